	.target	sm_90a

	.elftype	@"ET_EXEC"


//--------------------- .note.nv.tkinfo           --------------------------
	.section	.note.nv.tkinfo,"",@"SHT_NOTE"
	.sectionflags	@"SHF_NOTE_NV_TKINFO"
	.tkinfo
        /*0018*/ 	.word	0x00000002
        /*0030*/ 	.string	""
        /*0030*/ 	.string	"ptxas"
        /*0030*/ 	.string	"Cuda compilation tools, release 13.0, V13.0.88"
        /*0030*/ 	.string	"Build cuda_13.0.r13.0/compiler.36424714_0"
        /*0030*/ 	.string	"-arch sm_90a -m 64 "



//--------------------- .note.nv.cuinfo           --------------------------
	.section	.note.nv.cuinfo,"",@"SHT_NOTE"
	.sectionflags	@"SHF_NOTE_NV_CUINFO"
        /*0018*/ 	.short	0x0002
        /*001a*/ 	.short	0x005a
        /*001c*/ 	.short	0x0082
	.zero		2


//--------------------- .nv.info                  --------------------------
	.section	.nv.info,"",@"SHT_CUDA_INFO"
	.align	4


	//----- nvinfo : EIATTR_REGCOUNT
	.align		4
        /*0000*/ 	.byte	0x04, 0x2f
        /*0002*/ 	.short	(.L_19 - .L_18)
	.align		4
.L_18:
        /*0004*/ 	.word	index@(_ZN7cutlass13device_kernelIN5flash11enable_sm90INS1_16FlashAttnFwdSm90INS1_25CollectiveMainloopFwdSm90ILi2EN4cute5tupleIJNS5_1CILi1EEES8_S8_EEENS6_IJNS7_ILi64EEESA_SA_EEELi512ENS_10bfloat16_tEfNS_4arch4Sm90ELb1ELb0ELb0ELb1ELb0ELb1ELb1ELb0ELb0ELb0ELb0ELb0EEENS1_21CollectiveEpilogueFwdINS6_IJSA_NS7_ILi512EEESA_EEES9_SC_SE_Li256ELb1ELb0ELb0ELb0EEENS1_36VarlenDynamicPersistentTileSchedulerILi64ELi64ELi256ELi32ELb0ELb0ELb1ELb1ELb1ELb1EEEEEEEEEvNT_6ParamsE)
        /*0008*/ 	.word	0x000000a8


	//----- nvinfo : EIATTR_FRAME_SIZE
	.align		4
.L_19:
        /*000c*/ 	.byte	0x04, 0x11
        /*000e*/ 	.short	(.L_21 - .L_20)
	.align		4
.L_20:
        /*0010*/ 	.word	index@(_ZN7cutlass13device_kernelIN5flash11enable_sm90INS1_16FlashAttnFwdSm90INS1_25CollectiveMainloopFwdSm90ILi2EN4cute5tupleIJNS5_1CILi1EEES8_S8_EEENS6_IJNS7_ILi64EEESA_SA_EEELi512ENS_10bfloat16_tEfNS_4arch4Sm90ELb1ELb0ELb0ELb1ELb0ELb1ELb1ELb0ELb0ELb0ELb0ELb0EEENS1_21CollectiveEpilogueFwdINS6_IJSA_NS7_ILi512EEESA_EEES9_SC_SE_Li256ELb1ELb0ELb0ELb0EEENS1_36VarlenDynamicPersistentTileSchedulerILi64ELi64ELi256ELi32ELb0ELb0ELb1ELb1ELb1ELb1EEEEEEEEEvNT_6ParamsE)
        /*0014*/ 	.word	0x00000038


	//----- nvinfo : EIATTR_REGCOUNT
	.align		4
.L_21:
        /*0018*/ 	.byte	0x04, 0x2f
        /*001a*/ 	.short	(.L_23 - .L_22)
	.align		4
.L_22:
        /*001c*/ 	.word	index@(_ZN7cutlass13device_kernelIN5flash11enable_sm90INS1_16FlashAttnFwdSm90INS1_25CollectiveMainloopFwdSm90ILi2EN4cute5tupleIJNS5_1CILi1EEES8_S8_EEENS6_IJNS7_ILi64EEESA_SA_EEELi512ENS_10bfloat16_tEfNS_4arch4Sm90ELb1ELb0ELb0ELb1ELb0ELb0ELb1ELb0ELb0ELb0ELb0ELb0EEENS1_21CollectiveEpilogueFwdINS6_IJSA_NS7_ILi512EEESA_EEES9_SC_SE_Li256ELb1ELb0ELb0ELb0EEENS1_36VarlenDynamicPersistentTileSchedulerILi64ELi64ELi256ELi32ELb0ELb0ELb1ELb1ELb1ELb1EEEEEEEEEvNT_6ParamsE)
        /*0020*/ 	.word	0x000000a8


	//----- nvinfo : EIATTR_FRAME_SIZE
	.align		4
.L_23:
        /*0024*/ 	.byte	0x04, 0x11
        /*0026*/ 	.short	(.L_25 - .L_24)
	.align		4
.L_24:
        /*0028*/ 	.word	index@(_ZN7cutlass13device_kernelIN5flash11enable_sm90INS1_16FlashAttnFwdSm90INS1_25CollectiveMainloopFwdSm90ILi2EN4cute5tupleIJNS5_1CILi1EEES8_S8_EEENS6_IJNS7_ILi64EEESA_SA_EEELi512ENS_10bfloat16_tEfNS_4arch4Sm90ELb1ELb0ELb0ELb1ELb0ELb0ELb1ELb0ELb0ELb0ELb0ELb0EEENS1_21CollectiveEpilogueFwdINS6_IJSA_NS7_ILi512EEESA_EEES9_SC_SE_Li256ELb1ELb0ELb0ELb0EEENS1_36VarlenDynamicPersistentTileSchedulerILi64ELi64ELi256ELi32ELb0ELb0ELb1ELb1ELb1ELb1EEEEEEEEEvNT_6ParamsE)
        /*002c*/ 	.word	0x00000030


	//----- nvinfo : EIATTR_REGCOUNT
	.align		4
.L_25:
        /*0030*/ 	.byte	0x04, 0x2f
        /*0032*/ 	.short	(.L_27 - .L_26)
	.align		4
.L_26:
        /*0034*/ 	.word	index@(_ZN7cutlass13device_kernelIN5flash11enable_sm90INS1_16FlashAttnFwdSm90INS1_25CollectiveMainloopFwdSm90ILi2EN4cute5tupleIJNS5_1CILi1EEES8_S8_EEENS6_IJNS7_ILi64EEESA_SA_EEELi512ENS_10bfloat16_tEfNS_4arch4Sm90ELb1ELb0ELb0ELb1ELb0ELb1ELb0ELb0ELb0ELb0ELb0ELb0EEENS1_21CollectiveEpilogueFwdINS6_IJSA_NS7_ILi512EEESA_EEES9_SC_SE_Li256ELb1ELb0ELb0ELb0EEENS1_36VarlenDynamicPersistentTileSchedulerILi64ELi64ELi256ELi32ELb0ELb0ELb1ELb1ELb1ELb1EEEEEEEEEvNT_6ParamsE)
        /*0038*/ 	.word	0x000000a8


	//----- nvinfo : EIATTR_FRAME_SIZE
	.align		4
.L_27:
        /*003c*/ 	.byte	0x04, 0x11
        /*003e*/ 	.short	(.L_29 - .L_28)
	.align		4
.L_28:
        /*0040*/ 	.word	index@(_ZN7cutlass13device_kernelIN5flash11enable_sm90INS1_16FlashAttnFwdSm90INS1_25CollectiveMainloopFwdSm90ILi2EN4cute5tupleIJNS5_1CILi1EEES8_S8_EEENS6_IJNS7_ILi64EEESA_SA_EEELi512ENS_10bfloat16_tEfNS_4arch4Sm90ELb1ELb0ELb0ELb1ELb0ELb1ELb0ELb0ELb0ELb0ELb0ELb0EEENS1_21CollectiveEpilogueFwdINS6_IJSA_NS7_ILi512EEESA_EEES9_SC_SE_Li256ELb1ELb0ELb0ELb0EEENS1_36VarlenDynamicPersistentTileSchedulerILi64ELi64ELi256ELi32ELb0ELb0ELb1ELb1ELb1ELb1EEEEEEEEEvNT_6ParamsE)
        /*0044*/ 	.word	0x00000038


	//----- nvinfo : EIATTR_REGCOUNT
	.align		4
.L_29:
        /*0048*/ 	.byte	0x04, 0x2f
        /*004a*/ 	.short	(.L_31 - .L_30)
	.align		4
.L_30:
        /*004c*/ 	.word	index@(_ZN7cutlass13device_kernelIN5flash11enable_sm90INS1_16FlashAttnFwdSm90INS1_25CollectiveMainloopFwdSm90ILi2EN4cute5tupleIJNS5_1CILi1EEES8_S8_EEENS6_IJNS7_ILi64EEESA_SA_EEELi512ENS_10bfloat16_tEfNS_4arch4Sm90ELb1ELb0ELb0ELb1ELb0ELb0ELb0ELb0ELb0ELb0ELb0ELb0EEENS1_21CollectiveEpilogueFwdINS6_IJSA_NS7_ILi512EEESA_EEES9_SC_SE_Li256ELb1ELb0ELb0ELb0EEENS1_36VarlenDynamicPersistentTileSchedulerILi64ELi64ELi256ELi32ELb0ELb0ELb1ELb1ELb1ELb1EEEEEEEEEvNT_6ParamsE)
        /*0050*/ 	.word	0x000000a8


	//----- nvinfo : EIATTR_FRAME_SIZE
	.align		4
.L_31:
        /*0054*/ 	.byte	0x04, 0x11
        /*0056*/ 	.short	(.L_33 - .L_32)
	.align		4
.L_32:
        /*0058*/ 	.word	index@(_ZN7cutlass13device_kernelIN5flash11enable_sm90INS1_16FlashAttnFwdSm90INS1_25CollectiveMainloopFwdSm90ILi2EN4cute5tupleIJNS5_1CILi1EEES8_S8_EEENS6_IJNS7_ILi64EEESA_SA_EEELi512ENS_10bfloat16_tEfNS_4arch4Sm90ELb1ELb0ELb0ELb1ELb0ELb0ELb0ELb0ELb0ELb0ELb0ELb0EEENS1_21CollectiveEpilogueFwdINS6_IJSA_NS7_ILi512EEESA_EEES9_SC_SE_Li256ELb1ELb0ELb0ELb0EEENS1_36VarlenDynamicPersistentTileSchedulerILi64ELi64ELi256ELi32ELb0ELb0ELb1ELb1ELb1ELb1EEEEEEEEEvNT_6ParamsE)
        /*005c*/ 	.word	0x00000028


	//----- nvinfo : EIATTR_REGCOUNT
	.align		4
.L_33:
        /*0060*/ 	.byte	0x04, 0x2f
        /*0062*/ 	.short	(.L_35 - .L_34)
	.align		4
.L_34:
        /*0064*/ 	.word	index@(_ZN7cutlass13device_kernelIN5flash11enable_sm90INS1_16FlashAttnFwdSm90INS1_25CollectiveMainloopFwdSm90ILi2EN4cute5tupleIJNS5_1CILi1EEES8_S8_EEENS6_IJNS7_ILi64EEESA_SA_EEELi512ENS_10bfloat16_tEfNS_4arch4Sm90ELb1ELb0ELb0ELb0ELb0ELb0ELb1ELb0ELb0ELb0ELb0ELb0EEENS1_21CollectiveEpilogueFwdINS6_IJSA_NS7_ILi512EEESA_EEES9_SC_SE_Li256ELb0ELb0ELb0ELb0EEENS1_30DynamicPersistentTileSchedulerILi256ELi32ELb0ELb0ELb1EEEEEEEEEvNT_6ParamsE)
        /*0068*/ 	.word	0x000000a8


	//----- nvinfo : EIATTR_FRAME_SIZE
	.align		4
.L_35:
        /*006c*/ 	.byte	0x04, 0x11
        /*006e*/ 	.short	(.L_37 - .L_36)
	.align		4
.L_36:
        /*0070*/ 	.word	index@(_ZN7cutlass13device_kernelIN5flash11enable_sm90INS1_16FlashAttnFwdSm90INS1_25CollectiveMainloopFwdSm90ILi2EN4cute5tupleIJNS5_1CILi1EEES8_S8_EEENS6_IJNS7_ILi64EEESA_SA_EEELi512ENS_10bfloat16_tEfNS_4arch4Sm90ELb1ELb0ELb0ELb0ELb0ELb0ELb1ELb0ELb0ELb0ELb0ELb0EEENS1_21CollectiveEpilogueFwdINS6_IJSA_NS7_ILi512EEESA_EEES9_SC_SE_Li256ELb0ELb0ELb0ELb0EEENS1_30DynamicPersistentTileSchedulerILi256ELi32ELb0ELb0ELb1EEEEEEEEEvNT_6ParamsE)
        /*0074*/ 	.word	0x00000008


	//----- nvinfo : EIATTR_REGCOUNT
	.align		4
.L_37:
        /*0078*/ 	.byte	0x04, 0x2f
        /*007a*/ 	.short	(.L_39 - .L_38)
	.align		4
.L_38:
        /*007c*/ 	.word	index@(_ZN7cutlass13device_kernelIN5flash11enable_sm90INS1_16FlashAttnFwdSm90INS1_25CollectiveMainloopFwdSm90ILi2EN4cute5tupleIJNS5_1CILi1EEES8_S8_EEENS6_IJNS7_ILi64EEESA_SA_EEELi512ENS_10bfloat16_tEfNS_4arch4Sm90ELb1ELb0ELb0ELb0ELb0ELb0ELb0ELb0ELb0ELb0ELb0ELb0EEENS1_21CollectiveEpilogueFwdINS6_IJSA_NS7_ILi512EEESA_EEES9_SC_SE_Li256ELb0ELb0ELb0ELb0EEENS1_30DynamicPersistentTileSchedulerILi256ELi32ELb0ELb0ELb1EEEEEEEEEvNT_6ParamsE)
        /*0080*/ 	.word	0x000000a8


	//----- nvinfo : EIATTR_FRAME_SIZE
	.align		4
.L_39:
        /*0084*/ 	.byte	0x04, 0x11
        /*0086*/ 	.short	(.L_41 - .L_40)
	.align		4
.L_40:
        /*0088*/ 	.word	index@(_ZN7cutlass13device_kernelIN5flash11enable_sm90INS1_16FlashAttnFwdSm90INS1_25CollectiveMainloopFwdSm90ILi2EN4cute5tupleIJNS5_1CILi1EEES8_S8_EEENS6_IJNS7_ILi64EEESA_SA_EEELi512ENS_10bfloat16_tEfNS_4arch4Sm90ELb1ELb0ELb0ELb0ELb0ELb0ELb0ELb0ELb0ELb0ELb0ELb0EEENS1_21CollectiveEpilogueFwdINS6_IJSA_NS7_ILi512EEESA_EEES9_SC_SE_Li256ELb0ELb0ELb0ELb0EEENS1_30DynamicPersistentTileSchedulerILi256ELi32ELb0ELb0ELb1EEEEEEEEEvNT_6ParamsE)
        /*008c*/ 	.word	0x00000000


	//----- nvinfo : EIATTR_REGCOUNT
	.align		4
.L_41:
        /*0090*/ 	.byte	0x04, 0x2f
        /*0092*/ 	.short	(.L_43 - .L_42)
	.align		4
.L_42:
        /*0094*/ 	.word	index@(_ZN7cutlass13device_kernelIN5flash11enable_sm90INS1_16FlashAttnFwdSm90INS1_25CollectiveMainloopFwdSm90ILi2EN4cute5tupleIJNS5_1CILi1EEES8_S8_EEENS6_IJNS7_ILi64EEESA_SA_EEELi512ENS_10bfloat16_tEfNS_4arch4Sm90ELb0ELb1ELb0ELb1ELb0ELb1ELb1ELb0ELb0ELb0ELb0ELb0EEENS1_21CollectiveEpilogueFwdINS6_IJSA_NS7_ILi512EEESA_EEES9_SC_SE_Li256ELb1ELb0ELb0ELb0EEENS1_36VarlenDynamicPersistentTileSchedulerILi64ELi64ELi256ELi32ELb0ELb0ELb1ELb1ELb0ELb1EEEEEEEEEvNT_6ParamsE)
        /*0098*/ 	.word	0x000000a8


	//----- nvinfo : EIATTR_FRAME_SIZE
	.align		4
.L_43:
        /*009c*/ 	.byte	0x04, 0x11
        /*009e*/ 	.short	(.L_45 - .L_44)
	.align		4
.L_44:
        /*00a0*/ 	.word	index@(_ZN7cutlass13device_kernelIN5flash11enable_sm90INS1_16FlashAttnFwdSm90INS1_25CollectiveMainloopFwdSm90ILi2EN4cute5tupleIJNS5_1CILi1EEES8_S8_EEENS6_IJNS7_ILi64EEESA_SA_EEELi512ENS_10bfloat16_tEfNS_4arch4Sm90ELb0ELb1ELb0ELb1ELb0ELb1ELb1ELb0ELb0ELb0ELb0ELb0EEENS1_21CollectiveEpilogueFwdINS6_IJSA_NS7_ILi512EEESA_EEES9_SC_SE_Li256ELb1ELb0ELb0ELb0EEENS1_36VarlenDynamicPersistentTileSchedulerILi64ELi64ELi256ELi32ELb0ELb0ELb1ELb1ELb0ELb1EEEEEEEEEvNT_6ParamsE)
        /*00a4*/ 	.word	0x00000038


	//----- nvinfo : EIATTR_REGCOUNT
	.align		4
.L_45:
        /*00a8*/ 	.byte	0x04, 0x2f
        /*00aa*/ 	.short	(.L_47 - .L_46)
	.align		4
.L_46:
        /*00ac*/ 	.word	index@(_ZN7cutlass13device_kernelIN5flash11enable_sm90INS1_16FlashAttnFwdSm90INS1_25CollectiveMainloopFwdSm90ILi2EN4cute5tupleIJNS5_1CILi1EEES8_S8_EEENS6_IJNS7_ILi64EEESA_SA_EEELi512ENS_10bfloat16_tEfNS_4arch4Sm90ELb0ELb1ELb0ELb1ELb0ELb0ELb1ELb0ELb0ELb0ELb0ELb0EEENS1_21CollectiveEpilogueFwdINS6_IJSA_NS7_ILi512EEESA_EEES9_SC_SE_Li256ELb1ELb0ELb0ELb0EEENS1_36VarlenDynamicPersistentTileSchedulerILi64ELi64ELi256ELi32ELb0ELb0ELb1ELb1ELb0ELb1EEEEEEEEEvNT_6ParamsE)
        /*00b0*/ 	.word	0x000000a8


	//----- nvinfo : EIATTR_FRAME_SIZE
	.align		4
.L_47:
        /*00b4*/ 	.byte	0x04, 0x11
        /*00b6*/ 	.short	(.L_49 - .L_48)
	.align		4
.L_48:
        /*00b8*/ 	.word	index@(_ZN7cutlass13device_kernelIN5flash11enable_sm90INS1_16FlashAttnFwdSm90INS1_25CollectiveMainloopFwdSm90ILi2EN4cute5tupleIJNS5_1CILi1EEES8_S8_EEENS6_IJNS7_ILi64EEESA_SA_EEELi512ENS_10bfloat16_tEfNS_4arch4Sm90ELb0ELb1ELb0ELb1ELb0ELb0ELb1ELb0ELb0ELb0ELb0ELb0EEENS1_21CollectiveEpilogueFwdINS6_IJSA_NS7_ILi512EEESA_EEES9_SC_SE_Li256ELb1ELb0ELb0ELb0EEENS1_36VarlenDynamicPersistentTileSchedulerILi64ELi64ELi256ELi32ELb0ELb0ELb1ELb1ELb0ELb1EEEEEEEEEvNT_6ParamsE)
        /*00bc*/ 	.word	0x00000028


	//----- nvinfo : EIATTR_REGCOUNT
	.align		4
.L_49:
        /*00c0*/ 	.byte	0x04, 0x2f
        /*00c2*/ 	.short	(.L_51 - .L_50)
	.align		4
.L_50:
        /*00c4*/ 	.word	index@(_ZN7cutlass13device_kernelIN5flash11enable_sm90INS1_16FlashAttnFwdSm90INS1_25CollectiveMainloopFwdSm90ILi2EN4cute5tupleIJNS5_1CILi1EEES8_S8_EEENS6_IJNS7_ILi64EEESA_SA_EEELi512ENS_10bfloat16_tEfNS_4arch4Sm90ELb0ELb1ELb0ELb1ELb0ELb1ELb0ELb0ELb0ELb0ELb0ELb0EEENS1_21CollectiveEpilogueFwdINS6_IJSA_NS7_ILi512EEESA_EEES9_SC_SE_Li256ELb1ELb0ELb0ELb0EEENS1_36VarlenDynamicPersistentTileSchedulerILi64ELi64ELi256ELi32ELb0ELb0ELb1ELb1ELb0ELb1EEEEEEEEEvNT_6ParamsE)
        /*00c8*/ 	.word	0x000000a8


	//----- nvinfo : EIATTR_FRAME_SIZE
	.align		4
.L_51:
        /*00cc*/ 	.byte	0x04, 0x11
        /*00ce*/ 	.short	(.L_53 - .L_52)
	.align		4
.L_52:
        /*00d0*/ 	.word	index@(_ZN7cutlass13device_kernelIN5flash11enable_sm90INS1_16FlashAttnFwdSm90INS1_25CollectiveMainloopFwdSm90ILi2EN4cute5tupleIJNS5_1CILi1EEES8_S8_EEENS6_IJNS7_ILi64EEESA_SA_EEELi512ENS_10bfloat16_tEfNS_4arch4Sm90ELb0ELb1ELb0ELb1ELb0ELb1ELb0ELb0ELb0ELb0ELb0ELb0EEENS1_21CollectiveEpilogueFwdINS6_IJSA_NS7_ILi512EEESA_EEES9_SC_SE_Li256ELb1ELb0ELb0ELb0EEENS1_36VarlenDynamicPersistentTileSchedulerILi64ELi64ELi256ELi32ELb0ELb0ELb1ELb1ELb0ELb1EEEEEEEEEvNT_6ParamsE)
        /*00d4*/ 	.word	0x00000028


	//----- nvinfo : EIATTR_REGCOUNT
	.align		4
.L_53:
        /*00d8*/ 	.byte	0x04, 0x2f
        /*00da*/ 	.short	(.L_55 - .L_54)
	.align		4
.L_54:
        /*00dc*/ 	.word	index@(_ZN7cutlass13device_kernelIN5flash11enable_sm90INS1_16FlashAttnFwdSm90INS1_25CollectiveMainloopFwdSm90ILi2EN4cute5tupleIJNS5_1CILi1EEES8_S8_EEENS6_IJNS7_ILi64EEESA_SA_EEELi512ENS_10bfloat16_tEfNS_4arch4Sm90ELb0ELb1ELb0ELb1ELb0ELb0ELb0ELb0ELb0ELb0ELb0ELb0EEENS1_21CollectiveEpilogueFwdINS6_IJSA_NS7_ILi512EEESA_EEES9_SC_SE_Li256ELb1ELb0ELb0ELb0EEENS1_36VarlenDynamicPersistentTileSchedulerILi64ELi64ELi256ELi32ELb0ELb0ELb1ELb1ELb0ELb1EEEEEEEEEvNT_6ParamsE)
        /*00e0*/ 	.word	0x000000a8


	//----- nvinfo : EIATTR_FRAME_SIZE
	.align		4
.L_55:
        /*00e4*/ 	.byte	0x04, 0x11
        /*00e6*/ 	.short	(.L_57 - .L_56)
	.align		4
.L_56:
        /*00e8*/ 	.word	index@(_ZN7cutlass13device_kernelIN5flash11enable_sm90INS1_16FlashAttnFwdSm90INS1_25CollectiveMainloopFwdSm90ILi2EN4cute5tupleIJNS5_1CILi1EEES8_S8_EEENS6_IJNS7_ILi64EEESA_SA_EEELi512ENS_10bfloat16_tEfNS_4arch4Sm90ELb0ELb1ELb0ELb1ELb0ELb0ELb0ELb0ELb0ELb0ELb0ELb0EEENS1_21CollectiveEpilogueFwdINS6_IJSA_NS7_ILi512EEESA_EEES9_SC_SE_Li256ELb1ELb0ELb0ELb0EEENS1_36VarlenDynamicPersistentTileSchedulerILi64ELi64ELi256ELi32ELb0ELb0ELb1ELb1ELb0ELb1EEEEEEEEEvNT_6ParamsE)
        /*00ec*/ 	.word	0x00000020


	//----- nvinfo : EIATTR_REGCOUNT
	.align		4
.L_57:
        /*00f0*/ 	.byte	0x04, 0x2f
        /*00f2*/ 	.short	(.L_59 - .L_58)
	.align		4
.L_58:
        /*00f4*/ 	.word	index@(_ZN7cutlass13device_kernelIN5flash11enable_sm90INS1_16FlashAttnFwdSm90INS1_25CollectiveMainloopFwdSm90ILi2EN4cute5tupleIJNS5_1CILi1EEES8_S8_EEENS6_IJNS7_ILi64EEESA_SA_EEELi512ENS_10bfloat16_tEfNS_4arch4Sm90ELb0ELb1ELb0ELb0ELb0ELb0ELb1ELb0ELb0ELb0ELb0ELb0EEENS1_21CollectiveEpilogueFwdINS6_IJSA_NS7_ILi512EEESA_EEES9_SC_SE_Li256ELb0ELb0ELb0ELb0EEENS1_30DynamicPersistentTileSchedulerILi256ELi32ELb0ELb0ELb1EEEEEEEEEvNT_6ParamsE)
        /*00f8*/ 	.word	0x000000a8


	//----- nvinfo : EIATTR_FRAME_SIZE
	.align		4
.L_59:
        /*00fc*/ 	.byte	0x04, 0x11
        /*00fe*/ 	.short	(.L_61 - .L_60)
	.align		4
.L_60:
        /*0100*/ 	.word	index@(_ZN7cutlass13device_kernelIN5flash11enable_sm90INS1_16FlashAttnFwdSm90INS1_25CollectiveMainloopFwdSm90ILi2EN4cute5tupleIJNS5_1CILi1EEES8_S8_EEENS6_IJNS7_ILi64EEESA_SA_EEELi512ENS_10bfloat16_tEfNS_4arch4Sm90ELb0ELb1ELb0ELb0ELb0ELb0ELb1ELb0ELb0ELb0ELb0ELb0EEENS1_21CollectiveEpilogueFwdINS6_IJSA_NS7_ILi512EEESA_EEES9_SC_SE_Li256ELb0ELb0ELb0ELb0EEENS1_30DynamicPersistentTileSchedulerILi256ELi32ELb0ELb0ELb1EEEEEEEEEvNT_6ParamsE)
        /*0104*/ 	.word	0x00000008


	//----- nvinfo : EIATTR_REGCOUNT
	.align		4
.L_61:
        /*0108*/ 	.byte	0x04, 0x2f
        /*010a*/ 	.short	(.L_63 - .L_62)
	.align		4
.L_62:
        /*010c*/ 	.word	index@(_ZN7cutlass13device_kernelIN5flash11enable_sm90INS1_16FlashAttnFwdSm90INS1_25CollectiveMainloopFwdSm90ILi2EN4cute5tupleIJNS5_1CILi1EEES8_S8_EEENS6_IJNS7_ILi64EEESA_SA_EEELi512ENS_10bfloat16_tEfNS_4arch4Sm90ELb0ELb1ELb0ELb0ELb0ELb0ELb0ELb0ELb0ELb0ELb0ELb0EEENS1_21CollectiveEpilogueFwdINS6_IJSA_NS7_ILi512EEESA_EEES9_SC_SE_Li256ELb0ELb0ELb0ELb0EEENS1_30DynamicPersistentTileSchedulerILi256ELi32ELb0ELb0ELb1EEEEEEEEEvNT_6ParamsE)
        /*0110*/ 	.word	0x000000a8


	//----- nvinfo : EIATTR_FRAME_SIZE
	.align		4
.L_63:
        /*0114*/ 	.byte	0x04, 0x11
        /*0116*/ 	.short	(.L_65 - .L_64)
	.align		4
.L_64:
        /*0118*/ 	.word	index@(_ZN7cutlass13device_kernelIN5flash11enable_sm90INS1_16FlashAttnFwdSm90INS1_25CollectiveMainloopFwdSm90ILi2EN4cute5tupleIJNS5_1CILi1EEES8_S8_EEENS6_IJNS7_ILi64EEESA_SA_EEELi512ENS_10bfloat16_tEfNS_4arch4Sm90ELb0ELb1ELb0ELb0ELb0ELb0ELb0ELb0ELb0ELb0ELb0ELb0EEENS1_21CollectiveEpilogueFwdINS6_IJSA_NS7_ILi512EEESA_EEES9_SC_SE_Li256ELb0ELb0ELb0ELb0EEENS1_30DynamicPersistentTileSchedulerILi256ELi32ELb0ELb0ELb1EEEEEEEEEvNT_6ParamsE)
        /*011c*/ 	.word	0x00000000


	//----- nvinfo : EIATTR_REGCOUNT
	.align		4
.L_65:
        /*0120*/ 	.byte	0x04, 0x2f
        /*0122*/ 	.short	(.L_67 - .L_66)
	.align		4
.L_66:
        /*0124*/ 	.word	index@(_ZN7cutlass13device_kernelIN5flash11enable_sm90INS1_16FlashAttnFwdSm90INS1_25CollectiveMainloopFwdSm90ILi2EN4cute5tupleIJNS5_1CILi1EEES8_S8_EEENS6_IJNS7_ILi64EEESA_SA_EEELi512ENS_10bfloat16_tEfNS_4arch4Sm90ELb0ELb0ELb0ELb1ELb0ELb1ELb1ELb0ELb0ELb0ELb0ELb0EEENS1_21CollectiveEpilogueFwdINS6_IJSA_NS7_ILi512EEESA_EEES9_SC_SE_Li256ELb1ELb0ELb0ELb0EEENS1_36VarlenDynamicPersistentTileSchedulerILi64ELi64ELi256ELi32ELb0ELb0ELb1ELb0ELb1ELb1EEEEEEEEEvNT_6ParamsE)
        /*0128*/ 	.word	0x000000a8


	//----- nvinfo : EIATTR_FRAME_SIZE
	.align		4
.L_67:
        /*012c*/ 	.byte	0x04, 0x11
        /*012e*/ 	.short	(.L_69 - .L_68)
	.align		4
.L_68:
        /*0130*/ 	.word	index@(_ZN7cutlass13device_kernelIN5flash11enable_sm90INS1_16FlashAttnFwdSm90INS1_25CollectiveMainloopFwdSm90ILi2EN4cute5tupleIJNS5_1CILi1EEES8_S8_EEENS6_IJNS7_ILi64EEESA_SA_EEELi512ENS_10bfloat16_tEfNS_4arch4Sm90ELb0ELb0ELb0ELb1ELb0ELb1ELb1ELb0ELb0ELb0ELb0ELb0EEENS1_21CollectiveEpilogueFwdINS6_IJSA_NS7_ILi512EEESA_EEES9_SC_SE_Li256ELb1ELb0ELb0ELb0EEENS1_36VarlenDynamicPersistentTileSchedulerILi64ELi64ELi256ELi32ELb0ELb0ELb1ELb0ELb1ELb1EEEEEEEEEvNT_6ParamsE)
        /*0134*/ 	.word	0x00000040


	//----- nvinfo : EIATTR_REGCOUNT
	.align		4
.L_69:
        /*0138*/ 	.byte	0x04, 0x2f
        /*013a*/ 	.short	(.L_71 - .L_70)
	.align		4
.L_70:
        /*013c*/ 	.word	index@(_ZN7cutlass13device_kernelIN5flash11enable_sm90INS1_16FlashAttnFwdSm90INS1_25CollectiveMainloopFwdSm90ILi2EN4cute5tupleIJNS5_1CILi1EEES8_S8_EEENS6_IJNS7_ILi64EEESA_SA_EEELi512ENS_10bfloat16_tEfNS_4arch4Sm90ELb0ELb0ELb0ELb1ELb0ELb0ELb1ELb0ELb0ELb0ELb0ELb0EEENS1_21CollectiveEpilogueFwdINS6_IJSA_NS7_ILi512EEESA_EEES9_SC_SE_Li256ELb1ELb0ELb0ELb0EEENS1_36VarlenDynamicPersistentTileSchedulerILi64ELi64ELi256ELi32ELb0ELb0ELb1ELb0ELb1ELb1EEEEEEEEEvNT_6ParamsE)
        /*0140*/ 	.word	0x000000a8


	//----- nvinfo : EIATTR_FRAME_SIZE
	.align		4
.L_71:
        /*0144*/ 	.byte	0x04, 0x11
        /*0146*/ 	.short	(.L_73 - .L_72)
	.align		4
.L_72:
        /*0148*/ 	.word	index@(_ZN7cutlass13device_kernelIN5flash11enable_sm90INS1_16FlashAttnFwdSm90INS1_25CollectiveMainloopFwdSm90ILi2EN4cute5tupleIJNS5_1CILi1EEES8_S8_EEENS6_IJNS7_ILi64EEESA_SA_EEELi512ENS_10bfloat16_tEfNS_4arch4Sm90ELb0ELb0ELb0ELb1ELb0ELb0ELb1ELb0ELb0ELb0ELb0ELb0EEENS1_21CollectiveEpilogueFwdINS6_IJSA_NS7_ILi512EEESA_EEES9_SC_SE_Li256ELb1ELb0ELb0ELb0EEENS1_36VarlenDynamicPersistentTileSchedulerILi64ELi64ELi256ELi32ELb0ELb0ELb1ELb0ELb1ELb1EEEEEEEEEvNT_6ParamsE)
        /*014c*/ 	.word	0x00000038


	//----- nvinfo : EIATTR_REGCOUNT
	.align		4
.L_73:
        /*0150*/ 	.byte	0x04, 0x2f
        /*0152*/ 	.short	(.L_75 - .L_74)
	.align		4
.L_74:
        /*0154*/ 	.word	index@(_ZN7cutlass13device_kernelIN5flash11enable_sm90INS1_16FlashAttnFwdSm90INS1_25CollectiveMainloopFwdSm90ILi2EN4cute5tupleIJNS5_1CILi1EEES8_S8_EEENS6_IJNS7_ILi64EEESA_SA_EEELi512ENS_10bfloat16_tEfNS_4arch4Sm90ELb0ELb0ELb0ELb1ELb0ELb1ELb0ELb0ELb0ELb0ELb0ELb0EEENS1_21CollectiveEpilogueFwdINS6_IJSA_NS7_ILi512EEESA_EEES9_SC_SE_Li256ELb1ELb0ELb0ELb0EEENS1_36VarlenDynamicPersistentTileSchedulerILi64ELi64ELi256ELi32ELb0ELb0ELb1ELb0ELb1ELb1EEEEEEEEEvNT_6ParamsE)
        /*0158*/ 	.word	0x000000a8


	//----- nvinfo : EIATTR_FRAME_SIZE
	.align		4
.L_75:
        /*015c*/ 	.byte	0x04, 0x11
        /*015e*/ 	.short	(.L_77 - .L_76)
	.align		4
.L_76:
        /*0160*/ 	.word	index@(_ZN7cutlass13device_kernelIN5flash11enable_sm90INS1_16FlashAttnFwdSm90INS1_25CollectiveMainloopFwdSm90ILi2EN4cute5tupleIJNS5_1CILi1EEES8_S8_EEENS6_IJNS7_ILi64EEESA_SA_EEELi512ENS_10bfloat16_tEfNS_4arch4Sm90ELb0ELb0ELb0ELb1ELb0ELb1ELb0ELb0ELb0ELb0ELb0ELb0EEENS1_21CollectiveEpilogueFwdINS6_IJSA_NS7_ILi512EEESA_EEES9_SC_SE_Li256ELb1ELb0ELb0ELb0EEENS1_36VarlenDynamicPersistentTileSchedulerILi64ELi64ELi256ELi32ELb0ELb0ELb1ELb0ELb1ELb1EEEEEEEEEvNT_6ParamsE)
        /*0164*/ 	.word	0x00000040


	//----- nvinfo : EIATTR_REGCOUNT
	.align		4
.L_77:
        /*0168*/ 	.byte	0x04, 0x2f
        /*016a*/ 	.short	(.L_79 - .L_78)
	.align		4
.L_78:
        /*016c*/ 	.word	index@(_ZN7cutlass13device_kernelIN5flash11enable_sm90INS1_16FlashAttnFwdSm90INS1_25CollectiveMainloopFwdSm90ILi2EN4cute5tupleIJNS5_1CILi1EEES8_S8_EEENS6_IJNS7_ILi64EEESA_SA_EEELi512ENS_10bfloat16_tEfNS_4arch4Sm90ELb0ELb0ELb0ELb1ELb0ELb0ELb0ELb0ELb0ELb0ELb0ELb0EEENS1_21CollectiveEpilogueFwdINS6_IJSA_NS7_ILi512EEESA_EEES9_SC_SE_Li256ELb1ELb0ELb0ELb0EEENS1_36VarlenDynamicPersistentTileSchedulerILi64ELi64ELi256ELi32ELb0ELb0ELb1ELb0ELb1ELb1EEEEEEEEEvNT_6ParamsE)
        /*0170*/ 	.word	0x000000a8


	//----- nvinfo : EIATTR_FRAME_SIZE
	.align		4
.L_79:
        /*0174*/ 	.byte	0x04, 0x11
        /*0176*/ 	.short	(.L_81 - .L_80)
	.align		4
.L_80:
        /*0178*/ 	.word	index@(_ZN7cutlass13device_kernelIN5flash11enable_sm90INS1_16FlashAttnFwdSm90INS1_25CollectiveMainloopFwdSm90ILi2EN4cute5tupleIJNS5_1CILi1EEES8_S8_EEENS6_IJNS7_ILi64EEESA_SA_EEELi512ENS_10bfloat16_tEfNS_4arch4Sm90ELb0ELb0ELb0ELb1ELb0ELb0ELb0ELb0ELb0ELb0ELb0ELb0EEENS1_21CollectiveEpilogueFwdINS6_IJSA_NS7_ILi512EEESA_EEES9_SC_SE_Li256ELb1ELb0ELb0ELb0EEENS1_36VarlenDynamicPersistentTileSchedulerILi64ELi64ELi256ELi32ELb0ELb0ELb1ELb0ELb1ELb1EEEEEEEEEvNT_6ParamsE)
        /*017c*/ 	.word	0x00000030


	//----- nvinfo : EIATTR_REGCOUNT
	.align		4
.L_81:
        /*0180*/ 	.byte	0x04, 0x2f
        /*0182*/ 	.short	(.L_83 - .L_82)
	.align		4
.L_82:
        /*0184*/ 	.word	index@(_ZN7cutlass13device_kernelIN5flash11enable_sm90INS1_16FlashAttnFwdSm90INS1_25CollectiveMainloopFwdSm90ILi2EN4cute5tupleIJNS5_1CILi1EEES8_S8_EEENS6_IJNS7_ILi64EEESA_SA_EEELi512ENS_10bfloat16_tEfNS_4arch4Sm90ELb0ELb0ELb0ELb0ELb0ELb0ELb1ELb0ELb0ELb0ELb0ELb0EEENS1_21CollectiveEpilogueFwdINS6_IJSA_NS7_ILi512EEESA_EEES9_SC_SE_Li256ELb0ELb0ELb0ELb0EEENS1_29StaticPersistentTileSchedulerILb0EEEEEEEEEvNT_6ParamsE)
        /*0188*/ 	.word	0x000000a8


	//----- nvinfo : EIATTR_FRAME_SIZE
	.align		4
.L_83:
        /*018c*/ 	.byte	0x04, 0x11
        /*018e*/ 	.short	(.L_85 - .L_84)
	.align		4
.L_84:
        /*0190*/ 	.word	index@(_ZN7cutlass13device_kernelIN5flash11enable_sm90INS1_16FlashAttnFwdSm90INS1_25CollectiveMainloopFwdSm90ILi2EN4cute5tupleIJNS5_1CILi1EEES8_S8_EEENS6_IJNS7_ILi64EEESA_SA_EEELi512ENS_10bfloat16_tEfNS_4arch4Sm90ELb0ELb0ELb0ELb0ELb0ELb0ELb1ELb0ELb0ELb0ELb0ELb0EEENS1_21CollectiveEpilogueFwdINS6_IJSA_NS7_ILi512EEESA_EEES9_SC_SE_Li256ELb0ELb0ELb0ELb0EEENS1_29StaticPersistentTileSchedulerILb0EEEEEEEEEvNT_6ParamsE)
        /*0194*/ 	.word	0x00000020


	//----- nvinfo : EIATTR_REGCOUNT
	.align		4
.L_85:
        /*0198*/ 	.byte	0x04, 0x2f
        /*019a*/ 	.short	(.L_87 - .L_86)
	.align		4
.L_86:
        /*019c*/ 	.word	index@(_ZN7cutlass13device_kernelIN5flash11enable_sm90INS1_16FlashAttnFwdSm90INS1_25CollectiveMainloopFwdSm90ILi2EN4cute5tupleIJNS5_1CILi1EEES8_S8_EEENS6_IJNS7_ILi64EEESA_SA_EEELi512ENS_10bfloat16_tEfNS_4arch4Sm90ELb0ELb0ELb0ELb0ELb0ELb0ELb0ELb0ELb0ELb0ELb0ELb0EEENS1_21CollectiveEpilogueFwdINS6_IJSA_NS7_ILi512EEESA_EEES9_SC_SE_Li256ELb0ELb0ELb0ELb0EEENS1_29StaticPersistentTileSchedulerILb0EEEEEEEEEvNT_6ParamsE)
        /*01a0*/ 	.word	0x000000a8


	//----- nvinfo : EIATTR_FRAME_SIZE
	.align		4
.L_87:
        /*01a4*/ 	.byte	0x04, 0x11
        /*01a6*/ 	.short	(.L_89 - .L_88)
	.align		4
.L_88:
        /*01a8*/ 	.word	index@(_ZN7cutlass13device_kernelIN5flash11enable_sm90INS1_16FlashAttnFwdSm90INS1_25CollectiveMainloopFwdSm90ILi2EN4cute5tupleIJNS5_1CILi1EEES8_S8_EEENS6_IJNS7_ILi64EEESA_SA_EEELi512ENS_10bfloat16_tEfNS_4arch4Sm90ELb0ELb0ELb0ELb0ELb0ELb0ELb0ELb0ELb0ELb0ELb0ELb0EEENS1_21CollectiveEpilogueFwdINS6_IJSA_NS7_ILi512EEESA_EEES9_SC_SE_Li256ELb0ELb0ELb0ELb0EEENS1_29StaticPersistentTileSchedulerILb0EEEEEEEEEvNT_6ParamsE)
        /*01ac*/ 	.word	0x00000020


	//----- nvinfo : EIATTR_MIN_STACK_SIZE
	.align		4
.L_89:
        /*01b0*/ 	.byte	0x04, 0x12
        /*01b2*/ 	.short	(.L_91 - .L_90)
	.align		4
.L_90:
        /*01b4*/ 	.word	index@(_ZN7cutlass13device_kernelIN5flash11enable_sm90INS1_16FlashAttnFwdSm90INS1_25CollectiveMainloopFwdSm90ILi2EN4cute5tupleIJNS5_1CILi1EEES8_S8_EEENS6_IJNS7_ILi64EEESA_SA_EEELi512ENS_10bfloat16_tEfNS_4arch4Sm90ELb0ELb0ELb0ELb0ELb0ELb0ELb0ELb0ELb0ELb0ELb0ELb0EEENS1_21CollectiveEpilogueFwdINS6_IJSA_NS7_ILi512EEESA_EEES9_SC_SE_Li256ELb0ELb0ELb0ELb0EEENS1_29StaticPersistentTileSchedulerILb0EEEEEEEEEvNT_6ParamsE)
        /*01b8*/ 	.word	0x00000020


	//----- nvinfo : EIATTR_MIN_STACK_SIZE
	.align		4
.L_91:
        /*01bc*/ 	.byte	0x04, 0x12
        /*01be*/ 	.short	(.L_93 - .L_92)
	.align		4
.L_92:
        /*01c0*/ 	.word	index@(_ZN7cutlass13device_kernelIN5flash11enable_sm90INS1_16FlashAttnFwdSm90INS1_25CollectiveMainloopFwdSm90ILi2EN4cute5tupleIJNS5_1CILi1EEES8_S8_EEENS6_IJNS7_ILi64EEESA_SA_EEELi512ENS_10bfloat16_tEfNS_4arch4Sm90ELb0ELb0ELb0ELb0ELb0ELb0ELb1ELb0ELb0ELb0ELb0ELb0EEENS1_21CollectiveEpilogueFwdINS6_IJSA_NS7_ILi512EEESA_EEES9_SC_SE_Li256ELb0ELb0ELb0ELb0EEENS1_29StaticPersistentTileSchedulerILb0EEEEEEEEEvNT_6ParamsE)
        /*01c4*/ 	.word	0x00000020


	//----- nvinfo : EIATTR_MIN_STACK_SIZE
	.align		4
.L_93:
        /*01c8*/ 	.byte	0x04, 0x12
        /*01ca*/ 	.short	(.L_95 - .L_94)
	.align		4
.L_94:
        /*01cc*/ 	.word	index@(_ZN7cutlass13device_kernelIN5flash11enable_sm90INS1_16FlashAttnFwdSm90INS1_25CollectiveMainloopFwdSm90ILi2EN4cute5tupleIJNS5_1CILi1EEES8_S8_EEENS6_IJNS7_ILi64EEESA_SA_EEELi512ENS_10bfloat16_tEfNS_4arch4Sm90ELb0ELb0ELb0ELb1ELb0ELb0ELb0ELb0ELb0ELb0ELb0ELb0EEENS1_21CollectiveEpilogueFwdINS6_IJSA_NS7_ILi512EEESA_EEES9_SC_SE_Li256ELb1ELb0ELb0ELb0EEENS1_36VarlenDynamicPersistentTileSchedulerILi64ELi64ELi256ELi32ELb0ELb0ELb1ELb0ELb1ELb1EEEEEEEEEvNT_6ParamsE)
        /*01d0*/ 	.word	0x00000030


	//----- nvinfo : EIATTR_MIN_STACK_SIZE
	.align		4
.L_95:
        /*01d4*/ 	.byte	0x04, 0x12
        /*01d6*/ 	.short	(.L_97 - .L_96)
	.align		4
.L_96:
        /*01d8*/ 	.word	index@(_ZN7cutlass13device_kernelIN5flash11enable_sm90INS1_16FlashAttnFwdSm90INS1_25CollectiveMainloopFwdSm90ILi2EN4cute5tupleIJNS5_1CILi1EEES8_S8_EEENS6_IJNS7_ILi64EEESA_SA_EEELi512ENS_10bfloat16_tEfNS_4arch4Sm90ELb0ELb0ELb0ELb1ELb0ELb1ELb0ELb0ELb0ELb0ELb0ELb0EEENS1_21CollectiveEpilogueFwdINS6_IJSA_NS7_ILi512EEESA_EEES9_SC_SE_Li256ELb1ELb0ELb0ELb0EEENS1_36VarlenDynamicPersistentTileSchedulerILi64ELi64ELi256ELi32ELb0ELb0ELb1ELb0ELb1ELb1EEEEEEEEEvNT_6ParamsE)
        /*01dc*/ 	.word	0x00000040


	//----- nvinfo : EIATTR_MIN_STACK_SIZE
	.align		4
.L_97:
        /*01e0*/ 	.byte	0x04, 0x12
        /*01e2*/ 	.short	(.L_99 - .L_98)
	.align		4
.L_98:
        /*01e4*/ 	.word	index@(_ZN7cutlass13device_kernelIN5flash11enable_sm90INS1_16FlashAttnFwdSm90INS1_25CollectiveMainloopFwdSm90ILi2EN4cute5tupleIJNS5_1CILi1EEES8_S8_EEENS6_IJNS7_ILi64EEESA_SA_EEELi512ENS_10bfloat16_tEfNS_4arch4Sm90ELb0ELb0ELb0ELb1ELb0ELb0ELb1ELb0ELb0ELb0ELb0ELb0EEENS1_21CollectiveEpilogueFwdINS6_IJSA_NS7_ILi512EEESA_EEES9_SC_SE_Li256ELb1ELb0ELb0ELb0EEENS1_36VarlenDynamicPersistentTileSchedulerILi64ELi64ELi256ELi32ELb0ELb0ELb1ELb0ELb1ELb1EEEEEEEEEvNT_6ParamsE)
        /*01e8*/ 	.word	0x00000038


	//----- nvinfo : EIATTR_MIN_STACK_SIZE
	.align		4
.L_99:
        /*01ec*/ 	.byte	0x04, 0x12
        /*01ee*/ 	.short	(.L_101 - .L_100)
	.align		4
.L_100:
        /*01f0*/ 	.word	index@(_ZN7cutlass13device_kernelIN5flash11enable_sm90INS1_16FlashAttnFwdSm90INS1_25CollectiveMainloopFwdSm90ILi2EN4cute5tupleIJNS5_1CILi1EEES8_S8_EEENS6_IJNS7_ILi64EEESA_SA_EEELi512ENS_10bfloat16_tEfNS_4arch4Sm90ELb0ELb0ELb0ELb1ELb0ELb1ELb1ELb0ELb0ELb0ELb0ELb0EEENS1_21CollectiveEpilogueFwdINS6_IJSA_NS7_ILi512EEESA_EEES9_SC_SE_Li256ELb1ELb0ELb0ELb0EEENS1_36VarlenDynamicPersistentTileSchedulerILi64ELi64ELi256ELi32ELb0ELb0ELb1ELb0ELb1ELb1EEEEEEEEEvNT_6ParamsE)
        /*01f4*/ 	.word	0x00000040


	//----- nvinfo : EIATTR_MIN_STACK_SIZE
	.align		4
.L_101:
        /*01f8*/ 	.byte	0x04, 0x12
        /*01fa*/ 	.short	(.L_103 - .L_102)
	.align		4
.L_102:
        /*01fc*/ 	.word	index@(_ZN7cutlass13device_kernelIN5flash11enable_sm90INS1_16FlashAttnFwdSm90INS1_25CollectiveMainloopFwdSm90ILi2EN4cute5tupleIJNS5_1CILi1EEES8_S8_EEENS6_IJNS7_ILi64EEESA_SA_EEELi512ENS_10bfloat16_tEfNS_4arch4Sm90ELb0ELb1ELb0ELb0ELb0ELb0ELb0ELb0ELb0ELb0ELb0ELb0EEENS1_21CollectiveEpilogueFwdINS6_IJSA_NS7_ILi512EEESA_EEES9_SC_SE_Li256ELb0ELb0ELb0ELb0EEENS1_30DynamicPersistentTileSchedulerILi256ELi32ELb0ELb0ELb1EEEEEEEEEvNT_6ParamsE)
        /*0200*/ 	.word	0x00000000


	//----- nvinfo : EIATTR_MIN_STACK_SIZE
	.align		4
.L_103:
        /*0204*/ 	.byte	0x04, 0x12
        /*0206*/ 	.short	(.L_105 - .L_104)
	.align		4
.L_104:
        /*0208*/ 	.word	index@(_ZN7cutlass13device_kernelIN5flash11enable_sm90INS1_16FlashAttnFwdSm90INS1_25CollectiveMainloopFwdSm90ILi2EN4cute5tupleIJNS5_1CILi1EEES8_S8_EEENS6_IJNS7_ILi64EEESA_SA_EEELi512ENS_10bfloat16_tEfNS_4arch4Sm90ELb0ELb1ELb0ELb0ELb0ELb0ELb1ELb0ELb0ELb0ELb0ELb0EEENS1_21CollectiveEpilogueFwdINS6_IJSA_NS7_ILi512EEESA_EEES9_SC_SE_Li256ELb0ELb0ELb0ELb0EEENS1_30DynamicPersistentTileSchedulerILi256ELi32ELb0ELb0ELb1EEEEEEEEEvNT_6ParamsE)
        /*020c*/ 	.word	0x00000008


	//----- nvinfo : EIATTR_MIN_STACK_SIZE
	.align		4
.L_105:
        /*0210*/ 	.byte	0x04, 0x12
        /*0212*/ 	.short	(.L_107 - .L_106)
	.align		4
.L_106:
        /*0214*/ 	.word	index@(_ZN7cutlass13device_kernelIN5flash11enable_sm90INS1_16FlashAttnFwdSm90INS1_25CollectiveMainloopFwdSm90ILi2EN4cute5tupleIJNS5_1CILi1EEES8_S8_EEENS6_IJNS7_ILi64EEESA_SA_EEELi512ENS_10bfloat16_tEfNS_4arch4Sm90ELb0ELb1ELb0ELb1ELb0ELb0ELb0ELb0ELb0ELb0ELb0ELb0EEENS1_21CollectiveEpilogueFwdINS6_IJSA_NS7_ILi512EEESA_EEES9_SC_SE_Li256ELb1ELb0ELb0ELb0EEENS1_36VarlenDynamicPersistentTileSchedulerILi64ELi64ELi256ELi32ELb0ELb0ELb1ELb1ELb0ELb1EEEEEEEEEvNT_6ParamsE)
        /*0218*/ 	.word	0x00000020


	//----- nvinfo : EIATTR_MIN_STACK_SIZE
	.align		4
.L_107:
        /*021c*/ 	.byte	0x04, 0x12
        /*021e*/ 	.short	(.L_109 - .L_108)
	.align		4
.L_108:
        /*0220*/ 	.word	index@(_ZN7cutlass13device_kernelIN5flash11enable_sm90INS1_16FlashAttnFwdSm90INS1_25CollectiveMainloopFwdSm90ILi2EN4cute5tupleIJNS5_1CILi1EEES8_S8_EEENS6_IJNS7_ILi64EEESA_SA_EEELi512ENS_10bfloat16_tEfNS_4arch4Sm90ELb0ELb1ELb0ELb1ELb0ELb1ELb0ELb0ELb0ELb0ELb0ELb0EEENS1_21CollectiveEpilogueFwdINS6_IJSA_NS7_ILi512EEESA_EEES9_SC_SE_Li256ELb1ELb0ELb0ELb0EEENS1_36VarlenDynamicPersistentTileSchedulerILi64ELi64ELi256ELi32ELb0ELb0ELb1ELb1ELb0ELb1EEEEEEEEEvNT_6ParamsE)
        /*0224*/ 	.word	0x00000028


	//----- nvinfo : EIATTR_MIN_STACK_SIZE
	.align		4
.L_109:
        /*0228*/ 	.byte	0x04, 0x12
        /*022a*/ 	.short	(.L_111 - .L_110)
	.align		4
.L_110:
        /*022c*/ 	.word	index@(_ZN7cutlass13device_kernelIN5flash11enable_sm90INS1_16FlashAttnFwdSm90INS1_25CollectiveMainloopFwdSm90ILi2EN4cute5tupleIJNS5_1CILi1EEES8_S8_EEENS6_IJNS7_ILi64EEESA_SA_EEELi512ENS_10bfloat16_tEfNS_4arch4Sm90ELb0ELb1ELb0ELb1ELb0ELb0ELb1ELb0ELb0ELb0ELb0ELb0EEENS1_21CollectiveEpilogueFwdINS6_IJSA_NS7_ILi512EEESA_EEES9_SC_SE_Li256ELb1ELb0ELb0ELb0EEENS1_36VarlenDynamicPersistentTileSchedulerILi64ELi64ELi256ELi32ELb0ELb0ELb1ELb1ELb0ELb1EEEEEEEEEvNT_6ParamsE)
        /*0230*/ 	.word	0x00000028


	//----- nvinfo : EIATTR_MIN_STACK_SIZE
	.align		4
.L_111:
        /*0234*/ 	.byte	0x04, 0x12
        /*0236*/ 	.short	(.L_113 - .L_112)
	.align		4
.L_112:
        /*0238*/ 	.word	index@(_ZN7cutlass13device_kernelIN5flash11enable_sm90INS1_16FlashAttnFwdSm90INS1_25CollectiveMainloopFwdSm90ILi2EN4cute5tupleIJNS5_1CILi1EEES8_S8_EEENS6_IJNS7_ILi64EEESA_SA_EEELi512ENS_10bfloat16_tEfNS_4arch4Sm90ELb0ELb1ELb0ELb1ELb0ELb1ELb1ELb0ELb0ELb0ELb0ELb0EEENS1_21CollectiveEpilogueFwdINS6_IJSA_NS7_ILi512EEESA_EEES9_SC_SE_Li256ELb1ELb0ELb0ELb0EEENS1_36VarlenDynamicPersistentTileSchedulerILi64ELi64ELi256ELi32ELb0ELb0ELb1ELb1ELb0ELb1EEEEEEEEEvNT_6ParamsE)
        /*023c*/ 	.word	0x00000038


	//----- nvinfo : EIATTR_MIN_STACK_SIZE
	.align		4
.L_113:
        /*0240*/ 	.byte	0x04, 0x12
        /*0242*/ 	.short	(.L_115 - .L_114)
	.align		4
.L_114:
        /*0244*/ 	.word	index@(_ZN7cutlass13device_kernelIN5flash11enable_sm90INS1_16FlashAttnFwdSm90INS1_25CollectiveMainloopFwdSm90ILi2EN4cute5tupleIJNS5_1CILi1EEES8_S8_EEENS6_IJNS7_ILi64EEESA_SA_EEELi512ENS_10bfloat16_tEfNS_4arch4Sm90ELb1ELb0ELb0ELb0ELb0ELb0ELb0ELb0ELb0ELb0ELb0ELb0EEENS1_21CollectiveEpilogueFwdINS6_IJSA_NS7_ILi512EEESA_EEES9_SC_SE_Li256ELb0ELb0ELb0ELb0EEENS1_30DynamicPersistentTileSchedulerILi256ELi32ELb0ELb0ELb1EEEEEEEEEvNT_6ParamsE)
        /*0248*/ 	.word	0x00000000


	//----- nvinfo : EIATTR_MIN_STACK_SIZE
	.align		4
.L_115:
        /*024c*/ 	.byte	0x04, 0x12
        /*024e*/ 	.short	(.L_117 - .L_116)
	.align		4
.L_116:
        /*0250*/ 	.word	index@(_ZN7cutlass13device_kernelIN5flash11enable_sm90INS1_16FlashAttnFwdSm90INS1_25CollectiveMainloopFwdSm90ILi2EN4cute5tupleIJNS5_1CILi1EEES8_S8_EEENS6_IJNS7_ILi64EEESA_SA_EEELi512ENS_10bfloat16_tEfNS_4arch4Sm90ELb1ELb0ELb0ELb0ELb0ELb0ELb1ELb0ELb0ELb0ELb0ELb0EEENS1_21CollectiveEpilogueFwdINS6_IJSA_NS7_ILi512EEESA_EEES9_SC_SE_Li256ELb0ELb0ELb0ELb0EEENS1_30DynamicPersistentTileSchedulerILi256ELi32ELb0ELb0ELb1EEEEEEEEEvNT_6ParamsE)
        /*0254*/ 	.word	0x00000008


	//----- nvinfo : EIATTR_MIN_STACK_SIZE
	.align		4
.L_117:
        /*0258*/ 	.byte	0x04, 0x12
        /*025a*/ 	.short	(.L_119 - .L_118)
	.align		4
.L_118:
        /*025c*/ 	.word	index@(_ZN7cutlass13device_kernelIN5flash11enable_sm90INS1_16FlashAttnFwdSm90INS1_25CollectiveMainloopFwdSm90ILi2EN4cute5tupleIJNS5_1CILi1EEES8_S8_EEENS6_IJNS7_ILi64EEESA_SA_EEELi512ENS_10bfloat16_tEfNS_4arch4Sm90ELb1ELb0ELb0ELb1ELb0ELb0ELb0ELb0ELb0ELb0ELb0ELb0EEENS1_21CollectiveEpilogueFwdINS6_IJSA_NS7_ILi512EEESA_EEES9_SC_SE_Li256ELb1ELb0ELb0ELb0EEENS1_36VarlenDynamicPersistentTileSchedulerILi64ELi64ELi256ELi32ELb0ELb0ELb1ELb1ELb1ELb1EEEEEEEEEvNT_6ParamsE)
        /*0260*/ 	.word	0x00000028


	//----- nvinfo : EIATTR_MIN_STACK_SIZE
	.align		4
.L_119:
        /*0264*/ 	.byte	0x04, 0x12
        /*0266*/ 	.short	(.L_121 - .L_120)
	.align		4
.L_120:
        /*0268*/ 	.word	index@(_ZN7cutlass13device_kernelIN5flash11enable_sm90INS1_16FlashAttnFwdSm90INS1_25CollectiveMainloopFwdSm90ILi2EN4cute5tupleIJNS5_1CILi1EEES8_S8_EEENS6_IJNS7_ILi64EEESA_SA_EEELi512ENS_10bfloat16_tEfNS_4arch4Sm90ELb1ELb0ELb0ELb1ELb0ELb1ELb0ELb0ELb0ELb0ELb0ELb0EEENS1_21CollectiveEpilogueFwdINS6_IJSA_NS7_ILi512EEESA_EEES9_SC_SE_Li256ELb1ELb0ELb0ELb0EEENS1_36VarlenDynamicPersistentTileSchedulerILi64ELi64ELi256ELi32ELb0ELb0ELb1ELb1ELb1ELb1EEEEEEEEEvNT_6ParamsE)
        /*026c*/ 	.word	0x00000038


	//----- nvinfo : EIATTR_MIN_STACK_SIZE
	.align		4
.L_121:
        /*0270*/ 	.byte	0x04, 0x12
        /*0272*/ 	.short	(.L_123 - .L_122)
	.align		4
.L_122:
        /*0274*/ 	.word	index@(_ZN7cutlass13device_kernelIN5flash11enable_sm90INS1_16FlashAttnFwdSm90INS1_25CollectiveMainloopFwdSm90ILi2EN4cute5tupleIJNS5_1CILi1EEES8_S8_EEENS6_IJNS7_ILi64EEESA_SA_EEELi512ENS_10bfloat16_tEfNS_4arch4Sm90ELb1ELb0ELb0ELb1ELb0ELb0ELb1ELb0ELb0ELb0ELb0ELb0EEENS1_21CollectiveEpilogueFwdINS6_IJSA_NS7_ILi512EEESA_EEES9_SC_SE_Li256ELb1ELb0ELb0ELb0EEENS1_36VarlenDynamicPersistentTileSchedulerILi64ELi64ELi256ELi32ELb0ELb0ELb1ELb1ELb1ELb1EEEEEEEEEvNT_6ParamsE)
        /*0278*/ 	.word	0x00000030


	//----- nvinfo : EIATTR_MIN_STACK_SIZE
	.align		4
.L_123:
        /*027c*/ 	.byte	0x04, 0x12
        /*027e*/ 	.short	(.L_125 - .L_124)
	.align		4
.L_124:
        /*0280*/ 	.word	index@(_ZN7cutlass13device_kernelIN5flash11enable_sm90INS1_16FlashAttnFwdSm90INS1_25CollectiveMainloopFwdSm90ILi2EN4cute5tupleIJNS5_1CILi1EEES8_S8_EEENS6_IJNS7_ILi64EEESA_SA_EEELi512ENS_10bfloat16_tEfNS_4arch4Sm90ELb1ELb0ELb0ELb1ELb0ELb1ELb1ELb0ELb0ELb0ELb0ELb0EEENS1_21CollectiveEpilogueFwdINS6_IJSA_NS7_ILi512EEESA_EEES9_SC_SE_Li256ELb1ELb0ELb0ELb0EEENS1_36VarlenDynamicPersistentTileSchedulerILi64ELi64ELi256ELi32ELb0ELb0ELb1ELb1ELb1ELb1EEEEEEEEEvNT_6ParamsE)
        /*0284*/ 	.word	0x00000038
.L_125:


//--------------------- .nv.compat                --------------------------
	.section	.nv.compat,"",@"SHT_CUDA_COMPAT_INFO"
	.align	4
        /*0000*/ 	.byte	0x02, 0x09, 0x01, 0x00, 0x02, 0x02, 0x04, 0x00, 0x02, 0x05, 0x05, 0x00, 0x03, 0x07, 0x01, 0x01
        /*0010*/ 	.byte	0x02, 0x03, 0x01, 0x00, 0x02, 0x06, 0x01, 0x00, 0x04, 0x0b, 0x08, 0x00, 0x00, 0x00, 0x00, 0x00
        /*0020*/ 	.byte	0x00, 0x00, 0x00, 0x00


//--------------------- .nv.info._ZN7cutlass13device_kernelIN5flash11enable_sm90INS1_16FlashAttnFwdSm90INS1_25CollectiveMainloopFwdSm90ILi2EN4cute5tupleIJNS5_1CILi1EEES8_S8_EEENS6_IJNS7_ILi64EEESA_SA_EEELi512ENS_10bfloat16_tEfNS_4arch4Sm90ELb0ELb0ELb0ELb0ELb0ELb0ELb0ELb0ELb0ELb0ELb0ELb0EEENS1_21CollectiveEpilogueFwdINS6_IJSA_NS7_ILi512EEESA_EEES9_SC_SE_Li256ELb0ELb0ELb0ELb0EEENS1_29StaticPersistentTileSchedulerILb0EEEEEEEEEvNT_6ParamsE --------------------------
	.section	.nv.info._ZN7cutlass13device_kernelIN5flash11enable_sm90INS1_16FlashAttnFwdSm90INS1_25CollectiveMainloopFwdSm90ILi2EN4cute5tupleIJNS5_1CILi1EEES8_S8_EEENS6_IJNS7_ILi64EEESA_SA_EEELi512ENS_10bfloat16_tEfNS_4arch4Sm90ELb0ELb0ELb0ELb0ELb0ELb0ELb0ELb0ELb0ELb0ELb0ELb0EEENS1_21CollectiveEpilogueFwdINS6_IJSA_NS7_ILi512EEESA_EEES9_SC_SE_Li256ELb0ELb0ELb0ELb0EEENS1_29StaticPersistentTileSchedulerILb0EEEEEEEEEvNT_6ParamsE,"",@"SHT_CUDA_INFO"
	.sectionflags	@""
	.align	4


	//----- nvinfo : EIATTR_CUDA_API_VERSION
	.align		4
        /*0000*/ 	.byte	0x04, 0x37
        /*0002*/ 	.short	(.L_127 - .L_126)
.L_126:
        /*0004*/ 	.word	0x00000082


	//----- nvinfo : EIATTR_KPARAM_INFO
	.align		4
.L_127:
        /*0008*/ 	.byte	0x04, 0x17
        /*000a*/ 	.short	(.L_129 - .L_128)
.L_128:
        /*000c*/ 	.word	0x00000000
        /*0010*/ 	.short	0x0000
        /*0012*/ 	.short	0x0070
        /*0014*/ 	.byte	0x00, 0xf0, 0x01, 0x2e


	//----- nvinfo : EIATTR_SPARSE_MMA_MASK
	.align		4
.L_129:
        /*0018*/ 	.byte	0x03, 0x50
        /*001a*/ 	.short	0x0000


	//----- nvinfo : EIATTR_MAXREG_COUNT
	.align		4
        /*001c*/ 	.byte	0x03, 0x1b
        /*001e*/ 	.short	0x00a8


	//----- nvinfo : EIATTR_NUM_BARRIERS
	.align		4
        /*0020*/ 	.byte	0x02, 0x4c
        /*0022*/ 	.byte	0x10
	.zero		1


	//----- nvinfo : EIATTR_EXTERNS
	.align		4
        /*0024*/ 	.byte	0x04, 0x0f
        /*0026*/ 	.short	(.L_131 - .L_130)


	//   ....[0]....
	.align		4
.L_130:
        /*0028*/ 	.word	index@(__assertfail)


	//----- nvinfo : EIATTR_ANNOTATIONS
	.align		4
.L_131:
        /*002c*/ 	.byte	0x04, 0x55
        /*002e*/ 	.short	(.L_133 - .L_132)


	//   ....[0]....
.L_132:
        /*0030*/ 	.word	0x00000001
        /*0034*/ 	.byte	0x90, 0x76, 0x00, 0x00, 0x01, 0x00, 0x00, 0x00, 0xa0, 0x76, 0x00, 0x00, 0x01, 0x00, 0x00, 0x00
        /* <DEDUP_REMOVED lines=10> */
        /*00e4*/ 	.byte	0x80, 0xa3, 0x00, 0x00


	//----- nvinfo : EIATTR_MERCURY_ISA_VERSION
	.align		4
.L_133:
        /*00e8*/ 	.byte	0x03, 0x5f
        /*00ea*/ 	.short	0x0101


	//----- nvinfo : EIATTR_INT_WARP_WIDE_INSTR_OFFSETS
	.align		4
        /*00ec*/ 	.byte	0x04, 0x31
        /*00ee*/ 	.short	(.L_135 - .L_134)


	//   ....[0]....
.L_134:
        /*00f0*/ 	.word	0x00000190


	//   ....[1]....
        /*00f4*/ 	.word	0x000001c0


	//   ....[2]....
        /*00f8*/ 	.word	0x000001d0


	//   ....[3]....
        /*00fc*/ 	.word	0x00007d70


	//   ....[4]....
        /*0100*/ 	.word	0x00007dd0


	//----- nvinfo : EIATTR_COOP_GROUP_MASK_REGIDS
	.align		4
.L_135:
        /*0104*/ 	.byte	0x04, 0x29
        /*0106*/ 	.short	(.L_137 - .L_136)


	//   ....[0]....
.L_136:
        /*0108*/ 	.word	0xffffffff


	//   ....[1]....
        /*010c*/ 	.word	0xffffffff


	//   ....[2]....
        /*0110*/ 	.word	0xffffffff


	//   ....[3]....
        /*0114*/ 	.word	0xffffffff


	//   ....[4]....
        /*0118*/ 	.word	0xffffffff


	//   ....[5]....
        /*011c*/ 	.word	0xffffffff


	//   ....[6]....
        /*0120*/ 	.word	0xffffffff


	//   ....[7]....
        /*0124*/ 	.word	0xffffffff


	//   ....[8]....
        /*0128*/ 	.word	0xffffffff


	//   ....[9]....
        /*012c*/ 	.word	0xffffffff


	//   ....[10]....
        /*0130*/ 	.word	0xffffffff


	//   ....[11]....
        /*0134*/ 	.word	0xffffffff


	//   ....[12]....
        /*0138*/ 	.word	0xffffffff


	//   ....[13]....
        /*013c*/ 	.word	0xffffffff


	//   ....[14]....
        /*0140*/ 	.word	0xffffffff


	//   ....[15]....
        /*0144*/ 	.word	0xffffffff


	//   ....[16]....
        /*0148*/ 	.word	0xffffffff


	//   ....[17]....
        /*014c*/ 	.word	0xffffffff


	//   ....[18]....
        /*0150*/ 	.word	0xffffffff


	//   ....[19]....
        /*0154*/ 	.word	0xffffffff


	//   ....[20]....
        /*0158*/ 	.word	0xffffffff


	//   ....[21]....
        /*015c*/ 	.word	0xffffffff


	//   ....[22]....
        /*0160*/ 	.word	0xffffffff


	//   ....[23]....
        /*0164*/ 	.word	0xffffffff


	//   ....[24]....
        /*0168*/ 	.word	0xffffffff


	//   ....[25]....
        /*016c*/ 	.word	0xffffffff


	//   ....[26]....
        /*0170*/ 	.word	0xffffffff


	//   ....[27]....
        /*0174*/ 	.word	0x0500000f


	//   ....[28]....
        /*0178*/ 	.word	0x0500000f


	//----- nvinfo : EIATTR_COOP_GROUP_INSTR_OFFSETS
	.align		4
.L_137:
        /*017c*/ 	.byte	0x04, 0x28
        /*017e*/ 	.short	(.L_139 - .L_138)


	//   ....[0]....
.L_138:
        /*0180*/ 	.word	0x00000060


	//   ....[1]....
        /*0184*/ 	.word	0x000001a0


	//   ....[2]....
        /*0188*/ 	.word	0x000001f0


	//   ....[3]....
        /*018c*/ 	.word	0x000003a0


	//   ....[4]....
        /*0190*/ 	.word	0x00000500


	//   ....[5]....
        /*0194*/ 	.word	0x00000620


	//   ....[6]....
        /*0198*/ 	.word	0x00000780


	//   ....[7]....
        /*019c*/ 	.word	0x00001040


	//   ....[8]....
        /*01a0*/ 	.word	0x00002950


	//   ....[9]....
        /*01a4*/ 	.word	0x00003330


	//   ....[10]....
        /*01a8*/ 	.word	0x00003390


	//   ....[11]....
        /*01ac*/ 	.word	0x00003560


	//   ....[12]....
        /*01b0*/ 	.word	0x00003630


	//   ....[13]....
        /*01b4*/ 	.word	0x00003f30


	//   ....[14]....
        /*01b8*/ 	.word	0x00004390


	//   ....[15]....
        /*01bc*/ 	.word	0x000043c0


	//   ....[16]....
        /*01c0*/ 	.word	0x000045f0


	//   ....[17]....
        /*01c4*/ 	.word	0x000047c0


	//   ....[18]....
        /*01c8*/ 	.word	0x00005840


	//   ....[19]....
        /*01cc*/ 	.word	0x00005880


	//   ....[20]....
        /*01d0*/ 	.word	0x000058c0


	//   ....[21]....
        /*01d4*/ 	.word	0x00005950


	//   ....[22]....
        /*01d8*/ 	.word	0x00005980


	//   ....[23]....
        /*01dc*/ 	.word	0x00006330


	//   ....[24]....
        /*01e0*/ 	.word	0x00007140


	//   ....[25]....
        /*01e4*/ 	.word	0x000075a0


	//   ....[26]....
        /*01e8*/ 	.word	0x0000a480


	//   ....[27]....
        /*01ec*/ 	.word	0x0000aa00


	//   ....[28]....
        /*01f0*/ 	.word	0x0000aea0


	//----- nvinfo : EIATTR_REG_RECONFIG
	.align		4
.L_139:
        /*01f4*/ 	.byte	0x01, 0x54
	.zero		2


	//----- nvinfo : EIATTR_SYSCALL_OFFSETS
	.align		4
        /*01f8*/ 	.byte	0x04, 0x46
        /*01fa*/ 	.short	(.L_141 - .L_140)


	//   ....[0]....
.L_140:
        /*01fc*/ 	.word	0x00002b10


	//   ....[1]....
        /*0200*/ 	.word	0x000079f0


	//   ....[2]....
        /*0204*/ 	.word	0x00007b30


	//   ....[3]....
        /*0208*/ 	.word	0x00007c30


	//----- nvinfo : EIATTR_MBARRIER_INSTR_OFFSETS
	.align		4
.L_141:
        /*020c*/ 	.byte	0x04, 0x39
        /*020e*/ 	.short	(.L_143 - .L_142)


	//   ....[0]....
.L_142:
        /*0210*/ 	.word	0x00000290
        /*0214*/ 	.word	0x000000ff
        /*0218*/ 	.word	0x00028c00
        /*021c*/ 	.short	0x0100
        /*021e*/ 	.byte	0x06
	.zero		1


	//   ....[1]....
        /*0220*/ 	.word	0x000002a0
        /*0224*/ 	.word	0x000000ff
        /*0228*/ 	.word	0x00028c20
        /*022c*/ 	.short	0x0100
        /*022e*/ 	.byte	0x06
	.zero		1


	//   ....[2]....
        /*0230*/ 	.word	0x00000350
        /*0234*/ 	.word	0x000000ff
        /*0238*/ 	.word	0x00028c30
        /*023c*/ 	.short	0x0100
        /*023e*/ 	.byte	0x06
	.zero		1


	//   ....[3]....
        /*0240*/ 	.word	0x00000360
        /*0244*/ 	.word	0x000000ff
        /*0248*/ 	.word	0x00028c40
        /*024c*/ 	.short	0x0100
        /*024e*/ 	.byte	0x06
	.zero		1


	//   ....[4]....
        /*0250*/ 	.word	0x00000370
        /*0254*/ 	.word	0x000000ff
        /*0258*/ 	.word	0x00028c38
        /*025c*/ 	.short	0x0100
        /*025e*/ 	.byte	0x06
	.zero		1


	//   ....[5]....
        /*0260*/ 	.word	0x00000380
        /*0264*/ 	.word	0x000000ff
        /*0268*/ 	.word	0x00028c48
        /*026c*/ 	.short	0x0100
        /*026e*/ 	.byte	0x06
	.zero		1


	//   ....[6]....
        /*0270*/ 	.word	0x000004b0
        /*0274*/ 	.word	0x000000ff
        /*0278*/ 	.word	0x00028c50
        /*027c*/ 	.short	0x0100
        /*027e*/ 	.byte	0x08
	.zero		1


	//   ....[7]....
        /*0280*/ 	.word	0x000004c0
        /*0284*/ 	.word	0x000000ff
        /*0288*/ 	.word	0x00028c60
        /*028c*/ 	.short	0x0100
        /*028e*/ 	.byte	0x08
	.zero		1


	//   ....[8]....
        /*0290*/ 	.word	0x000004d0
        /*0294*/ 	.word	0x000000ff
        /*0298*/ 	.word	0x00028c58
        /*029c*/ 	.short	0x0100
        /*029e*/ 	.byte	0x08
	.zero		1


	//   ....[9]....
        /*02a0*/ 	.word	0x000004e0
        /*02a4*/ 	.word	0x000000ff
        /*02a8*/ 	.word	0x00028c68
        /*02ac*/ 	.short	0x0100
        /*02ae*/ 	.byte	0x08
	.zero		1


	//   ....[10]....
        /*02b0*/ 	.word	0x000005d0
        /*02b4*/ 	.word	0x000000ff
        /*02b8*/ 	.word	0x00028c70
        /*02bc*/ 	.short	0x0100
        /*02be*/ 	.byte	0x06
	.zero		1


	//   ....[11]....
        /*02c0*/ 	.word	0x000005e0
        /*02c4*/ 	.word	0x000000ff
        /*02c8*/ 	.word	0x00028c80
        /*02cc*/ 	.short	0x0100
        /*02ce*/ 	.byte	0x06
	.zero		1


	//   ....[12]....
        /*02d0*/ 	.word	0x000005f0
        /*02d4*/ 	.word	0x000000ff
        /*02d8*/ 	.word	0x00028c78
        /*02dc*/ 	.short	0x0100
        /*02de*/ 	.byte	0x06
	.zero		1


	//   ....[13]....
        /*02e0*/ 	.word	0x00000600
        /*02e4*/ 	.word	0x000000ff
        /*02e8*/ 	.word	0x00028c88
        /*02ec*/ 	.short	0x0100
        /*02ee*/ 	.byte	0x06
	.zero		1


	//   ....[14]....
        /*02f0*/ 	.word	0x00000730
        /*02f4*/ 	.word	0x000000ff
        /*02f8*/ 	.word	0x00028c90
        /*02fc*/ 	.short	0x0100
        /*02fe*/ 	.byte	0x08
	.zero		1


	//   ....[15]....
        /*0300*/ 	.word	0x00000740
        /*0304*/ 	.word	0x000000ff
        /*0308*/ 	.word	0x00028ca0
        /*030c*/ 	.short	0x0100
        /*030e*/ 	.byte	0x08
	.zero		1


	//   ....[16]....
        /*0310*/ 	.word	0x00000750
        /*0314*/ 	.word	0x000000ff
        /*0318*/ 	.word	0x00028c98
        /*031c*/ 	.short	0x0100
        /*031e*/ 	.byte	0x08
	.zero		1


	//   ....[17]....
        /*0320*/ 	.word	0x00000760
        /*0324*/ 	.word	0x000000ff
        /*0328*/ 	.word	0x00028ca8
        /*032c*/ 	.short	0x0100
        /*032e*/ 	.byte	0x08
	.zero		1


	//   ....[18]....
        /*0330*/ 	.word	0x00000890
        /*0334*/ 	.word	0x000000ff
        /*0338*/ 	.word	0x00028cb0
        /*033c*/ 	.short	0x0100
        /*033e*/ 	.byte	0x08
	.zero		1


	//   ....[19]....
        /*0340*/ 	.word	0x000008a0
        /*0344*/ 	.word	0x000000ff
        /*0348*/ 	.word	0x00028cc0
        /*034c*/ 	.short	0x0100
        /*034e*/ 	.byte	0x08
	.zero		1


	//   ....[20]....
        /*0350*/ 	.word	0x000008b0
        /*0354*/ 	.word	0x000000ff
        /*0358*/ 	.word	0x00028cb8
        /*035c*/ 	.short	0x0100
        /*035e*/ 	.byte	0x08
	.zero		1


	//   ....[21]....
        /*0360*/ 	.word	0x000008c0
        /*0364*/ 	.word	0x000000ff
        /*0368*/ 	.word	0x00028cc8
        /*036c*/ 	.short	0x0100
        /*036e*/ 	.byte	0x08
	.zero		1


	//   ....[22]....
        /*0370*/ 	.word	0x00001150
        /*0374*/ 	.word	0x000000ff
        /*0378*/ 	.word	0x00028c50
        /*037c*/ 	.short	0x010a
        /*037e*/ 	.byte	0x10
	.zero		1


	//   ....[23]....
        /*0380*/ 	.word	0x00001430
        /*0384*/ 	.word	0x00000000
        /*0388*/ 	.word	0x00000000
        /*038c*/ 	.short	0x0101
        /*038e*/ 	.byte	0x3f
	.zero		1


	//   ....[24]....
        /*0390*/ 	.word	0x00001dc0
        /*0394*/ 	.word	0x000000ff
        /*0398*/ 	.word	0x00028c50
        /*039c*/ 	.short	0x010a
        /*039e*/ 	.byte	0x06
	.zero		1


	//   ....[25]....
        /*03a0*/ 	.word	0x00001e00
        /*03a4*/ 	.word	0x000000ff
        /*03a8*/ 	.word	0x00028c50
        /*03ac*/ 	.short	0x010a
        /*03ae*/ 	.byte	0x06
	.zero		1


	//   ....[26]....
        /*03b0*/ 	.word	0x00002050
        /*03b4*/ 	.word	0x00000003
        /*03b8*/ 	.word	0x00000000
        /*03bc*/ 	.short	0x0101
        /*03be*/ 	.byte	0x3f
	.zero		1


	//   ....[27]....
        /*03c0*/ 	.word	0x00002b90
        /*03c4*/ 	.word	0x000000ff
        /*03c8*/ 	.word	0x00028c00
        /*03cc*/ 	.short	0x010a
        /*03ce*/ 	.byte	0x2e
	.zero		1


	//   ....[28]....
        /*03d0*/ 	.word	0x00002c10
        /*03d4*/ 	.word	0x00000007
        /*03d8*/ 	.word	0x00028c30
        /*03dc*/ 	.short	0x010a
        /*03de*/ 	.byte	0x3f
	.zero		1


	//   ....[29]....
        /*03e0*/ 	.word	0x00002c50
        /*03e4*/ 	.word	0x00000007
        /*03e8*/ 	.word	0x00028c30
        /*03ec*/ 	.short	0x010a
        /*03ee*/ 	.byte	0x3f
	.zero		1


	//   ....[30]....
        /*03f0*/ 	.word	0x00003820
        /*03f4*/ 	.word	0x00000005
        /*03f8*/ 	.word	0x00000000
        /*03fc*/ 	.short	0x0101
        /*03fe*/ 	.byte	0x3f
	.zero		1


	//   ....[31]....
        /*0400*/ 	.word	0x00003ca0
        /*0404*/ 	.word	0x00000007
        /*0408*/ 	.word	0x00028c50
        /*040c*/ 	.short	0x010a
        /*040e*/ 	.byte	0x3f
	.zero		1


	//   ....[32]....
        /*0410*/ 	.word	0x00003cf0
        /*0414*/ 	.word	0x00000007
        /*0418*/ 	.word	0x00028c50
        /*041c*/ 	.short	0x010a
        /*041e*/ 	.byte	0x3f
	.zero		1


	//   ....[33]....
        /*0420*/ 	.word	0x00003f50
        /*0424*/ 	.word	0x00000007
        /*0428*/ 	.word	0x00000000
        /*042c*/ 	.short	0x0101
        /*042e*/ 	.byte	0x3f
	.zero		1


	//   ....[34]....
        /*0430*/ 	.word	0x00004090
        /*0434*/ 	.word	0x000000ff
        /*0438*/ 	.word	0x00028c30
        /*043c*/ 	.short	0x010a
        /*043e*/ 	.byte	0x16
	.zero		1


	//   ....[35]....
        /*0440*/ 	.word	0x000040d0
        /*0444*/ 	.word	0x000000ff
        /*0448*/ 	.word	0x00028c30
        /*044c*/ 	.short	0x010a
        /*044e*/ 	.byte	0x16
	.zero		1


	//   ....[36]....
        /*0450*/ 	.word	0x00004b50
        /*0454*/ 	.word	0x0000009a
        /*0458*/ 	.word	0x00000000
        /*045c*/ 	.short	0x0101
        /*045e*/ 	.byte	0x3f
	.zero		1


	//   ....[37]....
        /*0460*/ 	.word	0x000055b0
        /*0464*/ 	.word	0x000000ff
        /*0468*/ 	.word	0x00028c50
        /*046c*/ 	.short	0x010a
        /*046e*/ 	.byte	0x16
	.zero		1


	//   ....[38]....
        /*0470*/ 	.word	0x000055f0
        /*0474*/ 	.word	0x000000ff
        /*0478*/ 	.word	0x00028c50
        /*047c*/ 	.short	0x010a
        /*047e*/ 	.byte	0x16
	.zero		1


	//   ....[39]....
        /*0480*/ 	.word	0x00005860
        /*0484*/ 	.word	0x000000aa
        /*0488*/ 	.word	0x00000000
        /*048c*/ 	.short	0x0101
        /*048e*/ 	.byte	0x3f
	.zero		1


	//   ....[40]....
        /*0490*/ 	.word	0x00007510
        /*0494*/ 	.word	0x000000ff
        /*0498*/ 	.word	0x00000000
        /*049c*/ 	.short	0x0101
        /*049e*/ 	.byte	0x06
	.zero		1


	//   ....[41]....
        /*04a0*/ 	.word	0x00008130
        /*04a4*/ 	.word	0x00000005
        /*04a8*/ 	.word	0x00028c40
        /*04ac*/ 	.short	0x010a
        /*04ae*/ 	.byte	0x3f
	.zero		1


	//   ....[42]....
        /*04b0*/ 	.word	0x000084c0
        /*04b4*/ 	.word	0x0000000a
        /*04b8*/ 	.word	0x00028c20
        /*04bc*/ 	.short	0x010a
        /*04be*/ 	.byte	0x3f
	.zero		1


	//   ....[43]....
        /*04c0*/ 	.word	0x00008580
        /*04c4*/ 	.word	0x00000008
        /*04c8*/ 	.word	0x00028c60
        /*04cc*/ 	.short	0x010a
        /*04ce*/ 	.byte	0x3f
	.zero		1


	//   ....[44]....
        /*04d0*/ 	.word	0x00008c70
        /*04d4*/ 	.word	0x00000002
        /*04d8*/ 	.word	0x00028c40
        /*04dc*/ 	.short	0x010a
        /*04de*/ 	.byte	0x3f
	.zero		1


	//   ....[45]....
        /*04e0*/ 	.word	0x00008e40
        /*04e4*/ 	.word	0x00000002
        /*04e8*/ 	.word	0x00028c60
        /*04ec*/ 	.short	0x010a
        /*04ee*/ 	.byte	0x3f
	.zero		1


	//   ....[46]....
        /*04f0*/ 	.word	0x000094c0
        /*04f4*/ 	.word	0x00000003
        /*04f8*/ 	.word	0x00028c40
        /*04fc*/ 	.short	0x010a
        /*04fe*/ 	.byte	0x3f
	.zero		1


	//   ....[47]....
        /*0500*/ 	.word	0x00009690
        /*0504*/ 	.word	0x00000003
        /*0508*/ 	.word	0x00028c60
        /*050c*/ 	.short	0x010a
        /*050e*/ 	.byte	0x3f
	.zero		1


	//   ....[48]....
        /*0510*/ 	.word	0x00009cb0
        /*0514*/ 	.word	0x00000003
        /*0518*/ 	.word	0x00028c40
        /*051c*/ 	.short	0x010a
        /*051e*/ 	.byte	0x3f
	.zero		1


	//   ....[49]....
        /*0520*/ 	.word	0x00009e80
        /*0524*/ 	.word	0x00000003
        /*0528*/ 	.word	0x00028c60
        /*052c*/ 	.short	0x010a
        /*052e*/ 	.byte	0x3f
	.zero		1


	//   ....[50]....
        /*0530*/ 	.word	0x0000a400
        /*0534*/ 	.word	0x00000000
        /*0538*/ 	.word	0x00028c20
        /*053c*/ 	.short	0x010a
        /*053e*/ 	.byte	0x3f
	.zero		1


	//   ....[51]....
        /*0540*/ 	.word	0x0000a5a0
        /*0544*/ 	.word	0x00000006
        /*0548*/ 	.word	0x00000000
        /*054c*/ 	.short	0x010a
        /*054e*/ 	.byte	0x3f
	.zero		1


	//   ....[52]....
        /*0550*/ 	.word	0x0000a610
        /*0554*/ 	.word	0x00000003
        /*0558*/ 	.word	0x00000000
        /*055c*/ 	.short	0x010a
        /*055e*/ 	.byte	0x3f
	.zero		1


	//   ....[53]....
        /*0560*/ 	.word	0x0000a670
        /*0564*/ 	.word	0x00000010
        /*0568*/ 	.word	0x00000000
        /*056c*/ 	.short	0x010a
        /*056e*/ 	.byte	0x3f
	.zero		1


	//   ....[54]....
        /*0570*/ 	.word	0x0000a6a0
        /*0574*/ 	.word	0x00000003
        /*0578*/ 	.word	0x00000000
        /*057c*/ 	.short	0x010a
        /*057e*/ 	.byte	0x3f
	.zero		1


	//   ....[55]....
        /*0580*/ 	.word	0x0000a710
        /*0584*/ 	.word	0x00000003
        /*0588*/ 	.word	0x00028c50
        /*058c*/ 	.short	0x010a
        /*058e*/ 	.byte	0x3f
	.zero		1


	//   ....[56]....
        /*0590*/ 	.word	0x0000a770
        /*0594*/ 	.word	0x00000004
        /*0598*/ 	.word	0x00028c50
        /*059c*/ 	.short	0x010a
        /*059e*/ 	.byte	0x3f
	.zero		1


	//   ....[57]....
        /*05a0*/ 	.word	0x0000a7d0
        /*05a4*/ 	.word	0x00000003
        /*05a8*/ 	.word	0x00028c00
        /*05ac*/ 	.short	0x010a
        /*05ae*/ 	.byte	0x3f
	.zero		1


	//   ....[58]....
        /*05b0*/ 	.word	0x0000a820
        /*05b4*/ 	.word	0x00000007
        /*05b8*/ 	.word	0x00028c30
        /*05bc*/ 	.short	0x010a
        /*05be*/ 	.byte	0x3f
	.zero		1


	//   ....[59]....
        /*05c0*/ 	.word	0x0000a870
        /*05c4*/ 	.word	0x00000007
        /*05c8*/ 	.word	0x00028c50
        /*05cc*/ 	.short	0x010a
        /*05ce*/ 	.byte	0x3f
	.zero		1


	//   ....[60]....
        /*05d0*/ 	.word	0x0000a8d0
        /*05d4*/ 	.word	0x00000000
        /*05d8*/ 	.word	0x00028c30
        /*05dc*/ 	.short	0x010a
        /*05de*/ 	.byte	0x3f
	.zero		1


	//   ....[61]....
        /*05e0*/ 	.word	0x0000a920
        /*05e4*/ 	.word	0x000000aa
        /*05e8*/ 	.word	0x00028c50
        /*05ec*/ 	.short	0x010a
        /*05ee*/ 	.byte	0x3f
	.zero		1


	//   ....[62]....
        /*05f0*/ 	.word	0x0000aac0
        /*05f4*/ 	.word	0x00000005
        /*05f8*/ 	.word	0x00028c40
        /*05fc*/ 	.short	0x010a
        /*05fe*/ 	.byte	0x3f
	.zero		1


	//   ....[63]....
        /*0600*/ 	.word	0x0000ab40
        /*0604*/ 	.word	0x00000008
        /*0608*/ 	.word	0x00028c20
        /*060c*/ 	.short	0x010a
        /*060e*/ 	.byte	0x3f
	.zero		1


	//   ....[64]....
        /*0610*/ 	.word	0x0000ab90
        /*0614*/ 	.word	0x00000008
        /*0618*/ 	.word	0x00028c60
        /*061c*/ 	.short	0x010a
        /*061e*/ 	.byte	0x3f
	.zero		1


	//   ....[65]....
        /*0620*/ 	.word	0x0000abe0
        /*0624*/ 	.word	0x00000002
        /*0628*/ 	.word	0x00028c40
        /*062c*/ 	.short	0x010a
        /*062e*/ 	.byte	0x3f
	.zero		1


	//   ....[66]....
        /*0630*/ 	.word	0x0000ac30
        /*0634*/ 	.word	0x00000002
        /*0638*/ 	.word	0x00028c60
        /*063c*/ 	.short	0x010a
        /*063e*/ 	.byte	0x3f
	.zero		1


	//   ....[67]....
        /*0640*/ 	.word	0x0000ac80
        /*0644*/ 	.word	0x00000003
        /*0648*/ 	.word	0x00028c40
        /*064c*/ 	.short	0x010a
        /*064e*/ 	.byte	0x3f
	.zero		1


	//   ....[68]....
        /*0650*/ 	.word	0x0000acd0
        /*0654*/ 	.word	0x00000003
        /*0658*/ 	.word	0x00028c60
        /*065c*/ 	.short	0x010a
        /*065e*/ 	.byte	0x3f
	.zero		1


	//   ....[69]....
        /*0660*/ 	.word	0x0000ad20
        /*0664*/ 	.word	0x00000003
        /*0668*/ 	.word	0x00028c40
        /*066c*/ 	.short	0x010a
        /*066e*/ 	.byte	0x3f
	.zero		1


	//   ....[70]....
        /*0670*/ 	.word	0x0000ad70
        /*0674*/ 	.word	0x00000003
        /*0678*/ 	.word	0x00028c60
        /*067c*/ 	.short	0x010a
        /*067e*/ 	.byte	0x3f
	.zero		1


	//   ....[71]....
        /*0680*/ 	.word	0x0000adc0
        /*0684*/ 	.word	0x00000000
        /*0688*/ 	.word	0x00028c20
        /*068c*/ 	.short	0x010a
        /*068e*/ 	.byte	0x3f
	.zero		1


	//   ....[72]....
        /*0690*/ 	.word	0x0000af60
        /*0694*/ 	.word	0x00000006
        /*0698*/ 	.word	0x00000000
        /*069c*/ 	.short	0x010a
        /*069e*/ 	.byte	0x3f
	.zero		1


	//   ....[73]....
        /*06a0*/ 	.word	0x0000afb0
        /*06a4*/ 	.word	0x00000003
        /*06a8*/ 	.word	0x00000000
        /*06ac*/ 	.short	0x010a
        /*06ae*/ 	.byte	0x3f
	.zero		1


	//   ....[74]....
        /*06b0*/ 	.word	0x0000b000
        /*06b4*/ 	.word	0x00000010
        /*06b8*/ 	.word	0x00000000
        /*06bc*/ 	.short	0x010a
        /*06be*/ 	.byte	0x3f
	.zero		1


	//----- nvinfo : EIATTR_NUM_MBARRIERS
	.align		4
.L_143:
        /*06c0*/ 	.byte	0x03, 0x38
        /*06c2*/ 	.short	0x0016


	//----- nvinfo : EIATTR_EXIT_INSTR_OFFSETS
	.align		4
        /*06c4*/ 	.byte	0x04, 0x1c
        /*06c6*/ 	.short	(.L_145 - .L_144)


	//   ....[0]....
.L_144:
        /*06c8*/ 	.word	0x00000a10


	//   ....[1]....
        /*06cc*/ 	.word	0x00007560


	//   ....[2]....
        /*06d0*/ 	.word	0x000075c0


	//   ....[3]....
        /*06d4*/ 	.word	0x0000a6f0


	//----- nvinfo : EIATTR_MAX_THREADS
	.align		4
.L_145:
        /*06d8*/ 	.byte	0x04, 0x05
        /*06da*/ 	.short	(.L_147 - .L_146)
.L_146:
        /*06dc*/ 	.word	0x00000180
        /*06e0*/ 	.word	0x00000001
        /*06e4*/ 	.word	0x00000001


	//----- nvinfo : EIATTR_CRS_STACK_SIZE
	.align		4
.L_147:
        /*06e8*/ 	.byte	0x04, 0x1e
        /*06ea*/ 	.short	(.L_149 - .L_148)
.L_148:
        /*06ec*/ 	.word	0x00000000


	//----- nvinfo : EIATTR_CBANK_PARAM_SIZE
	.align		4
.L_149:
        /*06f0*/ 	.byte	0x03, 0x19
        /*06f2*/ 	.short	0x0bf0


	//----- nvinfo : EIATTR_PARAM_CBANK
	.align		4
        /*06f4*/ 	.byte	0x04, 0x0a
        /*06f6*/ 	.short	(.L_151 - .L_150)
	.align		4
.L_150:
        /*06f8*/ 	.word	index@(.nv.constant0._ZN7cutlass13device_kernelIN5flash11enable_sm90INS1_16FlashAttnFwdSm90INS1_25CollectiveMainloopFwdSm90ILi2EN4cute5tupleIJNS5_1CILi1EEES8_S8_EEENS6_IJNS7_ILi64EEESA_SA_EEELi512ENS_10bfloat16_tEfNS_4arch4Sm90ELb0ELb0ELb0ELb0ELb0ELb0ELb0ELb0ELb0ELb0ELb0ELb0EEENS1_21CollectiveEpilogueFwdINS6_IJSA_NS7_ILi512EEESA_EEES9_SC_SE_Li256ELb0ELb0ELb0ELb0EEENS1_29StaticPersistentTileSchedulerILb0EEEEEEEEEvNT_6ParamsE)
        /*06fc*/ 	.short	0x0210
        /*06fe*/ 	.short	0x0bf0


	//----- nvinfo : EIATTR_SW_WAR
	.align		4
.L_151:
        /*0700*/ 	.byte	0x04, 0x36
        /*0702*/ 	.short	(.L_153 - .L_152)
.L_152:
        /*0704*/ 	.word	0x00000008
.L_153:


//--------------------- .nv.info._ZN7cutlass13device_kernelIN5flash11enable_sm90INS1_16FlashAttnFwdSm90INS1_25CollectiveMainloopFwdSm90ILi2EN4cute5tupleIJNS5_1CILi1EEES8_S8_EEENS6_IJNS7_ILi64EEESA_SA_EEELi512ENS_10bfloat16_tEfNS_4arch4Sm90ELb0ELb0ELb0ELb0ELb0ELb0ELb1ELb0ELb0ELb0ELb0ELb0EEENS1_21CollectiveEpilogueFwdINS6_IJSA_NS7_ILi512EEESA_EEES9_SC_SE_Li256ELb0ELb0ELb0ELb0EEENS1_29StaticPersistentTileSchedulerILb0EEEEEEEEEvNT_6ParamsE --------------------------
	.section	.nv.info._ZN7cutlass13device_kernelIN5flash11enable_sm90INS1_16FlashAttnFwdSm90INS1_25CollectiveMainloopFwdSm90ILi2EN4cute5tupleIJNS5_1CILi1EEES8_S8_EEENS6_IJNS7_ILi64EEESA_SA_EEELi512ENS_10bfloat16_tEfNS_4arch4Sm90ELb0ELb0ELb0ELb0ELb0ELb0ELb1ELb0ELb0ELb0ELb0ELb0EEENS1_21CollectiveEpilogueFwdINS6_IJSA_NS7_ILi512EEESA_EEES9_SC_SE_Li256ELb0ELb0ELb0ELb0EEENS1_29StaticPersistentTileSchedulerILb0EEEEEEEEEvNT_6ParamsE,"",@"SHT_CUDA_INFO"
	.sectionflags	@""
	.align	4


	//----- nvinfo : EIATTR_CUDA_API_VERSION
	.align		4
        /*0000*/ 	.byte	0x04, 0x37
        /*0002*/ 	.short	(.L_155 - .L_154)
.L_154:
        /*0004*/ 	.word	0x00000082


	//----- nvinfo : EIATTR_KPARAM_INFO
	.align		4
.L_155:
        /*0008*/ 	.byte	0x04, 0x17
        /*000a*/ 	.short	(.L_157 - .L_156)
.L_156:
        /*000c*/ 	.word	0x00000000
        /*0010*/ 	.short	0x0000
        /*0012*/ 	.short	0x0070
        /*0014*/ 	.byte	0x00, 0xf0, 0x01, 0x32


	//----- nvinfo : EIATTR_SPARSE_MMA_MASK
	.align		4
.L_157:
        /*0018*/ 	.byte	0x03, 0x50
        /*001a*/ 	.short	0x0000


	//----- nvinfo : EIATTR_MAXREG_COUNT
	.align		4
        /*001c*/ 	.byte	0x03, 0x1b
        /*001e*/ 	.short	0x00a8


	//----- nvinfo : EIATTR_NUM_BARRIERS
	.align		4
        /*0020*/ 	.byte	0x02, 0x4c
        /*0022*/ 	.byte	0x10
	.zero		1


	//----- nvinfo : EIATTR_EXTERNS
	.align		4
        /*0024*/ 	.byte	0x04, 0x0f
        /*0026*/ 	.short	(.L_159 - .L_158)


	//   ....[0]....
	.align		4
.L_158:
        /*0028*/ 	.word	index@(__assertfail)


	//----- nvinfo : EIATTR_ANNOTATIONS
	.align		4
.L_159:
        /*002c*/ 	.byte	0x04, 0x55
        /*002e*/ 	.short	(.L_161 - .L_160)


	//   ....[0]....
.L_160:
        /* <DEDUP_REMOVED lines=14> */


	//----- nvinfo : EIATTR_MERCURY_ISA_VERSION
	.align		4
.L_161:
        /*00f8*/ 	.byte	0x03, 0x5f
        /*00fa*/ 	.short	0x0101


	//----- nvinfo : EIATTR_INT_WARP_WIDE_INSTR_OFFSETS
	.align		4
        /*00fc*/ 	.byte	0x04, 0x31
        /*00fe*/ 	.short	(.L_163 - .L_162)


	//   ....[0]....
.L_162:
        /*0100*/ 	.word	0x000001b0


	//   ....[1]....
        /*0104*/ 	.word	0x000001e0


	//   ....[2]....
        /*0108*/ 	.word	0x00000250


	//   ....[3]....
        /*010c*/ 	.word	0x00000290


	//   ....[4]....
        /*0110*/ 	.word	0x0000a650


	//   ....[5]....
        /*0114*/ 	.word	0x0000a6b0


	//----- nvinfo : EIATTR_COOP_GROUP_MASK_REGIDS
	.align		4
.L_163:
        /*0118*/ 	.byte	0x04, 0x29
        /*011a*/ 	.short	(.L_165 - .L_164)


	//   ....[0]....
.L_164:
        /*011c*/ 	.word	0xffffffff


	//   ....[1]....
        /*0120*/ 	.word	0xffffffff


	//   ....[2]....
        /*0124*/ 	.word	0xffffffff


	//   ....[3]....
        /*0128*/ 	.word	0xffffffff


	//   ....[4]....
        /*012c*/ 	.word	0xffffffff


	//   ....[5]....
        /*0130*/ 	.word	0xffffffff


	//   ....[6]....
        /*0134*/ 	.word	0xffffffff


	//   ....[7]....
        /*0138*/ 	.word	0xffffffff


	//   ....[8]....
        /*013c*/ 	.word	0xffffffff


	//   ....[9]....
        /*0140*/ 	.word	0xffffffff


	//   ....[10]....
        /*0144*/ 	.word	0xffffffff


	//   ....[11]....
        /*0148*/ 	.word	0xffffffff


	//   ....[12]....
        /*014c*/ 	.word	0xffffffff


	//   ....[13]....
        /*0150*/ 	.word	0xffffffff


	//   ....[14]....
        /*0154*/ 	.word	0xffffffff


	//   ....[15]....
        /*0158*/ 	.word	0xffffffff


	//   ....[16]....
        /*015c*/ 	.word	0xffffffff


	//   ....[17]....
        /*0160*/ 	.word	0xffffffff


	//   ....[18]....
        /*0164*/ 	.word	0xffffffff


	//   ....[19]....
        /*0168*/ 	.word	0xffffffff


	//   ....[20]....
        /*016c*/ 	.word	0xffffffff


	//   ....[21]....
        /*0170*/ 	.word	0xffffffff


	//   ....[22]....
        /*0174*/ 	.word	0xffffffff


	//   ....[23]....
        /*0178*/ 	.word	0xffffffff


	//   ....[24]....
        /*017c*/ 	.word	0xffffffff


	//   ....[25]....
        /*0180*/ 	.word	0xffffffff


	//   ....[26]....
        /*0184*/ 	.word	0xffffffff


	//   ....[27]....
        /*0188*/ 	.word	0xffffffff


	//   ....[28]....
        /*018c*/ 	.word	0xffffffff


	//   ....[29]....
        /*0190*/ 	.word	0x0500000f


	//   ....[30]....
        /*0194*/ 	.word	0x0500000f


	//----- nvinfo : EIATTR_COOP_GROUP_INSTR_OFFSETS
	.align		4
.L_165:
        /*0198*/ 	.byte	0x04, 0x28
        /*019a*/ 	.short	(.L_167 - .L_166)


	//   ....[0]....
.L_166:
        /*019c*/ 	.word	0x00000060


	//   ....[1]....
        /*01a0*/ 	.word	0x000001c0


	//   ....[2]....
        /*01a4*/ 	.word	0x00000270


	//   ....[3]....
        /*01a8*/ 	.word	0x000003d0


	//   ....[4]....
        /*01ac*/ 	.word	0x00000530


	//   ....[5]....
        /*01b0*/ 	.word	0x00000650


	//   ....[6]....
        /*01b4*/ 	.word	0x000007b0


	//   ....[7]....
        /*01b8*/ 	.word	0x00001010


	//   ....[8]....
        /*01bc*/ 	.word	0x00002790


	//   ....[9]....
        /*01c0*/ 	.word	0x00003760


	//   ....[10]....
        /*01c4*/ 	.word	0x000046f0


	//   ....[11]....
        /*01c8*/ 	.word	0x00004770


	//   ....[12]....
        /*01cc*/ 	.word	0x00004940


	//   ....[13]....
        /*01d0*/ 	.word	0x00004a50


	//   ....[14]....
        /*01d4*/ 	.word	0x000052c0


	//   ....[15]....
        /*01d8*/ 	.word	0x00006020


	//   ....[16]....
        /*01dc*/ 	.word	0x00006ce0


	//   ....[17]....
        /*01e0*/ 	.word	0x00006d10


	//   ....[18]....
        /*01e4*/ 	.word	0x00006f50


	//   ....[19]....
        /*01e8*/ 	.word	0x00007120


	//   ....[20]....
        /*01ec*/ 	.word	0x00008110


	//   ....[21]....
        /*01f0*/ 	.word	0x00008150


	//   ....[22]....
        /*01f4*/ 	.word	0x00008190


	//   ....[23]....
        /*01f8*/ 	.word	0x00008220


	//   ....[24]....
        /*01fc*/ 	.word	0x00008230


	//   ....[25]....
        /*0200*/ 	.word	0x00008bf0


	//   ....[26]....
        /*0204*/ 	.word	0x00009a00


	//   ....[27]....
        /*0208*/ 	.word	0x00009e60


	//   ....[28]....
        /*020c*/ 	.word	0x0000d150


	//   ....[29]....
        /*0210*/ 	.word	0x0000d5f0


	//   ....[30]....
        /*0214*/ 	.word	0x0000da90


	//----- nvinfo : EIATTR_REG_RECONFIG
	.align		4
.L_167:
        /*0218*/ 	.byte	0x01, 0x54
	.zero		2


	//----- nvinfo : EIATTR_SYSCALL_OFFSETS
	.align		4
        /*021c*/ 	.byte	0x04, 0x46
        /*021e*/ 	.short	(.L_169 - .L_168)


	//   ....[0]....
.L_168:
        /*0220*/ 	.word	0x00002980


	//   ....[1]....
        /*0224*/ 	.word	0x0000a2d0


	//   ....[2]....
        /*0228*/ 	.word	0x0000a410


	//   ....[3]....
        /*022c*/ 	.word	0x0000a510


	//----- nvinfo : EIATTR_MBARRIER_INSTR_OFFSETS
	.align		4
.L_169:
        /*0230*/ 	.byte	0x04, 0x39
        /*0232*/ 	.short	(.L_171 - .L_170)


	//   ....[0]....
.L_170:
        /*0234*/ 	.word	0x000002b0
        /*0238*/ 	.word	0x000000ff
        /*023c*/ 	.word	0x00038800
        /*0240*/ 	.short	0x0100
        /*0242*/ 	.byte	0x06
	.zero		1


	//   ....[1]....
        /*0244*/ 	.word	0x000002c0
        /*0248*/ 	.word	0x000000ff
        /*024c*/ 	.word	0x00038810
        /*0250*/ 	.short	0x0100
        /*0252*/ 	.byte	0x06
	.zero		1


	//   ....[2]....
        /*0254*/ 	.word	0x000002d0
        /*0258*/ 	.word	0x000000ff
        /*025c*/ 	.word	0x00038820
        /*0260*/ 	.short	0x0100
        /*0262*/ 	.byte	0x06
	.zero		1


	//   ....[3]....
        /*0264*/ 	.word	0x00000380
        /*0268*/ 	.word	0x000000ff
        /*026c*/ 	.word	0x00038830
        /*0270*/ 	.short	0x0100
        /*0272*/ 	.byte	0x06
	.zero		1


	//   ....[4]....
        /*0274*/ 	.word	0x00000390
        /*0278*/ 	.word	0x000000ff
        /*027c*/ 	.word	0x00038840
        /*0280*/ 	.short	0x0100
        /*0282*/ 	.byte	0x06
	.zero		1


	//   ....[5]....
        /*0284*/ 	.word	0x000003a0
        /*0288*/ 	.word	0x000000ff
        /*028c*/ 	.word	0x00038838
        /*0290*/ 	.short	0x0100
        /*0292*/ 	.byte	0x06
	.zero		1


	//   ....[6]....
        /*0294*/ 	.word	0x000003b0
        /*0298*/ 	.word	0x000000ff
        /*029c*/ 	.word	0x00038848
        /*02a0*/ 	.short	0x0100
        /*02a2*/ 	.byte	0x06
	.zero		1


	//   ....[7]....
        /*02a4*/ 	.word	0x000004e0
        /*02a8*/ 	.word	0x000000ff
        /*02ac*/ 	.word	0x00038850
        /*02b0*/ 	.short	0x0100
        /*02b2*/ 	.byte	0x08
	.zero		1


	//   ....[8]....
        /*02b4*/ 	.word	0x000004f0
        /*02b8*/ 	.word	0x000000ff
        /*02bc*/ 	.word	0x00038860
        /*02c0*/ 	.short	0x0100
        /*02c2*/ 	.byte	0x08
	.zero		1


	//   ....[9]....
        /*02c4*/ 	.word	0x00000500
        /*02c8*/ 	.word	0x000000ff
        /*02cc*/ 	.word	0x00038858
        /*02d0*/ 	.short	0x0100
        /*02d2*/ 	.byte	0x08
	.zero		1


	//   ....[10]....
        /*02d4*/ 	.word	0x00000510
        /*02d8*/ 	.word	0x000000ff
        /*02dc*/ 	.word	0x00038868
        /*02e0*/ 	.short	0x0100
        /*02e2*/ 	.byte	0x08
	.zero		1


	//   ....[11]....
        /*02e4*/ 	.word	0x00000600
        /*02e8*/ 	.word	0x000000ff
        /*02ec*/ 	.word	0x00038870
        /*02f0*/ 	.short	0x0100
        /*02f2*/ 	.byte	0x06
	.zero		1


	//   ....[12]....
        /*02f4*/ 	.word	0x00000610
        /*02f8*/ 	.word	0x000000ff
        /*02fc*/ 	.word	0x00038880
        /*0300*/ 	.short	0x0100
        /*0302*/ 	.byte	0x06
	.zero		1


	//   ....[13]....
        /*0304*/ 	.word	0x00000620
        /*0308*/ 	.word	0x000000ff
        /*030c*/ 	.word	0x00038878
        /*0310*/ 	.short	0x0100
        /*0312*/ 	.byte	0x06
	.zero		1


	//   ....[14]....
        /*0314*/ 	.word	0x00000630
        /*0318*/ 	.word	0x000000ff
        /*031c*/ 	.word	0x00038888
        /*0320*/ 	.short	0x0100
        /*0322*/ 	.byte	0x06
	.zero		1


	//   ....[15]....
        /*0324*/ 	.word	0x00000760
        /*0328*/ 	.word	0x000000ff
        /*032c*/ 	.word	0x00038890
        /*0330*/ 	.short	0x0100
        /*0332*/ 	.byte	0x08
	.zero		1


	//   ....[16]....
        /*0334*/ 	.word	0x00000770
        /*0338*/ 	.word	0x000000ff
        /*033c*/ 	.word	0x000388a0
        /*0340*/ 	.short	0x0100
        /*0342*/ 	.byte	0x08
	.zero		1


	//   ....[17]....
        /*0344*/ 	.word	0x00000780
        /*0348*/ 	.word	0x000000ff
        /*034c*/ 	.word	0x00038898
        /*0350*/ 	.short	0x0100
        /*0352*/ 	.byte	0x08
	.zero		1


	//   ....[18]....
        /*0354*/ 	.word	0x00000790
        /*0358*/ 	.word	0x000000ff
        /*035c*/ 	.word	0x000388a8
        /*0360*/ 	.short	0x0100
        /*0362*/ 	.byte	0x08
	.zero		1


	//   ....[19]....
        /*0364*/ 	.word	0x000008d0
        /*0368*/ 	.word	0x000000ff
        /*036c*/ 	.word	0x000388b0
        /*0370*/ 	.short	0x0100
        /*0372*/ 	.byte	0x08
	.zero		1


	//   ....[20]....
        /*0374*/ 	.word	0x000008e0
        /*0378*/ 	.word	0x000000ff
        /*037c*/ 	.word	0x000388c0
        /*0380*/ 	.short	0x0100
        /*0382*/ 	.byte	0x08
	.zero		1


	//   ....[21]....
        /*0384*/ 	.word	0x000008f0
        /*0388*/ 	.word	0x000000ff
        /*038c*/ 	.word	0x000388b8
        /*0390*/ 	.short	0x0100
        /*0392*/ 	.byte	0x08
	.zero		1


	//   ....[22]....
        /*0394*/ 	.word	0x00000900
        /*0398*/ 	.word	0x000000ff
        /*039c*/ 	.word	0x000388c8
        /*03a0*/ 	.short	0x0100
        /*03a2*/ 	.byte	0x08
	.zero		1


	//   ....[23]....
        /*03a4*/ 	.word	0x00001390
        /*03a8*/ 	.word	0x00000000
        /*03ac*/ 	.word	0x00000000
        /*03b0*/ 	.short	0x0101
        /*03b2*/ 	.byte	0x3f
	.zero		1


	//   ....[24]....
        /*03b4*/ 	.word	0x00001e80
        /*03b8*/ 	.word	0x00000003
        /*03bc*/ 	.word	0x00000000
        /*03c0*/ 	.short	0x0101
        /*03c2*/ 	.byte	0x3f
	.zero		1


	//   ....[25]....
        /*03c4*/ 	.word	0x000029f0
        /*03c8*/ 	.word	0x000000ff
        /*03cc*/ 	.word	0x00038800
        /*03d0*/ 	.short	0x010a
        /*03d2*/ 	.byte	0x2a
	.zero		1


	//   ....[26]....
        /*03d4*/ 	.word	0x00002a50
        /*03d8*/ 	.word	0x00000008
        /*03dc*/ 	.word	0x00038830
        /*03e0*/ 	.short	0x010a
        /*03e2*/ 	.byte	0x3f
	.zero		1


	//   ....[27]....
        /*03e4*/ 	.word	0x00002a90
        /*03e8*/ 	.word	0x00000008
        /*03ec*/ 	.word	0x00038830
        /*03f0*/ 	.short	0x010a
        /*03f2*/ 	.byte	0x3f
	.zero		1


	//   ....[28]....
        /*03f4*/ 	.word	0x00002d10
        /*03f8*/ 	.word	0x000000ff
        /*03fc*/ 	.word	0x00038810
        /*0400*/ 	.short	0x010a
        /*0402*/ 	.byte	0x2a
	.zero		1


	//   ....[29]....
        /*0404*/ 	.word	0x00002d50
        /*0408*/ 	.word	0x00000008
        /*040c*/ 	.word	0x00038850
        /*0410*/ 	.short	0x010a
        /*0412*/ 	.byte	0x3f
	.zero		1


	//   ....[30]....
        /*0414*/ 	.word	0x00002e30
        /*0418*/ 	.word	0x00000008
        /*041c*/ 	.word	0x00038850
        /*0420*/ 	.short	0x010a
        /*0422*/ 	.byte	0x3f
	.zero		1


	//   ....[31]....
        /*0424*/ 	.word	0x00004cd0
        /*0428*/ 	.word	0x00000018
        /*042c*/ 	.word	0x00000000
        /*0430*/ 	.short	0x0101
        /*0432*/ 	.byte	0x3f
	.zero		1


	//   ....[32]....
        /*0434*/ 	.word	0x000052e0
        /*0438*/ 	.word	0x00000008
        /*043c*/ 	.word	0x00000000
        /*0440*/ 	.short	0x0101
        /*0442*/ 	.byte	0x3f
	.zero		1


	//   ....[33]....
        /*0444*/ 	.word	0x00005430
        /*0448*/ 	.word	0x0000000b
        /*044c*/ 	.word	0x00038830
        /*0450*/ 	.short	0x010a
        /*0452*/ 	.byte	0x3f
	.zero		1


	//   ....[34]....
        /*0454*/ 	.word	0x00005480
        /*0458*/ 	.word	0x0000000b
        /*045c*/ 	.word	0x00038830
        /*0460*/ 	.short	0x010a
        /*0462*/ 	.byte	0x3f
	.zero		1


	//   ....[35]....
        /*0464*/ 	.word	0x00005680
        /*0468*/ 	.word	0x0000000b
        /*046c*/ 	.word	0x00038850
        /*0470*/ 	.short	0x010a
        /*0472*/ 	.byte	0x3f
	.zero		1


	//   ....[36]....
        /*0474*/ 	.word	0x000056c0
        /*0478*/ 	.word	0x0000000b
        /*047c*/ 	.word	0x00038850
        /*0480*/ 	.short	0x010a
        /*0482*/ 	.byte	0x3f
	.zero		1


	//   ....[37]....
        /*0484*/ 	.word	0x00007500
        /*0488*/ 	.word	0x00000098
        /*048c*/ 	.word	0x00000000
        /*0490*/ 	.short	0x0101
        /*0492*/ 	.byte	0x3f
	.zero		1


	//   ....[38]....
        /*0494*/ 	.word	0x00008130
        /*0498*/ 	.word	0x0000000b
        /*049c*/ 	.word	0x00000000
        /*04a0*/ 	.short	0x0101
        /*04a2*/ 	.byte	0x3f
	.zero		1


	//   ....[39]....
        /*04a4*/ 	.word	0x00009dd0
        /*04a8*/ 	.word	0x000000ff
        /*04ac*/ 	.word	0x00000000
        /*04b0*/ 	.short	0x0101
        /*04b2*/ 	.byte	0x06
	.zero		1


	//   ....[40]....
        /*04b4*/ 	.word	0x0000aa10
        /*04b8*/ 	.word	0x0000000a
        /*04bc*/ 	.word	0x00038840
        /*04c0*/ 	.short	0x010a
        /*04c2*/ 	.byte	0x3f
	.zero		1


	//   ....[41]....
        /*04c4*/ 	.word	0x0000b190
        /*04c8*/ 	.word	0x0000000b
        /*04cc*/ 	.word	0x00038820
        /*04d0*/ 	.short	0x010a
        /*04d2*/ 	.byte	0x3f
	.zero		1


	//   ....[42]....
        /*04d4*/ 	.word	0x0000b260
        /*04d8*/ 	.word	0x00000005
        /*04dc*/ 	.word	0x00038860
        /*04e0*/ 	.short	0x010a
        /*04e2*/ 	.byte	0x3f
	.zero		1


	//   ....[43]....
        /*04e4*/ 	.word	0x0000b940
        /*04e8*/ 	.word	0x00000002
        /*04ec*/ 	.word	0x00038840
        /*04f0*/ 	.short	0x010a
        /*04f2*/ 	.byte	0x3f
	.zero		1


	//   ....[44]....
        /*04f4*/ 	.word	0x0000bb10
        /*04f8*/ 	.word	0x00000002
        /*04fc*/ 	.word	0x00038860
        /*0500*/ 	.short	0x010a
        /*0502*/ 	.byte	0x3f
	.zero		1


	//   ....[45]....
        /*0504*/ 	.word	0x0000c190
        /*0508*/ 	.word	0x00000002
        /*050c*/ 	.word	0x00038840
        /*0510*/ 	.short	0x010a
        /*0512*/ 	.byte	0x3f
	.zero		1


	//   ....[46]....
        /*0514*/ 	.word	0x0000c350
        /*0518*/ 	.word	0x00000002
        /*051c*/ 	.word	0x00038860
        /*0520*/ 	.short	0x010a
        /*0522*/ 	.byte	0x3f
	.zero		1


	//   ....[47]....
        /*0524*/ 	.word	0x0000c960
        /*0528*/ 	.word	0x00000002
        /*052c*/ 	.word	0x00038840
        /*0530*/ 	.short	0x010a
        /*0532*/ 	.byte	0x3f
	.zero		1


	//   ....[48]....
        /*0534*/ 	.word	0x0000cb30
        /*0538*/ 	.word	0x00000002
        /*053c*/ 	.word	0x00038860
        /*0540*/ 	.short	0x010a
        /*0542*/ 	.byte	0x3f
	.zero		1


	//   ....[49]....
        /*0544*/ 	.word	0x0000d0d0
        /*0548*/ 	.word	0x00000000
        /*054c*/ 	.word	0x00038820
        /*0550*/ 	.short	0x010a
        /*0552*/ 	.byte	0x3f
	.zero		1


	//   ....[50]....
        /*0554*/ 	.word	0x0000d220
        /*0558*/ 	.word	0x00000006
        /*055c*/ 	.word	0x00000000
        /*0560*/ 	.short	0x010a
        /*0562*/ 	.byte	0x3f
	.zero		1


	//   ....[51]....
        /*0564*/ 	.word	0x0000d290
        /*0568*/ 	.word	0x00000007
        /*056c*/ 	.word	0x00000000
        /*0570*/ 	.short	0x010a
        /*0572*/ 	.byte	0x3f
	.zero		1


	//   ....[52]....
        /*0574*/ 	.word	0x0000d2d0
        /*0578*/ 	.word	0x00000010
        /*057c*/ 	.word	0x00000000
        /*0580*/ 	.short	0x010a
        /*0582*/ 	.byte	0x3f
	.zero		1


	//   ....[53]....
        /*0584*/ 	.word	0x0000d300
        /*0588*/ 	.word	0x00000003
        /*058c*/ 	.word	0x00000000
        /*0590*/ 	.short	0x010a
        /*0592*/ 	.byte	0x3f
	.zero		1


	//   ....[54]....
        /*0594*/ 	.word	0x0000d370
        /*0598*/ 	.word	0x00000003
        /*059c*/ 	.word	0x00038800
        /*05a0*/ 	.short	0x010a
        /*05a2*/ 	.byte	0x3f
	.zero		1


	//   ....[55]....
        /*05a4*/ 	.word	0x0000d3c0
        /*05a8*/ 	.word	0x00000008
        /*05ac*/ 	.word	0x00038830
        /*05b0*/ 	.short	0x010a
        /*05b2*/ 	.byte	0x3f
	.zero		1


	//   ....[56]....
        /*05b4*/ 	.word	0x0000d420
        /*05b8*/ 	.word	0x00000003
        /*05bc*/ 	.word	0x00038810
        /*05c0*/ 	.short	0x010a
        /*05c2*/ 	.byte	0x3f
	.zero		1


	//   ....[57]....
        /*05c4*/ 	.word	0x0000d470
        /*05c8*/ 	.word	0x00000008
        /*05cc*/ 	.word	0x00038850
        /*05d0*/ 	.short	0x010a
        /*05d2*/ 	.byte	0x3f
	.zero		1


	//   ....[58]....
        /*05d4*/ 	.word	0x0000d4c0
        /*05d8*/ 	.word	0x0000000b
        /*05dc*/ 	.word	0x00038830
        /*05e0*/ 	.short	0x010a
        /*05e2*/ 	.byte	0x3f
	.zero		1


	//   ....[59]....
        /*05e4*/ 	.word	0x0000d510
        /*05e8*/ 	.word	0x0000000b
        /*05ec*/ 	.word	0x00038850
        /*05f0*/ 	.short	0x010a
        /*05f2*/ 	.byte	0x3f
	.zero		1


	//   ....[60]....
        /*05f4*/ 	.word	0x0000d6b0
        /*05f8*/ 	.word	0x0000000a
        /*05fc*/ 	.word	0x00038840
        /*0600*/ 	.short	0x010a
        /*0602*/ 	.byte	0x3f
	.zero		1


	//   ....[61]....
        /*0604*/ 	.word	0x0000d730
        /*0608*/ 	.word	0x00000008
        /*060c*/ 	.word	0x00038820
        /*0610*/ 	.short	0x010a
        /*0612*/ 	.byte	0x3f
	.zero		1


	//   ....[62]....
        /*0614*/ 	.word	0x0000d780
        /*0618*/ 	.word	0x00000005
        /*061c*/ 	.word	0x00038860
        /*0620*/ 	.short	0x010a
        /*0622*/ 	.byte	0x3f
	.zero		1


	//   ....[63]....
        /*0624*/ 	.word	0x0000d7d0
        /*0628*/ 	.word	0x00000002
        /*062c*/ 	.word	0x00038840
        /*0630*/ 	.short	0x010a
        /*0632*/ 	.byte	0x3f
	.zero		1


	//   ....[64]....
        /*0634*/ 	.word	0x0000d820
        /*0638*/ 	.word	0x00000002
        /*063c*/ 	.word	0x00038860
        /*0640*/ 	.short	0x010a
        /*0642*/ 	.byte	0x3f
	.zero		1


	//   ....[65]....
        /*0644*/ 	.word	0x0000d870
        /*0648*/ 	.word	0x00000002
        /*064c*/ 	.word	0x00038840
        /*0650*/ 	.short	0x010a
        /*0652*/ 	.byte	0x3f
	.zero		1


	//   ....[66]....
        /*0654*/ 	.word	0x0000d8c0
        /*0658*/ 	.word	0x00000002
        /*065c*/ 	.word	0x00038860
        /*0660*/ 	.short	0x010a
        /*0662*/ 	.byte	0x3f
	.zero		1


	//   ....[67]....
        /*0664*/ 	.word	0x0000d910
        /*0668*/ 	.word	0x00000002
        /*066c*/ 	.word	0x00038840
        /*0670*/ 	.short	0x010a
        /*0672*/ 	.byte	0x3f
	.zero		1


	//   ....[68]....
        /*0674*/ 	.word	0x0000d960
        /*0678*/ 	.word	0x00000002
        /*067c*/ 	.word	0x00038860
        /*0680*/ 	.short	0x010a
        /*0682*/ 	.byte	0x3f
	.zero		1


	//   ....[69]....
        /*0684*/ 	.word	0x0000d9b0
        /*0688*/ 	.word	0x00000000
        /*068c*/ 	.word	0x00038820
        /*0690*/ 	.short	0x010a
        /*0692*/ 	.byte	0x3f
	.zero		1


	//   ....[70]....
        /*0694*/ 	.word	0x0000db50
        /*0698*/ 	.word	0x00000006
        /*069c*/ 	.word	0x00000000
        /*06a0*/ 	.short	0x010a
        /*06a2*/ 	.byte	0x3f
	.zero		1


	//   ....[71]....
        /*06a4*/ 	.word	0x0000dba0
        /*06a8*/ 	.word	0x00000007
        /*06ac*/ 	.word	0x00000000
        /*06b0*/ 	.short	0x010a
        /*06b2*/ 	.byte	0x3f
	.zero		1


	//   ....[72]....
        /*06b4*/ 	.word	0x0000dbf0
        /*06b8*/ 	.word	0x00000010
        /*06bc*/ 	.word	0x00000000
        /*06c0*/ 	.short	0x010a
        /*06c2*/ 	.byte	0x3f
	.zero		1


	//----- nvinfo : EIATTR_NUM_MBARRIERS
	.align		4
.L_171:
        /*06c4*/ 	.byte	0x03, 0x38
        /*06c6*/ 	.short	0x0017


	//----- nvinfo : EIATTR_EXIT_INSTR_OFFSETS
	.align		4
        /*06c8*/ 	.byte	0x04, 0x1c
        /*06ca*/ 	.short	(.L_173 - .L_172)


	//   ....[0]....
.L_172:
        /*06cc*/ 	.word	0x00000a30


	//   ....[1]....
        /*06d0*/ 	.word	0x00009e20


	//   ....[2]....
        /*06d4*/ 	.word	0x00009e80


	//   ....[3]....
        /*06d8*/ 	.word	0x0000d350


	//----- nvinfo : EIATTR_MAX_THREADS
	.align		4
.L_173:
        /*06dc*/ 	.byte	0x04, 0x05
        /*06de*/ 	.short	(.L_175 - .L_174)
.L_174:
        /*06e0*/ 	.word	0x00000180
        /*06e4*/ 	.word	0x00000001
        /*06e8*/ 	.word	0x00000001


	//----- nvinfo : EIATTR_CRS_STACK_SIZE
	.align		4
.L_175:
        /*06ec*/ 	.byte	0x04, 0x1e
        /*06ee*/ 	.short	(.L_177 - .L_176)
.L_176:
        /*06f0*/ 	.word	0x00000000


	//----- nvinfo : EIATTR_CBANK_PARAM_SIZE
	.align		4
.L_177:
        /*06f4*/ 	.byte	0x03, 0x19
        /*06f6*/ 	.short	0x0cf0


	//----- nvinfo : EIATTR_PARAM_CBANK
	.align		4
        /*06f8*/ 	.byte	0x04, 0x0a
        /*06fa*/ 	.short	(.L_179 - .L_178)
	.align		4
.L_178:
        /*06fc*/ 	.word	index@(.nv.constant0._ZN7cutlass13device_kernelIN5flash11enable_sm90INS1_16FlashAttnFwdSm90INS1_25CollectiveMainloopFwdSm90ILi2EN4cute5tupleIJNS5_1CILi1EEES8_S8_EEENS6_IJNS7_ILi64EEESA_SA_EEELi512ENS_10bfloat16_tEfNS_4arch4Sm90ELb0ELb0ELb0ELb0ELb0ELb0ELb1ELb0ELb0ELb0ELb0ELb0EEENS1_21CollectiveEpilogueFwdINS6_IJSA_NS7_ILi512EEESA_EEES9_SC_SE_Li256ELb0ELb0ELb0ELb0EEENS1_29StaticPersistentTileSchedulerILb0EEEEEEEEEvNT_6ParamsE)
        /*0700*/ 	.short	0x0210
        /*0702*/ 	.short	0x0cf0


	//----- nvinfo : EIATTR_SW_WAR
	.align		4
.L_179:
        /*0704*/ 	.byte	0x04, 0x36
        /*0706*/ 	.short	(.L_181 - .L_180)
.L_180:
        /*0708*/ 	.word	0x00000008
.L_181:


//--------------------- .nv.info._ZN7cutlass13device_kernelIN5flash11enable_sm90INS1_16FlashAttnFwdSm90INS1_25CollectiveMainloopFwdSm90ILi2EN4cute5tupleIJNS5_1CILi1EEES8_S8_EEENS6_IJNS7_ILi64EEESA_SA_EEELi512ENS_10bfloat16_tEfNS_4arch4Sm90ELb0ELb0ELb0ELb1ELb0ELb0ELb0ELb0ELb0ELb0ELb0ELb0EEENS1_21CollectiveEpilogueFwdINS6_IJSA_NS7_ILi512EEESA_EEES9_SC_SE_Li256ELb1ELb0ELb0ELb0EEENS1_36VarlenDynamicPersistentTileSchedulerILi64ELi64ELi256ELi32ELb0ELb0ELb1ELb0ELb1ELb1EEEEEEEEEvNT_6ParamsE --------------------------
	.section	.nv.info._ZN7cutlass13device_kernelIN5flash11enable_sm90INS1_16FlashAttnFwdSm90INS1_25CollectiveMainloopFwdSm90ILi2EN4cute5tupleIJNS5_1CILi1EEES8_S8_EEENS6_IJNS7_ILi64EEESA_SA_EEELi512ENS_10bfloat16_tEfNS_4arch4Sm90ELb0ELb0ELb0ELb1ELb0ELb0ELb0ELb0ELb0ELb0ELb0ELb0EEENS1_21CollectiveEpilogueFwdINS6_IJSA_NS7_ILi512EEESA_EEES9_SC_SE_Li256ELb1ELb0ELb0ELb0EEENS1_36VarlenDynamicPersistentTileSchedulerILi64ELi64ELi256ELi32ELb0ELb0ELb1ELb0ELb1ELb1EEEEEEEEEvNT_6ParamsE,"",@"SHT_CUDA_INFO"
	.sectionflags	@""
	.align	4


	//----- nvinfo : EIATTR_CUDA_API_VERSION
	.align		4
        /*0000*/ 	.byte	0x04, 0x37
        /*0002*/ 	.short	(.L_183 - .L_182)
.L_182:
        /*0004*/ 	.word	0x00000082


	//----- nvinfo : EIATTR_KPARAM_INFO
	.align		4
.L_183:
        /*0008*/ 	.byte	0x04, 0x17
        /*000a*/ 	.short	(.L_185 - .L_184)
.L_184:
        /*000c*/ 	.word	0x00000000
        /*0010*/ 	.short	0x0000
        /*0012*/ 	.short	0x0070
        /*0014*/ 	.byte	0x00, 0xf0, 0x01, 0x28


	//----- nvinfo : EIATTR_SPARSE_MMA_MASK
	.align		4
.L_185:
        /*0018*/ 	.byte	0x03, 0x50
        /*001a*/ 	.short	0x0000


	//----- nvinfo : EIATTR_MAXREG_COUNT
	.align		4
        /*001c*/ 	.byte	0x03, 0x1b
        /*001e*/ 	.short	0x00a8


	//----- nvinfo : EIATTR_NUM_BARRIERS
	.align		4
        /*0020*/ 	.byte	0x02, 0x4c
        /*0022*/ 	.byte	0x10
	.zero		1


	//----- nvinfo : EIATTR_EXTERNS
	.align		4
        /*0024*/ 	.byte	0x04, 0x0f
        /*0026*/ 	.short	(.L_187 - .L_186)


	//   ....[0]....
	.align		4
.L_186:
        /*0028*/ 	.word	index@(__assertfail)


	//----- nvinfo : EIATTR_ANNOTATIONS
	.align		4
.L_187:
        /*002c*/ 	.byte	0x04, 0x55
        /*002e*/ 	.short	(.L_189 - .L_188)


	//   ....[0]....
.L_188:
        /* <DEDUP_REMOVED lines=30> */
        /*0204*/ 	.byte	0x90, 0xdc, 0x00, 0x00, 0x01, 0x00, 0x00, 0x00, 0xa0, 0xdd, 0x00, 0x00


	//----- nvinfo : EIATTR_MERCURY_ISA_VERSION
	.align		4
.L_189:
        /*0210*/ 	.byte	0x03, 0x5f
        /*0212*/ 	.short	0x0101


	//----- nvinfo : EIATTR_UNUSED_LOAD_BYTE_OFFSET
	.align		4
        /*0214*/ 	.byte	0x04, 0x44
        /*0216*/ 	.short	(.L_191 - .L_190)


	//   ....[0]....
.L_190:
        /*0218*/ 	.word	0x00000a50
        /*021c*/ 	.word	0x0000fff0


	//   ....[1]....
        /*0220*/ 	.word	0x00006a20
        /*0224*/ 	.word	0x0000fff0


	//----- nvinfo : EIATTR_INT_WARP_WIDE_INSTR_OFFSETS
	.align		4
.L_191:
        /*0228*/ 	.byte	0x04, 0x31
        /*022a*/ 	.short	(.L_193 - .L_192)


	//   ....[0]....
.L_192:
        /*022c*/ 	.word	0x00000160


	//   ....[1]....
        /*0230*/ 	.word	0x000001a0


	//   ....[2]....
        /*0234*/ 	.word	0x00000210


	//   ....[3]....
        /*0238*/ 	.word	0x0000a150


	//   ....[4]....
        /*023c*/ 	.word	0x0000a1e0


	//   ....[5]....
        /*0240*/ 	.word	0x0000a660


	//   ....[6]....
        /*0244*/ 	.word	0x0000a690


	//   ....[7]....
        /*0248*/ 	.word	0x0000cfc0


	//   ....[8]....
        /*024c*/ 	.word	0x0000d050


	//----- nvinfo : EIATTR_COOP_GROUP_MASK_REGIDS
	.align		4
.L_193:
        /*0250*/ 	.byte	0x04, 0x29
        /*0252*/ 	.short	(.L_195 - .L_194)


	//   ....[0]....
.L_194:
        /*0254*/ 	.word	0xffffffff


	//   ....[1]....
        /*0258*/ 	.word	0xffffffff


	//   ....[2]....
        /*025c*/ 	.word	0xffffffff


	//   ....[3]....
        /*0260*/ 	.word	0xffffffff


	//   ....[4]....
        /*0264*/ 	.word	0xffffffff


	//   ....[5]....
        /*0268*/ 	.word	0xffffffff


	//   ....[6]....
        /*026c*/ 	.word	0xffffffff


	//   ....[7]....
        /*0270*/ 	.word	0xffffffff


	//   ....[8]....
        /*0274*/ 	.word	0xffffffff


	//   ....[9]....
        /*0278*/ 	.word	0xffffffff


	//   ....[10]....
        /*027c*/ 	.word	0xffffffff


	//   ....[11]....
        /*0280*/ 	.word	0xffffffff


	//   ....[12]....
        /*0284*/ 	.word	0xffffffff


	//   ....[13]....
        /*0288*/ 	.word	0xffffffff


	//   ....[14]....
        /*028c*/ 	.word	0xffffffff


	//   ....[15]....
        /*0290*/ 	.word	0xffffffff


	//   ....[16]....
        /*0294*/ 	.word	0xffffffff


	//   ....[17]....
        /*0298*/ 	.word	0xffffffff


	//   ....[18]....
        /*029c*/ 	.word	0xffffffff


	//   ....[19]....
        /*02a0*/ 	.word	0xffffffff


	//   ....[20]....
        /*02a4*/ 	.word	0xffffffff


	//   ....[21]....
        /*02a8*/ 	.word	0xffffffff


	//   ....[22]....
        /*02ac*/ 	.word	0xffffffff


	//   ....[23]....
        /*02b0*/ 	.word	0xffffffff


	//   ....[24]....
        /*02b4*/ 	.word	0xffffffff


	//   ....[25]....
        /*02b8*/ 	.word	0xffffffff


	//   ....[26]....
        /*02bc*/ 	.word	0xffffffff


	//   ....[27]....
        /*02c0*/ 	.word	0xffffffff


	//   ....[28]....
        /*02c4*/ 	.word	0xffffffff


	//   ....[29]....
        /*02c8*/ 	.word	0xffffffff


	//   ....[30]....
        /*02cc*/ 	.word	0xffffffff


	//   ....[31]....
        /*02d0*/ 	.word	0xffffffff


	//   ....[32]....
        /*02d4*/ 	.word	0xffffffff


	//   ....[33]....
        /*02d8*/ 	.word	0xffffffff


	//   ....[34]....
        /*02dc*/ 	.word	0xffffffff


	//   ....[35]....
        /*02e0*/ 	.word	0xffffffff


	//   ....[36]....
        /*02e4*/ 	.word	0xffffffff


	//   ....[37]....
        /*02e8*/ 	.word	0xffffffff


	//   ....[38]....
        /*02ec*/ 	.word	0xffffffff


	//   ....[39]....
        /*02f0*/ 	.word	0xffffffff


	//   ....[40]....
        /*02f4*/ 	.word	0xffffffff


	//   ....[41]....
        /*02f8*/ 	.word	0xffffffff


	//   ....[42]....
        /*02fc*/ 	.word	0xffffffff


	//   ....[43]....
        /*0300*/ 	.word	0xffffffff


	//   ....[44]....
        /*0304*/ 	.word	0xffffffff


	//   ....[45]....
        /*0308*/ 	.word	0xffffffff


	//   ....[46]....
        /*030c*/ 	.word	0xffffffff


	//   ....[47]....
        /*0310*/ 	.word	0xffffffff


	//   ....[48]....
        /*0314*/ 	.word	0xffffffff


	//   ....[49]....
        /*0318*/ 	.word	0xffffffff


	//   ....[50]....
        /*031c*/ 	.word	0xffffffff


	//   ....[51]....
        /*0320*/ 	.word	0xffffffff


	//   ....[52]....
        /*0324*/ 	.word	0xffffffff


	//   ....[53]....
        /*0328*/ 	.word	0xffffffff


	//   ....[54]....
        /*032c*/ 	.word	0xffffffff


	//   ....[55]....
        /*0330*/ 	.word	0xffffffff


	//   ....[56]....
        /*0334*/ 	.word	0xffffffff


	//   ....[57]....
        /*0338*/ 	.word	0xffffffff


	//   ....[58]....
        /*033c*/ 	.word	0x0500000f


	//   ....[59]....
        /*0340*/ 	.word	0x0500000f


	//   ....[60]....
        /*0344*/ 	.word	0x0500000f


	//   ....[61]....
        /*0348*/ 	.word	0x0500000f


	//   ....[62]....
        /*034c*/ 	.word	0x0500000f


	//   ....[63]....
        /*0350*/ 	.word	0x0500000f


	//   ....[64]....
        /*0354*/ 	.word	0x0500000f


	//   ....[65]....
        /*0358*/ 	.word	0x0500000f


	//   ....[66]....
        /*035c*/ 	.word	0x0500000f


	//   ....[67]....
        /*0360*/ 	.word	0x0500000f


	//   ....[68]....
        /*0364*/ 	.word	0x0500000f


	//   ....[69]....
        /*0368*/ 	.word	0x0500000f


	//   ....[70]....
        /*036c*/ 	.word	0x0500000f


	//   ....[71]....
        /*0370*/ 	.word	0x0500000f


	//   ....[72]....
        /*0374*/ 	.word	0x0500000f


	//   ....[73]....
        /*0378*/ 	.word	0x0500000f


	//   ....[74]....
        /*037c*/ 	.word	0x0500000f


	//   ....[75]....
        /*0380*/ 	.word	0x0500000f


	//   ....[76]....
        /*0384*/ 	.word	0x0500000f


	//----- nvinfo : EIATTR_COOP_GROUP_INSTR_OFFSETS
	.align		4
.L_195:
        /*0388*/ 	.byte	0x04, 0x28
        /*038a*/ 	.short	(.L_197 - .L_196)


	//   ....[0]....
.L_196:
        /*038c*/ 	.word	0x00000060


	//   ....[1]....
        /*0390*/ 	.word	0x00000170


	//   ....[2]....
        /*0394*/ 	.word	0x000001c0


	//   ....[3]....
        /*0398*/ 	.word	0x000003b0


	//   ....[4]....
        /*039c*/ 	.word	0x00000510


	//   ....[5]....
        /*03a0*/ 	.word	0x00000630


	//   ....[6]....
        /*03a4*/ 	.word	0x00000790


	//   ....[7]....
        /*03a8*/ 	.word	0x000016f0


	//   ....[8]....
        /*03ac*/ 	.word	0x00003030


	//   ....[9]....
        /*03b0*/ 	.word	0x00003a00


	//   ....[10]....
        /*03b4*/ 	.word	0x00003a60


	//   ....[11]....
        /*03b8*/ 	.word	0x00003c30


	//   ....[12]....
        /*03bc*/ 	.word	0x00003d00


	//   ....[13]....
        /*03c0*/ 	.word	0x000045e0


	//   ....[14]....
        /*03c4*/ 	.word	0x00004a40


	//   ....[15]....
        /*03c8*/ 	.word	0x00004a70


	//   ....[16]....
        /*03cc*/ 	.word	0x00004c90


	//   ....[17]....
        /*03d0*/ 	.word	0x00004e60


	//   ....[18]....
        /*03d4*/ 	.word	0x00005ee0


	//   ....[19]....
        /*03d8*/ 	.word	0x00005f20


	//   ....[20]....
        /*03dc*/ 	.word	0x00005f60


	//   ....[21]....
        /*03e0*/ 	.word	0x00005fe0


	//   ....[22]....
        /*03e4*/ 	.word	0x00006010


	//   ....[23]....
        /*03e8*/ 	.word	0x00007930


	//   ....[24]....
        /*03ec*/ 	.word	0x000092c0


	//   ....[25]....
        /*03f0*/ 	.word	0x00009450


	//   ....[26]....
        /*03f4*/ 	.word	0x00009480


	//   ....[27]....
        /*03f8*/ 	.word	0x000094c0


	//   ....[28]....
        /*03fc*/ 	.word	0x00009520


	//   ....[29]....
        /*0400*/ 	.word	0x00009580


	//   ....[30]....
        /*0404*/ 	.word	0x000095c0


	//   ....[31]....
        /*0408*/ 	.word	0x00009770


	//   ....[32]....
        /*040c*/ 	.word	0x000097d0


	//   ....[33]....
        /*0410*/ 	.word	0x00009810


	//   ....[34]....
        /*0414*/ 	.word	0x00009850


	//   ....[35]....
        /*0418*/ 	.word	0x00009880


	//   ....[36]....
        /*041c*/ 	.word	0x000098b0


	//   ....[37]....
        /*0420*/ 	.word	0x00009940


	//   ....[38]....
        /*0424*/ 	.word	0x00009970


	//   ....[39]....
        /*0428*/ 	.word	0x00009a00


	//   ....[40]....
        /*042c*/ 	.word	0x0000d0e0


	//   ....[41]....
        /*0430*/ 	.word	0x0000d0f0


	//   ....[42]....
        /*0434*/ 	.word	0x0000d200


	//   ....[43]....
        /*0438*/ 	.word	0x0000d260


	//   ....[44]....
        /*043c*/ 	.word	0x0000d2a0


	//   ....[45]....
        /*0440*/ 	.word	0x0000d2e0


	//   ....[46]....
        /*0444*/ 	.word	0x0000d310


	//   ....[47]....
        /*0448*/ 	.word	0x0000d340


	//   ....[48]....
        /*044c*/ 	.word	0x0000d4d0


	//   ....[49]....
        /*0450*/ 	.word	0x0000d530


	//   ....[50]....
        /*0454*/ 	.word	0x0000d570


	//   ....[51]....
        /*0458*/ 	.word	0x0000d5b0


	//   ....[52]....
        /*045c*/ 	.word	0x0000d5e0


	//   ....[53]....
        /*0460*/ 	.word	0x0000d610


	//   ....[54]....
        /*0464*/ 	.word	0x0000d6d0


	//   ....[55]....
        /*0468*/ 	.word	0x0000d6f0


	//   ....[56]....
        /*046c*/ 	.word	0x0000d760


	//   ....[57]....
        /*0470*/ 	.word	0x0000dbb0


	//   ....[58]....
        /*0474*/ 	.word	0x0000e160


	//   ....[59]....
        /*0478*/ 	.word	0x0000e580


	//   ....[60]....
        /*047c*/ 	.word	0x0000e610


	//   ....[61]....
        /*0480*/ 	.word	0x0000e6b0


	//   ....[62]....
        /*0484*/ 	.word	0x0000e760


	//   ....[63]....
        /*0488*/ 	.word	0x0000e7e0


	//   ....[64]....
        /*048c*/ 	.word	0x0000e860


	//   ....[65]....
        /*0490*/ 	.word	0x0000e8e0


	//   ....[66]....
        /*0494*/ 	.word	0x0000e960


	//   ....[67]....
        /*0498*/ 	.word	0x0000e9f0


	//   ....[68]....
        /*049c*/ 	.word	0x0000eaa0


	//   ....[69]....
        /*04a0*/ 	.word	0x0000eb20


	//   ....[70]....
        /*04a4*/ 	.word	0x0000eba0


	//   ....[71]....
        /*04a8*/ 	.word	0x0000ec20


	//   ....[72]....
        /*04ac*/ 	.word	0x0000eca0


	//   ....[73]....
        /*04b0*/ 	.word	0x0000ed10


	//   ....[74]....
        /*04b4*/ 	.word	0x0000edb0


	//   ....[75]....
        /*04b8*/ 	.word	0x0000ee40


	//   ....[76]....
        /*04bc*/ 	.word	0x0000ef60


	//----- nvinfo : EIATTR_REG_RECONFIG
	.align		4
.L_197:
        /*04c0*/ 	.byte	0x01, 0x54
	.zero		2


	//----- nvinfo : EIATTR_SYSCALL_OFFSETS
	.align		4
        /*04c4*/ 	.byte	0x04, 0x46
        /*04c6*/ 	.short	(.L_199 - .L_198)


	//   ....[0]....
.L_198:
        /*04c8*/ 	.word	0x000031f0


	//   ....[1]....
        /*04cc*/ 	.word	0x0000a370


	//   ....[2]....
        /*04d0*/ 	.word	0x0000a4b0


	//   ....[3]....
        /*04d4*/ 	.word	0x0000a5b0


	//----- nvinfo : EIATTR_MBARRIER_INSTR_OFFSETS
	.align		4
.L_199:
        /*04d8*/ 	.byte	0x04, 0x39
        /*04da*/ 	.short	(.L_201 - .L_200)


	//   ....[0]....
.L_200:
        /*04dc*/ 	.word	0x000002a0
        /*04e0*/ 	.word	0x000000ff
        /*04e4*/ 	.word	0x00028c00
        /*04e8*/ 	.short	0x0100
        /*04ea*/ 	.byte	0x08
	.zero		1


	//   ....[1]....
        /*04ec*/ 	.word	0x000002b0
        /*04f0*/ 	.word	0x000000ff
        /*04f4*/ 	.word	0x00028c20
        /*04f8*/ 	.short	0x0100
        /*04fa*/ 	.byte	0x08
	.zero		1


	//   ....[2]....
        /*04fc*/ 	.word	0x00000360
        /*0500*/ 	.word	0x000000ff
        /*0504*/ 	.word	0x00028c30
        /*0508*/ 	.short	0x0100
        /*050a*/ 	.byte	0x06
	.zero		1


	//   ....[3]....
        /*050c*/ 	.word	0x00000370
        /*0510*/ 	.word	0x000000ff
        /*0514*/ 	.word	0x00028c40
        /*0518*/ 	.short	0x0100
        /*051a*/ 	.byte	0x06
	.zero		1


	//   ....[4]....
        /*051c*/ 	.word	0x00000380
        /*0520*/ 	.word	0x000000ff
        /*0524*/ 	.word	0x00028c38
        /*0528*/ 	.short	0x0100
        /*052a*/ 	.byte	0x06
	.zero		1


	//   ....[5]....
        /*052c*/ 	.word	0x00000390
        /*0530*/ 	.word	0x000000ff
        /*0534*/ 	.word	0x00028c48
        /*0538*/ 	.short	0x0100
        /*053a*/ 	.byte	0x06
	.zero		1


	//   ....[6]....
        /*053c*/ 	.word	0x000004c0
        /*0540*/ 	.word	0x000000ff
        /*0544*/ 	.word	0x00028c50
        /*0548*/ 	.short	0x0100
        /*054a*/ 	.byte	0x08
	.zero		1


	//   ....[7]....
        /*054c*/ 	.word	0x000004d0
        /*0550*/ 	.word	0x000000ff
        /*0554*/ 	.word	0x00028c60
        /*0558*/ 	.short	0x0100
        /*055a*/ 	.byte	0x08
	.zero		1


	//   ....[8]....
        /*055c*/ 	.word	0x000004e0
        /*0560*/ 	.word	0x000000ff
        /*0564*/ 	.word	0x00028c58
        /*0568*/ 	.short	0x0100
        /*056a*/ 	.byte	0x08
	.zero		1


	//   ....[9]....
        /*056c*/ 	.word	0x000004f0
        /*0570*/ 	.word	0x000000ff
        /*0574*/ 	.word	0x00028c68
        /*0578*/ 	.short	0x0100
        /*057a*/ 	.byte	0x08
	.zero		1


	//   ....[10]....
        /*057c*/ 	.word	0x000005e0
        /*0580*/ 	.word	0x000000ff
        /*0584*/ 	.word	0x00028c70
        /*0588*/ 	.short	0x0100
        /*058a*/ 	.byte	0x06
	.zero		1


	//   ....[11]....
        /*058c*/ 	.word	0x000005f0
        /*0590*/ 	.word	0x000000ff
        /*0594*/ 	.word	0x00028c80
        /*0598*/ 	.short	0x0100
        /*059a*/ 	.byte	0x06
	.zero		1


	//   ....[12]....
        /*059c*/ 	.word	0x00000600
        /*05a0*/ 	.word	0x000000ff
        /*05a4*/ 	.word	0x00028c78
        /*05a8*/ 	.short	0x0100
        /*05aa*/ 	.byte	0x06
	.zero		1


	//   ....[13]....
        /*05ac*/ 	.word	0x00000610
        /*05b0*/ 	.word	0x000000ff
        /*05b4*/ 	.word	0x00028c88
        /*05b8*/ 	.short	0x0100
        /*05ba*/ 	.byte	0x06
	.zero		1


	//   ....[14]....
        /*05bc*/ 	.word	0x00000740
        /*05c0*/ 	.word	0x000000ff
        /*05c4*/ 	.word	0x00028c90
        /*05c8*/ 	.short	0x0100
        /*05ca*/ 	.byte	0x08
	.zero		1


	//   ....[15]....
        /*05cc*/ 	.word	0x00000750
        /*05d0*/ 	.word	0x000000ff
        /*05d4*/ 	.word	0x00028ca0
        /*05d8*/ 	.short	0x0100
        /*05da*/ 	.byte	0x08
	.zero		1


	//   ....[16]....
        /*05dc*/ 	.word	0x00000760
        /*05e0*/ 	.word	0x000000ff
        /*05e4*/ 	.word	0x00028c98
        /*05e8*/ 	.short	0x0100
        /*05ea*/ 	.byte	0x08
	.zero		1


	//   ....[17]....
        /*05ec*/ 	.word	0x00000770
        /*05f0*/ 	.word	0x000000ff
        /*05f4*/ 	.word	0x00028ca8
        /*05f8*/ 	.short	0x0100
        /*05fa*/ 	.byte	0x08
	.zero		1


	//   ....[18]....
        /*05fc*/ 	.word	0x000008a0
        /*0600*/ 	.word	0x000000ff
        /*0604*/ 	.word	0x00028cb0
        /*0608*/ 	.short	0x0100
        /*060a*/ 	.byte	0x08
	.zero		1


	//   ....[19]....
        /*060c*/ 	.word	0x000008b0
        /*0610*/ 	.word	0x000000ff
        /*0614*/ 	.word	0x00028cc0
        /*0618*/ 	.short	0x0100
        /*061a*/ 	.byte	0x08
	.zero		1


	//   ....[20]....
        /*061c*/ 	.word	0x000008c0
        /*0620*/ 	.word	0x000000ff
        /*0624*/ 	.word	0x00028cb8
        /*0628*/ 	.short	0x0100
        /*062a*/ 	.byte	0x08
	.zero		1


	//   ....[21]....
        /*062c*/ 	.word	0x000008d0
        /*0630*/ 	.word	0x000000ff
        /*0634*/ 	.word	0x00028cc8
        /*0638*/ 	.short	0x0100
        /*063a*/ 	.byte	0x08
	.zero		1


	//   ....[22]....
        /*063c*/ 	.word	0x00001800
        /*0640*/ 	.word	0x000000ff
        /*0644*/ 	.word	0x00028c50
        /*0648*/ 	.short	0x010a
        /*064a*/ 	.byte	0x10
	.zero		1


	//   ....[23]....
        /*064c*/ 	.word	0x00001ad0
        /*0650*/ 	.word	0x00000000
        /*0654*/ 	.word	0x00000000
        /*0658*/ 	.short	0x0101
        /*065a*/ 	.byte	0x3f
	.zero		1


	//   ....[24]....
        /*065c*/ 	.word	0x00002450
        /*0660*/ 	.word	0x000000ff
        /*0664*/ 	.word	0x00028c50
        /*0668*/ 	.short	0x010a
        /*066a*/ 	.byte	0x06
	.zero		1


	//   ....[25]....
        /*066c*/ 	.word	0x00002490
        /*0670*/ 	.word	0x000000ff
        /*0674*/ 	.word	0x00028c50
        /*0678*/ 	.short	0x010a
        /*067a*/ 	.byte	0x06
	.zero		1


	//   ....[26]....
        /*067c*/ 	.word	0x000026e0
        /*0680*/ 	.word	0x00000000
        /*0684*/ 	.word	0x00000000
        /*0688*/ 	.short	0x0101
        /*068a*/ 	.byte	0x3f
	.zero		1


	//   ....[27]....
        /*068c*/ 	.word	0x00003270
        /*0690*/ 	.word	0x000000ff
        /*0694*/ 	.word	0x00028c00
        /*0698*/ 	.short	0x010a
        /*069a*/ 	.byte	0x2a
	.zero		1


	//   ....[28]....
        /*069c*/ 	.word	0x000032f0
        /*06a0*/ 	.word	0x00000007
        /*06a4*/ 	.word	0x00028c30
        /*06a8*/ 	.short	0x010a
        /*06aa*/ 	.byte	0x3f
	.zero		1


	//   ....[29]....
        /*06ac*/ 	.word	0x00003330
        /*06b0*/ 	.word	0x00000007
        /*06b4*/ 	.word	0x00028c30
        /*06b8*/ 	.short	0x010a
        /*06ba*/ 	.byte	0x3f
	.zero		1


	//   ....[30]....
        /*06bc*/ 	.word	0x00003f00
        /*06c0*/ 	.word	0x00000005
        /*06c4*/ 	.word	0x00000000
        /*06c8*/ 	.short	0x0101
        /*06ca*/ 	.byte	0x3f
	.zero		1


	//   ....[31]....
        /*06cc*/ 	.word	0x00004370
        /*06d0*/ 	.word	0x00000007
        /*06d4*/ 	.word	0x00028c50
        /*06d8*/ 	.short	0x010a
        /*06da*/ 	.byte	0x3f
	.zero		1


	//   ....[32]....
        /*06dc*/ 	.word	0x000043c0
        /*06e0*/ 	.word	0x00000007
        /*06e4*/ 	.word	0x00028c50
        /*06e8*/ 	.short	0x010a
        /*06ea*/ 	.byte	0x3f
	.zero		1


	//   ....[33]....
        /*06ec*/ 	.word	0x00004600
        /*06f0*/ 	.word	0x00000007
        /*06f4*/ 	.word	0x00000000
        /*06f8*/ 	.short	0x0101
        /*06fa*/ 	.byte	0x3f
	.zero		1


	//   ....[34]....
        /*06fc*/ 	.word	0x00004730
        /*0700*/ 	.word	0x000000ff
        /*0704*/ 	.word	0x00028c30
        /*0708*/ 	.short	0x010a
        /*070a*/ 	.byte	0x16
	.zero		1


	//   ....[35]....
        /*070c*/ 	.word	0x00004770
        /*0710*/ 	.word	0x000000ff
        /*0714*/ 	.word	0x00028c30
        /*0718*/ 	.short	0x010a
        /*071a*/ 	.byte	0x16
	.zero		1


	//   ....[36]....
        /*071c*/ 	.word	0x000051e0
        /*0720*/ 	.word	0x0000009a
        /*0724*/ 	.word	0x00000000
        /*0728*/ 	.short	0x0101
        /*072a*/ 	.byte	0x3f
	.zero		1


	//   ....[37]....
        /*072c*/ 	.word	0x00005c50
        /*0730*/ 	.word	0x000000ff
        /*0734*/ 	.word	0x00028c50
        /*0738*/ 	.short	0x010a
        /*073a*/ 	.byte	0x16
	.zero		1


	//   ....[38]....
        /*073c*/ 	.word	0x00005c90
        /*0740*/ 	.word	0x000000ff
        /*0744*/ 	.word	0x00028c50
        /*0748*/ 	.short	0x010a
        /*074a*/ 	.byte	0x16
	.zero		1


	//   ....[39]....
        /*074c*/ 	.word	0x00005f00
        /*0750*/ 	.word	0x000000ab
        /*0754*/ 	.word	0x00000000
        /*0758*/ 	.short	0x0101
        /*075a*/ 	.byte	0x3f
	.zero		1


	//   ....[40]....
        /*075c*/ 	.word	0x00008390
        /*0760*/ 	.word	0x000000ff
        /*0764*/ 	.word	0x00000000
        /*0768*/ 	.short	0x0101
        /*076a*/ 	.byte	0x04
	.zero		1


	//   ....[41]....
        /*076c*/ 	.word	0x0000ab10
        /*0770*/ 	.word	0x00000008
        /*0774*/ 	.word	0x00028c40
        /*0778*/ 	.short	0x010a
        /*077a*/ 	.byte	0x3f
	.zero		1


	//   ....[42]....
        /*077c*/ 	.word	0x0000af10
        /*0780*/ 	.word	0x0000000a
        /*0784*/ 	.word	0x00028c20
        /*0788*/ 	.short	0x010a
        /*078a*/ 	.byte	0x3f
	.zero		1


	//   ....[43]....
        /*078c*/ 	.word	0x0000afd0
        /*0790*/ 	.word	0x00000008
        /*0794*/ 	.word	0x00028c60
        /*0798*/ 	.short	0x010a
        /*079a*/ 	.byte	0x3f
	.zero		1


	//   ....[44]....
        /*079c*/ 	.word	0x0000b780
        /*07a0*/ 	.word	0x00000003
        /*07a4*/ 	.word	0x00028c40
        /*07a8*/ 	.short	0x010a
        /*07aa*/ 	.byte	0x3f
	.zero		1


	//   ....[45]....
        /*07ac*/ 	.word	0x0000b990
        /*07b0*/ 	.word	0x00000003
        /*07b4*/ 	.word	0x00028c60
        /*07b8*/ 	.short	0x010a
        /*07ba*/ 	.byte	0x3f
	.zero		1


	//   ....[46]....
        /*07bc*/ 	.word	0x0000c050
        /*07c0*/ 	.word	0x00000002
        /*07c4*/ 	.word	0x00028c40
        /*07c8*/ 	.short	0x010a
        /*07ca*/ 	.byte	0x3f
	.zero		1


	//   ....[47]....
        /*07cc*/ 	.word	0x0000c250
        /*07d0*/ 	.word	0x00000002
        /*07d4*/ 	.word	0x00028c60
        /*07d8*/ 	.short	0x010a
        /*07da*/ 	.byte	0x3f
	.zero		1


	//   ....[48]....
        /*07dc*/ 	.word	0x0000c890
        /*07e0*/ 	.word	0x00000002
        /*07e4*/ 	.word	0x00028c40
        /*07e8*/ 	.short	0x010a
        /*07ea*/ 	.byte	0x3f
	.zero		1


	//   ....[49]....
        /*07ec*/ 	.word	0x0000caa0
        /*07f0*/ 	.word	0x00000002
        /*07f4*/ 	.word	0x00028c60
        /*07f8*/ 	.short	0x010a
        /*07fa*/ 	.byte	0x3f
	.zero		1


	//   ....[50]....
        /*07fc*/ 	.word	0x0000db30
        /*0800*/ 	.word	0x00000000
        /*0804*/ 	.word	0x00028c20
        /*0808*/ 	.short	0x010a
        /*080a*/ 	.byte	0x3f
	.zero		1


	//   ....[51]....
        /*080c*/ 	.word	0x0000dcf0
        /*0810*/ 	.word	0x00000006
        /*0814*/ 	.word	0x00000000
        /*0818*/ 	.short	0x010a
        /*081a*/ 	.byte	0x3f
	.zero		1


	//   ....[52]....
        /*081c*/ 	.word	0x0000dd60
        /*0820*/ 	.word	0x00000007
        /*0824*/ 	.word	0x00000000
        /*0828*/ 	.short	0x010a
        /*082a*/ 	.byte	0x3f
	.zero		1


	//   ....[53]....
        /*082c*/ 	.word	0x0000ddd0
        /*0830*/ 	.word	0x00000004
        /*0834*/ 	.word	0x00000000
        /*0838*/ 	.short	0x010a
        /*083a*/ 	.byte	0x3f
	.zero		1


	//   ....[54]....
        /*083c*/ 	.word	0x0000de00
        /*0840*/ 	.word	0x00000003
        /*0844*/ 	.word	0x00000000
        /*0848*/ 	.short	0x010a
        /*084a*/ 	.byte	0x3f
	.zero		1


	//   ....[55]....
        /*084c*/ 	.word	0x0000de70
        /*0850*/ 	.word	0x00000003
        /*0854*/ 	.word	0x00028c50
        /*0858*/ 	.short	0x010a
        /*085a*/ 	.byte	0x3f
	.zero		1


	//   ....[56]....
        /*085c*/ 	.word	0x0000ded0
        /*0860*/ 	.word	0x00000003
        /*0864*/ 	.word	0x00028c50
        /*0868*/ 	.short	0x010a
        /*086a*/ 	.byte	0x3f
	.zero		1


	//   ....[57]....
        /*086c*/ 	.word	0x0000df30
        /*0870*/ 	.word	0x00000003
        /*0874*/ 	.word	0x00028c00
        /*0878*/ 	.short	0x010a
        /*087a*/ 	.byte	0x3f
	.zero		1


	//   ....[58]....
        /*087c*/ 	.word	0x0000df80
        /*0880*/ 	.word	0x00000007
        /*0884*/ 	.word	0x00028c30
        /*0888*/ 	.short	0x010a
        /*088a*/ 	.byte	0x3f
	.zero		1


	//   ....[59]....
        /*088c*/ 	.word	0x0000dfd0
        /*0890*/ 	.word	0x00000007
        /*0894*/ 	.word	0x00028c50
        /*0898*/ 	.short	0x010a
        /*089a*/ 	.byte	0x3f
	.zero		1


	//   ....[60]....
        /*089c*/ 	.word	0x0000e030
        /*08a0*/ 	.word	0x00000003
        /*08a4*/ 	.word	0x00028c30
        /*08a8*/ 	.short	0x010a
        /*08aa*/ 	.byte	0x3f
	.zero		1


	//   ....[61]....
        /*08ac*/ 	.word	0x0000e080
        /*08b0*/ 	.word	0x000000ab
        /*08b4*/ 	.word	0x00028c50
        /*08b8*/ 	.short	0x010a
        /*08ba*/ 	.byte	0x3f
	.zero		1


	//   ....[62]....
        /*08bc*/ 	.word	0x0000e220
        /*08c0*/ 	.word	0x00000008
        /*08c4*/ 	.word	0x00028c40
        /*08c8*/ 	.short	0x010a
        /*08ca*/ 	.byte	0x3f
	.zero		1


	//   ....[63]....
        /*08cc*/ 	.word	0x0000e2a0
        /*08d0*/ 	.word	0x00000008
        /*08d4*/ 	.word	0x00028c20
        /*08d8*/ 	.short	0x010a
        /*08da*/ 	.byte	0x3f
	.zero		1


	//   ....[64]....
        /*08dc*/ 	.word	0x0000e2f0
        /*08e0*/ 	.word	0x00000008
        /*08e4*/ 	.word	0x00028c60
        /*08e8*/ 	.short	0x010a
        /*08ea*/ 	.byte	0x3f
	.zero		1


	//   ....[65]....
        /*08ec*/ 	.word	0x0000e340
        /*08f0*/ 	.word	0x00000003
        /*08f4*/ 	.word	0x00028c40
        /*08f8*/ 	.short	0x010a
        /*08fa*/ 	.byte	0x3f
	.zero		1


	//   ....[66]....
        /*08fc*/ 	.word	0x0000e390
        /*0900*/ 	.word	0x00000003
        /*0904*/ 	.word	0x00028c60
        /*0908*/ 	.short	0x010a
        /*090a*/ 	.byte	0x3f
	.zero		1


	//   ....[67]....
        /*090c*/ 	.word	0x0000e3e0
        /*0910*/ 	.word	0x00000002
        /*0914*/ 	.word	0x00028c40
        /*0918*/ 	.short	0x010a
        /*091a*/ 	.byte	0x3f
	.zero		1


	//   ....[68]....
        /*091c*/ 	.word	0x0000e430
        /*0920*/ 	.word	0x00000002
        /*0924*/ 	.word	0x00028c60
        /*0928*/ 	.short	0x010a
        /*092a*/ 	.byte	0x3f
	.zero		1


	//   ....[69]....
        /*092c*/ 	.word	0x0000e480
        /*0930*/ 	.word	0x00000002
        /*0934*/ 	.word	0x00028c40
        /*0938*/ 	.short	0x010a
        /*093a*/ 	.byte	0x3f
	.zero		1


	//   ....[70]....
        /*093c*/ 	.word	0x0000e4d0
        /*0940*/ 	.word	0x00000002
        /*0944*/ 	.word	0x00028c60
        /*0948*/ 	.short	0x010a
        /*094a*/ 	.byte	0x3f
	.zero		1


	//   ....[71]....
        /*094c*/ 	.word	0x0000ee80
        /*0950*/ 	.word	0x00000000
        /*0954*/ 	.word	0x00028c20
        /*0958*/ 	.short	0x010a
        /*095a*/ 	.byte	0x3f
	.zero		1


	//   ....[72]....
        /*095c*/ 	.word	0x0000f020
        /*0960*/ 	.word	0x00000006
        /*0964*/ 	.word	0x00000000
        /*0968*/ 	.short	0x010a
        /*096a*/ 	.byte	0x3f
	.zero		1


	//   ....[73]....
        /*096c*/ 	.word	0x0000f070
        /*0970*/ 	.word	0x00000007
        /*0974*/ 	.word	0x00000000
        /*0978*/ 	.short	0x010a
        /*097a*/ 	.byte	0x3f
	.zero		1


	//   ....[74]....
        /*097c*/ 	.word	0x0000f0c0
        /*0980*/ 	.word	0x00000004
        /*0984*/ 	.word	0x00000000
        /*0988*/ 	.short	0x010a
        /*098a*/ 	.byte	0x3f
	.zero		1


	//----- nvinfo : EIATTR_NUM_MBARRIERS
	.align		4
.L_201:
        /*098c*/ 	.byte	0x03, 0x38
        /*098e*/ 	.short	0x0016


	//----- nvinfo : EIATTR_EXIT_INSTR_OFFSETS
	.align		4
        /*0990*/ 	.byte	0x04, 0x1c
        /*0992*/ 	.short	(.L_203 - .L_202)


	//   ....[0]....
.L_202:
        /*0994*/ 	.word	0x00000a80


	//   ....[1]....
        /*0998*/ 	.word	0x00009280


	//   ....[2]....
        /*099c*/ 	.word	0x000092e0


	//   ....[3]....
        /*09a0*/ 	.word	0x0000de50


	//----- nvinfo : EIATTR_MAX_THREADS
	.align		4
.L_203:
        /*09a4*/ 	.byte	0x04, 0x05
        /*09a6*/ 	.short	(.L_205 - .L_204)
.L_204:
        /*09a8*/ 	.word	0x00000180
        /*09ac*/ 	.word	0x00000001
        /*09b0*/ 	.word	0x00000001


	//----- nvinfo : EIATTR_CRS_STACK_SIZE
	.align		4
.L_205:
        /*09b4*/ 	.byte	0x04, 0x1e
        /*09b6*/ 	.short	(.L_207 - .L_206)
.L_206:
        /*09b8*/ 	.word	0x00000000


	//----- nvinfo : EIATTR_CBANK_PARAM_SIZE
	.align		4
.L_207:
        /*09bc*/ 	.byte	0x03, 0x19
        /*09be*/ 	.short	0x0a70


	//----- nvinfo : EIATTR_PARAM_CBANK
	.align		4
        /*09c0*/ 	.byte	0x04, 0x0a
        /*09c2*/ 	.short	(.L_209 - .L_208)
	.align		4
.L_208:
        /*09c4*/ 	.word	index@(.nv.constant0._ZN7cutlass13device_kernelIN5flash11enable_sm90INS1_16FlashAttnFwdSm90INS1_25CollectiveMainloopFwdSm90ILi2EN4cute5tupleIJNS5_1CILi1EEES8_S8_EEENS6_IJNS7_ILi64EEESA_SA_EEELi512ENS_10bfloat16_tEfNS_4arch4Sm90ELb0ELb0ELb0ELb1ELb0ELb0ELb0ELb0ELb0ELb0ELb0ELb0EEENS1_21CollectiveEpilogueFwdINS6_IJSA_NS7_ILi512EEESA_EEES9_SC_SE_Li256ELb1ELb0ELb0ELb0EEENS1_36VarlenDynamicPersistentTileSchedulerILi64ELi64ELi256ELi32ELb0ELb0ELb1ELb0ELb1ELb1EEEEEEEEEvNT_6ParamsE)
        /*09c8*/ 	.short	0x0210
        /*09ca*/ 	.short	0x0a70


	//----- nvinfo : EIATTR_SW_WAR
	.align		4
.L_209:
        /*09cc*/ 	.byte	0x04, 0x36
        /*09ce*/ 	.short	(.L_211 - .L_210)
.L_210:
        /*09d0*/ 	.word	0x00000008
.L_211:


//--------------------- .nv.info._ZN7cutlass13device_kernelIN5flash11enable_sm90INS1_16FlashAttnFwdSm90INS1_25CollectiveMainloopFwdSm90ILi2EN4cute5tupleIJNS5_1CILi1EEES8_S8_EEENS6_IJNS7_ILi64EEESA_SA_EEELi512ENS_10bfloat16_tEfNS_4arch4Sm90ELb0ELb0ELb0ELb1ELb0ELb1ELb0ELb0ELb0ELb0ELb0ELb0EEENS1_21CollectiveEpilogueFwdINS6_IJSA_NS7_ILi512EEESA_EEES9_SC_SE_Li256ELb1ELb0ELb0ELb0EEENS1_36VarlenDynamicPersistentTileSchedulerILi64ELi64ELi256ELi32ELb0ELb0ELb1ELb0ELb1ELb1EEEEEEEEEvNT_6ParamsE --------------------------
	.section	.nv.info._ZN7cutlass13device_kernelIN5flash11enable_sm90INS1_16FlashAttnFwdSm90INS1_25CollectiveMainloopFwdSm90ILi2EN4cute5tupleIJNS5_1CILi1EEES8_S8_EEENS6_IJNS7_ILi64EEESA_SA_EEELi512ENS_10bfloat16_tEfNS_4arch4Sm90ELb0ELb0ELb0ELb1ELb0ELb1ELb0ELb0ELb0ELb0ELb0ELb0EEENS1_21CollectiveEpilogueFwdINS6_IJSA_NS7_ILi512EEESA_EEES9_SC_SE_Li256ELb1ELb0ELb0ELb0EEENS1_36VarlenDynamicPersistentTileSchedulerILi64ELi64ELi256ELi32ELb0ELb0ELb1ELb0ELb1ELb1EEEEEEEEEvNT_6ParamsE,"",@"SHT_CUDA_INFO"
	.sectionflags	@""
	.align	4


	//----- nvinfo : EIATTR_CUDA_API_VERSION
	.align		4
        /*0000*/ 	.byte	0x04, 0x37
        /*0002*/ 	.short	(.L_213 - .L_212)
.L_212:
        /*0004*/ 	.word	0x00000082


	//----- nvinfo : EIATTR_KPARAM_INFO
	.align		4
.L_213:
        /*0008*/ 	.byte	0x04, 0x17
        /*000a*/ 	.short	(.L_215 - .L_214)
.L_214:
        /*000c*/ 	.word	0x00000000
        /*0010*/ 	.short	0x0000
        /*0012*/ 	.short	0x0070
        /*0014*/ 	.byte	0x00, 0xf0, 0x01, 0x28


	//----- nvinfo : EIATTR_SPARSE_MMA_MASK
	.align		4
.L_215:
        /*0018*/ 	.byte	0x03, 0x50
        /*001a*/ 	.short	0x0000


	//----- nvinfo : EIATTR_MAXREG_COUNT
	.align		4
        /*001c*/ 	.byte	0x03, 0x1b
        /*001e*/ 	.short	0x00a8


	//----- nvinfo : EIATTR_NUM_BARRIERS
	.align		4
        /*0020*/ 	.byte	0x02, 0x4c
        /*0022*/ 	.byte	0x10
	.zero		1


	//----- nvinfo : EIATTR_EXTERNS
	.align		4
        /*0024*/ 	.byte	0x04, 0x0f
        /*0026*/ 	.short	(.L_217 - .L_216)


	//   ....[0]....
	.align		4
.L_216:
        /*0028*/ 	.word	index@(__assertfail)


	//----- nvinfo : EIATTR_ANNOTATIONS
	.align		4
.L_217:
        /*002c*/ 	.byte	0x04, 0x55
        /*002e*/ 	.short	(.L_219 - .L_218)


	//   ....[0]....
.L_218:
        /* <DEDUP_REMOVED lines=44> */


	//----- nvinfo : EIATTR_MERCURY_ISA_VERSION
	.align		4
.L_219:
        /*02d8*/ 	.byte	0x03, 0x5f
        /*02da*/ 	.short	0x0101


	//----- nvinfo : EIATTR_UNUSED_LOAD_BYTE_OFFSET
	.align		4
        /*02dc*/ 	.byte	0x04, 0x44
        /*02de*/ 	.short	(.L_221 - .L_220)


	//   ....[0]....
.L_220:
        /*02e0*/ 	.word	0x00000ae0
        /*02e4*/ 	.word	0x0000fff0


	//   ....[1]....
        /*02e8*/ 	.word	0x0000c130
        /*02ec*/ 	.word	0x0000fff0


	//----- nvinfo : EIATTR_INT_WARP_WIDE_INSTR_OFFSETS
	.align		4
.L_221:
        /*02f0*/ 	.byte	0x04, 0x31
        /*02f2*/ 	.short	(.L_223 - .L_222)


	//   ....[0]....
.L_222:
        /*02f4*/ 	.word	0x000001c0


	//   ....[1]....
        /*02f8*/ 	.word	0x00000200


	//   ....[2]....
        /*02fc*/ 	.word	0x000002d0


	//   ....[3]....
        /*0300*/ 	.word	0x000108b0


	//   ....[4]....
        /*0304*/ 	.word	0x00010940


	//   ....[5]....
        /*0308*/ 	.word	0x00010dc0


	//   ....[6]....
        /*030c*/ 	.word	0x00010df0


	//   ....[7]....
        /*0310*/ 	.word	0x00013710


	//   ....[8]....
        /*0314*/ 	.word	0x000137a0


	//----- nvinfo : EIATTR_COOP_GROUP_MASK_REGIDS
	.align		4
.L_223:
        /*0318*/ 	.byte	0x04, 0x29
        /*031a*/ 	.short	(.L_225 - .L_224)


	//   ....[0]....
.L_224:
        /*031c*/ 	.word	0xffffffff


	//   ....[1]....
        /*0320*/ 	.word	0xffffffff


	//   ....[2]....
        /*0324*/ 	.word	0xffffffff


	//   ....[3]....
        /*0328*/ 	.word	0xffffffff


	//   ....[4]....
        /*032c*/ 	.word	0xffffffff


	//   ....[5]....
        /*0330*/ 	.word	0xffffffff


	//   ....[6]....
        /*0334*/ 	.word	0xffffffff


	//   ....[7]....
        /*0338*/ 	.word	0xffffffff


	//   ....[8]....
        /*033c*/ 	.word	0xffffffff


	//   ....[9]....
        /*0340*/ 	.word	0xffffffff


	//   ....[10]....
        /*0344*/ 	.word	0xffffffff


	//   ....[11]....
        /*0348*/ 	.word	0xffffffff


	//   ....[12]....
        /*034c*/ 	.word	0xffffffff


	//   ....[13]....
        /*0350*/ 	.word	0xffffffff


	//   ....[14]....
        /*0354*/ 	.word	0xffffffff


	//   ....[15]....
        /*0358*/ 	.word	0xffffffff


	//   ....[16]....
        /*035c*/ 	.word	0xffffffff


	//   ....[17]....
        /*0360*/ 	.word	0xffffffff


	//   ....[18]....
        /*0364*/ 	.word	0xffffffff


	//   ....[19]....
        /*0368*/ 	.word	0xffffffff


	//   ....[20]....
        /*036c*/ 	.word	0xffffffff


	//   ....[21]....
        /*0370*/ 	.word	0xffffffff


	//   ....[22]....
        /*0374*/ 	.word	0xffffffff


	//   ....[23]....
        /*0378*/ 	.word	0xffffffff


	//   ....[24]....
        /*037c*/ 	.word	0xffffffff


	//   ....[25]....
        /*0380*/ 	.word	0xffffffff


	//   ....[26]....
        /*0384*/ 	.word	0xffffffff


	//   ....[27]....
        /*0388*/ 	.word	0xffffffff


	//   ....[28]....
        /*038c*/ 	.word	0xffffffff


	//   ....[29]....
        /*0390*/ 	.word	0xffffffff


	//   ....[30]....
        /*0394*/ 	.word	0xffffffff


	//   ....[31]....
        /*0398*/ 	.word	0xffffffff


	//   ....[32]....
        /*039c*/ 	.word	0xffffffff


	//   ....[33]....
        /*03a0*/ 	.word	0xffffffff


	//   ....[34]....
        /*03a4*/ 	.word	0xffffffff


	//   ....[35]....
        /*03a8*/ 	.word	0xffffffff


	//   ....[36]....
        /*03ac*/ 	.word	0xffffffff


	//   ....[37]....
        /*03b0*/ 	.word	0xffffffff


	//   ....[38]....
        /*03b4*/ 	.word	0xffffffff


	//   ....[39]....
        /*03b8*/ 	.word	0xffffffff


	//   ....[40]....
        /*03bc*/ 	.word	0xffffffff


	//   ....[41]....
        /*03c0*/ 	.word	0xffffffff


	//   ....[42]....
        /*03c4*/ 	.word	0xffffffff


	//   ....[43]....
        /*03c8*/ 	.word	0xffffffff


	//   ....[44]....
        /*03cc*/ 	.word	0xffffffff


	//   ....[45]....
        /*03d0*/ 	.word	0xffffffff


	//   ....[46]....
        /*03d4*/ 	.word	0xffffffff


	//   ....[47]....
        /*03d8*/ 	.word	0xffffffff


	//   ....[48]....
        /*03dc*/ 	.word	0xffffffff


	//   ....[49]....
        /*03e0*/ 	.word	0xffffffff


	//   ....[50]....
        /*03e4*/ 	.word	0xffffffff


	//   ....[51]....
        /*03e8*/ 	.word	0xffffffff


	//   ....[52]....
        /*03ec*/ 	.word	0xffffffff


	//   ....[53]....
        /*03f0*/ 	.word	0xffffffff


	//   ....[54]....
        /*03f4*/ 	.word	0xffffffff


	//   ....[55]....
        /*03f8*/ 	.word	0xffffffff


	//   ....[56]....
        /*03fc*/ 	.word	0xffffffff


	//   ....[57]....
        /*0400*/ 	.word	0xffffffff


	//   ....[58]....
        /*0404*/ 	.word	0x0500000f


	//   ....[59]....
        /*0408*/ 	.word	0x0500000f


	//   ....[60]....
        /*040c*/ 	.word	0x0500000f


	//   ....[61]....
        /*0410*/ 	.word	0x0500000f


	//   ....[62]....
        /*0414*/ 	.word	0x0500000f


	//   ....[63]....
        /*0418*/ 	.word	0x0500000f


	//   ....[64]....
        /*041c*/ 	.word	0x0500000f


	//   ....[65]....
        /*0420*/ 	.word	0x0500000f


	//   ....[66]....
        /*0424*/ 	.word	0x0500000f


	//   ....[67]....
        /*0428*/ 	.word	0x0500000f


	//   ....[68]....
        /*042c*/ 	.word	0x0500000f


	//   ....[69]....
        /*0430*/ 	.word	0x0500000f


	//   ....[70]....
        /*0434*/ 	.word	0x0500000f


	//   ....[71]....
        /*0438*/ 	.word	0x0500000f


	//   ....[72]....
        /*043c*/ 	.word	0x0500000f


	//   ....[73]....
        /*0440*/ 	.word	0x0500000f


	//   ....[74]....
        /*0444*/ 	.word	0x0500000f


	//   ....[75]....
        /*0448*/ 	.word	0x0500000f


	//   ....[76]....
        /*044c*/ 	.word	0x0500000f


	//   ....[77]....
        /*0450*/ 	.word	0x0500000f


	//   ....[78]....
        /*0454*/ 	.word	0x0500000f


	//   ....[79]....
        /*0458*/ 	.word	0x0500000f


	//   ....[80]....
        /*045c*/ 	.word	0x0500000f


	//   ....[81]....
        /*0460*/ 	.word	0x0500000f


	//   ....[82]....
        /*0464*/ 	.word	0x0500000f


	//   ....[83]....
        /*0468*/ 	.word	0x0500000f


	//   ....[84]....
        /*046c*/ 	.word	0x0500000f


	//   ....[85]....
        /*0470*/ 	.word	0x0500000f


	//----- nvinfo : EIATTR_COOP_GROUP_INSTR_OFFSETS
	.align		4
.L_225:
        /*0474*/ 	.byte	0x04, 0x28
        /*0476*/ 	.short	(.L_227 - .L_226)


	//   ....[0]....
.L_226:
        /*0478*/ 	.word	0x00000060


	//   ....[1]....
        /*047c*/ 	.word	0x000001d0


	//   ....[2]....
        /*0480*/ 	.word	0x00000210


	//   ....[3]....
        /*0484*/ 	.word	0x00000400


	//   ....[4]....
        /*0488*/ 	.word	0x00000560


	//   ....[5]....
        /*048c*/ 	.word	0x00000680


	//   ....[6]....
        /*0490*/ 	.word	0x000007e0


	//   ....[7]....
        /*0494*/ 	.word	0x00004710


	//   ....[8]....
        /*0498*/ 	.word	0x000061f0


	//   ....[9]....
        /*049c*/ 	.word	0x00008ed0


	//   ....[10]....
        /*04a0*/ 	.word	0x00008fb0


	//   ....[11]....
        /*04a4*/ 	.word	0x00009140


	//   ....[12]....
        /*04a8*/ 	.word	0x000091e0


	//   ....[13]....
        /*04ac*/ 	.word	0x00009b90


	//   ....[14]....
        /*04b0*/ 	.word	0x0000a0d0


	//   ....[15]....
        /*04b4*/ 	.word	0x0000a100


	//   ....[16]....
        /*04b8*/ 	.word	0x0000a3a0


	//   ....[17]....
        /*04bc*/ 	.word	0x0000a570


	//   ....[18]....
        /*04c0*/ 	.word	0x0000b5f0


	//   ....[19]....
        /*04c4*/ 	.word	0x0000b640


	//   ....[20]....
        /*04c8*/ 	.word	0x0000b670


	//   ....[21]....
        /*04cc*/ 	.word	0x0000b6e0


	//   ....[22]....
        /*04d0*/ 	.word	0x0000b6f0


	//   ....[23]....
        /*04d4*/ 	.word	0x0000d0d0


	//   ....[24]....
        /*04d8*/ 	.word	0x0000e860


	//   ....[25]....
        /*04dc*/ 	.word	0x0000e9f0


	//   ....[26]....
        /*04e0*/ 	.word	0x0000ea20


	//   ....[27]....
        /*04e4*/ 	.word	0x0000ea60


	//   ....[28]....
        /*04e8*/ 	.word	0x0000eac0


	//   ....[29]....
        /*04ec*/ 	.word	0x0000eb20


	//   ....[30]....
        /*04f0*/ 	.word	0x0000eb60


	//   ....[31]....
        /*04f4*/ 	.word	0x0000ed10


	//   ....[32]....
        /*04f8*/ 	.word	0x0000ed70


	//   ....[33]....
        /*04fc*/ 	.word	0x0000edb0


	//   ....[34]....
        /*0500*/ 	.word	0x0000edf0


	//   ....[35]....
        /*0504*/ 	.word	0x0000ee20


	//   ....[36]....
        /*0508*/ 	.word	0x0000ee50


	//   ....[37]....
        /*050c*/ 	.word	0x0000eee0


	//   ....[38]....
        /*0510*/ 	.word	0x0000ef10


	//   ....[39]....
        /*0514*/ 	.word	0x0000efa0


	//   ....[40]....
        /*0518*/ 	.word	0x00013830


	//   ....[41]....
        /*051c*/ 	.word	0x00013840


	//   ....[42]....
        /*0520*/ 	.word	0x00013950


	//   ....[43]....
        /*0524*/ 	.word	0x000139b0


	//   ....[44]....
        /*0528*/ 	.word	0x000139f0


	//   ....[45]....
        /*052c*/ 	.word	0x00013a30


	//   ....[46]....
        /*0530*/ 	.word	0x00013a60


	//   ....[47]....
        /*0534*/ 	.word	0x00013a90


	//   ....[48]....
        /*0538*/ 	.word	0x00013c20


	//   ....[49]....
        /*053c*/ 	.word	0x00013c80


	//   ....[50]....
        /*0540*/ 	.word	0x00013cc0


	//   ....[51]....
        /*0544*/ 	.word	0x00013d00


	//   ....[52]....
        /*0548*/ 	.word	0x00013d30


	//   ....[53]....
        /*054c*/ 	.word	0x00013d60


	//   ....[54]....
        /*0550*/ 	.word	0x00013e20


	//   ....[55]....
        /*0554*/ 	.word	0x00013e40


	//   ....[56]....
        /*0558*/ 	.word	0x00013eb0


	//   ....[57]....
        /*055c*/ 	.word	0x00014300


	//   ....[58]....
        /*0560*/ 	.word	0x000147e0


	//   ....[59]....
        /*0564*/ 	.word	0x00014880


	//   ....[60]....
        /*0568*/ 	.word	0x00014920


	//   ....[61]....
        /*056c*/ 	.word	0x000149c0


	//   ....[62]....
        /*0570*/ 	.word	0x00014ab0


	//   ....[63]....
        /*0574*/ 	.word	0x00014b50


	//   ....[64]....
        /*0578*/ 	.word	0x00014bf0


	//   ....[65]....
        /*057c*/ 	.word	0x00014c90


	//   ....[66]....
        /*0580*/ 	.word	0x00014ef0


	//   ....[67]....
        /*0584*/ 	.word	0x000151d0


	//   ....[68]....
        /*0588*/ 	.word	0x000155f0


	//   ....[69]....
        /*058c*/ 	.word	0x00015680


	//   ....[70]....
        /*0590*/ 	.word	0x00015720


	//   ....[71]....
        /*0594*/ 	.word	0x000157d0


	//   ....[72]....
        /*0598*/ 	.word	0x00015850


	//   ....[73]....
        /*059c*/ 	.word	0x000158d0


	//   ....[74]....
        /*05a0*/ 	.word	0x00015950


	//   ....[75]....
        /*05a4*/ 	.word	0x000159d0


	//   ....[76]....
        /*05a8*/ 	.word	0x00015a60


	//   ....[77]....
        /*05ac*/ 	.word	0x00015b10


	//   ....[78]....
        /*05b0*/ 	.word	0x00015b90


	//   ....[79]....
        /*05b4*/ 	.word	0x00015c10


	//   ....[80]....
        /*05b8*/ 	.word	0x00015c90


	//   ....[81]....
        /*05bc*/ 	.word	0x00015d10


	//   ....[82]....
        /*05c0*/ 	.word	0x00015d80


	//   ....[83]....
        /*05c4*/ 	.word	0x00015e20


	//   ....[84]....
        /*05c8*/ 	.word	0x00015eb0


	//   ....[85]....
        /*05cc*/ 	.word	0x00015fd0


	//----- nvinfo : EIATTR_REG_RECONFIG
	.align		4
.L_227:
        /*05d0*/ 	.byte	0x01, 0x54
	.zero		2


	//----- nvinfo : EIATTR_SYSCALL_OFFSETS
	.align		4
        /*05d4*/ 	.byte	0x04, 0x46
        /*05d6*/ 	.short	(.L_229 - .L_228)


	//   ....[0]....
.L_228:
        /*05d8*/ 	.word	0x00001840


	//   ....[1]....
        /*05dc*/ 	.word	0x00001990


	//   ....[2]....
        /*05e0*/ 	.word	0x000063a0


	//   ....[3]....
        /*05e4*/ 	.word	0x00006850


	//   ....[4]....
        /*05e8*/ 	.word	0x00010ad0


	//   ....[5]....
        /*05ec*/ 	.word	0x00010c10


	//   ....[6]....
        /*05f0*/ 	.word	0x00010d10


	//----- nvinfo : EIATTR_MBARRIER_INSTR_OFFSETS
	.align		4
.L_229:
        /*05f4*/ 	.byte	0x04, 0x39
        /*05f6*/ 	.short	(.L_231 - .L_230)


	//   ....[0]....
.L_230:
        /*05f8*/ 	.word	0x000002f0
        /*05fc*/ 	.word	0x000000ff
        /*0600*/ 	.word	0x00028c00
        /*0604*/ 	.short	0x0100
        /*0606*/ 	.byte	0x08
	.zero		1


	//   ....[1]....
        /*0608*/ 	.word	0x00000300
        /*060c*/ 	.word	0x000000ff
        /*0610*/ 	.word	0x00028c20
        /*0614*/ 	.short	0x0100
        /*0616*/ 	.byte	0x08
	.zero		1


	//   ....[2]....
        /*0618*/ 	.word	0x000003b0
        /*061c*/ 	.word	0x000000ff
        /*0620*/ 	.word	0x00028c30
        /*0624*/ 	.short	0x0100
        /*0626*/ 	.byte	0x06
	.zero		1


	//   ....[3]....
        /*0628*/ 	.word	0x000003c0
        /*062c*/ 	.word	0x000000ff
        /*0630*/ 	.word	0x00028c40
        /*0634*/ 	.short	0x0100
        /*0636*/ 	.byte	0x06
	.zero		1


	//   ....[4]....
        /*0638*/ 	.word	0x000003d0
        /*063c*/ 	.word	0x000000ff
        /*0640*/ 	.word	0x00028c38
        /*0644*/ 	.short	0x0100
        /*0646*/ 	.byte	0x06
	.zero		1


	//   ....[5]....
        /*0648*/ 	.word	0x000003e0
        /*064c*/ 	.word	0x000000ff
        /*0650*/ 	.word	0x00028c48
        /*0654*/ 	.short	0x0100
        /*0656*/ 	.byte	0x06
	.zero		1


	//   ....[6]....
        /*0658*/ 	.word	0x00000510
        /*065c*/ 	.word	0x000000ff
        /*0660*/ 	.word	0x00028c50
        /*0664*/ 	.short	0x0100
        /*0666*/ 	.byte	0x08
	.zero		1


	//   ....[7]....
        /*0668*/ 	.word	0x00000520
        /*066c*/ 	.word	0x000000ff
        /*0670*/ 	.word	0x00028c60
        /*0674*/ 	.short	0x0100
        /*0676*/ 	.byte	0x08
	.zero		1


	//   ....[8]....
        /*0678*/ 	.word	0x00000530
        /*067c*/ 	.word	0x000000ff
        /*0680*/ 	.word	0x00028c58
        /*0684*/ 	.short	0x0100
        /*0686*/ 	.byte	0x08
	.zero		1


	//   ....[9]....
        /*0688*/ 	.word	0x00000540
        /*068c*/ 	.word	0x000000ff
        /*0690*/ 	.word	0x00028c68
        /*0694*/ 	.short	0x0100
        /*0696*/ 	.byte	0x08
	.zero		1


	//   ....[10]....
        /*0698*/ 	.word	0x00000630
        /*069c*/ 	.word	0x000000ff
        /*06a0*/ 	.word	0x00028c70
        /*06a4*/ 	.short	0x0100
        /*06a6*/ 	.byte	0x06
	.zero		1


	//   ....[11]....
        /*06a8*/ 	.word	0x00000640
        /*06ac*/ 	.word	0x000000ff
        /*06b0*/ 	.word	0x00028c80
        /*06b4*/ 	.short	0x0100
        /*06b6*/ 	.byte	0x06
	.zero		1


	//   ....[12]....
        /*06b8*/ 	.word	0x00000650
        /*06bc*/ 	.word	0x000000ff
        /*06c0*/ 	.word	0x00028c78
        /*06c4*/ 	.short	0x0100
        /*06c6*/ 	.byte	0x06
	.zero		1


	//   ....[13]....
        /*06c8*/ 	.word	0x00000660
        /*06cc*/ 	.word	0x000000ff
        /*06d0*/ 	.word	0x00028c88
        /*06d4*/ 	.short	0x0100
        /*06d6*/ 	.byte	0x06
	.zero		1


	//   ....[14]....
        /*06d8*/ 	.word	0x00000790
        /*06dc*/ 	.word	0x000000ff
        /*06e0*/ 	.word	0x00028c90
        /*06e4*/ 	.short	0x0100
        /*06e6*/ 	.byte	0x08
	.zero		1


	//   ....[15]....
        /*06e8*/ 	.word	0x000007a0
        /*06ec*/ 	.word	0x000000ff
        /*06f0*/ 	.word	0x00028ca0
        /*06f4*/ 	.short	0x0100
        /*06f6*/ 	.byte	0x08
	.zero		1


	//   ....[16]....
        /*06f8*/ 	.word	0x000007b0
        /*06fc*/ 	.word	0x000000ff
        /*0700*/ 	.word	0x00028c98
        /*0704*/ 	.short	0x0100
        /*0706*/ 	.byte	0x08
	.zero		1


	//   ....[17]....
        /*0708*/ 	.word	0x000007c0
        /*070c*/ 	.word	0x000000ff
        /*0710*/ 	.word	0x00028ca8
        /*0714*/ 	.short	0x0100
        /*0716*/ 	.byte	0x08
	.zero		1


	//   ....[18]....
        /*0718*/ 	.word	0x000008f0
        /*071c*/ 	.word	0x000000ff
        /*0720*/ 	.word	0x00028cb0
        /*0724*/ 	.short	0x0100
        /*0726*/ 	.byte	0x08
	.zero		1


	//   ....[19]....
        /*0728*/ 	.word	0x00000900
        /*072c*/ 	.word	0x000000ff
        /*0730*/ 	.word	0x00028cc0
        /*0734*/ 	.short	0x0100
        /*0736*/ 	.byte	0x08
	.zero		1


	//   ....[20]....
        /*0738*/ 	.word	0x00000910
        /*073c*/ 	.word	0x000000ff
        /*0740*/ 	.word	0x00028cb8
        /*0744*/ 	.short	0x0100
        /*0746*/ 	.byte	0x08
	.zero		1


	//   ....[21]....
        /*0748*/ 	.word	0x00000920
        /*074c*/ 	.word	0x000000ff
        /*0750*/ 	.word	0x00028cc8
        /*0754*/ 	.short	0x0100
        /*0756*/ 	.byte	0x08
	.zero		1


	//   ....[22]....
        /*0758*/ 	.word	0x00002610
        /*075c*/ 	.word	0x00000048
        /*0760*/ 	.word	0x00028c90
        /*0764*/ 	.short	0x010a
        /*0766*/ 	.byte	0x3f
	.zero		1


	//   ....[23]....
        /*0768*/ 	.word	0x00003040
        /*076c*/ 	.word	0x00000048
        /*0770*/ 	.word	0x00028c90
        /*0774*/ 	.short	0x010a
        /*0776*/ 	.byte	0x3f
	.zero		1


	//   ....[24]....
        /*0778*/ 	.word	0x00003930
        /*077c*/ 	.word	0x00000048
        /*0780*/ 	.word	0x00028c90
        /*0784*/ 	.short	0x010a
        /*0786*/ 	.byte	0x3f
	.zero		1


	//   ....[25]....
        /*0788*/ 	.word	0x00003b30
        /*078c*/ 	.word	0x00000004
        /*0790*/ 	.word	0x00000000
        /*0794*/ 	.short	0x0101
        /*0796*/ 	.byte	0x3f
	.zero		1


	//   ....[26]....
        /*0798*/ 	.word	0x00003b70
        /*079c*/ 	.word	0x00000048
        /*07a0*/ 	.word	0x00028cb0
        /*07a4*/ 	.short	0x010a
        /*07a6*/ 	.byte	0x3f
	.zero		1


	//   ....[27]....
        /*07a8*/ 	.word	0x00004190
        /*07ac*/ 	.word	0x00000048
        /*07b0*/ 	.word	0x00000000
        /*07b4*/ 	.short	0x0101
        /*07b6*/ 	.byte	0x3f
	.zero		1


	//   ....[28]....
        /*07b8*/ 	.word	0x00004820
        /*07bc*/ 	.word	0x00000008
        /*07c0*/ 	.word	0x00028c50
        /*07c4*/ 	.short	0x010a
        /*07c6*/ 	.byte	0x3f
	.zero		1


	//   ....[29]....
        /*07c8*/ 	.word	0x00004bc0
        /*07cc*/ 	.word	0x00000000
        /*07d0*/ 	.word	0x00000000
        /*07d4*/ 	.short	0x0101
        /*07d6*/ 	.byte	0x3f
	.zero		1


	//   ....[30]....
        /*07d8*/ 	.word	0x00005510
        /*07dc*/ 	.word	0x00000000
        /*07e0*/ 	.word	0x00028c50
        /*07e4*/ 	.short	0x010a
        /*07e6*/ 	.byte	0x3f
	.zero		1


	//   ....[31]....
        /*07e8*/ 	.word	0x00005560
        /*07ec*/ 	.word	0x00000000
        /*07f0*/ 	.word	0x00028c50
        /*07f4*/ 	.short	0x010a
        /*07f6*/ 	.byte	0x3f
	.zero		1


	//   ....[32]....
        /*07f8*/ 	.word	0x000058b0
        /*07fc*/ 	.word	0x00000000
        /*0800*/ 	.word	0x00000000
        /*0804*/ 	.short	0x0101
        /*0806*/ 	.byte	0x3f
	.zero		1


	//   ....[33]....
        /*0808*/ 	.word	0x00006430
        /*080c*/ 	.word	0x00000002
        /*0810*/ 	.word	0x00028c00
        /*0814*/ 	.short	0x010a
        /*0816*/ 	.byte	0x3f
	.zero		1


	//   ....[34]....
        /*0818*/ 	.word	0x00006480
        /*081c*/ 	.word	0x00000002
        /*0820*/ 	.word	0x00028c00
        /*0824*/ 	.short	0x010a
        /*0826*/ 	.byte	0x3f
	.zero		1


	//   ....[35]....
        /*0828*/ 	.word	0x00006b60
        /*082c*/ 	.word	0x00000002
        /*0830*/ 	.word	0x00028c00
        /*0834*/ 	.short	0x010a
        /*0836*/ 	.byte	0x3f
	.zero		1


	//   ....[36]....
        /*0838*/ 	.word	0x00007990
        /*083c*/ 	.word	0x00000002
        /*0840*/ 	.word	0x00028c00
        /*0844*/ 	.short	0x010a
        /*0846*/ 	.byte	0x3f
	.zero		1


	//   ....[37]....
        /*0848*/ 	.word	0x00008720
        /*084c*/ 	.word	0x0000000f
        /*0850*/ 	.word	0x00028c30
        /*0854*/ 	.short	0x010a
        /*0856*/ 	.byte	0x3f
	.zero		1


	//   ....[38]....
        /*0858*/ 	.word	0x000087d0
        /*085c*/ 	.word	0x0000000f
        /*0860*/ 	.word	0x00028c30
        /*0864*/ 	.short	0x010a
        /*0866*/ 	.byte	0x3f
	.zero		1


	//   ....[39]....
        /*0868*/ 	.word	0x00009480
        /*086c*/ 	.word	0x0000000c
        /*0870*/ 	.word	0x00000000
        /*0874*/ 	.short	0x0101
        /*0876*/ 	.byte	0x3f
	.zero		1


	//   ....[40]....
        /*0878*/ 	.word	0x00009870
        /*087c*/ 	.word	0x0000000f
        /*0880*/ 	.word	0x00028c50
        /*0884*/ 	.short	0x010a
        /*0886*/ 	.byte	0x3f
	.zero		1


	//   ....[41]....
        /*0888*/ 	.word	0x00009900
        /*088c*/ 	.word	0x0000000f
        /*0890*/ 	.word	0x00028c50
        /*0894*/ 	.short	0x010a
        /*0896*/ 	.byte	0x3f
	.zero		1


	//   ....[42]....
        /*0898*/ 	.word	0x00009bb0
        /*089c*/ 	.word	0x0000000f
        /*08a0*/ 	.word	0x00000000
        /*08a4*/ 	.short	0x0101
        /*08a6*/ 	.byte	0x3f
	.zero		1


	//   ....[43]....
        /*08a8*/ 	.word	0x00009cc0
        /*08ac*/ 	.word	0x0000000f
        /*08b0*/ 	.word	0x00028c30
        /*08b4*/ 	.short	0x010a
        /*08b6*/ 	.byte	0x3f
	.zero		1


	//   ....[44]....
        /*08b8*/ 	.word	0x00009d70
        /*08bc*/ 	.word	0x0000000f
        /*08c0*/ 	.word	0x00028c30
        /*08c4*/ 	.short	0x010a
        /*08c6*/ 	.byte	0x3f
	.zero		1


	//   ....[45]....
        /*08c8*/ 	.word	0x0000a910
        /*08cc*/ 	.word	0x0000009a
        /*08d0*/ 	.word	0x00000000
        /*08d4*/ 	.short	0x0101
        /*08d6*/ 	.byte	0x3f
	.zero		1


	//   ....[46]....
        /*08d8*/ 	.word	0x0000b2e0
        /*08dc*/ 	.word	0x0000000f
        /*08e0*/ 	.word	0x00028c50
        /*08e4*/ 	.short	0x010a
        /*08e6*/ 	.byte	0x3f
	.zero		1


	//   ....[47]....
        /*08e8*/ 	.word	0x0000b330
        /*08ec*/ 	.word	0x0000000f
        /*08f0*/ 	.word	0x00028c50
        /*08f4*/ 	.short	0x010a
        /*08f6*/ 	.byte	0x3f
	.zero		1


	//   ....[48]....
        /*08f8*/ 	.word	0x0000b610
        /*08fc*/ 	.word	0x0000000f
        /*0900*/ 	.word	0x00000000
        /*0904*/ 	.short	0x0101
        /*0906*/ 	.byte	0x3f
	.zero		1


	//   ....[49]....
        /*0908*/ 	.word	0x0000d950
        /*090c*/ 	.word	0x00000000
        /*0910*/ 	.word	0x00000000
        /*0914*/ 	.short	0x0101
        /*0916*/ 	.byte	0x3f
	.zero		1


	//   ....[50]....
        /*0918*/ 	.word	0x0000f9c0
        /*091c*/ 	.word	0x00000005
        /*0920*/ 	.word	0x00028c20
        /*0924*/ 	.short	0x010a
        /*0926*/ 	.byte	0x3f
	.zero		1


	//   ....[51]....
        /*0928*/ 	.word	0x0000fa50
        /*092c*/ 	.word	0x00000006
        /*0930*/ 	.word	0x00028ca0
        /*0934*/ 	.short	0x010a
        /*0936*/ 	.byte	0x3f
	.zero		1


	//   ....[52]....
        /*0938*/ 	.word	0x0000fc30
        /*093c*/ 	.word	0x00000006
        /*0940*/ 	.word	0x00028cc0
        /*0944*/ 	.short	0x010a
        /*0946*/ 	.byte	0x3f
	.zero		1


	//   ....[53]....
        /*0948*/ 	.word	0x00010180
        /*094c*/ 	.word	0x00000007
        /*0950*/ 	.word	0x00028ca0
        /*0954*/ 	.short	0x010a
        /*0956*/ 	.byte	0x3f
	.zero		1


	//   ....[54]....
        /*0958*/ 	.word	0x00010340
        /*095c*/ 	.word	0x00000007
        /*0960*/ 	.word	0x00028cc0
        /*0964*/ 	.short	0x010a
        /*0966*/ 	.byte	0x3f
	.zero		1


	//   ....[55]....
        /*0968*/ 	.word	0x00011270
        /*096c*/ 	.word	0x00000005
        /*0970*/ 	.word	0x00028c40
        /*0974*/ 	.short	0x010a
        /*0976*/ 	.byte	0x3f
	.zero		1


	//   ....[56]....
        /*0978*/ 	.word	0x00011670
        /*097c*/ 	.word	0x00000007
        /*0980*/ 	.word	0x00028c20
        /*0984*/ 	.short	0x010a
        /*0986*/ 	.byte	0x3f
	.zero		1


	//   ....[57]....
        /*0988*/ 	.word	0x00011730
        /*098c*/ 	.word	0x00000002
        /*0990*/ 	.word	0x00028c60
        /*0994*/ 	.short	0x010a
        /*0996*/ 	.byte	0x3f
	.zero		1


	//   ....[58]....
        /*0998*/ 	.word	0x00011ee0
        /*099c*/ 	.word	0x00000002
        /*09a0*/ 	.word	0x00028c40
        /*09a4*/ 	.short	0x010a
        /*09a6*/ 	.byte	0x3f
	.zero		1


	//   ....[59]....
        /*09a8*/ 	.word	0x000120f0
        /*09ac*/ 	.word	0x00000002
        /*09b0*/ 	.word	0x00028c60
        /*09b4*/ 	.short	0x010a
        /*09b6*/ 	.byte	0x3f
	.zero		1


	//   ....[60]....
        /*09b8*/ 	.word	0x000127b0
        /*09bc*/ 	.word	0x00000002
        /*09c0*/ 	.word	0x00028c40
        /*09c4*/ 	.short	0x010a
        /*09c6*/ 	.byte	0x3f
	.zero		1


	//   ....[61]....
        /*09c8*/ 	.word	0x000129b0
        /*09cc*/ 	.word	0x00000002
        /*09d0*/ 	.word	0x00028c60
        /*09d4*/ 	.short	0x010a
        /*09d6*/ 	.byte	0x3f
	.zero		1


	//   ....[62]....
        /*09d8*/ 	.word	0x00012ff0
        /*09dc*/ 	.word	0x00000002
        /*09e0*/ 	.word	0x00028c40
        /*09e4*/ 	.short	0x010a
        /*09e6*/ 	.byte	0x3f
	.zero		1


	//   ....[63]....
        /*09e8*/ 	.word	0x00013200
        /*09ec*/ 	.word	0x00000002
        /*09f0*/ 	.word	0x00028c60
        /*09f4*/ 	.short	0x010a
        /*09f6*/ 	.byte	0x3f
	.zero		1


	//   ....[64]....
        /*09f8*/ 	.word	0x00014280
        /*09fc*/ 	.word	0x00000000
        /*0a00*/ 	.word	0x00028c20
        /*0a04*/ 	.short	0x010a
        /*0a06*/ 	.byte	0x3f
	.zero		1


	//   ....[65]....
        /*0a08*/ 	.word	0x00014430
        /*0a0c*/ 	.word	0x00000006
        /*0a10*/ 	.word	0x00000000
        /*0a14*/ 	.short	0x010a
        /*0a16*/ 	.byte	0x3f
	.zero		1


	//   ....[66]....
        /*0a18*/ 	.word	0x000144a0
        /*0a1c*/ 	.word	0x00000007
        /*0a20*/ 	.word	0x00000000
        /*0a24*/ 	.short	0x010a
        /*0a26*/ 	.byte	0x3f
	.zero		1


	//   ....[67]....
        /*0a28*/ 	.word	0x00014510
        /*0a2c*/ 	.word	0x00000004
        /*0a30*/ 	.word	0x00000000
        /*0a34*/ 	.short	0x010a
        /*0a36*/ 	.byte	0x3f
	.zero		1


	//   ....[68]....
        /*0a38*/ 	.word	0x00014540
        /*0a3c*/ 	.word	0x00000003
        /*0a40*/ 	.word	0x00000000
        /*0a44*/ 	.short	0x010a
        /*0a46*/ 	.byte	0x3f
	.zero		1


	//   ....[69]....
        /*0a48*/ 	.word	0x000145a0
        /*0a4c*/ 	.word	0x00000048
        /*0a50*/ 	.word	0x00028c90
        /*0a54*/ 	.short	0x010a
        /*0a56*/ 	.byte	0x3f
	.zero		1


	//   ....[70]....
        /*0a58*/ 	.word	0x000145f0
        /*0a5c*/ 	.word	0x00000048
        /*0a60*/ 	.word	0x00028c90
        /*0a64*/ 	.short	0x010a
        /*0a66*/ 	.byte	0x3f
	.zero		1


	//   ....[71]....
        /*0a68*/ 	.word	0x00014640
        /*0a6c*/ 	.word	0x00000048
        /*0a70*/ 	.word	0x00028c90
        /*0a74*/ 	.short	0x010a
        /*0a76*/ 	.byte	0x3f
	.zero		1


	//   ....[72]....
        /*0a78*/ 	.word	0x00014690
        /*0a7c*/ 	.word	0x00000048
        /*0a80*/ 	.word	0x00028cb0
        /*0a84*/ 	.short	0x010a
        /*0a86*/ 	.byte	0x3f
	.zero		1


	//   ....[73]....
        /*0a88*/ 	.word	0x000146e0
        /*0a8c*/ 	.word	0x00000008
        /*0a90*/ 	.word	0x00028c50
        /*0a94*/ 	.short	0x010a
        /*0a96*/ 	.byte	0x3f
	.zero		1


	//   ....[74]....
        /*0a98*/ 	.word	0x00014730
        /*0a9c*/ 	.word	0x00000000
        /*0aa0*/ 	.word	0x00028c50
        /*0aa4*/ 	.short	0x010a
        /*0aa6*/ 	.byte	0x3f
	.zero		1


	//   ....[75]....
        /*0aa8*/ 	.word	0x00014a00
        /*0aac*/ 	.word	0x00000002
        /*0ab0*/ 	.word	0x00028c00
        /*0ab4*/ 	.short	0x010a
        /*0ab6*/ 	.byte	0x3f
	.zero		1


	//   ....[76]....
        /*0ab8*/ 	.word	0x00014cd0
        /*0abc*/ 	.word	0x00000002
        /*0ac0*/ 	.word	0x00028c00
        /*0ac4*/ 	.short	0x010a
        /*0ac6*/ 	.byte	0x3f
	.zero		1


	//   ....[77]....
        /*0ac8*/ 	.word	0x00014d20
        /*0acc*/ 	.word	0x0000000f
        /*0ad0*/ 	.word	0x00028c30
        /*0ad4*/ 	.short	0x010a
        /*0ad6*/ 	.byte	0x3f
	.zero		1


	//   ....[78]....
        /*0ad8*/ 	.word	0x00014d70
        /*0adc*/ 	.word	0x0000000f
        /*0ae0*/ 	.word	0x00028c50
        /*0ae4*/ 	.short	0x010a
        /*0ae6*/ 	.byte	0x3f
	.zero		1


	//   ....[79]....
        /*0ae8*/ 	.word	0x00014dc0
        /*0aec*/ 	.word	0x0000000f
        /*0af0*/ 	.word	0x00028c30
        /*0af4*/ 	.short	0x010a
        /*0af6*/ 	.byte	0x3f
	.zero		1


	//   ....[80]....
        /*0af8*/ 	.word	0x00014e10
        /*0afc*/ 	.word	0x0000000f
        /*0b00*/ 	.word	0x00028c50
        /*0b04*/ 	.short	0x010a
        /*0b06*/ 	.byte	0x3f
	.zero		1


	//   ....[81]....
        /*0b08*/ 	.word	0x00014fb0
        /*0b0c*/ 	.word	0x00000005
        /*0b10*/ 	.word	0x00028c20
        /*0b14*/ 	.short	0x010a
        /*0b16*/ 	.byte	0x3f
	.zero		1


	//   ....[82]....
        /*0b18*/ 	.word	0x00015000
        /*0b1c*/ 	.word	0x00000006
        /*0b20*/ 	.word	0x00028ca0
        /*0b24*/ 	.short	0x010a
        /*0b26*/ 	.byte	0x3f
	.zero		1


	//   ....[83]....
        /*0b28*/ 	.word	0x00015050
        /*0b2c*/ 	.word	0x00000006
        /*0b30*/ 	.word	0x00028cc0
        /*0b34*/ 	.short	0x010a
        /*0b36*/ 	.byte	0x3f
	.zero		1


	//   ....[84]....
        /*0b38*/ 	.word	0x000150a0
        /*0b3c*/ 	.word	0x00000007
        /*0b40*/ 	.word	0x00028ca0
        /*0b44*/ 	.short	0x010a
        /*0b46*/ 	.byte	0x3f
	.zero		1


	//   ....[85]....
        /*0b48*/ 	.word	0x000150f0
        /*0b4c*/ 	.word	0x00000007
        /*0b50*/ 	.word	0x00028cc0
        /*0b54*/ 	.short	0x010a
        /*0b56*/ 	.byte	0x3f
	.zero		1


	//   ....[86]....
        /*0b58*/ 	.word	0x00015290
        /*0b5c*/ 	.word	0x00000005
        /*0b60*/ 	.word	0x00028c40
        /*0b64*/ 	.short	0x010a
        /*0b66*/ 	.byte	0x3f
	.zero		1


	//   ....[87]....
        /*0b68*/ 	.word	0x00015310
        /*0b6c*/ 	.word	0x00000005
        /*0b70*/ 	.word	0x00028c20
        /*0b74*/ 	.short	0x010a
        /*0b76*/ 	.byte	0x3f
	.zero		1


	//   ....[88]....
        /*0b78*/ 	.word	0x00015360
        /*0b7c*/ 	.word	0x00000002
        /*0b80*/ 	.word	0x00028c60
        /*0b84*/ 	.short	0x010a
        /*0b86*/ 	.byte	0x3f
	.zero		1


	//   ....[89]....
        /*0b88*/ 	.word	0x000153b0
        /*0b8c*/ 	.word	0x00000002
        /*0b90*/ 	.word	0x00028c40
        /*0b94*/ 	.short	0x010a
        /*0b96*/ 	.byte	0x3f
	.zero		1


	//   ....[90]....
        /*0b98*/ 	.word	0x00015400
        /*0b9c*/ 	.word	0x00000002
        /*0ba0*/ 	.word	0x00028c60
        /*0ba4*/ 	.short	0x010a
        /*0ba6*/ 	.byte	0x3f
	.zero		1


	//   ....[91]....
        /*0ba8*/ 	.word	0x00015450
        /*0bac*/ 	.word	0x00000002
        /*0bb0*/ 	.word	0x00028c40
        /*0bb4*/ 	.short	0x010a
        /*0bb6*/ 	.byte	0x3f
	.zero		1


	//   ....[92]....
        /*0bb8*/ 	.word	0x000154a0
        /*0bbc*/ 	.word	0x00000002
        /*0bc0*/ 	.word	0x00028c60
        /*0bc4*/ 	.short	0x010a
        /*0bc6*/ 	.byte	0x3f
	.zero		1


	//   ....[93]....
        /*0bc8*/ 	.word	0x000154f0
        /*0bcc*/ 	.word	0x00000002
        /*0bd0*/ 	.word	0x00028c40
        /*0bd4*/ 	.short	0x010a
        /*0bd6*/ 	.byte	0x3f
	.zero		1


	//   ....[94]....
        /*0bd8*/ 	.word	0x00015540
        /*0bdc*/ 	.word	0x00000002
        /*0be0*/ 	.word	0x00028c60
        /*0be4*/ 	.short	0x010a
        /*0be6*/ 	.byte	0x3f
	.zero		1


	//   ....[95]....
        /*0be8*/ 	.word	0x00015ef0
        /*0bec*/ 	.word	0x00000000
        /*0bf0*/ 	.word	0x00028c20
        /*0bf4*/ 	.short	0x010a
        /*0bf6*/ 	.byte	0x3f
	.zero		1


	//   ....[96]....
        /*0bf8*/ 	.word	0x00016090
        /*0bfc*/ 	.word	0x00000006
        /*0c00*/ 	.word	0x00000000
        /*0c04*/ 	.short	0x010a
        /*0c06*/ 	.byte	0x3f
	.zero		1


	//   ....[97]....
        /*0c08*/ 	.word	0x000160e0
        /*0c0c*/ 	.word	0x00000007
        /*0c10*/ 	.word	0x00000000
        /*0c14*/ 	.short	0x010a
        /*0c16*/ 	.byte	0x3f
	.zero		1


	//   ....[98]....
        /*0c18*/ 	.word	0x00016130
        /*0c1c*/ 	.word	0x00000004
        /*0c20*/ 	.word	0x00000000
        /*0c24*/ 	.short	0x010a
        /*0c26*/ 	.byte	0x3f
	.zero		1


	//----- nvinfo : EIATTR_NUM_MBARRIERS
	.align		4
.L_231:
        /*0c28*/ 	.byte	0x03, 0x38
        /*0c2a*/ 	.short	0x0016


	//----- nvinfo : EIATTR_EXIT_INSTR_OFFSETS
	.align		4
        /*0c2c*/ 	.byte	0x04, 0x1c
        /*0c2e*/ 	.short	(.L_233 - .L_232)


	//   ....[0]....
.L_232:
        /*0c30*/ 	.word	0x00014590


	//----- nvinfo : EIATTR_MAX_THREADS
	.align		4
.L_233:
        /*0c34*/ 	.byte	0x04, 0x05
        /*0c36*/ 	.short	(.L_235 - .L_234)
.L_234:
        /*0c38*/ 	.word	0x00000180
        /*0c3c*/ 	.word	0x00000001
        /*0c40*/ 	.word	0x00000001


	//----- nvinfo : EIATTR_CRS_STACK_SIZE
	.align		4
.L_235:
        /*0c44*/ 	.byte	0x04, 0x1e
        /*0c46*/ 	.short	(.L_237 - .L_236)
.L_236:
        /*0c48*/ 	.word	0x00000000


	//----- nvinfo : EIATTR_CBANK_PARAM_SIZE
	.align		4
.L_237:
        /*0c4c*/ 	.byte	0x03, 0x19
        /*0c4e*/ 	.short	0x0a70


	//----- nvinfo : EIATTR_PARAM_CBANK
	.align		4
        /*0c50*/ 	.byte	0x04, 0x0a
        /*0c52*/ 	.short	(.L_239 - .L_238)
	.align		4
.L_238:
        /*0c54*/ 	.word	index@(.nv.constant0._ZN7cutlass13device_kernelIN5flash11enable_sm90INS1_16FlashAttnFwdSm90INS1_25CollectiveMainloopFwdSm90ILi2EN4cute5tupleIJNS5_1CILi1EEES8_S8_EEENS6_IJNS7_ILi64EEESA_SA_EEELi512ENS_10bfloat16_tEfNS_4arch4Sm90ELb0ELb0ELb0ELb1ELb0ELb1ELb0ELb0ELb0ELb0ELb0ELb0EEENS1_21CollectiveEpilogueFwdINS6_IJSA_NS7_ILi512EEESA_EEES9_SC_SE_Li256ELb1ELb0ELb0ELb0EEENS1_36VarlenDynamicPersistentTileSchedulerILi64ELi64ELi256ELi32ELb0ELb0ELb1ELb0ELb1ELb1EEEEEEEEEvNT_6ParamsE)
        /*0c58*/ 	.short	0x0210
        /*0c5a*/ 	.short	0x0a70


	//----- nvinfo : EIATTR_SW_WAR
	.align		4
.L_239:
        /*0c5c*/ 	.byte	0x04, 0x36
        /*0c5e*/ 	.short	(.L_241 - .L_240)
.L_240:
        /*0c60*/ 	.word	0x00000008
.L_241:


//--------------------- .nv.info._ZN7cutlass13device_kernelIN5flash11enable_sm90INS1_16FlashAttnFwdSm90INS1_25CollectiveMainloopFwdSm90ILi2EN4cute5tupleIJNS5_1CILi1EEES8_S8_EEENS6_IJNS7_ILi64EEESA_SA_EEELi512ENS_10bfloat16_tEfNS_4arch4Sm90ELb0ELb0ELb0ELb1ELb0ELb0ELb1ELb0ELb0ELb0ELb0ELb0EEENS1_21CollectiveEpilogueFwdINS6_IJSA_NS7_ILi512EEESA_EEES9_SC_SE_Li256ELb1ELb0ELb0ELb0EEENS1_36VarlenDynamicPersistentTileSchedulerILi64ELi64ELi256ELi32ELb0ELb0ELb1ELb0ELb1ELb1EEEEEEEEEvNT_6ParamsE --------------------------
	.section	.nv.info._ZN7cutlass13device_kernelIN5flash11enable_sm90INS1_16FlashAttnFwdSm90INS1_25CollectiveMainloopFwdSm90ILi2EN4cute5tupleIJNS5_1CILi1EEES8_S8_EEENS6_IJNS7_ILi64EEESA_SA_EEELi512ENS_10bfloat16_tEfNS_4arch4Sm90ELb0ELb0ELb0ELb1ELb0ELb0ELb1ELb0ELb0ELb0ELb0ELb0EEENS1_21CollectiveEpilogueFwdINS6_IJSA_NS7_ILi512EEESA_EEES9_SC_SE_Li256ELb1ELb0ELb0ELb0EEENS1_36VarlenDynamicPersistentTileSchedulerILi64ELi64ELi256ELi32ELb0ELb0ELb1ELb0ELb1ELb1EEEEEEEEEvNT_6ParamsE,"",@"SHT_CUDA_INFO"
	.sectionflags	@""
	.align	4


	//----- nvinfo : EIATTR_CUDA_API_VERSION
	.align		4
        /*0000*/ 	.byte	0x04, 0x37
        /*0002*/ 	.short	(.L_243 - .L_242)
.L_242:
        /*0004*/ 	.word	0x00000082


	//----- nvinfo : EIATTR_KPARAM_INFO
	.align		4
.L_243:
        /*0008*/ 	.byte	0x04, 0x17
        /*000a*/ 	.short	(.L_245 - .L_244)
.L_244:
        /*000c*/ 	.word	0x00000000
        /*0010*/ 	.short	0x0000
        /*0012*/ 	.short	0x0070
        /*0014*/ 	.byte	0x00, 0xf0, 0x01, 0x2c


	//----- nvinfo : EIATTR_SPARSE_MMA_MASK
	.align		4
.L_245:
        /*0018*/ 	.byte	0x03, 0x50
        /*001a*/ 	.short	0x0000


	//----- nvinfo : EIATTR_MAXREG_COUNT
	.align		4
        /*001c*/ 	.byte	0x03, 0x1b
        /*001e*/ 	.short	0x00a8


	//----- nvinfo : EIATTR_NUM_BARRIERS
	.align		4
        /*0020*/ 	.byte	0x02, 0x4c
        /*0022*/ 	.byte	0x10
	.zero		1


	//----- nvinfo : EIATTR_EXTERNS
	.align		4
        /*0024*/ 	.byte	0x04, 0x0f
        /*0026*/ 	.short	(.L_247 - .L_246)


	//   ....[0]....
	.align		4
.L_246:
        /*0028*/ 	.word	index@(__assertfail)


	//----- nvinfo : EIATTR_ANNOTATIONS
	.align		4
.L_247:
        /*002c*/ 	.byte	0x04, 0x55
        /*002e*/ 	.short	(.L_249 - .L_248)


	//   ....[0]....
.L_248:
        /* <DEDUP_REMOVED lines=34> */


	//----- nvinfo : EIATTR_MERCURY_ISA_VERSION
	.align		4
.L_249:
        /*0240*/ 	.byte	0x03, 0x5f
        /*0242*/ 	.short	0x0101


	//----- nvinfo : EIATTR_UNUSED_LOAD_BYTE_OFFSET
	.align		4
        /*0244*/ 	.byte	0x04, 0x44
        /*0246*/ 	.short	(.L_251 - .L_250)


	//   ....[0]....
.L_250:
        /*0248*/ 	.word	0x00000a60
        /*024c*/ 	.word	0x0000fff0


	//   ....[1]....
        /*0250*/ 	.word	0x00008b30
        /*0254*/ 	.word	0x0000fff0


	//----- nvinfo : EIATTR_INT_WARP_WIDE_INSTR_OFFSETS
	.align		4
.L_251:
        /*0258*/ 	.byte	0x04, 0x31
        /*025a*/ 	.short	(.L_253 - .L_252)


	//   ....[0]....
.L_252:
        /*025c*/ 	.word	0x00000190


	//   ....[1]....
        /*0260*/ 	.word	0x000001d0


	//   ....[2]....
        /*0264*/ 	.word	0x00000240


	//   ....[3]....
        /*0268*/ 	.word	0x000002b0


	//   ....[4]....
        /*026c*/ 	.word	0x0000c3f0


	//   ....[5]....
        /*0270*/ 	.word	0x0000c4b0


	//   ....[6]....
        /*0274*/ 	.word	0x0000c950


	//   ....[7]....
        /*0278*/ 	.word	0x0000c980


	//   ....[8]....
        /*027c*/ 	.word	0x0000f6c0


	//   ....[9]....
        /*0280*/ 	.word	0x0000f780


	//----- nvinfo : EIATTR_COOP_GROUP_MASK_REGIDS
	.align		4
.L_253:
        /*0284*/ 	.byte	0x04, 0x29
        /*0286*/ 	.short	(.L_255 - .L_254)


	//   ....[0]....
.L_254:
        /*0288*/ 	.word	0xffffffff


	//   ....[1]....
        /*028c*/ 	.word	0xffffffff


	//   ....[2]....
        /*0290*/ 	.word	0xffffffff


	//   ....[3]....
        /*0294*/ 	.word	0xffffffff


	//   ....[4]....
        /*0298*/ 	.word	0xffffffff


	//   ....[5]....
        /*029c*/ 	.word	0xffffffff


	//   ....[6]....
        /*02a0*/ 	.word	0xffffffff


	//   ....[7]....
        /*02a4*/ 	.word	0xffffffff


	//   ....[8]....
        /*02a8*/ 	.word	0xffffffff


	//   ....[9]....
        /*02ac*/ 	.word	0xffffffff


	//   ....[10]....
        /*02b0*/ 	.word	0xffffffff


	//   ....[11]....
        /*02b4*/ 	.word	0xffffffff


	//   ....[12]....
        /*02b8*/ 	.word	0xffffffff


	//   ....[13]....
        /*02bc*/ 	.word	0xffffffff


	//   ....[14]....
        /*02c0*/ 	.word	0xffffffff


	//   ....[15]....
        /*02c4*/ 	.word	0xffffffff


	//   ....[16]....
        /*02c8*/ 	.word	0xffffffff


	//   ....[17]....
        /*02cc*/ 	.word	0xffffffff


	//   ....[18]....
        /*02d0*/ 	.word	0xffffffff


	//   ....[19]....
        /*02d4*/ 	.word	0xffffffff


	//   ....[20]....
        /*02d8*/ 	.word	0xffffffff


	//   ....[21]....
        /*02dc*/ 	.word	0xffffffff


	//   ....[22]....
        /*02e0*/ 	.word	0xffffffff


	//   ....[23]....
        /*02e4*/ 	.word	0xffffffff


	//   ....[24]....
        /*02e8*/ 	.word	0xffffffff


	//   ....[25]....
        /*02ec*/ 	.word	0xffffffff


	//   ....[26]....
        /*02f0*/ 	.word	0xffffffff


	//   ....[27]....
        /*02f4*/ 	.word	0xffffffff


	//   ....[28]....
        /*02f8*/ 	.word	0xffffffff


	//   ....[29]....
        /*02fc*/ 	.word	0xffffffff


	//   ....[30]....
        /*0300*/ 	.word	0xffffffff


	//   ....[31]....
        /*0304*/ 	.word	0xffffffff


	//   ....[32]....
        /*0308*/ 	.word	0xffffffff


	//   ....[33]....
        /*030c*/ 	.word	0xffffffff


	//   ....[34]....
        /*0310*/ 	.word	0xffffffff


	//   ....[35]....
        /*0314*/ 	.word	0xffffffff


	//   ....[36]....
        /*0318*/ 	.word	0xffffffff


	//   ....[37]....
        /*031c*/ 	.word	0xffffffff


	//   ....[38]....
        /*0320*/ 	.word	0xffffffff


	//   ....[39]....
        /*0324*/ 	.word	0xffffffff


	//   ....[40]....
        /*0328*/ 	.word	0xffffffff


	//   ....[41]....
        /*032c*/ 	.word	0xffffffff


	//   ....[42]....
        /*0330*/ 	.word	0xffffffff


	//   ....[43]....
        /*0334*/ 	.word	0xffffffff


	//   ....[44]....
        /*0338*/ 	.word	0xffffffff


	//   ....[45]....
        /*033c*/ 	.word	0xffffffff


	//   ....[46]....
        /*0340*/ 	.word	0xffffffff


	//   ....[47]....
        /*0344*/ 	.word	0xffffffff


	//   ....[48]....
        /*0348*/ 	.word	0xffffffff


	//   ....[49]....
        /*034c*/ 	.word	0xffffffff


	//   ....[50]....
        /*0350*/ 	.word	0xffffffff


	//   ....[51]....
        /*0354*/ 	.word	0xffffffff


	//   ....[52]....
        /*0358*/ 	.word	0xffffffff


	//   ....[53]....
        /*035c*/ 	.word	0xffffffff


	//   ....[54]....
        /*0360*/ 	.word	0xffffffff


	//   ....[55]....
        /*0364*/ 	.word	0xffffffff


	//   ....[56]....
        /*0368*/ 	.word	0xffffffff


	//   ....[57]....
        /*036c*/ 	.word	0xffffffff


	//   ....[58]....
        /*0370*/ 	.word	0xffffffff


	//   ....[59]....
        /*0374*/ 	.word	0xffffffff


	//   ....[60]....
        /*0378*/ 	.word	0x0500000f


	//   ....[61]....
        /*037c*/ 	.word	0x0500000f


	//   ....[62]....
        /*0380*/ 	.word	0x0500000f


	//   ....[63]....
        /*0384*/ 	.word	0x0500000f


	//   ....[64]....
        /*0388*/ 	.word	0x0500000f


	//   ....[65]....
        /*038c*/ 	.word	0x0500000f


	//   ....[66]....
        /*0390*/ 	.word	0x0500000f


	//   ....[67]....
        /*0394*/ 	.word	0x0500000f


	//   ....[68]....
        /*0398*/ 	.word	0x0500000f


	//   ....[69]....
        /*039c*/ 	.word	0x0500000f


	//   ....[70]....
        /*03a0*/ 	.word	0x0500000f


	//   ....[71]....
        /*03a4*/ 	.word	0x0500000f


	//   ....[72]....
        /*03a8*/ 	.word	0x0500000f


	//   ....[73]....
        /*03ac*/ 	.word	0x0500000f


	//   ....[74]....
        /*03b0*/ 	.word	0x0500000f


	//   ....[75]....
        /*03b4*/ 	.word	0x0500000f


	//   ....[76]....
        /*03b8*/ 	.word	0x0500000f


	//   ....[77]....
        /*03bc*/ 	.word	0x0500000f


	//   ....[78]....
        /*03c0*/ 	.word	0x0500000f


	//----- nvinfo : EIATTR_COOP_GROUP_INSTR_OFFSETS
	.align		4
.L_255:
        /*03c4*/ 	.byte	0x04, 0x28
        /*03c6*/ 	.short	(.L_257 - .L_256)


	//   ....[0]....
.L_256:
        /*03c8*/ 	.word	0x00000060


	//   ....[1]....
        /*03cc*/ 	.word	0x000001a0


	//   ....[2]....
        /*03d0*/ 	.word	0x000001e0


	//   ....[3]....
        /*03d4*/ 	.word	0x000003f0


	//   ....[4]....
        /*03d8*/ 	.word	0x00000550


	//   ....[5]....
        /*03dc*/ 	.word	0x00000670


	//   ....[6]....
        /*03e0*/ 	.word	0x000007d0


	//   ....[7]....
        /*03e4*/ 	.word	0x00001720


	//   ....[8]....
        /*03e8*/ 	.word	0x00002e70


	//   ....[9]....
        /*03ec*/ 	.word	0x000036b0


	//   ....[10]....
        /*03f0*/ 	.word	0x00004a40


	//   ....[11]....
        /*03f4*/ 	.word	0x00004ac0


	//   ....[12]....
        /*03f8*/ 	.word	0x00004c90


	//   ....[13]....
        /*03fc*/ 	.word	0x00004d60


	//   ....[14]....
        /*0400*/ 	.word	0x00005550


	//   ....[15]....
        /*0404*/ 	.word	0x00005b20


	//   ....[16]....
        /*0408*/ 	.word	0x00006c40


	//   ....[17]....
        /*040c*/ 	.word	0x00006c70


	//   ....[18]....
        /*0410*/ 	.word	0x00006ed0


	//   ....[19]....
        /*0414*/ 	.word	0x000070a0


	//   ....[20]....
        /*0418*/ 	.word	0x00007fe0


	//   ....[21]....
        /*041c*/ 	.word	0x00008040


	//   ....[22]....
        /*0420*/ 	.word	0x00008070


	//   ....[23]....
        /*0424*/ 	.word	0x000080d0


	//   ....[24]....
        /*0428*/ 	.word	0x000080e0


	//   ....[25]....
        /*042c*/ 	.word	0x00009a60


	//   ....[26]....
        /*0430*/ 	.word	0x0000b4b0


	//   ....[27]....
        /*0434*/ 	.word	0x0000b650


	//   ....[28]....
        /*0438*/ 	.word	0x0000b680


	//   ....[29]....
        /*043c*/ 	.word	0x0000b6c0


	//   ....[30]....
        /*0440*/ 	.word	0x0000b720


	//   ....[31]....
        /*0444*/ 	.word	0x0000b780


	//   ....[32]....
        /*0448*/ 	.word	0x0000b7c0


	//   ....[33]....
        /*044c*/ 	.word	0x0000b980


	//   ....[34]....
        /*0450*/ 	.word	0x0000b9e0


	//   ....[35]....
        /*0454*/ 	.word	0x0000ba20


	//   ....[36]....
        /*0458*/ 	.word	0x0000ba60


	//   ....[37]....
        /*045c*/ 	.word	0x0000ba90


	//   ....[38]....
        /*0460*/ 	.word	0x0000bac0


	//   ....[39]....
        /*0464*/ 	.word	0x0000bb50


	//   ....[40]....
        /*0468*/ 	.word	0x0000bb80


	//   ....[41]....
        /*046c*/ 	.word	0x0000bc10


	//   ....[42]....
        /*0470*/ 	.word	0x0000f810


	//   ....[43]....
        /*0474*/ 	.word	0x0000f820


	//   ....[44]....
        /*0478*/ 	.word	0x0000f940


	//   ....[45]....
        /*047c*/ 	.word	0x0000f9a0


	//   ....[46]....
        /*0480*/ 	.word	0x0000f9e0


	//   ....[47]....
        /*0484*/ 	.word	0x0000fa20


	//   ....[48]....
        /*0488*/ 	.word	0x0000fa50


	//   ....[49]....
        /*048c*/ 	.word	0x0000fa80


	//   ....[50]....
        /*0490*/ 	.word	0x0000fc20


	//   ....[51]....
        /*0494*/ 	.word	0x0000fc80


	//   ....[52]....
        /*0498*/ 	.word	0x0000fcc0


	//   ....[53]....
        /*049c*/ 	.word	0x0000fd00


	//   ....[54]....
        /*04a0*/ 	.word	0x0000fd30


	//   ....[55]....
        /*04a4*/ 	.word	0x0000fd60


	//   ....[56]....
        /*04a8*/ 	.word	0x0000fe20


	//   ....[57]....
        /*04ac*/ 	.word	0x0000fe40


	//   ....[58]....
        /*04b0*/ 	.word	0x0000feb0


	//   ....[59]....
        /*04b4*/ 	.word	0x00010300


	//   ....[60]....
        /*04b8*/ 	.word	0x000107f0


	//   ....[61]....
        /*04bc*/ 	.word	0x00010c10


	//   ....[62]....
        /*04c0*/ 	.word	0x00010ca0


	//   ....[63]....
        /*04c4*/ 	.word	0x00010d40


	//   ....[64]....
        /*04c8*/ 	.word	0x00010df0


	//   ....[65]....
        /*04cc*/ 	.word	0x00010e70


	//   ....[66]....
        /*04d0*/ 	.word	0x00010ef0


	//   ....[67]....
        /*04d4*/ 	.word	0x00010f70


	//   ....[68]....
        /*04d8*/ 	.word	0x00010ff0


	//   ....[69]....
        /*04dc*/ 	.word	0x00011080


	//   ....[70]....
        /*04e0*/ 	.word	0x00011130


	//   ....[71]....
        /*04e4*/ 	.word	0x000111b0


	//   ....[72]....
        /*04e8*/ 	.word	0x00011230


	//   ....[73]....
        /*04ec*/ 	.word	0x000112b0


	//   ....[74]....
        /*04f0*/ 	.word	0x00011330


	//   ....[75]....
        /*04f4*/ 	.word	0x000113a0


	//   ....[76]....
        /*04f8*/ 	.word	0x00011440


	//   ....[77]....
        /*04fc*/ 	.word	0x000114d0


	//   ....[78]....
        /*0500*/ 	.word	0x000115f0


	//----- nvinfo : EIATTR_REG_RECONFIG
	.align		4
.L_257:
        /*0504*/ 	.byte	0x01, 0x54
	.zero		2


	//----- nvinfo : EIATTR_SYSCALL_OFFSETS
	.align		4
        /*0508*/ 	.byte	0x04, 0x46
        /*050a*/ 	.short	(.L_259 - .L_258)


	//   ....[0]....
.L_258:
        /*050c*/ 	.word	0x00003030


	//   ....[1]....
        /*0510*/ 	.word	0x0000c640


	//   ....[2]....
        /*0514*/ 	.word	0x0000c780


	//   ....[3]....
        /*0518*/ 	.word	0x0000c880


	//----- nvinfo : EIATTR_MBARRIER_INSTR_OFFSETS
	.align		4
.L_259:
        /*051c*/ 	.byte	0x04, 0x39
        /*051e*/ 	.short	(.L_261 - .L_260)


	//   ....[0]....
.L_260:
        /*0520*/ 	.word	0x000002d0
        /*0524*/ 	.word	0x000000ff
        /*0528*/ 	.word	0x00038800
        /*052c*/ 	.short	0x0100
        /*052e*/ 	.byte	0x08
	.zero		1


	//   ....[1]....
        /*0530*/ 	.word	0x000002e0
        /*0534*/ 	.word	0x000000ff
        /*0538*/ 	.word	0x00038810
        /*053c*/ 	.short	0x0100
        /*053e*/ 	.byte	0x08
	.zero		1


	//   ....[2]....
        /*0540*/ 	.word	0x000002f0
        /*0544*/ 	.word	0x000000ff
        /*0548*/ 	.word	0x00038820
        /*054c*/ 	.short	0x0100
        /*054e*/ 	.byte	0x08
	.zero		1


	//   ....[3]....
        /*0550*/ 	.word	0x000003a0
        /*0554*/ 	.word	0x000000ff
        /*0558*/ 	.word	0x00038830
        /*055c*/ 	.short	0x0100
        /*055e*/ 	.byte	0x06
	.zero		1


	//   ....[4]....
        /*0560*/ 	.word	0x000003b0
        /*0564*/ 	.word	0x000000ff
        /*0568*/ 	.word	0x00038840
        /*056c*/ 	.short	0x0100
        /*056e*/ 	.byte	0x06
	.zero		1


	//   ....[5]....
        /*0570*/ 	.word	0x000003c0
        /*0574*/ 	.word	0x000000ff
        /*0578*/ 	.word	0x00038838
        /*057c*/ 	.short	0x0100
        /*057e*/ 	.byte	0x06
	.zero		1


	//   ....[6]....
        /*0580*/ 	.word	0x000003d0
        /*0584*/ 	.word	0x000000ff
        /*0588*/ 	.word	0x00038848
        /*058c*/ 	.short	0x0100
        /*058e*/ 	.byte	0x06
	.zero		1


	//   ....[7]....
        /*0590*/ 	.word	0x00000500
        /*0594*/ 	.word	0x000000ff
        /*0598*/ 	.word	0x00038850
        /*059c*/ 	.short	0x0100
        /*059e*/ 	.byte	0x08
	.zero		1


	//   ....[8]....
        /*05a0*/ 	.word	0x00000510
        /*05a4*/ 	.word	0x000000ff
        /*05a8*/ 	.word	0x00038860
        /*05ac*/ 	.short	0x0100
        /*05ae*/ 	.byte	0x08
	.zero		1


	//   ....[9]....
        /*05b0*/ 	.word	0x00000520
        /*05b4*/ 	.word	0x000000ff
        /*05b8*/ 	.word	0x00038858
        /*05bc*/ 	.short	0x0100
        /*05be*/ 	.byte	0x08
	.zero		1


	//   ....[10]....
        /*05c0*/ 	.word	0x00000530
        /*05c4*/ 	.word	0x000000ff
        /*05c8*/ 	.word	0x00038868
        /*05cc*/ 	.short	0x0100
        /*05ce*/ 	.byte	0x08
	.zero		1


	//   ....[11]....
        /*05d0*/ 	.word	0x00000620
        /*05d4*/ 	.word	0x000000ff
        /*05d8*/ 	.word	0x00038870
        /*05dc*/ 	.short	0x0100
        /*05de*/ 	.byte	0x06
	.zero		1


	//   ....[12]....
        /*05e0*/ 	.word	0x00000630
        /*05e4*/ 	.word	0x000000ff
        /*05e8*/ 	.word	0x00038880
        /*05ec*/ 	.short	0x0100
        /*05ee*/ 	.byte	0x06
	.zero		1


	//   ....[13]....
        /*05f0*/ 	.word	0x00000640
        /*05f4*/ 	.word	0x000000ff
        /*05f8*/ 	.word	0x00038878
        /*05fc*/ 	.short	0x0100
        /*05fe*/ 	.byte	0x06
	.zero		1


	//   ....[14]....
        /*0600*/ 	.word	0x00000650
        /*0604*/ 	.word	0x000000ff
        /*0608*/ 	.word	0x00038888
        /*060c*/ 	.short	0x0100
        /*060e*/ 	.byte	0x06
	.zero		1


	//   ....[15]....
        /*0610*/ 	.word	0x00000780
        /*0614*/ 	.word	0x000000ff
        /*0618*/ 	.word	0x00038890
        /*061c*/ 	.short	0x0100
        /*061e*/ 	.byte	0x08
	.zero		1


	//   ....[16]....
        /*0620*/ 	.word	0x00000790
        /*0624*/ 	.word	0x000000ff
        /*0628*/ 	.word	0x000388a0
        /*062c*/ 	.short	0x0100
        /*062e*/ 	.byte	0x08
	.zero		1


	//   ....[17]....
        /*0630*/ 	.word	0x000007a0
        /*0634*/ 	.word	0x000000ff
        /*0638*/ 	.word	0x00038898
        /*063c*/ 	.short	0x0100
        /*063e*/ 	.byte	0x08
	.zero		1


	//   ....[18]....
        /*0640*/ 	.word	0x000007b0
        /*0644*/ 	.word	0x000000ff
        /*0648*/ 	.word	0x000388a8
        /*064c*/ 	.short	0x0100
        /*064e*/ 	.byte	0x08
	.zero		1


	//   ....[19]....
        /*0650*/ 	.word	0x000008e0
        /*0654*/ 	.word	0x000000ff
        /*0658*/ 	.word	0x000388b0
        /*065c*/ 	.short	0x0100
        /*065e*/ 	.byte	0x08
	.zero		1


	//   ....[20]....
        /*0660*/ 	.word	0x000008f0
        /*0664*/ 	.word	0x000000ff
        /*0668*/ 	.word	0x000388c0
        /*066c*/ 	.short	0x0100
        /*066e*/ 	.byte	0x08
	.zero		1


	//   ....[21]....
        /*0670*/ 	.word	0x00000900
        /*0674*/ 	.word	0x000000ff
        /*0678*/ 	.word	0x000388b8
        /*067c*/ 	.short	0x0100
        /*067e*/ 	.byte	0x08
	.zero		1


	//   ....[22]....
        /*0680*/ 	.word	0x00000910
        /*0684*/ 	.word	0x000000ff
        /*0688*/ 	.word	0x000388c8
        /*068c*/ 	.short	0x0100
        /*068e*/ 	.byte	0x08
	.zero		1


	//   ....[23]....
        /*0690*/ 	.word	0x00001a80
        /*0694*/ 	.word	0x00000004
        /*0698*/ 	.word	0x00000000
        /*069c*/ 	.short	0x0101
        /*069e*/ 	.byte	0x3f
	.zero		1


	//   ....[24]....
        /*06a0*/ 	.word	0x00002540
        /*06a4*/ 	.word	0x00000004
        /*06a8*/ 	.word	0x00000000
        /*06ac*/ 	.short	0x0101
        /*06ae*/ 	.byte	0x3f
	.zero		1


	//   ....[25]....
        /*06b0*/ 	.word	0x000030a0
        /*06b4*/ 	.word	0x000000ff
        /*06b8*/ 	.word	0x00038800
        /*06bc*/ 	.short	0x010a
        /*06be*/ 	.byte	0x25
	.zero		1


	//   ....[26]....
        /*06c0*/ 	.word	0x00003120
        /*06c4*/ 	.word	0x00000003
        /*06c8*/ 	.word	0x00038830
        /*06cc*/ 	.short	0x010a
        /*06ce*/ 	.byte	0x3f
	.zero		1


	//   ....[27]....
        /*06d0*/ 	.word	0x00003160
        /*06d4*/ 	.word	0x00000003
        /*06d8*/ 	.word	0x00038830
        /*06dc*/ 	.short	0x010a
        /*06de*/ 	.byte	0x3f
	.zero		1


	//   ....[28]....
        /*06e0*/ 	.word	0x000033e0
        /*06e4*/ 	.word	0x000000ff
        /*06e8*/ 	.word	0x00038810
        /*06ec*/ 	.short	0x010a
        /*06ee*/ 	.byte	0x25
	.zero		1


	//   ....[29]....
        /*06f0*/ 	.word	0x00003420
        /*06f4*/ 	.word	0x00000003
        /*06f8*/ 	.word	0x00038850
        /*06fc*/ 	.short	0x010a
        /*06fe*/ 	.byte	0x3f
	.zero		1


	//   ....[30]....
        /*0700*/ 	.word	0x00003460
        /*0704*/ 	.word	0x00000003
        /*0708*/ 	.word	0x00038850
        /*070c*/ 	.short	0x010a
        /*070e*/ 	.byte	0x3f
	.zero		1


	//   ....[31]....
        /*0710*/ 	.word	0x00004f90
        /*0714*/ 	.word	0x00000018
        /*0718*/ 	.word	0x00000000
        /*071c*/ 	.short	0x0101
        /*071e*/ 	.byte	0x3f
	.zero		1


	//   ....[32]....
        /*0720*/ 	.word	0x00005570
        /*0724*/ 	.word	0x00000003
        /*0728*/ 	.word	0x00000000
        /*072c*/ 	.short	0x0101
        /*072e*/ 	.byte	0x3f
	.zero		1


	//   ....[33]....
        /*0730*/ 	.word	0x000056b0
        /*0734*/ 	.word	0x000000ff
        /*0738*/ 	.word	0x00038830
        /*073c*/ 	.short	0x010a
        /*073e*/ 	.byte	0x06
	.zero		1


	//   ....[34]....
        /*0740*/ 	.word	0x000056f0
        /*0744*/ 	.word	0x000000ff
        /*0748*/ 	.word	0x00038830
        /*074c*/ 	.short	0x010a
        /*074e*/ 	.byte	0x06
	.zero		1


	//   ....[35]....
        /*0750*/ 	.word	0x00005940
        /*0754*/ 	.word	0x000000ff
        /*0758*/ 	.word	0x00038850
        /*075c*/ 	.short	0x010a
        /*075e*/ 	.byte	0x06
	.zero		1


	//   ....[36]....
        /*0760*/ 	.word	0x00005980
        /*0764*/ 	.word	0x000000ff
        /*0768*/ 	.word	0x00038850
        /*076c*/ 	.short	0x010a
        /*076e*/ 	.byte	0x06
	.zero		1


	//   ....[37]....
        /*0770*/ 	.word	0x00007440
        /*0774*/ 	.word	0x00000098
        /*0778*/ 	.word	0x00000000
        /*077c*/ 	.short	0x0101
        /*077e*/ 	.byte	0x3f
	.zero		1


	//   ....[38]....
        /*0780*/ 	.word	0x00008000
        /*0784*/ 	.word	0x00000003
        /*0788*/ 	.word	0x00000000
        /*078c*/ 	.short	0x0101
        /*078e*/ 	.byte	0x3f
	.zero		1


	//   ....[39]....
        /*0790*/ 	.word	0x0000a4d0
        /*0794*/ 	.word	0x000000ff
        /*0798*/ 	.word	0x00000000
        /*079c*/ 	.short	0x0101
        /*079e*/ 	.byte	0x04
	.zero		1


	//   ....[40]....
        /*07a0*/ 	.word	0x0000ce00
        /*07a4*/ 	.word	0x00000008
        /*07a8*/ 	.word	0x00038840
        /*07ac*/ 	.short	0x010a
        /*07ae*/ 	.byte	0x3f
	.zero		1


	//   ....[41]....
        /*07b0*/ 	.word	0x0000d600
        /*07b4*/ 	.word	0x0000000b
        /*07b8*/ 	.word	0x00038820
        /*07bc*/ 	.short	0x010a
        /*07be*/ 	.byte	0x3f
	.zero		1


	//   ....[42]....
        /*07c0*/ 	.word	0x0000d6d0
        /*07c4*/ 	.word	0x00000006
        /*07c8*/ 	.word	0x00038860
        /*07cc*/ 	.short	0x010a
        /*07ce*/ 	.byte	0x3f
	.zero		1


	//   ....[43]....
        /*07d0*/ 	.word	0x0000de90
        /*07d4*/ 	.word	0x00000002
        /*07d8*/ 	.word	0x00038840
        /*07dc*/ 	.short	0x010a
        /*07de*/ 	.byte	0x3f
	.zero		1


	//   ....[44]....
        /*07e0*/ 	.word	0x0000e0a0
        /*07e4*/ 	.word	0x00000002
        /*07e8*/ 	.word	0x00038860
        /*07ec*/ 	.short	0x010a
        /*07ee*/ 	.byte	0x3f
	.zero		1


	//   ....[45]....
        /*07f0*/ 	.word	0x0000e760
        /*07f4*/ 	.word	0x00000002
        /*07f8*/ 	.word	0x00038840
        /*07fc*/ 	.short	0x010a
        /*07fe*/ 	.byte	0x3f
	.zero		1


	//   ....[46]....
        /*0800*/ 	.word	0x0000e960
        /*0804*/ 	.word	0x00000002
        /*0808*/ 	.word	0x00038860
        /*080c*/ 	.short	0x010a
        /*080e*/ 	.byte	0x3f
	.zero		1


	//   ....[47]....
        /*0810*/ 	.word	0x0000ef90
        /*0814*/ 	.word	0x00000002
        /*0818*/ 	.word	0x00038840
        /*081c*/ 	.short	0x010a
        /*081e*/ 	.byte	0x3f
	.zero		1


	//   ....[48]....
        /*0820*/ 	.word	0x0000f1a0
        /*0824*/ 	.word	0x00000002
        /*0828*/ 	.word	0x00038860
        /*082c*/ 	.short	0x010a
        /*082e*/ 	.byte	0x3f
	.zero		1


	//   ....[49]....
        /*0830*/ 	.word	0x00010290
        /*0834*/ 	.word	0x00000000
        /*0838*/ 	.word	0x00038820
        /*083c*/ 	.short	0x010a
        /*083e*/ 	.byte	0x3f
	.zero		1


	//   ....[50]....
        /*0840*/ 	.word	0x000103f0
        /*0844*/ 	.word	0x00000006
        /*0848*/ 	.word	0x00000000
        /*084c*/ 	.short	0x010a
        /*084e*/ 	.byte	0x3f
	.zero		1


	//   ....[51]....
        /*0850*/ 	.word	0x00010470
        /*0854*/ 	.word	0x00000007
        /*0858*/ 	.word	0x00000000
        /*085c*/ 	.short	0x010a
        /*085e*/ 	.byte	0x3f
	.zero		1


	//   ....[52]....
        /*0860*/ 	.word	0x000104b0
        /*0864*/ 	.word	0x00000004
        /*0868*/ 	.word	0x00000000
        /*086c*/ 	.short	0x010a
        /*086e*/ 	.byte	0x3f
	.zero		1


	//   ....[53]....
        /*0870*/ 	.word	0x000104e0
        /*0874*/ 	.word	0x00000003
        /*0878*/ 	.word	0x00000000
        /*087c*/ 	.short	0x010a
        /*087e*/ 	.byte	0x3f
	.zero		1


	//   ....[54]....
        /*0880*/ 	.word	0x00010550
        /*0884*/ 	.word	0x00000003
        /*0888*/ 	.word	0x00038800
        /*088c*/ 	.short	0x010a
        /*088e*/ 	.byte	0x3f
	.zero		1


	//   ....[55]....
        /*0890*/ 	.word	0x000105a0
        /*0894*/ 	.word	0x00000003
        /*0898*/ 	.word	0x00038830
        /*089c*/ 	.short	0x010a
        /*089e*/ 	.byte	0x3f
	.zero		1


	//   ....[56]....
        /*08a0*/ 	.word	0x00010600
        /*08a4*/ 	.word	0x00000005
        /*08a8*/ 	.word	0x00038810
        /*08ac*/ 	.short	0x010a
        /*08ae*/ 	.byte	0x3f
	.zero		1


	//   ....[57]....
        /*08b0*/ 	.word	0x00010650
        /*08b4*/ 	.word	0x00000003
        /*08b8*/ 	.word	0x00038850
        /*08bc*/ 	.short	0x010a
        /*08be*/ 	.byte	0x3f
	.zero		1


	//   ....[58]....
        /*08c0*/ 	.word	0x000106b0
        /*08c4*/ 	.word	0x00000005
        /*08c8*/ 	.word	0x00038830
        /*08cc*/ 	.short	0x010a
        /*08ce*/ 	.byte	0x3f
	.zero		1


	//   ....[59]....
        /*08d0*/ 	.word	0x00010710
        /*08d4*/ 	.word	0x00000005
        /*08d8*/ 	.word	0x00038850
        /*08dc*/ 	.short	0x010a
        /*08de*/ 	.byte	0x3f
	.zero		1


	//   ....[60]....
        /*08e0*/ 	.word	0x000108b0
        /*08e4*/ 	.word	0x00000008
        /*08e8*/ 	.word	0x00038840
        /*08ec*/ 	.short	0x010a
        /*08ee*/ 	.byte	0x3f
	.zero		1


	//   ....[61]....
        /*08f0*/ 	.word	0x00010930
        /*08f4*/ 	.word	0x00000008
        /*08f8*/ 	.word	0x00038820
        /*08fc*/ 	.short	0x010a
        /*08fe*/ 	.byte	0x3f
	.zero		1


	//   ....[62]....
        /*0900*/ 	.word	0x00010980
        /*0904*/ 	.word	0x00000006
        /*0908*/ 	.word	0x00038860
        /*090c*/ 	.short	0x010a
        /*090e*/ 	.byte	0x3f
	.zero		1


	//   ....[63]....
        /*0910*/ 	.word	0x000109d0
        /*0914*/ 	.word	0x00000002
        /*0918*/ 	.word	0x00038840
        /*091c*/ 	.short	0x010a
        /*091e*/ 	.byte	0x3f
	.zero		1


	//   ....[64]....
        /*0920*/ 	.word	0x00010a20
        /*0924*/ 	.word	0x00000002
        /*0928*/ 	.word	0x00038860
        /*092c*/ 	.short	0x010a
        /*092e*/ 	.byte	0x3f
	.zero		1


	//   ....[65]....
        /*0930*/ 	.word	0x00010a70
        /*0934*/ 	.word	0x00000002
        /*0938*/ 	.word	0x00038840
        /*093c*/ 	.short	0x010a
        /*093e*/ 	.byte	0x3f
	.zero		1


	//   ....[66]....
        /*0940*/ 	.word	0x00010ac0
        /*0944*/ 	.word	0x00000002
        /*0948*/ 	.word	0x00038860
        /*094c*/ 	.short	0x010a
        /*094e*/ 	.byte	0x3f
	.zero		1


	//   ....[67]....
        /*0950*/ 	.word	0x00010b10
        /*0954*/ 	.word	0x00000002
        /*0958*/ 	.word	0x00038840
        /*095c*/ 	.short	0x010a
        /*095e*/ 	.byte	0x3f
	.zero		1


	//   ....[68]....
        /*0960*/ 	.word	0x00010b60
        /*0964*/ 	.word	0x00000002
        /*0968*/ 	.word	0x00038860
        /*096c*/ 	.short	0x010a
        /*096e*/ 	.byte	0x3f
	.zero		1


	//   ....[69]....
        /*0970*/ 	.word	0x00011510
        /*0974*/ 	.word	0x00000000
        /*0978*/ 	.word	0x00038820
        /*097c*/ 	.short	0x010a
        /*097e*/ 	.byte	0x3f
	.zero		1


	//   ....[70]....
        /*0980*/ 	.word	0x000116b0
        /*0984*/ 	.word	0x00000006
        /*0988*/ 	.word	0x00000000
        /*098c*/ 	.short	0x010a
        /*098e*/ 	.byte	0x3f
	.zero		1


	//   ....[71]....
        /*0990*/ 	.word	0x00011700
        /*0994*/ 	.word	0x00000007
        /*0998*/ 	.word	0x00000000
        /*099c*/ 	.short	0x010a
        /*099e*/ 	.byte	0x3f
	.zero		1


	//   ....[72]....
        /*09a0*/ 	.word	0x00011750
        /*09a4*/ 	.word	0x00000004
        /*09a8*/ 	.word	0x00000000
        /*09ac*/ 	.short	0x010a
        /*09ae*/ 	.byte	0x3f
	.zero		1


	//----- nvinfo : EIATTR_NUM_MBARRIERS
	.align		4
.L_261:
        /*09b0*/ 	.byte	0x03, 0x38
        /*09b2*/ 	.short	0x0017


	//----- nvinfo : EIATTR_EXIT_INSTR_OFFSETS
	.align		4
        /*09b4*/ 	.byte	0x04, 0x1c
        /*09b6*/ 	.short	(.L_263 - .L_262)


	//   ....[0]....
.L_262:
        /*09b8*/ 	.word	0x00000a90


	//   ....[1]....
        /*09bc*/ 	.word	0x0000b470


	//   ....[2]....
        /*09c0*/ 	.word	0x0000b4d0


	//   ....[3]....
        /*09c4*/ 	.word	0x00010530


	//----- nvinfo : EIATTR_MAX_THREADS
	.align		4
.L_263:
        /*09c8*/ 	.byte	0x04, 0x05
        /*09ca*/ 	.short	(.L_265 - .L_264)
.L_264:
        /*09cc*/ 	.word	0x00000180
        /*09d0*/ 	.word	0x00000001
        /*09d4*/ 	.word	0x00000001


	//----- nvinfo : EIATTR_CRS_STACK_SIZE
	.align		4
.L_265:
        /*09d8*/ 	.byte	0x04, 0x1e
        /*09da*/ 	.short	(.L_267 - .L_266)
.L_266:
        /*09dc*/ 	.word	0x00000000


	//----- nvinfo : EIATTR_CBANK_PARAM_SIZE
	.align		4
.L_267:
        /*09e0*/ 	.byte	0x03, 0x19
        /*09e2*/ 	.short	0x0b70


	//----- nvinfo : EIATTR_PARAM_CBANK
	.align		4
        /*09e4*/ 	.byte	0x04, 0x0a
        /*09e6*/ 	.short	(.L_269 - .L_268)
	.align		4
.L_268:
        /*09e8*/ 	.word	index@(.nv.constant0._ZN7cutlass13device_kernelIN5flash11enable_sm90INS1_16FlashAttnFwdSm90INS1_25CollectiveMainloopFwdSm90ILi2EN4cute5tupleIJNS5_1CILi1EEES8_S8_EEENS6_IJNS7_ILi64EEESA_SA_EEELi512ENS_10bfloat16_tEfNS_4arch4Sm90ELb0ELb0ELb0ELb1ELb0ELb0ELb1ELb0ELb0ELb0ELb0ELb0EEENS1_21CollectiveEpilogueFwdINS6_IJSA_NS7_ILi512EEESA_EEES9_SC_SE_Li256ELb1ELb0ELb0ELb0EEENS1_36VarlenDynamicPersistentTileSchedulerILi64ELi64ELi256ELi32ELb0ELb0ELb1ELb0ELb1ELb1EEEEEEEEEvNT_6ParamsE)
        /*09ec*/ 	.short	0x0210
        /*09ee*/ 	.short	0x0b70


	//----- nvinfo : EIATTR_SW_WAR
	.align		4
.L_269:
        /*09f0*/ 	.byte	0x04, 0x36
        /*09f2*/ 	.short	(.L_271 - .L_270)
.L_270:
        /*09f4*/ 	.word	0x00000008
.L_271:


//--------------------- .nv.info._ZN7cutlass13device_kernelIN5flash11enable_sm90INS1_16FlashAttnFwdSm90INS1_25CollectiveMainloopFwdSm90ILi2EN4cute5tupleIJNS5_1CILi1EEES8_S8_EEENS6_IJNS7_ILi64EEESA_SA_EEELi512ENS_10bfloat16_tEfNS_4arch4Sm90ELb0ELb0ELb0ELb1ELb0ELb1ELb1ELb0ELb0ELb0ELb0ELb0EEENS1_21CollectiveEpilogueFwdINS6_IJSA_NS7_ILi512EEESA_EEES9_SC_SE_Li256ELb1ELb0ELb0ELb0EEENS1_36VarlenDynamicPersistentTileSchedulerILi64ELi64ELi256ELi32ELb0ELb0ELb1ELb0ELb1ELb1EEEEEEEEEvNT_6ParamsE --------------------------
	.section	.nv.info._ZN7cutlass13device_kernelIN5flash11enable_sm90INS1_16FlashAttnFwdSm90INS1_25CollectiveMainloopFwdSm90ILi2EN4cute5tupleIJNS5_1CILi1EEES8_S8_EEENS6_IJNS7_ILi64EEESA_SA_EEELi512ENS_10bfloat16_tEfNS_4arch4Sm90ELb0ELb0ELb0ELb1ELb0ELb1ELb1ELb0ELb0ELb0ELb0ELb0EEENS1_21CollectiveEpilogueFwdINS6_IJSA_NS7_ILi512EEESA_EEES9_SC_SE_Li256ELb1ELb0ELb0ELb0EEENS1_36VarlenDynamicPersistentTileSchedulerILi64ELi64ELi256ELi32ELb0ELb0ELb1ELb0ELb1ELb1EEEEEEEEEvNT_6ParamsE,"",@"SHT_CUDA_INFO"
	.sectionflags	@""
	.align	4


	//----- nvinfo : EIATTR_CUDA_API_VERSION
	.align		4
        /*0000*/ 	.byte	0x04, 0x37
        /*0002*/ 	.short	(.L_273 - .L_272)
.L_272:
        /*0004*/ 	.word	0x00000082


	//----- nvinfo : EIATTR_KPARAM_INFO
	.align		4
.L_273:
        /*0008*/ 	.byte	0x04, 0x17
        /*000a*/ 	.short	(.L_275 - .L_274)
.L_274:
        /*000c*/ 	.word	0x00000000
        /*0010*/ 	.short	0x0000
        /*0012*/ 	.short	0x0070
        /*0014*/ 	.byte	0x00, 0xf0, 0x01, 0x2c


	//----- nvinfo : EIATTR_SPARSE_MMA_MASK
	.align		4
.L_275:
        /*0018*/ 	.byte	0x03, 0x50
        /*001a*/ 	.short	0x0000


	//----- nvinfo : EIATTR_MAXREG_COUNT
	.align		4
        /*001c*/ 	.byte	0x03, 0x1b
        /*001e*/ 	.short	0x00a8


	//----- nvinfo : EIATTR_NUM_BARRIERS
	.align		4
        /*0020*/ 	.byte	0x02, 0x4c
        /*0022*/ 	.byte	0x10
	.zero		1


	//----- nvinfo : EIATTR_EXTERNS
	.align		4
        /*0024*/ 	.byte	0x04, 0x0f
        /*0026*/ 	.short	(.L_277 - .L_276)


	//   ....[0]....
	.align		4
.L_276:
        /*0028*/ 	.word	index@(__assertfail)


	//----- nvinfo : EIATTR_ANNOTATIONS
	.align		4
.L_277:
        /*002c*/ 	.byte	0x04, 0x55
        /*002e*/ 	.short	(.L_279 - .L_278)


	//   ....[0]....
.L_278:
        /* <DEDUP_REMOVED lines=45> */


	//----- nvinfo : EIATTR_MERCURY_ISA_VERSION
	.align		4
.L_279:
        /*02f0*/ 	.byte	0x03, 0x5f
        /*02f2*/ 	.short	0x0101


	//----- nvinfo : EIATTR_UNUSED_LOAD_BYTE_OFFSET
	.align		4
        /*02f4*/ 	.byte	0x04, 0x44
        /*02f6*/ 	.short	(.L_281 - .L_280)


	//   ....[0]....
.L_280:
        /*02f8*/ 	.word	0x00000b30
        /*02fc*/ 	.word	0x0000fff0


	//   ....[1]....
        /*0300*/ 	.word	0x0000f1d0
        /*0304*/ 	.word	0x0000fff0


	//----- nvinfo : EIATTR_INT_WARP_WIDE_INSTR_OFFSETS
	.align		4
.L_281:
        /*0308*/ 	.byte	0x04, 0x31
        /*030a*/ 	.short	(.L_283 - .L_282)


	//   ....[0]....
.L_282:
        /*030c*/ 	.word	0x000001f0


	//   ....[1]....
        /*0310*/ 	.word	0x00000230


	//   ....[2]....
        /*0314*/ 	.word	0x000002a0


	//   ....[3]....
        /*0318*/ 	.word	0x00000310


	//   ....[4]....
        /*031c*/ 	.word	0x00013980


	//   ....[5]....
        /*0320*/ 	.word	0x00013a30


	//   ....[6]....
        /*0324*/ 	.word	0x00013ec0


	//   ....[7]....
        /*0328*/ 	.word	0x00013ef0


	//   ....[8]....
        /*032c*/ 	.word	0x00016c40


	//   ....[9]....
        /*0330*/ 	.word	0x00016cf0


	//----- nvinfo : EIATTR_COOP_GROUP_MASK_REGIDS
	.align		4
.L_283:
        /*0334*/ 	.byte	0x04, 0x29
        /*0336*/ 	.short	(.L_285 - .L_284)


	//   ....[0]....
.L_284:
        /*0338*/ 	.word	0xffffffff


	//   ....[1]....
        /*033c*/ 	.word	0xffffffff


	//   ....[2]....
        /*0340*/ 	.word	0xffffffff


	//   ....[3]....
        /*0344*/ 	.word	0xffffffff


	//   ....[4]....
        /*0348*/ 	.word	0xffffffff


	//   ....[5]....
        /*034c*/ 	.word	0xffffffff


	//   ....[6]....
        /*0350*/ 	.word	0xffffffff


	//   ....[7]....
        /*0354*/ 	.word	0xffffffff


	//   ....[8]....
        /*0358*/ 	.word	0xffffffff


	//   ....[9]....
        /*035c*/ 	.word	0xffffffff


	//   ....[10]....
        /*0360*/ 	.word	0xffffffff


	//   ....[11]....
        /*0364*/ 	.word	0xffffffff


	//   ....[12]....
        /*0368*/ 	.word	0xffffffff


	//   ....[13]....
        /*036c*/ 	.word	0xffffffff


	//   ....[14]....
        /*0370*/ 	.word	0xffffffff


	//   ....[15]....
        /*0374*/ 	.word	0xffffffff


	//   ....[16]....
        /*0378*/ 	.word	0xffffffff


	//   ....[17]....
        /*037c*/ 	.word	0xffffffff


	//   ....[18]....
        /*0380*/ 	.word	0xffffffff


	//   ....[19]....
        /*0384*/ 	.word	0xffffffff


	//   ....[20]....
        /*0388*/ 	.word	0xffffffff


	//   ....[21]....
        /*038c*/ 	.word	0xffffffff


	//   ....[22]....
        /*0390*/ 	.word	0xffffffff


	//   ....[23]....
        /*0394*/ 	.word	0xffffffff


	//   ....[24]....
        /*0398*/ 	.word	0xffffffff


	//   ....[25]....
        /*039c*/ 	.word	0xffffffff


	//   ....[26]....
        /*03a0*/ 	.word	0xffffffff


	//   ....[27]....
        /*03a4*/ 	.word	0xffffffff


	//   ....[28]....
        /*03a8*/ 	.word	0xffffffff


	//   ....[29]....
        /*03ac*/ 	.word	0xffffffff


	//   ....[30]....
        /*03b0*/ 	.word	0xffffffff


	//   ....[31]....
        /*03b4*/ 	.word	0xffffffff


	//   ....[32]....
        /*03b8*/ 	.word	0xffffffff


	//   ....[33]....
        /*03bc*/ 	.word	0xffffffff


	//   ....[34]....
        /*03c0*/ 	.word	0xffffffff


	//   ....[35]....
        /*03c4*/ 	.word	0xffffffff


	//   ....[36]....
        /*03c8*/ 	.word	0xffffffff


	//   ....[37]....
        /*03cc*/ 	.word	0xffffffff


	//   ....[38]....
        /*03d0*/ 	.word	0xffffffff


	//   ....[39]....
        /*03d4*/ 	.word	0xffffffff


	//   ....[40]....
        /*03d8*/ 	.word	0xffffffff


	//   ....[41]....
        /*03dc*/ 	.word	0xffffffff


	//   ....[42]....
        /*03e0*/ 	.word	0xffffffff


	//   ....[43]....
        /*03e4*/ 	.word	0xffffffff


	//   ....[44]....
        /*03e8*/ 	.word	0xffffffff


	//   ....[45]....
        /*03ec*/ 	.word	0xffffffff


	//   ....[46]....
        /*03f0*/ 	.word	0xffffffff


	//   ....[47]....
        /*03f4*/ 	.word	0xffffffff


	//   ....[48]....
        /*03f8*/ 	.word	0xffffffff


	//   ....[49]....
        /*03fc*/ 	.word	0xffffffff


	//   ....[50]....
        /*0400*/ 	.word	0xffffffff


	//   ....[51]....
        /*0404*/ 	.word	0xffffffff


	//   ....[52]....
        /*0408*/ 	.word	0xffffffff


	//   ....[53]....
        /*040c*/ 	.word	0xffffffff


	//   ....[54]....
        /*0410*/ 	.word	0xffffffff


	//   ....[55]....
        /*0414*/ 	.word	0xffffffff


	//   ....[56]....
        /*0418*/ 	.word	0xffffffff


	//   ....[57]....
        /*041c*/ 	.word	0xffffffff


	//   ....[58]....
        /*0420*/ 	.word	0xffffffff


	//   ....[59]....
        /*0424*/ 	.word	0xffffffff


	//   ....[60]....
        /*0428*/ 	.word	0x0500000f


	//   ....[61]....
        /*042c*/ 	.word	0x0500000f


	//   ....[62]....
        /*0430*/ 	.word	0x0500000f


	//   ....[63]....
        /*0434*/ 	.word	0x0500000f


	//   ....[64]....
        /*0438*/ 	.word	0x0500000f


	//   ....[65]....
        /*043c*/ 	.word	0x0500000f


	//   ....[66]....
        /*0440*/ 	.word	0x0500000f


	//   ....[67]....
        /*0444*/ 	.word	0x0500000f


	//   ....[68]....
        /*0448*/ 	.word	0x0500000f


	//   ....[69]....
        /*044c*/ 	.word	0x0500000f


	//   ....[70]....
        /*0450*/ 	.word	0x0500000f


	//   ....[71]....
        /*0454*/ 	.word	0x0500000f


	//   ....[72]....
        /*0458*/ 	.word	0x0500000f


	//   ....[73]....
        /*045c*/ 	.word	0x0500000f


	//   ....[74]....
        /*0460*/ 	.word	0x0500000f


	//   ....[75]....
        /*0464*/ 	.word	0x0500000f


	//   ....[76]....
        /*0468*/ 	.word	0x0500000f


	//   ....[77]....
        /*046c*/ 	.word	0x0500000f


	//   ....[78]....
        /*0470*/ 	.word	0x0500000f


	//   ....[79]....
        /*0474*/ 	.word	0x0500000f


	//   ....[80]....
        /*0478*/ 	.word	0x0500000f


	//   ....[81]....
        /*047c*/ 	.word	0x0500000f


	//   ....[82]....
        /*0480*/ 	.word	0x0500000f


	//   ....[83]....
        /*0484*/ 	.word	0x0500000f


	//   ....[84]....
        /*0488*/ 	.word	0x0500000f


	//   ....[85]....
        /*048c*/ 	.word	0x0500000f


	//   ....[86]....
        /*0490*/ 	.word	0x0500000f


	//   ....[87]....
        /*0494*/ 	.word	0x0500000f


	//----- nvinfo : EIATTR_COOP_GROUP_INSTR_OFFSETS
	.align		4
.L_285:
        /*0498*/ 	.byte	0x04, 0x28
        /*049a*/ 	.short	(.L_287 - .L_286)


	//   ....[0]....
.L_286:
        /*049c*/ 	.word	0x00000060


	//   ....[1]....
        /*04a0*/ 	.word	0x00000200


	//   ....[2]....
        /*04a4*/ 	.word	0x00000240


	//   ....[3]....
        /*04a8*/ 	.word	0x00000450


	//   ....[4]....
        /*04ac*/ 	.word	0x000005b0


	//   ....[5]....
        /*04b0*/ 	.word	0x000006d0


	//   ....[6]....
        /*04b4*/ 	.word	0x00000830


	//   ....[7]....
        /*04b8*/ 	.word	0x00004770


	//   ....[8]....
        /*04bc*/ 	.word	0x00006080


	//   ....[9]....
        /*04c0*/ 	.word	0x00008cc0


	//   ....[10]....
        /*04c4*/ 	.word	0x0000a770


	//   ....[11]....
        /*04c8*/ 	.word	0x0000a860


	//   ....[12]....
        /*04cc*/ 	.word	0x0000aa00


	//   ....[13]....
        /*04d0*/ 	.word	0x0000aa90


	//   ....[14]....
        /*04d4*/ 	.word	0x0000b370


	//   ....[15]....
        /*04d8*/ 	.word	0x0000ba40


	//   ....[16]....
        /*04dc*/ 	.word	0x0000d260


	//   ....[17]....
        /*04e0*/ 	.word	0x0000d290


	//   ....[18]....
        /*04e4*/ 	.word	0x0000d540


	//   ....[19]....
        /*04e8*/ 	.word	0x0000d710


	//   ....[20]....
        /*04ec*/ 	.word	0x0000e690


	//   ....[21]....
        /*04f0*/ 	.word	0x0000e6e0


	//   ....[22]....
        /*04f4*/ 	.word	0x0000e710


	//   ....[23]....
        /*04f8*/ 	.word	0x0000e780


	//   ....[24]....
        /*04fc*/ 	.word	0x0000e790


	//   ....[25]....
        /*0500*/ 	.word	0x00010170


	//   ....[26]....
        /*0504*/ 	.word	0x000118f0


	//   ....[27]....
        /*0508*/ 	.word	0x00011a80


	//   ....[28]....
        /*050c*/ 	.word	0x00011ab0


	//   ....[29]....
        /*0510*/ 	.word	0x00011af0


	//   ....[30]....
        /*0514*/ 	.word	0x00011b50


	//   ....[31]....
        /*0518*/ 	.word	0x00011bb0


	//   ....[32]....
        /*051c*/ 	.word	0x00011bf0


	//   ....[33]....
        /*0520*/ 	.word	0x00011da0


	//   ....[34]....
        /*0524*/ 	.word	0x00011e00


	//   ....[35]....
        /*0528*/ 	.word	0x00011e40


	//   ....[36]....
        /*052c*/ 	.word	0x00011e80


	//   ....[37]....
        /*0530*/ 	.word	0x00011eb0


	//   ....[38]....
        /*0534*/ 	.word	0x00011ee0


	//   ....[39]....
        /*0538*/ 	.word	0x00011f70


	//   ....[40]....
        /*053c*/ 	.word	0x00011fa0


	//   ....[41]....
        /*0540*/ 	.word	0x00012030


	//   ....[42]....
        /*0544*/ 	.word	0x00016d80


	//   ....[43]....
        /*0548*/ 	.word	0x00016d90


	//   ....[44]....
        /*054c*/ 	.word	0x00016ea0


	//   ....[45]....
        /*0550*/ 	.word	0x00016f00


	//   ....[46]....
        /*0554*/ 	.word	0x00016f40


	//   ....[47]....
        /*0558*/ 	.word	0x00016f80


	//   ....[48]....
        /*055c*/ 	.word	0x00016fb0


	//   ....[49]....
        /*0560*/ 	.word	0x00016fe0


	//   ....[50]....
        /*0564*/ 	.word	0x00017170


	//   ....[51]....
        /*0568*/ 	.word	0x000171d0


	//   ....[52]....
        /*056c*/ 	.word	0x00017210


	//   ....[53]....
        /*0570*/ 	.word	0x00017250


	//   ....[54]....
        /*0574*/ 	.word	0x00017280


	//   ....[55]....
        /*0578*/ 	.word	0x000172b0


	//   ....[56]....
        /*057c*/ 	.word	0x00017370


	//   ....[57]....
        /*0580*/ 	.word	0x00017390


	//   ....[58]....
        /*0584*/ 	.word	0x00017400


	//   ....[59]....
        /*0588*/ 	.word	0x00017830


	//   ....[60]....
        /*058c*/ 	.word	0x00017c70


	//   ....[61]....
        /*0590*/ 	.word	0x00017d10


	//   ....[62]....
        /*0594*/ 	.word	0x00017db0


	//   ....[63]....
        /*0598*/ 	.word	0x00017e50


	//   ....[64]....
        /*059c*/ 	.word	0x00017f40


	//   ....[65]....
        /*05a0*/ 	.word	0x00017fe0


	//   ....[66]....
        /*05a4*/ 	.word	0x00018080


	//   ....[67]....
        /*05a8*/ 	.word	0x00018120


	//   ....[68]....
        /*05ac*/ 	.word	0x000183d0


	//   ....[69]....
        /*05b0*/ 	.word	0x000186b0


	//   ....[70]....
        /*05b4*/ 	.word	0x00018ad0


	//   ....[71]....
        /*05b8*/ 	.word	0x00018b60


	//   ....[72]....
        /*05bc*/ 	.word	0x00018c00


	//   ....[73]....
        /*05c0*/ 	.word	0x00018cb0


	//   ....[74]....
        /*05c4*/ 	.word	0x00018d30


	//   ....[75]....
        /*05c8*/ 	.word	0x00018db0


	//   ....[76]....
        /*05cc*/ 	.word	0x00018e30


	//   ....[77]....
        /*05d0*/ 	.word	0x00018eb0


	//   ....[78]....
        /*05d4*/ 	.word	0x00018f40


	//   ....[79]....
        /*05d8*/ 	.word	0x00019000


	//   ....[80]....
        /*05dc*/ 	.word	0x00019080


	//   ....[81]....
        /*05e0*/ 	.word	0x00019100


	//   ....[82]....
        /*05e4*/ 	.word	0x00019180


	//   ....[83]....
        /*05e8*/ 	.word	0x00019200


	//   ....[84]....
        /*05ec*/ 	.word	0x00019270


	//   ....[85]....
        /*05f0*/ 	.word	0x00019310


	//   ....[86]....
        /*05f4*/ 	.word	0x000193a0


	//   ....[87]....
        /*05f8*/ 	.word	0x000194c0


	//----- nvinfo : EIATTR_REG_RECONFIG
	.align		4
.L_287:
        /*05fc*/ 	.byte	0x01, 0x54
	.zero		2


	//----- nvinfo : EIATTR_SYSCALL_OFFSETS
	.align		4
        /*0600*/ 	.byte	0x04, 0x46
        /*0602*/ 	.short	(.L_289 - .L_288)


	//   ....[0]....
.L_288:
        /*0604*/ 	.word	0x00001890


	//   ....[1]....
        /*0608*/ 	.word	0x000019e0


	//   ....[2]....
        /*060c*/ 	.word	0x00006230


	//   ....[3]....
        /*0610*/ 	.word	0x000066e0


	//   ....[4]....
        /*0614*/ 	.word	0x00013bc0


	//   ....[5]....
        /*0618*/ 	.word	0x00013d00


	//   ....[6]....
        /*061c*/ 	.word	0x00013e00


	//----- nvinfo : EIATTR_MBARRIER_INSTR_OFFSETS
	.align		4
.L_289:
        /*0620*/ 	.byte	0x04, 0x39
        /*0622*/ 	.short	(.L_291 - .L_290)


	//   ....[0]....
.L_290:
        /*0624*/ 	.word	0x00000330
        /*0628*/ 	.word	0x000000ff
        /*062c*/ 	.word	0x00038800
        /*0630*/ 	.short	0x0100
        /*0632*/ 	.byte	0x08
	.zero		1


	//   ....[1]....
        /*0634*/ 	.word	0x00000340
        /*0638*/ 	.word	0x000000ff
        /*063c*/ 	.word	0x00038810
        /*0640*/ 	.short	0x0100
        /*0642*/ 	.byte	0x08
	.zero		1


	//   ....[2]....
        /*0644*/ 	.word	0x00000350
        /*0648*/ 	.word	0x000000ff
        /*064c*/ 	.word	0x00038820
        /*0650*/ 	.short	0x0100
        /*0652*/ 	.byte	0x08
	.zero		1


	//   ....[3]....
        /*0654*/ 	.word	0x00000400
        /*0658*/ 	.word	0x000000ff
        /*065c*/ 	.word	0x00038830
        /*0660*/ 	.short	0x0100
        /*0662*/ 	.byte	0x06
	.zero		1


	//   ....[4]....
        /*0664*/ 	.word	0x00000410
        /*0668*/ 	.word	0x000000ff
        /*066c*/ 	.word	0x00038840
        /*0670*/ 	.short	0x0100
        /*0672*/ 	.byte	0x06
	.zero		1


	//   ....[5]....
        /*0674*/ 	.word	0x00000420
        /*0678*/ 	.word	0x000000ff
        /*067c*/ 	.word	0x00038838
        /*0680*/ 	.short	0x0100
        /*0682*/ 	.byte	0x06
	.zero		1


	//   ....[6]....
        /*0684*/ 	.word	0x00000430
        /*0688*/ 	.word	0x000000ff
        /*068c*/ 	.word	0x00038848
        /*0690*/ 	.short	0x0100
        /*0692*/ 	.byte	0x06
	.zero		1


	//   ....[7]....
        /*0694*/ 	.word	0x00000560
        /*0698*/ 	.word	0x000000ff
        /*069c*/ 	.word	0x00038850
        /*06a0*/ 	.short	0x0100
        /*06a2*/ 	.byte	0x08
	.zero		1


	//   ....[8]....
        /*06a4*/ 	.word	0x00000570
        /*06a8*/ 	.word	0x000000ff
        /*06ac*/ 	.word	0x00038860
        /*06b0*/ 	.short	0x0100
        /*06b2*/ 	.byte	0x08
	.zero		1


	//   ....[9]....
        /*06b4*/ 	.word	0x00000580
        /*06b8*/ 	.word	0x000000ff
        /*06bc*/ 	.word	0x00038858
        /*06c0*/ 	.short	0x0100
        /*06c2*/ 	.byte	0x08
	.zero		1


	//   ....[10]....
        /*06c4*/ 	.word	0x00000590
        /*06c8*/ 	.word	0x000000ff
        /*06cc*/ 	.word	0x00038868
        /*06d0*/ 	.short	0x0100
        /*06d2*/ 	.byte	0x08
	.zero		1


	//   ....[11]....
        /*06d4*/ 	.word	0x00000680
        /*06d8*/ 	.word	0x000000ff
        /*06dc*/ 	.word	0x00038870
        /*06e0*/ 	.short	0x0100
        /*06e2*/ 	.byte	0x06
	.zero		1


	//   ....[12]....
        /*06e4*/ 	.word	0x00000690
        /*06e8*/ 	.word	0x000000ff
        /*06ec*/ 	.word	0x00038880
        /*06f0*/ 	.short	0x0100
        /*06f2*/ 	.byte	0x06
	.zero		1


	//   ....[13]....
        /*06f4*/ 	.word	0x000006a0
        /*06f8*/ 	.word	0x000000ff
        /*06fc*/ 	.word	0x00038878
        /*0700*/ 	.short	0x0100
        /*0702*/ 	.byte	0x06
	.zero		1


	//   ....[14]....
        /*0704*/ 	.word	0x000006b0
        /*0708*/ 	.word	0x000000ff
        /*070c*/ 	.word	0x00038888
        /*0710*/ 	.short	0x0100
        /*0712*/ 	.byte	0x06
	.zero		1


	//   ....[15]....
        /*0714*/ 	.word	0x000007e0
        /*0718*/ 	.word	0x000000ff
        /*071c*/ 	.word	0x00038890
        /*0720*/ 	.short	0x0100
        /*0722*/ 	.byte	0x08
	.zero		1


	//   ....[16]....
        /*0724*/ 	.word	0x000007f0
        /*0728*/ 	.word	0x000000ff
        /*072c*/ 	.word	0x000388a0
        /*0730*/ 	.short	0x0100
        /*0732*/ 	.byte	0x08
	.zero		1


	//   ....[17]....
        /*0734*/ 	.word	0x00000800
        /*0738*/ 	.word	0x000000ff
        /*073c*/ 	.word	0x00038898
        /*0740*/ 	.short	0x0100
        /*0742*/ 	.byte	0x08
	.zero		1


	//   ....[18]....
        /*0744*/ 	.word	0x00000810
        /*0748*/ 	.word	0x000000ff
        /*074c*/ 	.word	0x000388a8
        /*0750*/ 	.short	0x0100
        /*0752*/ 	.byte	0x08
	.zero		1


	//   ....[19]....
        /*0754*/ 	.word	0x00000940
        /*0758*/ 	.word	0x000000ff
        /*075c*/ 	.word	0x000388b0
        /*0760*/ 	.short	0x0100
        /*0762*/ 	.byte	0x08
	.zero		1


	//   ....[20]....
        /*0764*/ 	.word	0x00000950
        /*0768*/ 	.word	0x000000ff
        /*076c*/ 	.word	0x000388c0
        /*0770*/ 	.short	0x0100
        /*0772*/ 	.byte	0x08
	.zero		1


	//   ....[21]....
        /*0774*/ 	.word	0x00000960
        /*0778*/ 	.word	0x000000ff
        /*077c*/ 	.word	0x000388b8
        /*0780*/ 	.short	0x0100
        /*0782*/ 	.byte	0x08
	.zero		1


	//   ....[22]....
        /*0784*/ 	.word	0x00000970
        /*0788*/ 	.word	0x000000ff
        /*078c*/ 	.word	0x000388c8
        /*0790*/ 	.short	0x0100
        /*0792*/ 	.byte	0x08
	.zero		1


	//   ....[23]....
        /*0794*/ 	.word	0x00002660
        /*0798*/ 	.word	0x00000048
        /*079c*/ 	.word	0x00038890
        /*07a0*/ 	.short	0x010a
        /*07a2*/ 	.byte	0x3f
	.zero		1


	//   ....[24]....
        /*07a4*/ 	.word	0x00003090
        /*07a8*/ 	.word	0x00000048
        /*07ac*/ 	.word	0x00038890
        /*07b0*/ 	.short	0x010a
        /*07b2*/ 	.byte	0x3f
	.zero		1


	//   ....[25]....
        /*07b4*/ 	.word	0x00003980
        /*07b8*/ 	.word	0x00000048
        /*07bc*/ 	.word	0x00038890
        /*07c0*/ 	.short	0x010a
        /*07c2*/ 	.byte	0x3f
	.zero		1


	//   ....[26]....
        /*07c4*/ 	.word	0x00003b80
        /*07c8*/ 	.word	0x00000004
        /*07cc*/ 	.word	0x00000000
        /*07d0*/ 	.short	0x0101
        /*07d2*/ 	.byte	0x3f
	.zero		1


	//   ....[27]....
        /*07d4*/ 	.word	0x00003bc0
        /*07d8*/ 	.word	0x00000048
        /*07dc*/ 	.word	0x000388b0
        /*07e0*/ 	.short	0x010a
        /*07e2*/ 	.byte	0x3f
	.zero		1


	//   ....[28]....
        /*07e4*/ 	.word	0x000041e0
        /*07e8*/ 	.word	0x00000048
        /*07ec*/ 	.word	0x00000000
        /*07f0*/ 	.short	0x0101
        /*07f2*/ 	.byte	0x3f
	.zero		1


	//   ....[29]....
        /*07f4*/ 	.word	0x00004bc0
        /*07f8*/ 	.word	0x00000000
        /*07fc*/ 	.word	0x00000000
        /*0800*/ 	.short	0x0101
        /*0802*/ 	.byte	0x3f
	.zero		1


	//   ....[30]....
        /*0804*/ 	.word	0x00005730
        /*0808*/ 	.word	0x00000000
        /*080c*/ 	.word	0x00000000
        /*0810*/ 	.short	0x0101
        /*0812*/ 	.byte	0x3f
	.zero		1


	//   ....[31]....
        /*0814*/ 	.word	0x000062c0
        /*0818*/ 	.word	0x00000002
        /*081c*/ 	.word	0x00038800
        /*0820*/ 	.short	0x010a
        /*0822*/ 	.byte	0x3f
	.zero		1


	//   ....[32]....
        /*0824*/ 	.word	0x00006310
        /*0828*/ 	.word	0x00000002
        /*082c*/ 	.word	0x00038800
        /*0830*/ 	.short	0x010a
        /*0832*/ 	.byte	0x3f
	.zero		1


	//   ....[33]....
        /*0834*/ 	.word	0x000069f0
        /*0838*/ 	.word	0x00000002
        /*083c*/ 	.word	0x00038800
        /*0840*/ 	.short	0x010a
        /*0842*/ 	.byte	0x3f
	.zero		1


	//   ....[34]....
        /*0844*/ 	.word	0x00007820
        /*0848*/ 	.word	0x00000002
        /*084c*/ 	.word	0x00038800
        /*0850*/ 	.short	0x010a
        /*0852*/ 	.byte	0x3f
	.zero		1


	//   ....[35]....
        /*0854*/ 	.word	0x000085b0
        /*0858*/ 	.word	0x00000014
        /*085c*/ 	.word	0x00038830
        /*0860*/ 	.short	0x010a
        /*0862*/ 	.byte	0x3f
	.zero		1


	//   ....[36]....
        /*0864*/ 	.word	0x00008660
        /*0868*/ 	.word	0x00000014
        /*086c*/ 	.word	0x00038830
        /*0870*/ 	.short	0x010a
        /*0872*/ 	.byte	0x3f
	.zero		1


	//   ....[37]....
        /*0874*/ 	.word	0x00008970
        /*0878*/ 	.word	0x00000002
        /*087c*/ 	.word	0x00038810
        /*0880*/ 	.short	0x010a
        /*0882*/ 	.byte	0x3f
	.zero		1


	//   ....[38]....
        /*0884*/ 	.word	0x000089c0
        /*0888*/ 	.word	0x00000014
        /*088c*/ 	.word	0x00038850
        /*0890*/ 	.short	0x010a
        /*0892*/ 	.byte	0x3f
	.zero		1


	//   ....[39]....
        /*0894*/ 	.word	0x00008a80
        /*0898*/ 	.word	0x00000014
        /*089c*/ 	.word	0x00038850
        /*08a0*/ 	.short	0x010a
        /*08a2*/ 	.byte	0x3f
	.zero		1


	//   ....[40]....
        /*08a4*/ 	.word	0x0000ace0
        /*08a8*/ 	.word	0x0000000f
        /*08ac*/ 	.word	0x00000000
        /*08b0*/ 	.short	0x0101
        /*08b2*/ 	.byte	0x3f
	.zero		1


	//   ....[41]....
        /*08b4*/ 	.word	0x0000b390
        /*08b8*/ 	.word	0x00000014
        /*08bc*/ 	.word	0x00000000
        /*08c0*/ 	.short	0x0101
        /*08c2*/ 	.byte	0x3f
	.zero		1


	//   ....[42]....
        /*08c4*/ 	.word	0x0000b4a0
        /*08c8*/ 	.word	0x0000000e
        /*08cc*/ 	.word	0x00038830
        /*08d0*/ 	.short	0x010a
        /*08d2*/ 	.byte	0x3f
	.zero		1


	//   ....[43]....
        /*08d4*/ 	.word	0x0000b550
        /*08d8*/ 	.word	0x0000000e
        /*08dc*/ 	.word	0x00038830
        /*08e0*/ 	.short	0x010a
        /*08e2*/ 	.byte	0x3f
	.zero		1


	//   ....[44]....
        /*08e4*/ 	.word	0x0000b7d0
        /*08e8*/ 	.word	0x0000000e
        /*08ec*/ 	.word	0x00038850
        /*08f0*/ 	.short	0x010a
        /*08f2*/ 	.byte	0x3f
	.zero		1


	//   ....[45]....
        /*08f4*/ 	.word	0x0000b820
        /*08f8*/ 	.word	0x0000000e
        /*08fc*/ 	.word	0x00038850
        /*0900*/ 	.short	0x010a
        /*0902*/ 	.byte	0x3f
	.zero		1


	//   ....[46]....
        /*0904*/ 	.word	0x0000da60
        /*0908*/ 	.word	0x0000009a
        /*090c*/ 	.word	0x00000000
        /*0910*/ 	.short	0x0101
        /*0912*/ 	.byte	0x3f
	.zero		1


	//   ....[47]....
        /*0914*/ 	.word	0x0000e6b0
        /*0918*/ 	.word	0x0000000e
        /*091c*/ 	.word	0x00000000
        /*0920*/ 	.short	0x0101
        /*0922*/ 	.byte	0x3f
	.zero		1


	//   ....[48]....
        /*0924*/ 	.word	0x000109e0
        /*0928*/ 	.word	0x00000000
        /*092c*/ 	.word	0x00000000
        /*0930*/ 	.short	0x0101
        /*0932*/ 	.byte	0x3f
	.zero		1


	//   ....[49]....
        /*0934*/ 	.word	0x00012a60
        /*0938*/ 	.word	0x00000005
        /*093c*/ 	.word	0x00038820
        /*0940*/ 	.short	0x010a
        /*0942*/ 	.byte	0x3f
	.zero		1


	//   ....[50]....
        /*0944*/ 	.word	0x00012ae0
        /*0948*/ 	.word	0x00000006
        /*094c*/ 	.word	0x000388a0
        /*0950*/ 	.short	0x010a
        /*0952*/ 	.byte	0x3f
	.zero		1


	//   ....[51]....
        /*0954*/ 	.word	0x00012cd0
        /*0958*/ 	.word	0x00000006
        /*095c*/ 	.word	0x000388c0
        /*0960*/ 	.short	0x010a
        /*0962*/ 	.byte	0x3f
	.zero		1


	//   ....[52]....
        /*0964*/ 	.word	0x00013230
        /*0968*/ 	.word	0x00000007
        /*096c*/ 	.word	0x000388a0
        /*0970*/ 	.short	0x010a
        /*0972*/ 	.byte	0x3f
	.zero		1


	//   ....[53]....
        /*0974*/ 	.word	0x00013400
        /*0978*/ 	.word	0x00000007
        /*097c*/ 	.word	0x000388c0
        /*0980*/ 	.short	0x010a
        /*0982*/ 	.byte	0x3f
	.zero		1


	//   ....[54]....
        /*0984*/ 	.word	0x00014370
        /*0988*/ 	.word	0x00000009
        /*098c*/ 	.word	0x00038840
        /*0990*/ 	.short	0x010a
        /*0992*/ 	.byte	0x3f
	.zero		1


	//   ....[55]....
        /*0994*/ 	.word	0x00014b60
        /*0998*/ 	.word	0x0000000b
        /*099c*/ 	.word	0x00038820
        /*09a0*/ 	.short	0x010a
        /*09a2*/ 	.byte	0x3f
	.zero		1


	//   ....[56]....
        /*09a4*/ 	.word	0x00014c30
        /*09a8*/ 	.word	0x00000005
        /*09ac*/ 	.word	0x00038860
        /*09b0*/ 	.short	0x010a
        /*09b2*/ 	.byte	0x3f
	.zero		1


	//   ....[57]....
        /*09b4*/ 	.word	0x000153f0
        /*09b8*/ 	.word	0x00000002
        /*09bc*/ 	.word	0x00038840
        /*09c0*/ 	.short	0x010a
        /*09c2*/ 	.byte	0x3f
	.zero		1


	//   ....[58]....
        /*09c4*/ 	.word	0x00015610
        /*09c8*/ 	.word	0x00000002
        /*09cc*/ 	.word	0x00038860
        /*09d0*/ 	.short	0x010a
        /*09d2*/ 	.byte	0x3f
	.zero		1


	//   ....[59]....
        /*09d4*/ 	.word	0x00015cc0
        /*09d8*/ 	.word	0x00000002
        /*09dc*/ 	.word	0x00038840
        /*09e0*/ 	.short	0x010a
        /*09e2*/ 	.byte	0x3f
	.zero		1


	//   ....[60]....
        /*09e4*/ 	.word	0x00015ed0
        /*09e8*/ 	.word	0x00000002
        /*09ec*/ 	.word	0x00038860
        /*09f0*/ 	.short	0x010a
        /*09f2*/ 	.byte	0x3f
	.zero		1


	//   ....[61]....
        /*09f4*/ 	.word	0x00016500
        /*09f8*/ 	.word	0x00000002
        /*09fc*/ 	.word	0x00038840
        /*0a00*/ 	.short	0x010a
        /*0a02*/ 	.byte	0x3f
	.zero		1


	//   ....[62]....
        /*0a04*/ 	.word	0x00016720
        /*0a08*/ 	.word	0x00000002
        /*0a0c*/ 	.word	0x00038860
        /*0a10*/ 	.short	0x010a
        /*0a12*/ 	.byte	0x3f
	.zero		1


	//   ....[63]....
        /*0a14*/ 	.word	0x000177c0
        /*0a18*/ 	.word	0x00000000
        /*0a1c*/ 	.word	0x00038820
        /*0a20*/ 	.short	0x010a
        /*0a22*/ 	.byte	0x3f
	.zero		1


	//   ....[64]....
        /*0a24*/ 	.word	0x00017960
        /*0a28*/ 	.word	0x00000006
        /*0a2c*/ 	.word	0x00000000
        /*0a30*/ 	.short	0x010a
        /*0a32*/ 	.byte	0x3f
	.zero		1


	//   ....[65]....
        /*0a34*/ 	.word	0x000179d0
        /*0a38*/ 	.word	0x00000007
        /*0a3c*/ 	.word	0x00000000
        /*0a40*/ 	.short	0x010a
        /*0a42*/ 	.byte	0x3f
	.zero		1


	//   ....[66]....
        /*0a44*/ 	.word	0x00017a40
        /*0a48*/ 	.word	0x00000004
        /*0a4c*/ 	.word	0x00000000
        /*0a50*/ 	.short	0x010a
        /*0a52*/ 	.byte	0x3f
	.zero		1


	//   ....[67]....
        /*0a54*/ 	.word	0x00017a70
        /*0a58*/ 	.word	0x00000003
        /*0a5c*/ 	.word	0x00000000
        /*0a60*/ 	.short	0x010a
        /*0a62*/ 	.byte	0x3f
	.zero		1


	//   ....[68]....
        /*0a64*/ 	.word	0x00017ad0
        /*0a68*/ 	.word	0x00000048
        /*0a6c*/ 	.word	0x00038890
        /*0a70*/ 	.short	0x010a
        /*0a72*/ 	.byte	0x3f
	.zero		1


	//   ....[69]....
        /*0a74*/ 	.word	0x00017b20
        /*0a78*/ 	.word	0x00000048
        /*0a7c*/ 	.word	0x00038890
        /*0a80*/ 	.short	0x010a
        /*0a82*/ 	.byte	0x3f
	.zero		1


	//   ....[70]....
        /*0a84*/ 	.word	0x00017b70
        /*0a88*/ 	.word	0x00000048
        /*0a8c*/ 	.word	0x00038890
        /*0a90*/ 	.short	0x010a
        /*0a92*/ 	.byte	0x3f
	.zero		1


	//   ....[71]....
        /*0a94*/ 	.word	0x00017bc0
        /*0a98*/ 	.word	0x00000048
        /*0a9c*/ 	.word	0x000388b0
        /*0aa0*/ 	.short	0x010a
        /*0aa2*/ 	.byte	0x3f
	.zero		1


	//   ....[72]....
        /*0aa4*/ 	.word	0x00017e90
        /*0aa8*/ 	.word	0x00000002
        /*0aac*/ 	.word	0x00038800
        /*0ab0*/ 	.short	0x010a
        /*0ab2*/ 	.byte	0x3f
	.zero		1


	//   ....[73]....
        /*0ab4*/ 	.word	0x00018160
        /*0ab8*/ 	.word	0x00000002
        /*0abc*/ 	.word	0x00038800
        /*0ac0*/ 	.short	0x010a
        /*0ac2*/ 	.byte	0x3f
	.zero		1


	//   ....[74]....
        /*0ac4*/ 	.word	0x000181b0
        /*0ac8*/ 	.word	0x00000014
        /*0acc*/ 	.word	0x00038830
        /*0ad0*/ 	.short	0x010a
        /*0ad2*/ 	.byte	0x3f
	.zero		1


	//   ....[75]....
        /*0ad4*/ 	.word	0x00018200
        /*0ad8*/ 	.word	0x00000002
        /*0adc*/ 	.word	0x00038810
        /*0ae0*/ 	.short	0x010a
        /*0ae2*/ 	.byte	0x3f
	.zero		1


	//   ....[76]....
        /*0ae4*/ 	.word	0x00018250
        /*0ae8*/ 	.word	0x00000014
        /*0aec*/ 	.word	0x00038850
        /*0af0*/ 	.short	0x010a
        /*0af2*/ 	.byte	0x3f
	.zero		1


	//   ....[77]....
        /*0af4*/ 	.word	0x000182a0
        /*0af8*/ 	.word	0x0000000e
        /*0afc*/ 	.word	0x00038830
        /*0b00*/ 	.short	0x010a
        /*0b02*/ 	.byte	0x3f
	.zero		1


	//   ....[78]....
        /*0b04*/ 	.word	0x000182f0
        /*0b08*/ 	.word	0x0000000e
        /*0b0c*/ 	.word	0x00038850
        /*0b10*/ 	.short	0x010a
        /*0b12*/ 	.byte	0x3f
	.zero		1


	//   ....[79]....
        /*0b14*/ 	.word	0x00018490
        /*0b18*/ 	.word	0x00000005
        /*0b1c*/ 	.word	0x00038820
        /*0b20*/ 	.short	0x010a
        /*0b22*/ 	.byte	0x3f
	.zero		1


	//   ....[80]....
        /*0b24*/ 	.word	0x000184e0
        /*0b28*/ 	.word	0x00000006
        /*0b2c*/ 	.word	0x000388a0
        /*0b30*/ 	.short	0x010a
        /*0b32*/ 	.byte	0x3f
	.zero		1


	//   ....[81]....
        /*0b34*/ 	.word	0x00018530
        /*0b38*/ 	.word	0x00000006
        /*0b3c*/ 	.word	0x000388c0
        /*0b40*/ 	.short	0x010a
        /*0b42*/ 	.byte	0x3f
	.zero		1


	//   ....[82]....
        /*0b44*/ 	.word	0x00018580
        /*0b48*/ 	.word	0x00000007
        /*0b4c*/ 	.word	0x000388a0
        /*0b50*/ 	.short	0x010a
        /*0b52*/ 	.byte	0x3f
	.zero		1


	//   ....[83]....
        /*0b54*/ 	.word	0x000185d0
        /*0b58*/ 	.word	0x00000007
        /*0b5c*/ 	.word	0x000388c0
        /*0b60*/ 	.short	0x010a
        /*0b62*/ 	.byte	0x3f
	.zero		1


	//   ....[84]....
        /*0b64*/ 	.word	0x00018770
        /*0b68*/ 	.word	0x00000009
        /*0b6c*/ 	.word	0x00038840
        /*0b70*/ 	.short	0x010a
        /*0b72*/ 	.byte	0x3f
	.zero		1


	//   ....[85]....
        /*0b74*/ 	.word	0x000187f0
        /*0b78*/ 	.word	0x00000009
        /*0b7c*/ 	.word	0x00038820
        /*0b80*/ 	.short	0x010a
        /*0b82*/ 	.byte	0x3f
	.zero		1


	//   ....[86]....
        /*0b84*/ 	.word	0x00018840
        /*0b88*/ 	.word	0x00000005
        /*0b8c*/ 	.word	0x00038860
        /*0b90*/ 	.short	0x010a
        /*0b92*/ 	.byte	0x3f
	.zero		1


	//   ....[87]....
        /*0b94*/ 	.word	0x00018890
        /*0b98*/ 	.word	0x00000002
        /*0b9c*/ 	.word	0x00038840
        /*0ba0*/ 	.short	0x010a
        /*0ba2*/ 	.byte	0x3f
	.zero		1


	//   ....[88]....
        /*0ba4*/ 	.word	0x000188e0
        /*0ba8*/ 	.word	0x00000002
        /*0bac*/ 	.word	0x00038860
        /*0bb0*/ 	.short	0x010a
        /*0bb2*/ 	.byte	0x3f
	.zero		1


	//   ....[89]....
        /*0bb4*/ 	.word	0x00018930
        /*0bb8*/ 	.word	0x00000002
        /*0bbc*/ 	.word	0x00038840
        /*0bc0*/ 	.short	0x010a
        /*0bc2*/ 	.byte	0x3f
	.zero		1


	//   ....[90]....
        /*0bc4*/ 	.word	0x00018980
        /*0bc8*/ 	.word	0x00000002
        /*0bcc*/ 	.word	0x00038860
        /*0bd0*/ 	.short	0x010a
        /*0bd2*/ 	.byte	0x3f
	.zero		1


	//   ....[91]....
        /*0bd4*/ 	.word	0x000189d0
        /*0bd8*/ 	.word	0x00000002
        /*0bdc*/ 	.word	0x00038840
        /*0be0*/ 	.short	0x010a
        /*0be2*/ 	.byte	0x3f
	.zero		1


	//   ....[92]....
        /*0be4*/ 	.word	0x00018a20
        /*0be8*/ 	.word	0x00000002
        /*0bec*/ 	.word	0x00038860
        /*0bf0*/ 	.short	0x010a
        /*0bf2*/ 	.byte	0x3f
	.zero		1


	//   ....[93]....
        /*0bf4*/ 	.word	0x000193e0
        /*0bf8*/ 	.word	0x00000000
        /*0bfc*/ 	.word	0x00038820
        /*0c00*/ 	.short	0x010a
        /*0c02*/ 	.byte	0x3f
	.zero		1


	//   ....[94]....
        /*0c04*/ 	.word	0x00019580
        /*0c08*/ 	.word	0x00000006
        /*0c0c*/ 	.word	0x00000000
        /*0c10*/ 	.short	0x010a
        /*0c12*/ 	.byte	0x3f
	.zero		1


	//   ....[95]....
        /*0c14*/ 	.word	0x000195d0
        /*0c18*/ 	.word	0x00000007
        /*0c1c*/ 	.word	0x00000000
        /*0c20*/ 	.short	0x010a
        /*0c22*/ 	.byte	0x3f
	.zero		1


	//   ....[96]....
        /*0c24*/ 	.word	0x00019620
        /*0c28*/ 	.word	0x00000004
        /*0c2c*/ 	.word	0x00000000
        /*0c30*/ 	.short	0x010a
        /*0c32*/ 	.byte	0x3f
	.zero		1


	//----- nvinfo : EIATTR_NUM_MBARRIERS
	.align		4
.L_291:
        /*0c34*/ 	.byte	0x03, 0x38
        /*0c36*/ 	.short	0x0017


	//----- nvinfo : EIATTR_EXIT_INSTR_OFFSETS
	.align		4
        /*0c38*/ 	.byte	0x04, 0x1c
        /*0c3a*/ 	.short	(.L_293 - .L_292)


	//   ....[0]....
.L_292:
        /*0c3c*/ 	.word	0x00017ac0


	//----- nvinfo : EIATTR_MAX_THREADS
	.align		4
.L_293:
        /*0c40*/ 	.byte	0x04, 0x05
        /*0c42*/ 	.short	(.L_295 - .L_294)
.L_294:
        /*0c44*/ 	.word	0x00000180
        /*0c48*/ 	.word	0x00000001
        /*0c4c*/ 	.word	0x00000001


	//----- nvinfo : EIATTR_CRS_STACK_SIZE
	.align		4
.L_295:
        /*0c50*/ 	.byte	0x04, 0x1e
        /*0c52*/ 	.short	(.L_297 - .L_296)
.L_296:
        /*0c54*/ 	.word	0x00000000


	//----- nvinfo : EIATTR_CBANK_PARAM_SIZE
	.align		4
.L_297:
        /*0c58*/ 	.byte	0x03, 0x19
        /*0c5a*/ 	.short	0x0b70


	//----- nvinfo : EIATTR_PARAM_CBANK
	.align		4
        /*0c5c*/ 	.byte	0x04, 0x0a
        /*0c5e*/ 	.short	(.L_299 - .L_298)
	.align		4
.L_298:
        /*0c60*/ 	.word	index@(.nv.constant0._ZN7cutlass13device_kernelIN5flash11enable_sm90INS1_16FlashAttnFwdSm90INS1_25CollectiveMainloopFwdSm90ILi2EN4cute5tupleIJNS5_1CILi1EEES8_S8_EEENS6_IJNS7_ILi64EEESA_SA_EEELi512ENS_10bfloat16_tEfNS_4arch4Sm90ELb0ELb0ELb0ELb1ELb0ELb1ELb1ELb0ELb0ELb0ELb0ELb0EEENS1_21CollectiveEpilogueFwdINS6_IJSA_NS7_ILi512EEESA_EEES9_SC_SE_Li256ELb1ELb0ELb0ELb0EEENS1_36VarlenDynamicPersistentTileSchedulerILi64ELi64ELi256ELi32ELb0ELb0ELb1ELb0ELb1ELb1EEEEEEEEEvNT_6ParamsE)
        /*0c64*/ 	.short	0x0210
        /*0c66*/ 	.short	0x0b70


	//----- nvinfo : EIATTR_SW_WAR
	.align		4
.L_299:
        /*0c68*/ 	.byte	0x04, 0x36
        /*0c6a*/ 	.short	(.L_301 - .L_300)
.L_300:
        /*0c6c*/ 	.word	0x00000008
.L_301:


//--------------------- .nv.info._ZN7cutlass13device_kernelIN5flash11enable_sm90INS1_16FlashAttnFwdSm90INS1_25CollectiveMainloopFwdSm90ILi2EN4cute5tupleIJNS5_1CILi1EEES8_S8_EEENS6_IJNS7_ILi64EEESA_SA_EEELi512ENS_10bfloat16_tEfNS_4arch4Sm90ELb0ELb1ELb0ELb0ELb0ELb0ELb0ELb0ELb0ELb0ELb0ELb0EEENS1_21CollectiveEpilogueFwdINS6_IJSA_NS7_ILi512EEESA_EEES9_SC_SE_Li256ELb0ELb0ELb0ELb0EEENS1_30DynamicPersistentTileSchedulerILi256ELi32ELb0ELb0ELb1EEEEEEEEEvNT_6ParamsE --------------------------
	.section	.nv.info._ZN7cutlass13device_kernelIN5flash11enable_sm90INS1_16FlashAttnFwdSm90INS1_25CollectiveMainloopFwdSm90ILi2EN4cute5tupleIJNS5_1CILi1EEES8_S8_EEENS6_IJNS7_ILi64EEESA_SA_EEELi512ENS_10bfloat16_tEfNS_4arch4Sm90ELb0ELb1ELb0ELb0ELb0ELb0ELb0ELb0ELb0ELb0ELb0ELb0EEENS1_21CollectiveEpilogueFwdINS6_IJSA_NS7_ILi512EEESA_EEES9_SC_SE_Li256ELb0ELb0ELb0ELb0EEENS1_30DynamicPersistentTileSchedulerILi256ELi32ELb0ELb0ELb1EEEEEEEEEvNT_6ParamsE,"",@"SHT_CUDA_INFO"
	.sectionflags	@""
	.align	4


	//----- nvinfo : EIATTR_CUDA_API_VERSION
	.align		4
        /*0000*/ 	.byte	0x04, 0x37
        /*0002*/ 	.short	(.L_303 - .L_302)
.L_302:
        /*0004*/ 	.word	0x00000082


	//----- nvinfo : EIATTR_KPARAM_INFO
	.align		4
.L_303:
        /*0008*/ 	.byte	0x04, 0x17
        /*000a*/ 	.short	(.L_305 - .L_304)
.L_304:
        /*000c*/ 	.word	0x00000000
        /*0010*/ 	.short	0x0000
        /*0012*/ 	.short	0x0070
        /*0014*/ 	.byte	0x00, 0xf0, 0x01, 0x2e


	//----- nvinfo : EIATTR_SPARSE_MMA_MASK
	.align		4
.L_305:
        /*0018*/ 	.byte	0x03, 0x50
        /*001a*/ 	.short	0x0000


	//----- nvinfo : EIATTR_MAXREG_COUNT
	.align		4
        /*001c*/ 	.byte	0x03, 0x1b
        /*001e*/ 	.short	0x00a8


	//----- nvinfo : EIATTR_NUM_BARRIERS
	.align		4
        /*0020*/ 	.byte	0x02, 0x4c
        /*0022*/ 	.byte	0x10
	.zero		1


	//----- nvinfo : EIATTR_EXTERNS
	.align		4
        /*0024*/ 	.byte	0x04, 0x0f
        /*0026*/ 	.short	(.L_307 - .L_306)


	//   ....[0]....
	.align		4
.L_306:
        /*0028*/ 	.word	index@(__assertfail)


	//----- nvinfo : EIATTR_MERCURY_ISA_VERSION
	.align		4
.L_307:
        /*002c*/ 	.byte	0x03, 0x5f
        /*002e*/ 	.short	0x0101


	//----- nvinfo : EIATTR_INT_WARP_WIDE_INSTR_OFFSETS
	.align		4
        /*0030*/ 	.byte	0x04, 0x31
        /*0032*/ 	.short	(.L_309 - .L_308)


	//   ....[0]....
.L_308:
        /*0034*/ 	.word	0x00000180


	//   ....[1]....
        /*0038*/ 	.word	0x000001b0


	//   ....[2]....
        /*003c*/ 	.word	0x000001c0


	//   ....[3]....
        /*0040*/ 	.word	0x0000ea40


	//   ....[4]....
        /*0044*/ 	.word	0x0000ead0


	//   ....[5]....
        /*0048*/ 	.word	0x0000efc0


	//   ....[6]....
        /*004c*/ 	.word	0x000110e0


	//   ....[7]....
        /*0050*/ 	.word	0x00011170


	//----- nvinfo : EIATTR_COOP_GROUP_MASK_REGIDS
	.align		4
.L_309:
        /*0054*/ 	.byte	0x04, 0x29
        /*0056*/ 	.short	(.L_311 - .L_310)


	//   ....[0]....
.L_310:
        /*0058*/ 	.word	0xffffffff


	//   ....[1]....
        /*005c*/ 	.word	0xffffffff


	//   ....[2]....
        /*0060*/ 	.word	0xffffffff


	//   ....[3]....
        /*0064*/ 	.word	0xffffffff


	//   ....[4]....
        /*0068*/ 	.word	0xffffffff


	//   ....[5]....
        /*006c*/ 	.word	0xffffffff


	//   ....[6]....
        /*0070*/ 	.word	0xffffffff


	//   ....[7]....
        /*0074*/ 	.word	0xffffffff


	//   ....[8]....
        /*0078*/ 	.word	0xffffffff


	//   ....[9]....
        /*007c*/ 	.word	0xffffffff


	//   ....[10]....
        /*0080*/ 	.word	0xffffffff


	//   ....[11]....
        /*0084*/ 	.word	0xffffffff


	//   ....[12]....
        /*0088*/ 	.word	0xffffffff


	//   ....[13]....
        /*008c*/ 	.word	0xffffffff


	//   ....[14]....
        /*0090*/ 	.word	0xffffffff


	//   ....[15]....
        /*0094*/ 	.word	0xffffffff


	//   ....[16]....
        /*0098*/ 	.word	0xffffffff


	//   ....[17]....
        /*009c*/ 	.word	0xffffffff


	//   ....[18]....
        /*00a0*/ 	.word	0xffffffff


	//   ....[19]....
        /*00a4*/ 	.word	0xffffffff


	//   ....[20]....
        /*00a8*/ 	.word	0xffffffff


	//   ....[21]....
        /*00ac*/ 	.word	0xffffffff


	//   ....[22]....
        /*00b0*/ 	.word	0xffffffff


	//   ....[23]....
        /*00b4*/ 	.word	0xffffffff


	//   ....[24]....
        /*00b8*/ 	.word	0xffffffff


	//   ....[25]....
        /*00bc*/ 	.word	0xffffffff


	//   ....[26]....
        /*00c0*/ 	.word	0xffffffff


	//   ....[27]....
        /*00c4*/ 	.word	0xffffffff


	//   ....[28]....
        /*00c8*/ 	.word	0xffffffff


	//   ....[29]....
        /*00cc*/ 	.word	0xffffffff


	//   ....[30]....
        /*00d0*/ 	.word	0xffffffff


	//   ....[31]....
        /*00d4*/ 	.word	0xffffffff


	//   ....[32]....
        /*00d8*/ 	.word	0xffffffff


	//   ....[33]....
        /*00dc*/ 	.word	0xffffffff


	//   ....[34]....
        /*00e0*/ 	.word	0xffffffff


	//   ....[35]....
        /*00e4*/ 	.word	0xffffffff


	//   ....[36]....
        /*00e8*/ 	.word	0xffffffff


	//   ....[37]....
        /*00ec*/ 	.word	0xffffffff


	//   ....[38]....
        /*00f0*/ 	.word	0x0500000f


	//   ....[39]....
        /*00f4*/ 	.word	0x0500000f


	//----- nvinfo : EIATTR_COOP_GROUP_INSTR_OFFSETS
	.align		4
.L_311:
        /*00f8*/ 	.byte	0x04, 0x28
        /*00fa*/ 	.short	(.L_313 - .L_312)


	//   ....[0]....
.L_312:
        /*00fc*/ 	.word	0x00000050


	//   ....[1]....
        /*0100*/ 	.word	0x00000190


	//   ....[2]....
        /*0104*/ 	.word	0x000001e0


	//   ....[3]....
        /*0108*/ 	.word	0x00000390


	//   ....[4]....
        /*010c*/ 	.word	0x000004f0


	//   ....[5]....
        /*0110*/ 	.word	0x00000610


	//   ....[6]....
        /*0114*/ 	.word	0x00000770


	//   ....[7]....
        /*0118*/ 	.word	0x00001a40


	//   ....[8]....
        /*011c*/ 	.word	0x00003a30


	//   ....[9]....
        /*0120*/ 	.word	0x00004b80


	//   ....[10]....
        /*0124*/ 	.word	0x00004c90


	//   ....[11]....
        /*0128*/ 	.word	0x00005070


	//   ....[12]....
        /*012c*/ 	.word	0x00005110


	//   ....[13]....
        /*0130*/ 	.word	0x00005960


	//   ....[14]....
        /*0134*/ 	.word	0x00006710


	//   ....[15]....
        /*0138*/ 	.word	0x000067d0


	//   ....[16]....
        /*013c*/ 	.word	0x00006b70


	//   ....[17]....
        /*0140*/ 	.word	0x00006c50


	//   ....[18]....
        /*0144*/ 	.word	0x00007df0


	//   ....[19]....
        /*0148*/ 	.word	0x00008420


	//   ....[20]....
        /*014c*/ 	.word	0x00008450


	//   ....[21]....
        /*0150*/ 	.word	0x000086a0


	//   ....[22]....
        /*0154*/ 	.word	0x00008870


	//   ....[23]....
        /*0158*/ 	.word	0x000098c0


	//   ....[24]....
        /*015c*/ 	.word	0x0000a520


	//   ....[25]....
        /*0160*/ 	.word	0x0000a5e0


	//   ....[26]....
        /*0164*/ 	.word	0x0000a9a0


	//   ....[27]....
        /*0168*/ 	.word	0x0000aa80


	//   ....[28]....
        /*016c*/ 	.word	0x0000bc00


	//   ....[29]....
        /*0170*/ 	.word	0x0000bc40


	//   ....[30]....
        /*0174*/ 	.word	0x0000bc80


	//   ....[31]....
        /*0178*/ 	.word	0x0000bcd0


	//   ....[32]....
        /*017c*/ 	.word	0x0000bcf0


	//   ....[33]....
        /*0180*/ 	.word	0x0000c780


	//   ....[34]....
        /*0184*/ 	.word	0x0000d530


	//   ....[35]....
        /*0188*/ 	.word	0x0000e1b0


	//   ....[36]....
        /*018c*/ 	.word	0x000111f0


	//   ....[37]....
        /*0190*/ 	.word	0x000113a0


	//   ....[38]....
        /*0194*/ 	.word	0x00011a50


	//   ....[39]....
        /*0198*/ 	.word	0x00011e30


	//----- nvinfo : EIATTR_REG_RECONFIG
	.align		4
.L_313:
        /*019c*/ 	.byte	0x01, 0x54
	.zero		2


	//----- nvinfo : EIATTR_SYSCALL_OFFSETS
	.align		4
        /*01a0*/ 	.byte	0x04, 0x46
        /*01a2*/ 	.short	(.L_315 - .L_314)


	//   ....[0]....
.L_314:
        /*01a4*/ 	.word	0x00003c00


	//   ....[1]....
        /*01a8*/ 	.word	0x0000ec60


	//   ....[2]....
        /*01ac*/ 	.word	0x0000eda0


	//   ....[3]....
        /*01b0*/ 	.word	0x0000eea0


	//----- nvinfo : EIATTR_MBARRIER_INSTR_OFFSETS
	.align		4
.L_315:
        /*01b4*/ 	.byte	0x04, 0x39
        /*01b6*/ 	.short	(.L_317 - .L_316)


	//   ....[0]....
.L_316:
        /*01b8*/ 	.word	0x00000280
        /*01bc*/ 	.word	0x000000ff
        /*01c0*/ 	.word	0x00028c00
        /*01c4*/ 	.short	0x0100
        /*01c6*/ 	.byte	0x06
	.zero		1


	//   ....[1]....
        /*01c8*/ 	.word	0x00000290
        /*01cc*/ 	.word	0x000000ff
        /*01d0*/ 	.word	0x00028c20
        /*01d4*/ 	.short	0x0100
        /*01d6*/ 	.byte	0x06
	.zero		1


	//   ....[2]....
        /*01d8*/ 	.word	0x00000340
        /*01dc*/ 	.word	0x000000ff
        /*01e0*/ 	.word	0x00028c30
        /*01e4*/ 	.short	0x0100
        /*01e6*/ 	.byte	0x06
	.zero		1


	//   ....[3]....
        /*01e8*/ 	.word	0x00000350
        /*01ec*/ 	.word	0x000000ff
        /*01f0*/ 	.word	0x00028c40
        /*01f4*/ 	.short	0x0100
        /*01f6*/ 	.byte	0x06
	.zero		1


	//   ....[4]....
        /*01f8*/ 	.word	0x00000360
        /*01fc*/ 	.word	0x000000ff
        /*0200*/ 	.word	0x00028c38
        /*0204*/ 	.short	0x0100
        /*0206*/ 	.byte	0x06
	.zero		1


	//   ....[5]....
        /*0208*/ 	.word	0x00000370
        /*020c*/ 	.word	0x000000ff
        /*0210*/ 	.word	0x00028c48
        /*0214*/ 	.short	0x0100
        /*0216*/ 	.byte	0x06
	.zero		1


	//   ....[6]....
        /*0218*/ 	.word	0x000004a0
        /*021c*/ 	.word	0x000000ff
        /*0220*/ 	.word	0x00028c50
        /*0224*/ 	.short	0x0100
        /*0226*/ 	.byte	0x08
	.zero		1


	//   ....[7]....
        /*0228*/ 	.word	0x000004b0
        /*022c*/ 	.word	0x000000ff
        /*0230*/ 	.word	0x00028c60
        /*0234*/ 	.short	0x0100
        /*0236*/ 	.byte	0x08
	.zero		1


	//   ....[8]....
        /*0238*/ 	.word	0x000004c0
        /*023c*/ 	.word	0x000000ff
        /*0240*/ 	.word	0x00028c58
        /*0244*/ 	.short	0x0100
        /*0246*/ 	.byte	0x08
	.zero		1


	//   ....[9]....
        /*0248*/ 	.word	0x000004d0
        /*024c*/ 	.word	0x000000ff
        /*0250*/ 	.word	0x00028c68
        /*0254*/ 	.short	0x0100
        /*0256*/ 	.byte	0x08
	.zero		1


	//   ....[10]....
        /*0258*/ 	.word	0x000005c0
        /*025c*/ 	.word	0x000000ff
        /*0260*/ 	.word	0x00028c70
        /*0264*/ 	.short	0x0100
        /*0266*/ 	.byte	0x06
	.zero		1


	//   ....[11]....
        /*0268*/ 	.word	0x000005d0
        /*026c*/ 	.word	0x000000ff
        /*0270*/ 	.word	0x00028c80
        /*0274*/ 	.short	0x0100
        /*0276*/ 	.byte	0x06
	.zero		1


	//   ....[12]....
        /*0278*/ 	.word	0x000005e0
        /*027c*/ 	.word	0x000000ff
        /*0280*/ 	.word	0x00028c78
        /*0284*/ 	.short	0x0100
        /*0286*/ 	.byte	0x06
	.zero		1


	//   ....[13]....
        /*0288*/ 	.word	0x000005f0
        /*028c*/ 	.word	0x000000ff
        /*0290*/ 	.word	0x00028c88
        /*0294*/ 	.short	0x0100
        /*0296*/ 	.byte	0x06
	.zero		1


	//   ....[14]....
        /*0298*/ 	.word	0x00000720
        /*029c*/ 	.word	0x000000ff
        /*02a0*/ 	.word	0x00028c90
        /*02a4*/ 	.short	0x0100
        /*02a6*/ 	.byte	0x08
	.zero		1


	//   ....[15]....
        /*02a8*/ 	.word	0x00000730
        /*02ac*/ 	.word	0x000000ff
        /*02b0*/ 	.word	0x00028ca0
        /*02b4*/ 	.short	0x0100
        /*02b6*/ 	.byte	0x08
	.zero		1


	//   ....[16]....
        /*02b8*/ 	.word	0x00000740
        /*02bc*/ 	.word	0x000000ff
        /*02c0*/ 	.word	0x00028c98
        /*02c4*/ 	.short	0x0100
        /*02c6*/ 	.byte	0x08
	.zero		1


	//   ....[17]....
        /*02c8*/ 	.word	0x00000750
        /*02cc*/ 	.word	0x000000ff
        /*02d0*/ 	.word	0x00028ca8
        /*02d4*/ 	.short	0x0100
        /*02d6*/ 	.byte	0x08
	.zero		1


	//   ....[18]....
        /*02d8*/ 	.word	0x00000880
        /*02dc*/ 	.word	0x000000ff
        /*02e0*/ 	.word	0x00028cb0
        /*02e4*/ 	.short	0x0100
        /*02e6*/ 	.byte	0x08
	.zero		1


	//   ....[19]....
        /*02e8*/ 	.word	0x00000890
        /*02ec*/ 	.word	0x000000ff
        /*02f0*/ 	.word	0x00028cc0
        /*02f4*/ 	.short	0x0100
        /*02f6*/ 	.byte	0x08
	.zero		1


	//   ....[20]....
        /*02f8*/ 	.word	0x000008a0
        /*02fc*/ 	.word	0x000000ff
        /*0300*/ 	.word	0x00028cb8
        /*0304*/ 	.short	0x0100
        /*0306*/ 	.byte	0x08
	.zero		1


	//   ....[21]....
        /*0308*/ 	.word	0x000008b0
        /*030c*/ 	.word	0x000000ff
        /*0310*/ 	.word	0x00028cc8
        /*0314*/ 	.short	0x0100
        /*0316*/ 	.byte	0x08
	.zero		1


	//   ....[22]....
        /*0318*/ 	.word	0x00001b50
        /*031c*/ 	.word	0x000000ff
        /*0320*/ 	.word	0x00028c50
        /*0324*/ 	.short	0x010a
        /*0326*/ 	.byte	0x15
	.zero		1


	//   ....[23]....
        /*0328*/ 	.word	0x00001e00
        /*032c*/ 	.word	0x00000003
        /*0330*/ 	.word	0x00000000
        /*0334*/ 	.short	0x0101
        /*0336*/ 	.byte	0x3f
	.zero		1


	//   ....[24]....
        /*0338*/ 	.word	0x00002760
        /*033c*/ 	.word	0x000000ff
        /*0340*/ 	.word	0x00028c50
        /*0344*/ 	.short	0x010a
        /*0346*/ 	.byte	0x15
	.zero		1


	//   ....[25]....
        /*0348*/ 	.word	0x000027a0
        /*034c*/ 	.word	0x000000ff
        /*0350*/ 	.word	0x00028c50
        /*0354*/ 	.short	0x010a
        /*0356*/ 	.byte	0x15
	.zero		1


	//   ....[26]....
        /*0358*/ 	.word	0x00002970
        /*035c*/ 	.word	0x00000004
        /*0360*/ 	.word	0x00000000
        /*0364*/ 	.short	0x0101
        /*0366*/ 	.byte	0x3f
	.zero		1


	//   ....[27]....
        /*0368*/ 	.word	0x00003c80
        /*036c*/ 	.word	0x000000ff
        /*0370*/ 	.word	0x00028c00
        /*0374*/ 	.short	0x010a
        /*0376*/ 	.byte	0x30
	.zero		1


	//   ....[28]....
        /*0378*/ 	.word	0x00003d00
        /*037c*/ 	.word	0x00000006
        /*0380*/ 	.word	0x00028c30
        /*0384*/ 	.short	0x010a
        /*0386*/ 	.byte	0x3f
	.zero		1


	//   ....[29]....
        /*0388*/ 	.word	0x00003d40
        /*038c*/ 	.word	0x00000006
        /*0390*/ 	.word	0x00028c30
        /*0394*/ 	.short	0x010a
        /*0396*/ 	.byte	0x3f
	.zero		1


	//   ....[30]....
        /*0398*/ 	.word	0x00004110
        /*039c*/ 	.word	0x00000000
        /*03a0*/ 	.word	0x00000000
        /*03a4*/ 	.short	0x0101
        /*03a6*/ 	.byte	0x3f
	.zero		1


	//   ....[31]....
        /*03a8*/ 	.word	0x00005700
        /*03ac*/ 	.word	0x00000006
        /*03b0*/ 	.word	0x00028c50
        /*03b4*/ 	.short	0x010a
        /*03b6*/ 	.byte	0x3f
	.zero		1


	//   ....[32]....
        /*03b8*/ 	.word	0x00005740
        /*03bc*/ 	.word	0x00000006
        /*03c0*/ 	.word	0x00028c50
        /*03c4*/ 	.short	0x010a
        /*03c6*/ 	.byte	0x3f
	.zero		1


	//   ....[33]....
        /*03c8*/ 	.word	0x00005980
        /*03cc*/ 	.word	0x00000006
        /*03d0*/ 	.word	0x00000000
        /*03d4*/ 	.short	0x0101
        /*03d6*/ 	.byte	0x3f
	.zero		1


	//   ....[34]....
        /*03d8*/ 	.word	0x00005c30
        /*03dc*/ 	.word	0x000000ff
        /*03e0*/ 	.word	0x00028c30
        /*03e4*/ 	.short	0x010a
        /*03e6*/ 	.byte	0x1a
	.zero		1


	//   ....[35]....
        /*03e8*/ 	.word	0x00005c70
        /*03ec*/ 	.word	0x000000ff
        /*03f0*/ 	.word	0x00028c30
        /*03f4*/ 	.short	0x010a
        /*03f6*/ 	.byte	0x1a
	.zero		1


	//   ....[36]....
        /*03f8*/ 	.word	0x00005e50
        /*03fc*/ 	.word	0x0000000e
        /*0400*/ 	.word	0x00000000
        /*0404*/ 	.short	0x0101
        /*0406*/ 	.byte	0x3f
	.zero		1


	//   ....[37]....
        /*0408*/ 	.word	0x00007b40
        /*040c*/ 	.word	0x000000ff
        /*0410*/ 	.word	0x00028c50
        /*0414*/ 	.short	0x010a
        /*0416*/ 	.byte	0x1a
	.zero		1


	//   ....[38]....
        /*0418*/ 	.word	0x00007b80
        /*041c*/ 	.word	0x000000ff
        /*0420*/ 	.word	0x00028c50
        /*0424*/ 	.short	0x010a
        /*0426*/ 	.byte	0x1a
	.zero		1


	//   ....[39]....
        /*0428*/ 	.word	0x00007e10
        /*042c*/ 	.word	0x0000000c
        /*0430*/ 	.word	0x00000000
        /*0434*/ 	.short	0x0101
        /*0436*/ 	.byte	0x3f
	.zero		1


	//   ....[40]....
        /*0438*/ 	.word	0x00008150
        /*043c*/ 	.word	0x000000ff
        /*0440*/ 	.word	0x00028c30
        /*0444*/ 	.short	0x010a
        /*0446*/ 	.byte	0x17
	.zero		1


	//   ....[41]....
        /*0448*/ 	.word	0x00008190
        /*044c*/ 	.word	0x000000ff
        /*0450*/ 	.word	0x00028c30
        /*0454*/ 	.short	0x010a
        /*0456*/ 	.byte	0x17
	.zero		1


	//   ....[42]....
        /*0458*/ 	.word	0x00008bc0
        /*045c*/ 	.word	0x0000009a
        /*0460*/ 	.word	0x00000000
        /*0464*/ 	.short	0x0101
        /*0466*/ 	.byte	0x3f
	.zero		1


	//   ....[43]....
        /*0468*/ 	.word	0x00009630
        /*046c*/ 	.word	0x000000ff
        /*0470*/ 	.word	0x00028c50
        /*0474*/ 	.short	0x010a
        /*0476*/ 	.byte	0x17
	.zero		1


	//   ....[44]....
        /*0478*/ 	.word	0x00009670
        /*047c*/ 	.word	0x000000ff
        /*0480*/ 	.word	0x00028c50
        /*0484*/ 	.short	0x010a
        /*0486*/ 	.byte	0x17
	.zero		1


	//   ....[45]....
        /*0488*/ 	.word	0x000098e0
        /*048c*/ 	.word	0x000000aa
        /*0490*/ 	.word	0x00000000
        /*0494*/ 	.short	0x0101
        /*0496*/ 	.byte	0x3f
	.zero		1


	//   ....[46]....
        /*0498*/ 	.word	0x00009a50
        /*049c*/ 	.word	0x000000ff
        /*04a0*/ 	.word	0x00028c30
        /*04a4*/ 	.short	0x010a
        /*04a6*/ 	.byte	0x1a
	.zero		1


	//   ....[47]....
        /*04a8*/ 	.word	0x00009a90
        /*04ac*/ 	.word	0x000000ff
        /*04b0*/ 	.word	0x00028c30
        /*04b4*/ 	.short	0x010a
        /*04b6*/ 	.byte	0x1a
	.zero		1


	//   ....[48]....
        /*04b8*/ 	.word	0x00009c60
        /*04bc*/ 	.word	0x00000008
        /*04c0*/ 	.word	0x00000000
        /*04c4*/ 	.short	0x0101
        /*04c6*/ 	.byte	0x3f
	.zero		1


	//   ....[49]....
        /*04c8*/ 	.word	0x0000b950
        /*04cc*/ 	.word	0x000000ff
        /*04d0*/ 	.word	0x00028c50
        /*04d4*/ 	.short	0x010a
        /*04d6*/ 	.byte	0x1a
	.zero		1


	//   ....[50]....
        /*04d8*/ 	.word	0x0000b990
        /*04dc*/ 	.word	0x000000ff
        /*04e0*/ 	.word	0x00028c50
        /*04e4*/ 	.short	0x010a
        /*04e6*/ 	.byte	0x1a
	.zero		1


	//   ....[51]....
        /*04e8*/ 	.word	0x0000bc20
        /*04ec*/ 	.word	0x0000000b
        /*04f0*/ 	.word	0x00000000
        /*04f4*/ 	.short	0x0101
        /*04f6*/ 	.byte	0x3f
	.zero		1


	//   ....[52]....
        /*04f8*/ 	.word	0x0000d870
        /*04fc*/ 	.word	0x000000ff
        /*0500*/ 	.word	0x00000000
        /*0504*/ 	.short	0x0101
        /*0506*/ 	.byte	0x05
	.zero		1


	//   ....[53]....
        /*0508*/ 	.word	0x0000f240
        /*050c*/ 	.word	0x00000008
        /*0510*/ 	.word	0x00028c40
        /*0514*/ 	.short	0x010a
        /*0516*/ 	.byte	0x3f
	.zero		1


	//   ....[54]....
        /*0518*/ 	.word	0x0000f540
        /*051c*/ 	.word	0x000000ff
        /*0520*/ 	.word	0x00028c20
        /*0524*/ 	.short	0x010a
        /*0526*/ 	.byte	0x25
	.zero		1


	//   ....[55]....
        /*0528*/ 	.word	0x0000f5c0
        /*052c*/ 	.word	0x00000008
        /*0530*/ 	.word	0x00028c60
        /*0534*/ 	.short	0x010a
        /*0536*/ 	.byte	0x3f
	.zero		1


	//   ....[56]....
        /*0538*/ 	.word	0x0000fc30
        /*053c*/ 	.word	0x00000002
        /*0540*/ 	.word	0x00028c40
        /*0544*/ 	.short	0x010a
        /*0546*/ 	.byte	0x3f
	.zero		1


	//   ....[57]....
        /*0548*/ 	.word	0x0000fdc0
        /*054c*/ 	.word	0x00000002
        /*0550*/ 	.word	0x00028c60
        /*0554*/ 	.short	0x010a
        /*0556*/ 	.byte	0x3f
	.zero		1


	//   ....[58]....
        /*0558*/ 	.word	0x000103d0
        /*055c*/ 	.word	0x00000003
        /*0560*/ 	.word	0x00028c40
        /*0564*/ 	.short	0x010a
        /*0566*/ 	.byte	0x3f
	.zero		1


	//   ....[59]....
        /*0568*/ 	.word	0x00010560
        /*056c*/ 	.word	0x00000003
        /*0570*/ 	.word	0x00028c60
        /*0574*/ 	.short	0x010a
        /*0576*/ 	.byte	0x3f
	.zero		1


	//   ....[60]....
        /*0578*/ 	.word	0x00010af0
        /*057c*/ 	.word	0x00000002
        /*0580*/ 	.word	0x00028c40
        /*0584*/ 	.short	0x010a
        /*0586*/ 	.byte	0x3f
	.zero		1


	//   ....[61]....
        /*0588*/ 	.word	0x00010c80
        /*058c*/ 	.word	0x00000002
        /*0590*/ 	.word	0x00028c60
        /*0594*/ 	.short	0x010a
        /*0596*/ 	.byte	0x3f
	.zero		1


	//   ....[62]....
        /*0598*/ 	.word	0x00011350
        /*059c*/ 	.word	0x00000007
        /*05a0*/ 	.word	0x00028c20
        /*05a4*/ 	.short	0x010a
        /*05a6*/ 	.byte	0x3f
	.zero		1


	//   ....[63]....
        /*05a8*/ 	.word	0x000114a0
        /*05ac*/ 	.word	0x00000005
        /*05b0*/ 	.word	0x00000000
        /*05b4*/ 	.short	0x010a
        /*05b6*/ 	.byte	0x3f
	.zero		1


	//   ....[64]....
        /*05b8*/ 	.word	0x00011510
        /*05bc*/ 	.word	0x00000003
        /*05c0*/ 	.word	0x00000000
        /*05c4*/ 	.short	0x010a
        /*05c6*/ 	.byte	0x3f
	.zero		1


	//   ....[65]....
        /*05c8*/ 	.word	0x00011570
        /*05cc*/ 	.word	0x00000005
        /*05d0*/ 	.word	0x00000000
        /*05d4*/ 	.short	0x010a
        /*05d6*/ 	.byte	0x3f
	.zero		1


	//   ....[66]....
        /*05d8*/ 	.word	0x000115a0
        /*05dc*/ 	.word	0x00000003
        /*05e0*/ 	.word	0x00000000
        /*05e4*/ 	.short	0x010a
        /*05e6*/ 	.byte	0x3f
	.zero		1


	//   ....[67]....
        /*05e8*/ 	.word	0x00011610
        /*05ec*/ 	.word	0x00000006
        /*05f0*/ 	.word	0x00028c50
        /*05f4*/ 	.short	0x010a
        /*05f6*/ 	.byte	0x3f
	.zero		1


	//   ....[68]....
        /*05f8*/ 	.word	0x00011670
        /*05fc*/ 	.word	0x00000005
        /*0600*/ 	.word	0x00028c50
        /*0604*/ 	.short	0x010a
        /*0606*/ 	.byte	0x3f
	.zero		1


	//   ....[69]....
        /*0608*/ 	.word	0x000116d0
        /*060c*/ 	.word	0x00000003
        /*0610*/ 	.word	0x00028c00
        /*0614*/ 	.short	0x010a
        /*0616*/ 	.byte	0x3f
	.zero		1


	//   ....[70]....
        /*0618*/ 	.word	0x00011720
        /*061c*/ 	.word	0x00000006
        /*0620*/ 	.word	0x00028c30
        /*0624*/ 	.short	0x010a
        /*0626*/ 	.byte	0x3f
	.zero		1


	//   ....[71]....
        /*0628*/ 	.word	0x00011770
        /*062c*/ 	.word	0x00000006
        /*0630*/ 	.word	0x00028c50
        /*0634*/ 	.short	0x010a
        /*0636*/ 	.byte	0x3f
	.zero		1


	//   ....[72]....
        /*0638*/ 	.word	0x000117d0
        /*063c*/ 	.word	0x0000000c
        /*0640*/ 	.word	0x00028c30
        /*0644*/ 	.short	0x010a
        /*0646*/ 	.byte	0x3f
	.zero		1


	//   ....[73]....
        /*0648*/ 	.word	0x00011820
        /*064c*/ 	.word	0x0000000c
        /*0650*/ 	.word	0x00028c50
        /*0654*/ 	.short	0x010a
        /*0656*/ 	.byte	0x3f
	.zero		1


	//   ....[74]....
        /*0658*/ 	.word	0x00011880
        /*065c*/ 	.word	0x00000008
        /*0660*/ 	.word	0x00028c30
        /*0664*/ 	.short	0x010a
        /*0666*/ 	.byte	0x3f
	.zero		1


	//   ....[75]....
        /*0668*/ 	.word	0x000118d0
        /*066c*/ 	.word	0x000000aa
        /*0670*/ 	.word	0x00028c50
        /*0674*/ 	.short	0x010a
        /*0676*/ 	.byte	0x3f
	.zero		1


	//   ....[76]....
        /*0678*/ 	.word	0x00011930
        /*067c*/ 	.word	0x00000007
        /*0680*/ 	.word	0x00028c30
        /*0684*/ 	.short	0x010a
        /*0686*/ 	.byte	0x3f
	.zero		1


	//   ....[77]....
        /*0688*/ 	.word	0x00011980
        /*068c*/ 	.word	0x0000000b
        /*0690*/ 	.word	0x00028c50
        /*0694*/ 	.short	0x010a
        /*0696*/ 	.byte	0x3f
	.zero		1


	//   ....[78]....
        /*0698*/ 	.word	0x00011b00
        /*069c*/ 	.word	0x00000008
        /*06a0*/ 	.word	0x00028c40
        /*06a4*/ 	.short	0x010a
        /*06a6*/ 	.byte	0x3f
	.zero		1


	//   ....[79]....
        /*06a8*/ 	.word	0x00011b60
        /*06ac*/ 	.word	0x00000008
        /*06b0*/ 	.word	0x00028c20
        /*06b4*/ 	.short	0x010a
        /*06b6*/ 	.byte	0x3f
	.zero		1


	//   ....[80]....
        /*06b8*/ 	.word	0x00011bb0
        /*06bc*/ 	.word	0x00000008
        /*06c0*/ 	.word	0x00028c60
        /*06c4*/ 	.short	0x010a
        /*06c6*/ 	.byte	0x3f
	.zero		1


	//   ....[81]....
        /*06c8*/ 	.word	0x00011c00
        /*06cc*/ 	.word	0x00000002
        /*06d0*/ 	.word	0x00028c40
        /*06d4*/ 	.short	0x010a
        /*06d6*/ 	.byte	0x3f
	.zero		1


	//   ....[82]....
        /*06d8*/ 	.word	0x00011c50
        /*06dc*/ 	.word	0x00000002
        /*06e0*/ 	.word	0x00028c60
        /*06e4*/ 	.short	0x010a
        /*06e6*/ 	.byte	0x3f
	.zero		1


	//   ....[83]....
        /*06e8*/ 	.word	0x00011ca0
        /*06ec*/ 	.word	0x00000003
        /*06f0*/ 	.word	0x00028c40
        /*06f4*/ 	.short	0x010a
        /*06f6*/ 	.byte	0x3f
	.zero		1


	//   ....[84]....
        /*06f8*/ 	.word	0x00011cf0
        /*06fc*/ 	.word	0x00000003
        /*0700*/ 	.word	0x00028c60
        /*0704*/ 	.short	0x010a
        /*0706*/ 	.byte	0x3f
	.zero		1


	//   ....[85]....
        /*0708*/ 	.word	0x00011d40
        /*070c*/ 	.word	0x00000002
        /*0710*/ 	.word	0x00028c40
        /*0714*/ 	.short	0x010a
        /*0716*/ 	.byte	0x3f
	.zero		1


	//   ....[86]....
        /*0718*/ 	.word	0x00011d90
        /*071c*/ 	.word	0x00000002
        /*0720*/ 	.word	0x00028c60
        /*0724*/ 	.short	0x010a
        /*0726*/ 	.byte	0x3f
	.zero		1


	//   ....[87]....
        /*0728*/ 	.word	0x00011e70
        /*072c*/ 	.word	0x00000007
        /*0730*/ 	.word	0x00028c20
        /*0734*/ 	.short	0x010a
        /*0736*/ 	.byte	0x3f
	.zero		1


	//   ....[88]....
        /*0738*/ 	.word	0x00011ec0
        /*073c*/ 	.word	0x00000005
        /*0740*/ 	.word	0x00000000
        /*0744*/ 	.short	0x010a
        /*0746*/ 	.byte	0x3f
	.zero		1


	//   ....[89]....
        /*0748*/ 	.word	0x00011f10
        /*074c*/ 	.word	0x00000003
        /*0750*/ 	.word	0x00000000
        /*0754*/ 	.short	0x010a
        /*0756*/ 	.byte	0x3f
	.zero		1


	//   ....[90]....
        /*0758*/ 	.word	0x00011f60
        /*075c*/ 	.word	0x00000005
        /*0760*/ 	.word	0x00000000
        /*0764*/ 	.short	0x010a
        /*0766*/ 	.byte	0x3f
	.zero		1


	//----- nvinfo : EIATTR_NUM_MBARRIERS
	.align		4
.L_317:
        /*0768*/ 	.byte	0x03, 0x38
        /*076a*/ 	.short	0x0016


	//----- nvinfo : EIATTR_EXIT_INSTR_OFFSETS
	.align		4
        /*076c*/ 	.byte	0x04, 0x1c
        /*076e*/ 	.short	(.L_319 - .L_318)


	//   ....[0]....
.L_318:
        /*0770*/ 	.word	0x00000a10


	//   ....[1]....
        /*0774*/ 	.word	0x0000e170


	//   ....[2]....
        /*0778*/ 	.word	0x0000e1d0


	//   ....[3]....
        /*077c*/ 	.word	0x000113c0


	//   ....[4]....
        /*0780*/ 	.word	0x000115f0


	//----- nvinfo : EIATTR_MAX_THREADS
	.align		4
.L_319:
        /*0784*/ 	.byte	0x04, 0x05
        /*0786*/ 	.short	(.L_321 - .L_320)
.L_320:
        /*0788*/ 	.word	0x00000180
        /*078c*/ 	.word	0x00000001
        /*0790*/ 	.word	0x00000001


	//----- nvinfo : EIATTR_CRS_STACK_SIZE
	.align		4
.L_321:
        /*0794*/ 	.byte	0x04, 0x1e
        /*0796*/ 	.short	(.L_323 - .L_322)
.L_322:
        /*0798*/ 	.word	0x00000000


	//----- nvinfo : EIATTR_CBANK_PARAM_SIZE
	.align		4
.L_323:
        /*079c*/ 	.byte	0x03, 0x19
        /*079e*/ 	.short	0x0bf0


	//----- nvinfo : EIATTR_PARAM_CBANK
	.align		4
        /*07a0*/ 	.byte	0x04, 0x0a
        /*07a2*/ 	.short	(.L_325 - .L_324)
	.align		4
.L_324:
        /*07a4*/ 	.word	index@(.nv.constant0._ZN7cutlass13device_kernelIN5flash11enable_sm90INS1_16FlashAttnFwdSm90INS1_25CollectiveMainloopFwdSm90ILi2EN4cute5tupleIJNS5_1CILi1EEES8_S8_EEENS6_IJNS7_ILi64EEESA_SA_EEELi512ENS_10bfloat16_tEfNS_4arch4Sm90ELb0ELb1ELb0ELb0ELb0ELb0ELb0ELb0ELb0ELb0ELb0ELb0EEENS1_21CollectiveEpilogueFwdINS6_IJSA_NS7_ILi512EEESA_EEES9_SC_SE_Li256ELb0ELb0ELb0ELb0EEENS1_30DynamicPersistentTileSchedulerILi256ELi32ELb0ELb0ELb1EEEEEEEEEvNT_6ParamsE)
        /*07a8*/ 	.short	0x0210
        /*07aa*/ 	.short	0x0bf0


	//----- nvinfo : EIATTR_SW_WAR
	.align		4
.L_325:
        /*07ac*/ 	.byte	0x04, 0x36
        /*07ae*/ 	.short	(.L_327 - .L_326)
.L_326:
        /*07b0*/ 	.word	0x00000008
.L_327:


//--------------------- .nv.info._ZN7cutlass13device_kernelIN5flash11enable_sm90INS1_16FlashAttnFwdSm90INS1_25CollectiveMainloopFwdSm90ILi2EN4cute5tupleIJNS5_1CILi1EEES8_S8_EEENS6_IJNS7_ILi64EEESA_SA_EEELi512ENS_10bfloat16_tEfNS_4arch4Sm90ELb0ELb1ELb0ELb0ELb0ELb0ELb1ELb0ELb0ELb0ELb0ELb0EEENS1_21CollectiveEpilogueFwdINS6_IJSA_NS7_ILi512EEESA_EEES9_SC_SE_Li256ELb0ELb0ELb0ELb0EEENS1_30DynamicPersistentTileSchedulerILi256ELi32ELb0ELb0ELb1EEEEEEEEEvNT_6ParamsE --------------------------
	.section	.nv.info._ZN7cutlass13device_kernelIN5flash11enable_sm90INS1_16FlashAttnFwdSm90INS1_25CollectiveMainloopFwdSm90ILi2EN4cute5tupleIJNS5_1CILi1EEES8_S8_EEENS6_IJNS7_ILi64EEESA_SA_EEELi512ENS_10bfloat16_tEfNS_4arch4Sm90ELb0ELb1ELb0ELb0ELb0ELb0ELb1ELb0ELb0ELb0ELb0ELb0EEENS1_21CollectiveEpilogueFwdINS6_IJSA_NS7_ILi512EEESA_EEES9_SC_SE_Li256ELb0ELb0ELb0ELb0EEENS1_30DynamicPersistentTileSchedulerILi256ELi32ELb0ELb0ELb1EEEEEEEEEvNT_6ParamsE,"",@"SHT_CUDA_INFO"
	.sectionflags	@""
	.align	4


	//----- nvinfo : EIATTR_CUDA_API_VERSION
	.align		4
        /*0000*/ 	.byte	0x04, 0x37
        /*0002*/ 	.short	(.L_329 - .L_328)
.L_328:
        /*0004*/ 	.word	0x00000082


	//----- nvinfo : EIATTR_KPARAM_INFO
	.align		4
.L_329:
        /*0008*/ 	.byte	0x04, 0x17
        /*000a*/ 	.short	(.L_331 - .L_330)
.L_330:
        /*000c*/ 	.word	0x00000000
        /*0010*/ 	.short	0x0000
        /*0012*/ 	.short	0x0070
        /*0014*/ 	.byte	0x00, 0xf0, 0x01, 0x32


	//----- nvinfo : EIATTR_SPARSE_MMA_MASK
	.align		4
.L_331:
        /*0018*/ 	.byte	0x03, 0x50
        /*001a*/ 	.short	0x0000


	//----- nvinfo : EIATTR_MAXREG_COUNT
	.align		4
        /*001c*/ 	.byte	0x03, 0x1b
        /*001e*/ 	.short	0x00a8


	//----- nvinfo : EIATTR_NUM_BARRIERS
	.align		4
        /*0020*/ 	.byte	0x02, 0x4c
        /*0022*/ 	.byte	0x10
	.zero		1


	//----- nvinfo : EIATTR_EXTERNS
	.align		4
        /*0024*/ 	.byte	0x04, 0x0f
        /*0026*/ 	.short	(.L_333 - .L_332)


	//   ....[0]....
	.align		4
.L_332:
        /*0028*/ 	.word	index@(__assertfail)


	//----- nvinfo : EIATTR_ANNOTATIONS
	.align		4
.L_333:
        /*002c*/ 	.byte	0x04, 0x55
        /*002e*/ 	.short	(.L_335 - .L_334)


	//   ....[0]....
.L_334:
        /*0030*/ 	.word	0x00000001
        /*0034*/ 	.byte	0x90, 0x09, 0x00, 0x00, 0x01, 0x00, 0x00, 0x00, 0xa0, 0x0a, 0x00, 0x00, 0x01, 0x00, 0x00, 0x00
        /*0044*/ 	.byte	0x20, 0x35, 0x01, 0x00, 0x01, 0x00, 0x00, 0x00, 0xb0, 0x3c, 0x01, 0x00, 0x01, 0x00, 0x00, 0x00
        /*0054*/ 	.byte	0xc0, 0x66, 0x01, 0x00, 0x01, 0x00, 0x00, 0x00, 0x10, 0x6a, 0x01, 0x00


	//----- nvinfo : EIATTR_MERCURY_ISA_VERSION
	.align		4
.L_335:
        /*0060*/ 	.byte	0x03, 0x5f
        /*0062*/ 	.short	0x0101


	//----- nvinfo : EIATTR_INT_WARP_WIDE_INSTR_OFFSETS
	.align		4
        /*0064*/ 	.byte	0x04, 0x31
        /*0066*/ 	.short	(.L_337 - .L_336)


	//   ....[0]....
.L_336:
        /*0068*/ 	.word	0x000001c0


	//   ....[1]....
        /*006c*/ 	.word	0x000001f0


	//   ....[2]....
        /*0070*/ 	.word	0x00000200


	//   ....[3]....
        /*0074*/ 	.word	0x00000270


	//   ....[4]....
        /*0078*/ 	.word	0x00013cc0


	//   ....[5]....
        /*007c*/ 	.word	0x00013d70


	//   ....[6]....
        /*0080*/ 	.word	0x00014260


	//   ....[7]....
        /*0084*/ 	.word	0x000166d0


	//   ....[8]....
        /*0088*/ 	.word	0x00016780


	//----- nvinfo : EIATTR_COOP_GROUP_MASK_REGIDS
	.align		4
.L_337:
        /*008c*/ 	.byte	0x04, 0x29
        /*008e*/ 	.short	(.L_339 - .L_338)


	//   ....[0]....
.L_338:
        /*0090*/ 	.word	0xffffffff


	//   ....[1]....
        /*0094*/ 	.word	0xffffffff


	//   ....[2]....
        /*0098*/ 	.word	0xffffffff


	//   ....[3]....
        /*009c*/ 	.word	0xffffffff


	//   ....[4]....
        /*00a0*/ 	.word	0xffffffff


	//   ....[5]....
        /*00a4*/ 	.word	0xffffffff


	//   ....[6]....
        /*00a8*/ 	.word	0xffffffff


	//   ....[7]....
        /*00ac*/ 	.word	0xffffffff


	//   ....[8]....
        /*00b0*/ 	.word	0xffffffff


	//   ....[9]....
        /*00b4*/ 	.word	0xffffffff


	//   ....[10]....
        /*00b8*/ 	.word	0xffffffff


	//   ....[11]....
        /*00bc*/ 	.word	0xffffffff


	//   ....[12]....
        /*00c0*/ 	.word	0xffffffff


	//   ....[13]....
        /*00c4*/ 	.word	0xffffffff


	//   ....[14]....
        /*00c8*/ 	.word	0xffffffff


	//   ....[15]....
        /*00cc*/ 	.word	0xffffffff


	//   ....[16]....
        /*00d0*/ 	.word	0xffffffff


	//   ....[17]....
        /*00d4*/ 	.word	0xffffffff


	//   ....[18]....
        /*00d8*/ 	.word	0xffffffff


	//   ....[19]....
        /*00dc*/ 	.word	0xffffffff


	//   ....[20]....
        /*00e0*/ 	.word	0xffffffff


	//   ....[21]....
        /*00e4*/ 	.word	0xffffffff


	//   ....[22]....
        /*00e8*/ 	.word	0xffffffff


	//   ....[23]....
        /*00ec*/ 	.word	0xffffffff


	//   ....[24]....
        /*00f0*/ 	.word	0xffffffff


	//   ....[25]....
        /*00f4*/ 	.word	0xffffffff


	//   ....[26]....
        /*00f8*/ 	.word	0xffffffff


	//   ....[27]....
        /*00fc*/ 	.word	0xffffffff


	//   ....[28]....
        /*0100*/ 	.word	0xffffffff


	//   ....[29]....
        /*0104*/ 	.word	0xffffffff


	//   ....[30]....
        /*0108*/ 	.word	0xffffffff


	//   ....[31]....
        /*010c*/ 	.word	0xffffffff


	//   ....[32]....
        /*0110*/ 	.word	0xffffffff


	//   ....[33]....
        /*0114*/ 	.word	0xffffffff


	//   ....[34]....
        /*0118*/ 	.word	0xffffffff


	//   ....[35]....
        /*011c*/ 	.word	0xffffffff


	//   ....[36]....
        /*0120*/ 	.word	0xffffffff


	//   ....[37]....
        /*0124*/ 	.word	0xffffffff


	//   ....[38]....
        /*0128*/ 	.word	0xffffffff


	//   ....[39]....
        /*012c*/ 	.word	0xffffffff


	//   ....[40]....
        /*0130*/ 	.word	0xffffffff


	//   ....[41]....
        /*0134*/ 	.word	0xffffffff


	//   ....[42]....
        /*0138*/ 	.word	0x0500000f


	//   ....[43]....
        /*013c*/ 	.word	0x0500000f


	//----- nvinfo : EIATTR_COOP_GROUP_INSTR_OFFSETS
	.align		4
.L_339:
        /*0140*/ 	.byte	0x04, 0x28
        /*0142*/ 	.short	(.L_341 - .L_340)


	//   ....[0]....
.L_340:
        /*0144*/ 	.word	0x00000070


	//   ....[1]....
        /*0148*/ 	.word	0x000001d0


	//   ....[2]....
        /*014c*/ 	.word	0x00000220


	//   ....[3]....
        /*0150*/ 	.word	0x000003f0


	//   ....[4]....
        /*0154*/ 	.word	0x00000550


	//   ....[5]....
        /*0158*/ 	.word	0x00000670


	//   ....[6]....
        /*015c*/ 	.word	0x000007d0


	//   ....[7]....
        /*0160*/ 	.word	0x00001ac0


	//   ....[8]....
        /*0164*/ 	.word	0x000039a0


	//   ....[9]....
        /*0168*/ 	.word	0x00004940


	//   ....[10]....
        /*016c*/ 	.word	0x000060c0


	//   ....[11]....
        /*0170*/ 	.word	0x000061d0


	//   ....[12]....
        /*0174*/ 	.word	0x000065f0


	//   ....[13]....
        /*0178*/ 	.word	0x000066b0


	//   ....[14]....
        /*017c*/ 	.word	0x00006dd0


	//   ....[15]....
        /*0180*/ 	.word	0x00007bd0


	//   ....[16]....
        /*0184*/ 	.word	0x000090e0


	//   ....[17]....
        /*0188*/ 	.word	0x000091e0


	//   ....[18]....
        /*018c*/ 	.word	0x000095c0


	//   ....[19]....
        /*0190*/ 	.word	0x00009690


	//   ....[20]....
        /*0194*/ 	.word	0x0000a730


	//   ....[21]....
        /*0198*/ 	.word	0x0000b5f0


	//   ....[22]....
        /*019c*/ 	.word	0x0000c280


	//   ....[23]....
        /*01a0*/ 	.word	0x0000c2b0


	//   ....[24]....
        /*01a4*/ 	.word	0x0000c500


	//   ....[25]....
        /*01a8*/ 	.word	0x0000c6d0


	//   ....[26]....
        /*01ac*/ 	.word	0x0000d6b0


	//   ....[27]....
        /*01b0*/ 	.word	0x0000e320


	//   ....[28]....
        /*01b4*/ 	.word	0x0000f7f0


	//   ....[29]....
        /*01b8*/ 	.word	0x0000f8f0


	//   ....[30]....
        /*01bc*/ 	.word	0x0000fcd0


	//   ....[31]....
        /*01c0*/ 	.word	0x0000fd60


	//   ....[32]....
        /*01c4*/ 	.word	0x00010e50


	//   ....[33]....
        /*01c8*/ 	.word	0x00010eb0


	//   ....[34]....
        /*01cc*/ 	.word	0x00010ef0


	//   ....[35]....
        /*01d0*/ 	.word	0x00010f60


	//   ....[36]....
        /*01d4*/ 	.word	0x00010f80


	//   ....[37]....
        /*01d8*/ 	.word	0x000119e0


	//   ....[38]....
        /*01dc*/ 	.word	0x00012790


	//   ....[39]....
        /*01e0*/ 	.word	0x00013410


	//   ....[40]....
        /*01e4*/ 	.word	0x00016800


	//   ....[41]....
        /*01e8*/ 	.word	0x000169b0


	//   ....[42]....
        /*01ec*/ 	.word	0x00016ff0


	//   ....[43]....
        /*01f0*/ 	.word	0x000173d0


	//----- nvinfo : EIATTR_REG_RECONFIG
	.align		4
.L_341:
        /*01f4*/ 	.byte	0x01, 0x54
	.zero		2


	//----- nvinfo : EIATTR_SYSCALL_OFFSETS
	.align		4
        /*01f8*/ 	.byte	0x04, 0x46
        /*01fa*/ 	.short	(.L_343 - .L_342)


	//   ....[0]....
.L_342:
        /*01fc*/ 	.word	0x00003b60


	//   ....[1]....
        /*0200*/ 	.word	0x00013f00


	//   ....[2]....
        /*0204*/ 	.word	0x00014040


	//   ....[3]....
        /*0208*/ 	.word	0x00014140


	//----- nvinfo : EIATTR_MBARRIER_INSTR_OFFSETS
	.align		4
.L_343:
        /*020c*/ 	.byte	0x04, 0x39
        /*020e*/ 	.short	(.L_345 - .L_344)


	//   ....[0]....
.L_344:
        /*0210*/ 	.word	0x000002d0
        /*0214*/ 	.word	0x000000ff
        /*0218*/ 	.word	0x00038800
        /*021c*/ 	.short	0x0100
        /*021e*/ 	.byte	0x06
	.zero		1


	//   ....[1]....
        /*0220*/ 	.word	0x000002e0
        /*0224*/ 	.word	0x000000ff
        /*0228*/ 	.word	0x00038810
        /*022c*/ 	.short	0x0100
        /*022e*/ 	.byte	0x06
	.zero		1


	//   ....[2]....
        /*0230*/ 	.word	0x000002f0
        /*0234*/ 	.word	0x000000ff
        /*0238*/ 	.word	0x00038820
        /*023c*/ 	.short	0x0100
        /*023e*/ 	.byte	0x06
	.zero		1


	//   ....[3]....
        /*0240*/ 	.word	0x000003a0
        /*0244*/ 	.word	0x000000ff
        /*0248*/ 	.word	0x00038830
        /*024c*/ 	.short	0x0100
        /*024e*/ 	.byte	0x06
	.zero		1


	//   ....[4]....
        /*0250*/ 	.word	0x000003b0
        /*0254*/ 	.word	0x000000ff
        /*0258*/ 	.word	0x00038840
        /*025c*/ 	.short	0x0100
        /*025e*/ 	.byte	0x06
	.zero		1


	//   ....[5]....
        /*0260*/ 	.word	0x000003c0
        /*0264*/ 	.word	0x000000ff
        /*0268*/ 	.word	0x00038838
        /*026c*/ 	.short	0x0100
        /*026e*/ 	.byte	0x06
	.zero		1


	//   ....[6]....
        /*0270*/ 	.word	0x000003d0
        /*0274*/ 	.word	0x000000ff
        /*0278*/ 	.word	0x00038848
        /*027c*/ 	.short	0x0100
        /*027e*/ 	.byte	0x06
	.zero		1


	//   ....[7]....
        /*0280*/ 	.word	0x00000500
        /*0284*/ 	.word	0x000000ff
        /*0288*/ 	.word	0x00038850
        /*028c*/ 	.short	0x0100
        /*028e*/ 	.byte	0x08
	.zero		1


	//   ....[8]....
        /*0290*/ 	.word	0x00000510
        /*0294*/ 	.word	0x000000ff
        /*0298*/ 	.word	0x00038860
        /*029c*/ 	.short	0x0100
        /*029e*/ 	.byte	0x08
	.zero		1


	//   ....[9]....
        /*02a0*/ 	.word	0x00000520
        /*02a4*/ 	.word	0x000000ff
        /*02a8*/ 	.word	0x00038858
        /*02ac*/ 	.short	0x0100
        /*02ae*/ 	.byte	0x08
	.zero		1


	//   ....[10]....
        /*02b0*/ 	.word	0x00000530
        /*02b4*/ 	.word	0x000000ff
        /*02b8*/ 	.word	0x00038868
        /*02bc*/ 	.short	0x0100
        /*02be*/ 	.byte	0x08
	.zero		1


	//   ....[11]....
        /*02c0*/ 	.word	0x00000620
        /*02c4*/ 	.word	0x000000ff
        /*02c8*/ 	.word	0x00038870
        /*02cc*/ 	.short	0x0100
        /*02ce*/ 	.byte	0x06
	.zero		1


	//   ....[12]....
        /*02d0*/ 	.word	0x00000630
        /*02d4*/ 	.word	0x000000ff
        /*02d8*/ 	.word	0x00038880
        /*02dc*/ 	.short	0x0100
        /*02de*/ 	.byte	0x06
	.zero		1


	//   ....[13]....
        /*02e0*/ 	.word	0x00000640
        /*02e4*/ 	.word	0x000000ff
        /*02e8*/ 	.word	0x00038878
        /*02ec*/ 	.short	0x0100
        /*02ee*/ 	.byte	0x06
	.zero		1


	//   ....[14]....
        /*02f0*/ 	.word	0x00000650
        /*02f4*/ 	.word	0x000000ff
        /*02f8*/ 	.word	0x00038888
        /*02fc*/ 	.short	0x0100
        /*02fe*/ 	.byte	0x06
	.zero		1


	//   ....[15]....
        /*0300*/ 	.word	0x00000780
        /*0304*/ 	.word	0x000000ff
        /*0308*/ 	.word	0x00038890
        /*030c*/ 	.short	0x0100
        /*030e*/ 	.byte	0x08
	.zero		1


	//   ....[16]....
        /*0310*/ 	.word	0x00000790
        /*0314*/ 	.word	0x000000ff
        /*0318*/ 	.word	0x000388a0
        /*031c*/ 	.short	0x0100
        /*031e*/ 	.byte	0x08
	.zero		1


	//   ....[17]....
        /*0320*/ 	.word	0x000007a0
        /*0324*/ 	.word	0x000000ff
        /*0328*/ 	.word	0x00038898
        /*032c*/ 	.short	0x0100
        /*032e*/ 	.byte	0x08
	.zero		1


	//   ....[18]....
        /*0330*/ 	.word	0x000007b0
        /*0334*/ 	.word	0x000000ff
        /*0338*/ 	.word	0x000388a8
        /*033c*/ 	.short	0x0100
        /*033e*/ 	.byte	0x08
	.zero		1


	//   ....[19]....
        /*0340*/ 	.word	0x000008e0
        /*0344*/ 	.word	0x000000ff
        /*0348*/ 	.word	0x000388b0
        /*034c*/ 	.short	0x0100
        /*034e*/ 	.byte	0x08
	.zero		1


	//   ....[20]....
        /*0350*/ 	.word	0x000008f0
        /*0354*/ 	.word	0x000000ff
        /*0358*/ 	.word	0x000388c0
        /*035c*/ 	.short	0x0100
        /*035e*/ 	.byte	0x08
	.zero		1


	//   ....[21]....
        /*0360*/ 	.word	0x00000900
        /*0364*/ 	.word	0x000000ff
        /*0368*/ 	.word	0x000388b8
        /*036c*/ 	.short	0x0100
        /*036e*/ 	.byte	0x08
	.zero		1


	//   ....[22]....
        /*0370*/ 	.word	0x00000910
        /*0374*/ 	.word	0x000000ff
        /*0378*/ 	.word	0x000388c8
        /*037c*/ 	.short	0x0100
        /*037e*/ 	.byte	0x08
	.zero		1


	//   ....[23]....
        /*0380*/ 	.word	0x00001e40
        /*0384*/ 	.word	0x00000003
        /*0388*/ 	.word	0x00000000
        /*038c*/ 	.short	0x0101
        /*038e*/ 	.byte	0x3f
	.zero		1


	//   ....[24]....
        /*0390*/ 	.word	0x000028e0
        /*0394*/ 	.word	0x00000000
        /*0398*/ 	.word	0x00000000
        /*039c*/ 	.short	0x0101
        /*039e*/ 	.byte	0x3f
	.zero		1


	//   ....[25]....
        /*03a0*/ 	.word	0x00003be0
        /*03a4*/ 	.word	0x000000ff
        /*03a8*/ 	.word	0x00038800
        /*03ac*/ 	.short	0x010a
        /*03ae*/ 	.byte	0x24
	.zero		1


	//   ....[26]....
        /*03b0*/ 	.word	0x00003c40
        /*03b4*/ 	.word	0x00000005
        /*03b8*/ 	.word	0x00038830
        /*03bc*/ 	.short	0x010a
        /*03be*/ 	.byte	0x3f
	.zero		1


	//   ....[27]....
        /*03c0*/ 	.word	0x00003c80
        /*03c4*/ 	.word	0x00000005
        /*03c8*/ 	.word	0x00038830
        /*03cc*/ 	.short	0x010a
        /*03ce*/ 	.byte	0x3f
	.zero		1


	//   ....[28]....
        /*03d0*/ 	.word	0x00003f00
        /*03d4*/ 	.word	0x000000ff
        /*03d8*/ 	.word	0x00038810
        /*03dc*/ 	.short	0x010a
        /*03de*/ 	.byte	0x24
	.zero		1


	//   ....[29]....
        /*03e0*/ 	.word	0x00003f40
        /*03e4*/ 	.word	0x00000005
        /*03e8*/ 	.word	0x00038850
        /*03ec*/ 	.short	0x010a
        /*03ee*/ 	.byte	0x3f
	.zero		1


	//   ....[30]....
        /*03f0*/ 	.word	0x00004020
        /*03f4*/ 	.word	0x00000005
        /*03f8*/ 	.word	0x00038850
        /*03fc*/ 	.short	0x010a
        /*03fe*/ 	.byte	0x3f
	.zero		1


	//   ....[31]....
        /*0400*/ 	.word	0x000055b0
        /*0404*/ 	.word	0x00000002
        /*0408*/ 	.word	0x00000000
        /*040c*/ 	.short	0x0101
        /*040e*/ 	.byte	0x3f
	.zero		1


	//   ....[32]....
        /*0410*/ 	.word	0x00006df0
        /*0414*/ 	.word	0x00000005
        /*0418*/ 	.word	0x00000000
        /*041c*/ 	.short	0x0101
        /*041e*/ 	.byte	0x3f
	.zero		1


	//   ....[33]....
        /*0420*/ 	.word	0x00007020
        /*0424*/ 	.word	0x0000000b
        /*0428*/ 	.word	0x00038830
        /*042c*/ 	.short	0x010a
        /*042e*/ 	.byte	0x3f
	.zero		1


	//   ....[34]....
        /*0430*/ 	.word	0x00007070
        /*0434*/ 	.word	0x0000000b
        /*0438*/ 	.word	0x00038830
        /*043c*/ 	.short	0x010a
        /*043e*/ 	.byte	0x3f
	.zero		1


	//   ....[35]....
        /*0440*/ 	.word	0x00007280
        /*0444*/ 	.word	0x0000000b
        /*0448*/ 	.word	0x00038850
        /*044c*/ 	.short	0x010a
        /*044e*/ 	.byte	0x3f
	.zero		1


	//   ....[36]....
        /*0450*/ 	.word	0x000072d0
        /*0454*/ 	.word	0x0000000b
        /*0458*/ 	.word	0x00038850
        /*045c*/ 	.short	0x010a
        /*045e*/ 	.byte	0x3f
	.zero		1


	//   ....[37]....
        /*0460*/ 	.word	0x000087d0
        /*0464*/ 	.word	0x0000000f
        /*0468*/ 	.word	0x00000000
        /*046c*/ 	.short	0x0101
        /*046e*/ 	.byte	0x3f
	.zero		1


	//   ....[38]....
        /*0470*/ 	.word	0x0000a750
        /*0474*/ 	.word	0x0000000b
        /*0478*/ 	.word	0x00000000
        /*047c*/ 	.short	0x0101
        /*047e*/ 	.byte	0x3f
	.zero		1


	//   ....[39]....
        /*0480*/ 	.word	0x0000aaa0
        /*0484*/ 	.word	0x00000009
        /*0488*/ 	.word	0x00038830
        /*048c*/ 	.short	0x010a
        /*048e*/ 	.byte	0x3f
	.zero		1


	//   ....[40]....
        /*0490*/ 	.word	0x0000aaf0
        /*0494*/ 	.word	0x00000009
        /*0498*/ 	.word	0x00038830
        /*049c*/ 	.short	0x010a
        /*049e*/ 	.byte	0x3f
	.zero		1


	//   ....[41]....
        /*04a0*/ 	.word	0x0000ac70
        /*04a4*/ 	.word	0x00000009
        /*04a8*/ 	.word	0x00038850
        /*04ac*/ 	.short	0x010a
        /*04ae*/ 	.byte	0x3f
	.zero		1


	//   ....[42]....
        /*04b0*/ 	.word	0x0000acb0
        /*04b4*/ 	.word	0x00000009
        /*04b8*/ 	.word	0x00038850
        /*04bc*/ 	.short	0x010a
        /*04be*/ 	.byte	0x3f
	.zero		1


	//   ....[43]....
        /*04c0*/ 	.word	0x0000ca90
        /*04c4*/ 	.word	0x00000098
        /*04c8*/ 	.word	0x00000000
        /*04cc*/ 	.short	0x0101
        /*04ce*/ 	.byte	0x3f
	.zero		1


	//   ....[44]....
        /*04d0*/ 	.word	0x0000d6d0
        /*04d4*/ 	.word	0x00000009
        /*04d8*/ 	.word	0x00000000
        /*04dc*/ 	.short	0x0101
        /*04de*/ 	.byte	0x3f
	.zero		1


	//   ....[45]....
        /*04e0*/ 	.word	0x0000d7f0
        /*04e4*/ 	.word	0x0000000b
        /*04e8*/ 	.word	0x00038830
        /*04ec*/ 	.short	0x010a
        /*04ee*/ 	.byte	0x3f
	.zero		1


	//   ....[46]....
        /*04f0*/ 	.word	0x0000d840
        /*04f4*/ 	.word	0x0000000b
        /*04f8*/ 	.word	0x00038830
        /*04fc*/ 	.short	0x010a
        /*04fe*/ 	.byte	0x3f
	.zero		1


	//   ....[47]....
        /*0500*/ 	.word	0x0000d9c0
        /*0504*/ 	.word	0x0000000b
        /*0508*/ 	.word	0x00038850
        /*050c*/ 	.short	0x010a
        /*050e*/ 	.byte	0x3f
	.zero		1


	//   ....[48]....
        /*0510*/ 	.word	0x0000da10
        /*0514*/ 	.word	0x0000000b
        /*0518*/ 	.word	0x00038850
        /*051c*/ 	.short	0x010a
        /*051e*/ 	.byte	0x3f
	.zero		1


	//   ....[49]....
        /*0520*/ 	.word	0x0000ef60
        /*0524*/ 	.word	0x00000008
        /*0528*/ 	.word	0x00000000
        /*052c*/ 	.short	0x0101
        /*052e*/ 	.byte	0x3f
	.zero		1


	//   ....[50]....
        /*0530*/ 	.word	0x00010e70
        /*0534*/ 	.word	0x0000000b
        /*0538*/ 	.word	0x00000000
        /*053c*/ 	.short	0x0101
        /*053e*/ 	.byte	0x3f
	.zero		1


	//   ....[51]....
        /*0540*/ 	.word	0x00012ad0
        /*0544*/ 	.word	0x000000ff
        /*0548*/ 	.word	0x00000000
        /*054c*/ 	.short	0x0101
        /*054e*/ 	.byte	0x05
	.zero		1


	//   ....[52]....
        /*0550*/ 	.word	0x000144e0
        /*0554*/ 	.word	0x00000008
        /*0558*/ 	.word	0x00038840
        /*055c*/ 	.short	0x010a
        /*055e*/ 	.byte	0x3f
	.zero		1


	//   ....[53]....
        /*0560*/ 	.word	0x00014b30
        /*0564*/ 	.word	0x000000ff
        /*0568*/ 	.word	0x00038820
        /*056c*/ 	.short	0x010a
        /*056e*/ 	.byte	0x26
	.zero		1


	//   ....[54]....
        /*0570*/ 	.word	0x00014bb0
        /*0574*/ 	.word	0x00000005
        /*0578*/ 	.word	0x00038860
        /*057c*/ 	.short	0x010a
        /*057e*/ 	.byte	0x3f
	.zero		1


	//   ....[55]....
        /*0580*/ 	.word	0x00015220
        /*0584*/ 	.word	0x00000002
        /*0588*/ 	.word	0x00038840
        /*058c*/ 	.short	0x010a
        /*058e*/ 	.byte	0x3f
	.zero		1


	//   ....[56]....
        /*0590*/ 	.word	0x000153b0
        /*0594*/ 	.word	0x00000002
        /*0598*/ 	.word	0x00038860
        /*059c*/ 	.short	0x010a
        /*059e*/ 	.byte	0x3f
	.zero		1


	//   ....[57]....
        /*05a0*/ 	.word	0x000159c0
        /*05a4*/ 	.word	0x00000003
        /*05a8*/ 	.word	0x00038840
        /*05ac*/ 	.short	0x010a
        /*05ae*/ 	.byte	0x3f
	.zero		1


	//   ....[58]....
        /*05b0*/ 	.word	0x00015b50
        /*05b4*/ 	.word	0x00000003
        /*05b8*/ 	.word	0x00038860
        /*05bc*/ 	.short	0x010a
        /*05be*/ 	.byte	0x3f
	.zero		1


	//   ....[59]....
        /*05c0*/ 	.word	0x000160e0
        /*05c4*/ 	.word	0x00000002
        /*05c8*/ 	.word	0x00038840
        /*05cc*/ 	.short	0x010a
        /*05ce*/ 	.byte	0x3f
	.zero		1


	//   ....[60]....
        /*05d0*/ 	.word	0x00016270
        /*05d4*/ 	.word	0x00000002
        /*05d8*/ 	.word	0x00038860
        /*05dc*/ 	.short	0x010a
        /*05de*/ 	.byte	0x3f
	.zero		1


	//   ....[61]....
        /*05e0*/ 	.word	0x00016960
        /*05e4*/ 	.word	0x00000007
        /*05e8*/ 	.word	0x00038820
        /*05ec*/ 	.short	0x010a
        /*05ee*/ 	.byte	0x3f
	.zero		1


	//   ....[62]....
        /*05f0*/ 	.word	0x00016ad0
        /*05f4*/ 	.word	0x00000005
        /*05f8*/ 	.word	0x00000000
        /*05fc*/ 	.short	0x010a
        /*05fe*/ 	.byte	0x3f
	.zero		1


	//   ....[63]....
        /*0600*/ 	.word	0x00016b40
        /*0604*/ 	.word	0x00000003
        /*0608*/ 	.word	0x00000000
        /*060c*/ 	.short	0x010a
        /*060e*/ 	.byte	0x3f
	.zero		1


	//   ....[64]....
        /*0610*/ 	.word	0x00016ba0
        /*0614*/ 	.word	0x00000005
        /*0618*/ 	.word	0x00000000
        /*061c*/ 	.short	0x010a
        /*061e*/ 	.byte	0x3f
	.zero		1


	//   ....[65]....
        /*0620*/ 	.word	0x00016bd0
        /*0624*/ 	.word	0x00000003
        /*0628*/ 	.word	0x00000000
        /*062c*/ 	.short	0x010a
        /*062e*/ 	.byte	0x3f
	.zero		1


	//   ....[66]....
        /*0630*/ 	.word	0x00016c40
        /*0634*/ 	.word	0x00000003
        /*0638*/ 	.word	0x00038800
        /*063c*/ 	.short	0x010a
        /*063e*/ 	.byte	0x3f
	.zero		1


	//   ....[67]....
        /*0640*/ 	.word	0x00016c90
        /*0644*/ 	.word	0x00000005
        /*0648*/ 	.word	0x00038830
        /*064c*/ 	.short	0x010a
        /*064e*/ 	.byte	0x3f
	.zero		1


	//   ....[68]....
        /*0650*/ 	.word	0x00016cf0
        /*0654*/ 	.word	0x00000003
        /*0658*/ 	.word	0x00038810
        /*065c*/ 	.short	0x010a
        /*065e*/ 	.byte	0x3f
	.zero		1


	//   ....[69]....
        /*0660*/ 	.word	0x00016d40
        /*0664*/ 	.word	0x00000005
        /*0668*/ 	.word	0x00038850
        /*066c*/ 	.short	0x010a
        /*066e*/ 	.byte	0x3f
	.zero		1


	//   ....[70]....
        /*0670*/ 	.word	0x00016d90
        /*0674*/ 	.word	0x0000000b
        /*0678*/ 	.word	0x00038830
        /*067c*/ 	.short	0x010a
        /*067e*/ 	.byte	0x3f
	.zero		1


	//   ....[71]....
        /*0680*/ 	.word	0x00016de0
        /*0684*/ 	.word	0x0000000b
        /*0688*/ 	.word	0x00038850
        /*068c*/ 	.short	0x010a
        /*068e*/ 	.byte	0x3f
	.zero		1


	//   ....[72]....
        /*0690*/ 	.word	0x00016e30
        /*0694*/ 	.word	0x00000009
        /*0698*/ 	.word	0x00038830
        /*069c*/ 	.short	0x010a
        /*069e*/ 	.byte	0x3f
	.zero		1


	//   ....[73]....
        /*06a0*/ 	.word	0x00016e80
        /*06a4*/ 	.word	0x00000009
        /*06a8*/ 	.word	0x00038850
        /*06ac*/ 	.short	0x010a
        /*06ae*/ 	.byte	0x3f
	.zero		1


	//   ....[74]....
        /*06b0*/ 	.word	0x00016ed0
        /*06b4*/ 	.word	0x0000000b
        /*06b8*/ 	.word	0x00038830
        /*06bc*/ 	.short	0x010a
        /*06be*/ 	.byte	0x3f
	.zero		1


	//   ....[75]....
        /*06c0*/ 	.word	0x00016f20
        /*06c4*/ 	.word	0x0000000b
        /*06c8*/ 	.word	0x00038850
        /*06cc*/ 	.short	0x010a
        /*06ce*/ 	.byte	0x3f
	.zero		1


	//   ....[76]....
        /*06d0*/ 	.word	0x000170a0
        /*06d4*/ 	.word	0x00000008
        /*06d8*/ 	.word	0x00038840
        /*06dc*/ 	.short	0x010a
        /*06de*/ 	.byte	0x3f
	.zero		1


	//   ....[77]....
        /*06e0*/ 	.word	0x00017100
        /*06e4*/ 	.word	0x00000008
        /*06e8*/ 	.word	0x00038820
        /*06ec*/ 	.short	0x010a
        /*06ee*/ 	.byte	0x3f
	.zero		1


	//   ....[78]....
        /*06f0*/ 	.word	0x00017150
        /*06f4*/ 	.word	0x00000005
        /*06f8*/ 	.word	0x00038860
        /*06fc*/ 	.short	0x010a
        /*06fe*/ 	.byte	0x3f
	.zero		1


	//   ....[79]....
        /*0700*/ 	.word	0x000171a0
        /*0704*/ 	.word	0x00000002
        /*0708*/ 	.word	0x00038840
        /*070c*/ 	.short	0x010a
        /*070e*/ 	.byte	0x3f
	.zero		1


	//   ....[80]....
        /*0710*/ 	.word	0x000171f0
        /*0714*/ 	.word	0x00000002
        /*0718*/ 	.word	0x00038860
        /*071c*/ 	.short	0x010a
        /*071e*/ 	.byte	0x3f
	.zero		1


	//   ....[81]....
        /*0720*/ 	.word	0x00017240
        /*0724*/ 	.word	0x00000003
        /*0728*/ 	.word	0x00038840
        /*072c*/ 	.short	0x010a
        /*072e*/ 	.byte	0x3f
	.zero		1


	//   ....[82]....
        /*0730*/ 	.word	0x00017290
        /*0734*/ 	.word	0x00000003
        /*0738*/ 	.word	0x00038860
        /*073c*/ 	.short	0x010a
        /*073e*/ 	.byte	0x3f
	.zero		1


	//   ....[83]....
        /*0740*/ 	.word	0x000172e0
        /*0744*/ 	.word	0x00000002
        /*0748*/ 	.word	0x00038840
        /*074c*/ 	.short	0x010a
        /*074e*/ 	.byte	0x3f
	.zero		1


	//   ....[84]....
        /*0750*/ 	.word	0x00017330
        /*0754*/ 	.word	0x00000002
        /*0758*/ 	.word	0x00038860
        /*075c*/ 	.short	0x010a
        /*075e*/ 	.byte	0x3f
	.zero		1


	//   ....[85]....
        /*0760*/ 	.word	0x00017410
        /*0764*/ 	.word	0x00000007
        /*0768*/ 	.word	0x00038820
        /*076c*/ 	.short	0x010a
        /*076e*/ 	.byte	0x3f
	.zero		1


	//   ....[86]....
        /*0770*/ 	.word	0x00017460
        /*0774*/ 	.word	0x00000005
        /*0778*/ 	.word	0x00000000
        /*077c*/ 	.short	0x010a
        /*077e*/ 	.byte	0x3f
	.zero		1


	//   ....[87]....
        /*0780*/ 	.word	0x000174b0
        /*0784*/ 	.word	0x00000003
        /*0788*/ 	.word	0x00000000
        /*078c*/ 	.short	0x010a
        /*078e*/ 	.byte	0x3f
	.zero		1


	//   ....[88]....
        /*0790*/ 	.word	0x00017500
        /*0794*/ 	.word	0x00000005
        /*0798*/ 	.word	0x00000000
        /*079c*/ 	.short	0x010a
        /*079e*/ 	.byte	0x3f
	.zero		1


	//----- nvinfo : EIATTR_NUM_MBARRIERS
	.align		4
.L_345:
        /*07a0*/ 	.byte	0x03, 0x38
        /*07a2*/ 	.short	0x0017


	//----- nvinfo : EIATTR_EXIT_INSTR_OFFSETS
	.align		4
        /*07a4*/ 	.byte	0x04, 0x1c
        /*07a6*/ 	.short	(.L_347 - .L_346)


	//   ....[0]....
.L_346:
        /*07a8*/ 	.word	0x00000a90


	//   ....[1]....
        /*07ac*/ 	.word	0x000133d0


	//   ....[2]....
        /*07b0*/ 	.word	0x00013430


	//   ....[3]....
        /*07b4*/ 	.word	0x000169d0


	//   ....[4]....
        /*07b8*/ 	.word	0x00016c20


	//----- nvinfo : EIATTR_MAX_THREADS
	.align		4
.L_347:
        /*07bc*/ 	.byte	0x04, 0x05
        /*07be*/ 	.short	(.L_349 - .L_348)
.L_348:
        /*07c0*/ 	.word	0x00000180
        /*07c4*/ 	.word	0x00000001
        /*07c8*/ 	.word	0x00000001


	//----- nvinfo : EIATTR_CRS_STACK_SIZE
	.align		4
.L_349:
        /*07cc*/ 	.byte	0x04, 0x1e
        /*07ce*/ 	.short	(.L_351 - .L_350)
.L_350:
        /*07d0*/ 	.word	0x00000000


	//----- nvinfo : EIATTR_CBANK_PARAM_SIZE
	.align		4
.L_351:
        /*07d4*/ 	.byte	0x03, 0x19
        /*07d6*/ 	.short	0x0cf0


	//----- nvinfo : EIATTR_PARAM_CBANK
	.align		4
        /*07d8*/ 	.byte	0x04, 0x0a
        /*07da*/ 	.short	(.L_353 - .L_352)
	.align		4
.L_352:
        /*07dc*/ 	.word	index@(.nv.constant0._ZN7cutlass13device_kernelIN5flash11enable_sm90INS1_16FlashAttnFwdSm90INS1_25CollectiveMainloopFwdSm90ILi2EN4cute5tupleIJNS5_1CILi1EEES8_S8_EEENS6_IJNS7_ILi64EEESA_SA_EEELi512ENS_10bfloat16_tEfNS_4arch4Sm90ELb0ELb1ELb0ELb0ELb0ELb0ELb1ELb0ELb0ELb0ELb0ELb0EEENS1_21CollectiveEpilogueFwdINS6_IJSA_NS7_ILi512EEESA_EEES9_SC_SE_Li256ELb0ELb0ELb0ELb0EEENS1_30DynamicPersistentTileSchedulerILi256ELi32ELb0ELb0ELb1EEEEEEEEEvNT_6ParamsE)
        /*07e0*/ 	.short	0x0210
        /*07e2*/ 	.short	0x0cf0


	//----- nvinfo : EIATTR_SW_WAR
	.align		4
.L_353:
        /*07e4*/ 	.byte	0x04, 0x36
        /*07e6*/ 	.short	(.L_355 - .L_354)
.L_354:
        /*07e8*/ 	.word	0x00000008
.L_355:


//--------------------- .nv.info._ZN7cutlass13device_kernelIN5flash11enable_sm90INS1_16FlashAttnFwdSm90INS1_25CollectiveMainloopFwdSm90ILi2EN4cute5tupleIJNS5_1CILi1EEES8_S8_EEENS6_IJNS7_ILi64EEESA_SA_EEELi512ENS_10bfloat16_tEfNS_4arch4Sm90ELb0ELb1ELb0ELb1ELb0ELb0ELb0ELb0ELb0ELb0ELb0ELb0EEENS1_21CollectiveEpilogueFwdINS6_IJSA_NS7_ILi512EEESA_EEES9_SC_SE_Li256ELb1ELb0ELb0ELb0EEENS1_36VarlenDynamicPersistentTileSchedulerILi64ELi64ELi256ELi32ELb0ELb0ELb1ELb1ELb0ELb1EEEEEEEEEvNT_6ParamsE --------------------------
	.section	.nv.info._ZN7cutlass13device_kernelIN5flash11enable_sm90INS1_16FlashAttnFwdSm90INS1_25CollectiveMainloopFwdSm90ILi2EN4cute5tupleIJNS5_1CILi1EEES8_S8_EEENS6_IJNS7_ILi64EEESA_SA_EEELi512ENS_10bfloat16_tEfNS_4arch4Sm90ELb0ELb1ELb0ELb1ELb0ELb0ELb0ELb0ELb0ELb0ELb0ELb0EEENS1_21CollectiveEpilogueFwdINS6_IJSA_NS7_ILi512EEESA_EEES9_SC_SE_Li256ELb1ELb0ELb0ELb0EEENS1_36VarlenDynamicPersistentTileSchedulerILi64ELi64ELi256ELi32ELb0ELb0ELb1ELb1ELb0ELb1EEEEEEEEEvNT_6ParamsE,"",@"SHT_CUDA_INFO"
	.sectionflags	@""
	.align	4


	//----- nvinfo : EIATTR_CUDA_API_VERSION
	.align		4
        /*0000*/ 	.byte	0x04, 0x37
        /*0002*/ 	.short	(.L_357 - .L_356)
.L_356:
        /*0004*/ 	.word	0x00000082


	//----- nvinfo : EIATTR_KPARAM_INFO
	.align		4
.L_357:
        /*0008*/ 	.byte	0x04, 0x17
        /*000a*/ 	.short	(.L_359 - .L_358)
.L_358:
        /*000c*/ 	.word	0x00000000
        /*0010*/ 	.short	0x0000
        /*0012*/ 	.short	0x0070
        /*0014*/ 	.byte	0x00, 0xf0, 0x01, 0x28


	//----- nvinfo : EIATTR_SPARSE_MMA_MASK
	.align		4
.L_359:
        /*0018*/ 	.byte	0x03, 0x50
        /*001a*/ 	.short	0x0000


	//----- nvinfo : EIATTR_MAXREG_COUNT
	.align		4
        /*001c*/ 	.byte	0x03, 0x1b
        /*001e*/ 	.short	0x00a8


	//----- nvinfo : EIATTR_NUM_BARRIERS
	.align		4
        /*0020*/ 	.byte	0x02, 0x4c
        /*0022*/ 	.byte	0x10
	.zero		1


	//----- nvinfo : EIATTR_EXTERNS
	.align		4
        /*0024*/ 	.byte	0x04, 0x0f
        /*0026*/ 	.short	(.L_361 - .L_360)


	//   ....[0]....
	.align		4
.L_360:
        /*0028*/ 	.word	index@(__assertfail)


	//----- nvinfo : EIATTR_ANNOTATIONS
	.align		4
.L_361:
        /*002c*/ 	.byte	0x04, 0x55
        /*002e*/ 	.short	(.L_363 - .L_362)


	//   ....[0]....
.L_362:
        /* <DEDUP_REMOVED lines=27> */


	//----- nvinfo : EIATTR_MERCURY_ISA_VERSION
	.align		4
.L_363:
        /*01d0*/ 	.byte	0x03, 0x5f
        /*01d2*/ 	.short	0x0101


	//----- nvinfo : EIATTR_UNUSED_LOAD_BYTE_OFFSET
	.align		4
        /*01d4*/ 	.byte	0x04, 0x44
        /*01d6*/ 	.short	(.L_365 - .L_364)


	//   ....[0]....
.L_364:
        /*01d8*/ 	.word	0x00000a40
        /*01dc*/ 	.word	0x0000fff0


	//   ....[1]....
        /*01e0*/ 	.word	0x0000cb20
        /*01e4*/ 	.word	0x0000fff0


	//----- nvinfo : EIATTR_INT_WARP_WIDE_INSTR_OFFSETS
	.align		4
.L_365:
        /*01e8*/ 	.byte	0x04, 0x31
        /*01ea*/ 	.short	(.L_367 - .L_366)


	//   ....[0]....
.L_366:
        /*01ec*/ 	.word	0x00000160


	//   ....[1]....
        /*01f0*/ 	.word	0x000001a0


	//   ....[2]....
        /*01f4*/ 	.word	0x00000210


	//   ....[3]....
        /*01f8*/ 	.word	0x000108e0


	//   ....[4]....
        /*01fc*/ 	.word	0x00010970


	//   ....[5]....
        /*0200*/ 	.word	0x00010e70


	//   ....[6]....
        /*0204*/ 	.word	0x00010ef0


	//   ....[7]....
        /*0208*/ 	.word	0x00013710


	//   ....[8]....
        /*020c*/ 	.word	0x000137a0


	//----- nvinfo : EIATTR_COOP_GROUP_MASK_REGIDS
	.align		4
.L_367:
        /*0210*/ 	.byte	0x04, 0x29
        /*0212*/ 	.short	(.L_369 - .L_368)


	//   ....[0]....
.L_368:
        /*0214*/ 	.word	0xffffffff


	//   ....[1]....
        /*0218*/ 	.word	0xffffffff


	//   ....[2]....
        /*021c*/ 	.word	0xffffffff


	//   ....[3]....
        /*0220*/ 	.word	0xffffffff


	//   ....[4]....
        /*0224*/ 	.word	0xffffffff


	//   ....[5]....
        /*0228*/ 	.word	0xffffffff


	//   ....[6]....
        /*022c*/ 	.word	0xffffffff


	//   ....[7]....
        /*0230*/ 	.word	0xffffffff


	//   ....[8]....
        /*0234*/ 	.word	0xffffffff


	//   ....[9]....
        /*0238*/ 	.word	0xffffffff


	//   ....[10]....
        /*023c*/ 	.word	0xffffffff


	//   ....[11]....
        /*0240*/ 	.word	0xffffffff


	//   ....[12]....
        /*0244*/ 	.word	0xffffffff


	//   ....[13]....
        /*0248*/ 	.word	0xffffffff


	//   ....[14]....
        /*024c*/ 	.word	0xffffffff


	//   ....[15]....
        /*0250*/ 	.word	0xffffffff


	//   ....[16]....
        /*0254*/ 	.word	0xffffffff


	//   ....[17]....
        /*0258*/ 	.word	0xffffffff


	//   ....[18]....
        /*025c*/ 	.word	0xffffffff


	//   ....[19]....
        /*0260*/ 	.word	0xffffffff


	//   ....[20]....
        /*0264*/ 	.word	0xffffffff


	//   ....[21]....
        /*0268*/ 	.word	0xffffffff


	//   ....[22]....
        /*026c*/ 	.word	0xffffffff


	//   ....[23]....
        /*0270*/ 	.word	0xffffffff


	//   ....[24]....
        /*0274*/ 	.word	0xffffffff


	//   ....[25]....
        /*0278*/ 	.word	0xffffffff


	//   ....[26]....
        /*027c*/ 	.word	0xffffffff


	//   ....[27]....
        /*0280*/ 	.word	0xffffffff


	//   ....[28]....
        /*0284*/ 	.word	0xffffffff


	//   ....[29]....
        /*0288*/ 	.word	0xffffffff


	//   ....[30]....
        /*028c*/ 	.word	0xffffffff


	//   ....[31]....
        /*0290*/ 	.word	0xffffffff


	//   ....[32]....
        /*0294*/ 	.word	0xffffffff


	//   ....[33]....
        /*0298*/ 	.word	0xffffffff


	//   ....[34]....
        /*029c*/ 	.word	0xffffffff


	//   ....[35]....
        /*02a0*/ 	.word	0xffffffff


	//   ....[36]....
        /*02a4*/ 	.word	0xffffffff


	//   ....[37]....
        /*02a8*/ 	.word	0xffffffff


	//   ....[38]....
        /*02ac*/ 	.word	0xffffffff


	//   ....[39]....
        /*02b0*/ 	.word	0xffffffff


	//   ....[40]....
        /*02b4*/ 	.word	0xffffffff


	//   ....[41]....
        /*02b8*/ 	.word	0xffffffff


	//   ....[42]....
        /*02bc*/ 	.word	0xffffffff


	//   ....[43]....
        /*02c0*/ 	.word	0xffffffff


	//   ....[44]....
        /*02c4*/ 	.word	0xffffffff


	//   ....[45]....
        /*02c8*/ 	.word	0xffffffff


	//   ....[46]....
        /*02cc*/ 	.word	0xffffffff


	//   ....[47]....
        /*02d0*/ 	.word	0xffffffff


	//   ....[48]....
        /*02d4*/ 	.word	0xffffffff


	//   ....[49]....
        /*02d8*/ 	.word	0xffffffff


	//   ....[50]....
        /*02dc*/ 	.word	0xffffffff


	//   ....[51]....
        /*02e0*/ 	.word	0xffffffff


	//   ....[52]....
        /*02e4*/ 	.word	0xffffffff


	//   ....[53]....
        /*02e8*/ 	.word	0xffffffff


	//   ....[54]....
        /*02ec*/ 	.word	0xffffffff


	//   ....[55]....
        /*02f0*/ 	.word	0xffffffff


	//   ....[56]....
        /*02f4*/ 	.word	0xffffffff


	//   ....[57]....
        /*02f8*/ 	.word	0xffffffff


	//   ....[58]....
        /*02fc*/ 	.word	0xffffffff


	//   ....[59]....
        /*0300*/ 	.word	0xffffffff


	//   ....[60]....
        /*0304*/ 	.word	0xffffffff


	//   ....[61]....
        /*0308*/ 	.word	0xffffffff


	//   ....[62]....
        /*030c*/ 	.word	0xffffffff


	//   ....[63]....
        /*0310*/ 	.word	0xffffffff


	//   ....[64]....
        /*0314*/ 	.word	0xffffffff


	//   ....[65]....
        /*0318*/ 	.word	0xffffffff


	//   ....[66]....
        /*031c*/ 	.word	0xffffffff


	//   ....[67]....
        /*0320*/ 	.word	0xffffffff


	//   ....[68]....
        /*0324*/ 	.word	0x0500000f


	//   ....[69]....
        /*0328*/ 	.word	0x0500000f


	//   ....[70]....
        /*032c*/ 	.word	0x0500000f


	//   ....[71]....
        /*0330*/ 	.word	0x0500000f


	//   ....[72]....
        /*0334*/ 	.word	0x0500000f


	//   ....[73]....
        /*0338*/ 	.word	0x0500000f


	//   ....[74]....
        /*033c*/ 	.word	0x0500000f


	//   ....[75]....
        /*0340*/ 	.word	0x0500000f


	//   ....[76]....
        /*0344*/ 	.word	0x0500000f


	//   ....[77]....
        /*0348*/ 	.word	0x0500000f


	//   ....[78]....
        /*034c*/ 	.word	0x0500000f


	//   ....[79]....
        /*0350*/ 	.word	0x0500000f


	//   ....[80]....
        /*0354*/ 	.word	0x0500000f


	//   ....[81]....
        /*0358*/ 	.word	0x0500000f


	//   ....[82]....
        /*035c*/ 	.word	0x0500000f


	//   ....[83]....
        /*0360*/ 	.word	0x0500000f


	//   ....[84]....
        /*0364*/ 	.word	0x0500000f


	//   ....[85]....
        /*0368*/ 	.word	0x0500000f


	//   ....[86]....
        /*036c*/ 	.word	0x0500000f


	//----- nvinfo : EIATTR_COOP_GROUP_INSTR_OFFSETS
	.align		4
.L_369:
        /*0370*/ 	.byte	0x04, 0x28
        /*0372*/ 	.short	(.L_371 - .L_370)


	//   ....[0]....
.L_370:
        /*0374*/ 	.word	0x00000060


	//   ....[1]....
        /*0378*/ 	.word	0x00000170


	//   ....[2]....
        /*037c*/ 	.word	0x000001c0


	//   ....[3]....
        /*0380*/ 	.word	0x000003b0


	//   ....[4]....
        /*0384*/ 	.word	0x00000510


	//   ....[5]....
        /*0388*/ 	.word	0x00000630


	//   ....[6]....
        /*038c*/ 	.word	0x00000790


	//   ....[7]....
        /*0390*/ 	.word	0x00001bf0


	//   ....[8]....
        /*0394*/ 	.word	0x00003be0


	//   ....[9]....
        /*0398*/ 	.word	0x00004e40


	//   ....[10]....
        /*039c*/ 	.word	0x00004f60


	//   ....[11]....
        /*03a0*/ 	.word	0x00005470


	//   ....[12]....
        /*03a4*/ 	.word	0x00005500


	//   ....[13]....
        /*03a8*/ 	.word	0x00005d50


	//   ....[14]....
        /*03ac*/ 	.word	0x00006ad0


	//   ....[15]....
        /*03b0*/ 	.word	0x00006bd0


	//   ....[16]....
        /*03b4*/ 	.word	0x00006f80


	//   ....[17]....
        /*03b8*/ 	.word	0x00007030


	//   ....[18]....
        /*03bc*/ 	.word	0x000081b0


	//   ....[19]....
        /*03c0*/ 	.word	0x000087c0


	//   ....[20]....
        /*03c4*/ 	.word	0x000087f0


	//   ....[21]....
        /*03c8*/ 	.word	0x00008a50


	//   ....[22]....
        /*03cc*/ 	.word	0x00008c20


	//   ....[23]....
        /*03d0*/ 	.word	0x00009c70


	//   ....[24]....
        /*03d4*/ 	.word	0x0000a910


	//   ....[25]....
        /*03d8*/ 	.word	0x0000a9d0


	//   ....[26]....
        /*03dc*/ 	.word	0x0000adb0


	//   ....[27]....
        /*03e0*/ 	.word	0x0000ae60


	//   ....[28]....
        /*03e4*/ 	.word	0x0000bfe0


	//   ....[29]....
        /*03e8*/ 	.word	0x0000c020


	//   ....[30]....
        /*03ec*/ 	.word	0x0000c050


	//   ....[31]....
        /*03f0*/ 	.word	0x0000c0c0


	//   ....[32]....
        /*03f4*/ 	.word	0x0000c0d0


	//   ....[33]....
        /*03f8*/ 	.word	0x0000da60


	//   ....[34]....
        /*03fc*/ 	.word	0x0000f490


	//   ....[35]....
        /*0400*/ 	.word	0x0000f600


	//   ....[36]....
        /*0404*/ 	.word	0x0000f630


	//   ....[37]....
        /*0408*/ 	.word	0x0000f670


	//   ....[38]....
        /*040c*/ 	.word	0x0000f6e0


	//   ....[39]....
        /*0410*/ 	.word	0x0000f740


	//   ....[40]....
        /*0414*/ 	.word	0x0000f780


	//   ....[41]....
        /*0418*/ 	.word	0x0000f920


	//   ....[42]....
        /*041c*/ 	.word	0x0000f980


	//   ....[43]....
        /*0420*/ 	.word	0x0000f9c0


	//   ....[44]....
        /*0424*/ 	.word	0x0000fa00


	//   ....[45]....
        /*0428*/ 	.word	0x0000fa30


	//   ....[46]....
        /*042c*/ 	.word	0x0000fa60


	//   ....[47]....
        /*0430*/ 	.word	0x0000faf0


	//   ....[48]....
        /*0434*/ 	.word	0x0000fb50


	//   ....[49]....
        /*0438*/ 	.word	0x0000fbe0


	//   ....[50]....
        /*043c*/ 	.word	0x00013830


	//   ....[51]....
        /*0440*/ 	.word	0x00013840


	//   ....[52]....
        /*0444*/ 	.word	0x00013950


	//   ....[53]....
        /*0448*/ 	.word	0x000139b0


	//   ....[54]....
        /*044c*/ 	.word	0x000139f0


	//   ....[55]....
        /*0450*/ 	.word	0x00013a30


	//   ....[56]....
        /*0454*/ 	.word	0x00013a60


	//   ....[57]....
        /*0458*/ 	.word	0x00013a90


	//   ....[58]....
        /*045c*/ 	.word	0x00013c20


	//   ....[59]....
        /*0460*/ 	.word	0x00013c80


	//   ....[60]....
        /*0464*/ 	.word	0x00013cc0


	//   ....[61]....
        /*0468*/ 	.word	0x00013d00


	//   ....[62]....
        /*046c*/ 	.word	0x00013d30


	//   ....[63]....
        /*0470*/ 	.word	0x00013d60


	//   ....[64]....
        /*0474*/ 	.word	0x00013e20


	//   ....[65]....
        /*0478*/ 	.word	0x00013e40


	//   ....[66]....
        /*047c*/ 	.word	0x00013eb0


	//   ....[67]....
        /*0480*/ 	.word	0x00014540


	//   ....[68]....
        /*0484*/ 	.word	0x00014c50


	//   ....[69]....
        /*0488*/ 	.word	0x00015070


	//   ....[70]....
        /*048c*/ 	.word	0x00015100


	//   ....[71]....
        /*0490*/ 	.word	0x000151a0


	//   ....[72]....
        /*0494*/ 	.word	0x00015250


	//   ....[73]....
        /*0498*/ 	.word	0x000152d0


	//   ....[74]....
        /*049c*/ 	.word	0x00015350


	//   ....[75]....
        /*04a0*/ 	.word	0x000153d0


	//   ....[76]....
        /*04a4*/ 	.word	0x00015450


	//   ....[77]....
        /*04a8*/ 	.word	0x000154e0


	//   ....[78]....
        /*04ac*/ 	.word	0x00015590


	//   ....[79]....
        /*04b0*/ 	.word	0x00015610


	//   ....[80]....
        /*04b4*/ 	.word	0x00015690


	//   ....[81]....
        /*04b8*/ 	.word	0x00015710


	//   ....[82]....
        /*04bc*/ 	.word	0x00015790


	//   ....[83]....
        /*04c0*/ 	.word	0x00015800


	//   ....[84]....
        /*04c4*/ 	.word	0x000158a0


	//   ....[85]....
        /*04c8*/ 	.word	0x00015930


	//   ....[86]....
        /*04cc*/ 	.word	0x00015a60


	//----- nvinfo : EIATTR_REG_RECONFIG
	.align		4
.L_371:
        /*04d0*/ 	.byte	0x01, 0x54
	.zero		2


	//----- nvinfo : EIATTR_SYSCALL_OFFSETS
	.align		4
        /*04d4*/ 	.byte	0x04, 0x46
        /*04d6*/ 	.short	(.L_373 - .L_372)


	//   ....[0]....
.L_372:
        /*04d8*/ 	.word	0x00003db0


	//   ....[1]....
        /*04dc*/ 	.word	0x00010b00


	//   ....[2]....
        /*04e0*/ 	.word	0x00010c40


	//   ....[3]....
        /*04e4*/ 	.word	0x00010d40


	//----- nvinfo : EIATTR_MBARRIER_INSTR_OFFSETS
	.align		4
.L_373:
        /*04e8*/ 	.byte	0x04, 0x39
        /*04ea*/ 	.short	(.L_375 - .L_374)


	//   ....[0]....
.L_374:
        /*04ec*/ 	.word	0x000002a0
        /*04f0*/ 	.word	0x000000ff
        /*04f4*/ 	.word	0x00028c00
        /*04f8*/ 	.short	0x0100
        /*04fa*/ 	.byte	0x08
	.zero		1


	//   ....[1]....
        /*04fc*/ 	.word	0x000002b0
        /*0500*/ 	.word	0x000000ff
        /*0504*/ 	.word	0x00028c20
        /*0508*/ 	.short	0x0100
        /*050a*/ 	.byte	0x08
	.zero		1


	//   ....[2]....
        /*050c*/ 	.word	0x00000360
        /*0510*/ 	.word	0x000000ff
        /*0514*/ 	.word	0x00028c30
        /*0518*/ 	.short	0x0100
        /*051a*/ 	.byte	0x06
	.zero		1


	//   ....[3]....
        /*051c*/ 	.word	0x00000370
        /*0520*/ 	.word	0x000000ff
        /*0524*/ 	.word	0x00028c40
        /*0528*/ 	.short	0x0100
        /*052a*/ 	.byte	0x06
	.zero		1


	//   ....[4]....
        /*052c*/ 	.word	0x00000380
        /*0530*/ 	.word	0x000000ff
        /*0534*/ 	.word	0x00028c38
        /*0538*/ 	.short	0x0100
        /*053a*/ 	.byte	0x06
	.zero		1


	//   ....[5]....
        /*053c*/ 	.word	0x00000390
        /*0540*/ 	.word	0x000000ff
        /*0544*/ 	.word	0x00028c48
        /*0548*/ 	.short	0x0100
        /*054a*/ 	.byte	0x06
	.zero		1


	//   ....[6]....
        /*054c*/ 	.word	0x000004c0
        /*0550*/ 	.word	0x000000ff
        /*0554*/ 	.word	0x00028c50
        /*0558*/ 	.short	0x0100
        /*055a*/ 	.byte	0x08
	.zero		1


	//   ....[7]....
        /*055c*/ 	.word	0x000004d0
        /*0560*/ 	.word	0x000000ff
        /*0564*/ 	.word	0x00028c60
        /*0568*/ 	.short	0x0100
        /*056a*/ 	.byte	0x08
	.zero		1


	//   ....[8]....
        /*056c*/ 	.word	0x000004e0
        /*0570*/ 	.word	0x000000ff
        /*0574*/ 	.word	0x00028c58
        /*0578*/ 	.short	0x0100
        /*057a*/ 	.byte	0x08
	.zero		1


	//   ....[9]....
        /*057c*/ 	.word	0x000004f0
        /*0580*/ 	.word	0x000000ff
        /*0584*/ 	.word	0x00028c68
        /*0588*/ 	.short	0x0100
        /*058a*/ 	.byte	0x08
	.zero		1


	//   ....[10]....
        /*058c*/ 	.word	0x000005e0
        /*0590*/ 	.word	0x000000ff
        /*0594*/ 	.word	0x00028c70
        /*0598*/ 	.short	0x0100
        /*059a*/ 	.byte	0x06
	.zero		1


	//   ....[11]....
        /*059c*/ 	.word	0x000005f0
        /*05a0*/ 	.word	0x000000ff
        /*05a4*/ 	.word	0x00028c80
        /*05a8*/ 	.short	0x0100
        /*05aa*/ 	.byte	0x06
	.zero		1


	//   ....[12]....
        /*05ac*/ 	.word	0x00000600
        /*05b0*/ 	.word	0x000000ff
        /*05b4*/ 	.word	0x00028c78
        /*05b8*/ 	.short	0x0100
        /*05ba*/ 	.byte	0x06
	.zero		1


	//   ....[13]....
        /*05bc*/ 	.word	0x00000610
        /*05c0*/ 	.word	0x000000ff
        /*05c4*/ 	.word	0x00028c88
        /*05c8*/ 	.short	0x0100
        /*05ca*/ 	.byte	0x06
	.zero		1


	//   ....[14]....
        /*05cc*/ 	.word	0x00000740
        /*05d0*/ 	.word	0x000000ff
        /*05d4*/ 	.word	0x00028c90
        /*05d8*/ 	.short	0x0100
        /*05da*/ 	.byte	0x08
	.zero		1


	//   ....[15]....
        /*05dc*/ 	.word	0x00000750
        /*05e0*/ 	.word	0x000000ff
        /*05e4*/ 	.word	0x00028ca0
        /*05e8*/ 	.short	0x0100
        /*05ea*/ 	.byte	0x08
	.zero		1


	//   ....[16]....
        /*05ec*/ 	.word	0x00000760
        /*05f0*/ 	.word	0x000000ff
        /*05f4*/ 	.word	0x00028c98
        /*05f8*/ 	.short	0x0100
        /*05fa*/ 	.byte	0x08
	.zero		1


	//   ....[17]....
        /*05fc*/ 	.word	0x00000770
        /*0600*/ 	.word	0x000000ff
        /*0604*/ 	.word	0x00028ca8
        /*0608*/ 	.short	0x0100
        /*060a*/ 	.byte	0x08
	.zero		1


	//   ....[18]....
        /*060c*/ 	.word	0x000008a0
        /*0610*/ 	.word	0x000000ff
        /*0614*/ 	.word	0x00028cb0
        /*0618*/ 	.short	0x0100
        /*061a*/ 	.byte	0x08
	.zero		1


	//   ....[19]....
        /*061c*/ 	.word	0x000008b0
        /*0620*/ 	.word	0x000000ff
        /*0624*/ 	.word	0x00028cc0
        /*0628*/ 	.short	0x0100
        /*062a*/ 	.byte	0x08
	.zero		1


	//   ....[20]....
        /*062c*/ 	.word	0x000008c0
        /*0630*/ 	.word	0x000000ff
        /*0634*/ 	.word	0x00028cb8
        /*0638*/ 	.short	0x0100
        /*063a*/ 	.byte	0x08
	.zero		1


	//   ....[21]....
        /*063c*/ 	.word	0x000008d0
        /*0640*/ 	.word	0x000000ff
        /*0644*/ 	.word	0x00028cc8
        /*0648*/ 	.short	0x0100
        /*064a*/ 	.byte	0x08
	.zero		1


	//   ....[22]....
        /*064c*/ 	.word	0x00001cf0
        /*0650*/ 	.word	0x000000ff
        /*0654*/ 	.word	0x00028c50
        /*0658*/ 	.short	0x010a
        /*065a*/ 	.byte	0x16
	.zero		1


	//   ....[23]....
        /*065c*/ 	.word	0x00001fc0
        /*0660*/ 	.word	0x00000000
        /*0664*/ 	.word	0x00000000
        /*0668*/ 	.short	0x0101
        /*066a*/ 	.byte	0x3f
	.zero		1


	//   ....[24]....
        /*066c*/ 	.word	0x00002900
        /*0670*/ 	.word	0x000000ff
        /*0674*/ 	.word	0x00028c50
        /*0678*/ 	.short	0x010a
        /*067a*/ 	.byte	0x14
	.zero		1


	//   ....[25]....
        /*067c*/ 	.word	0x00002940
        /*0680*/ 	.word	0x000000ff
        /*0684*/ 	.word	0x00028c50
        /*0688*/ 	.short	0x010a
        /*068a*/ 	.byte	0x14
	.zero		1


	//   ....[26]....
        /*068c*/ 	.word	0x00002b10
        /*0690*/ 	.word	0x00000003
        /*0694*/ 	.word	0x00000000
        /*0698*/ 	.short	0x0101
        /*069a*/ 	.byte	0x3f
	.zero		1


	//   ....[27]....
        /*069c*/ 	.word	0x00003e20
        /*06a0*/ 	.word	0x000000ff
        /*06a4*/ 	.word	0x00028c00
        /*06a8*/ 	.short	0x010a
        /*06aa*/ 	.byte	0x26
	.zero		1


	//   ....[28]....
        /*06ac*/ 	.word	0x00003e90
        /*06b0*/ 	.word	0x0000000a
        /*06b4*/ 	.word	0x00028c30
        /*06b8*/ 	.short	0x010a
        /*06ba*/ 	.byte	0x3f
	.zero		1


	//   ....[29]....
        /*06bc*/ 	.word	0x00003ed0
        /*06c0*/ 	.word	0x0000000a
        /*06c4*/ 	.word	0x00028c30
        /*06c8*/ 	.short	0x010a
        /*06ca*/ 	.byte	0x3f
	.zero		1


	//   ....[30]....
        /*06cc*/ 	.word	0x00004280
        /*06d0*/ 	.word	0x00000000
        /*06d4*/ 	.word	0x00000000
        /*06d8*/ 	.short	0x0101
        /*06da*/ 	.byte	0x3f
	.zero		1


	//   ....[31]....
        /*06dc*/ 	.word	0x00005ab0
        /*06e0*/ 	.word	0x0000000a
        /*06e4*/ 	.word	0x00028c50
        /*06e8*/ 	.short	0x010a
        /*06ea*/ 	.byte	0x3f
	.zero		1


	//   ....[32]....
        /*06ec*/ 	.word	0x00005af0
        /*06f0*/ 	.word	0x0000000a
        /*06f4*/ 	.word	0x00028c50
        /*06f8*/ 	.short	0x010a
        /*06fa*/ 	.byte	0x3f
	.zero		1


	//   ....[33]....
        /*06fc*/ 	.word	0x00005d70
        /*0700*/ 	.word	0x0000000a
        /*0704*/ 	.word	0x00000000
        /*0708*/ 	.short	0x0101
        /*070a*/ 	.byte	0x3f
	.zero		1


	//   ....[34]....
        /*070c*/ 	.word	0x00006000
        /*0710*/ 	.word	0x000000ff
        /*0714*/ 	.word	0x00028c30
        /*0718*/ 	.short	0x010a
        /*071a*/ 	.byte	0x1a
	.zero		1


	//   ....[35]....
        /*071c*/ 	.word	0x00006040
        /*0720*/ 	.word	0x000000ff
        /*0724*/ 	.word	0x00028c30
        /*0728*/ 	.short	0x010a
        /*072a*/ 	.byte	0x1a
	.zero		1


	//   ....[36]....
        /*072c*/ 	.word	0x00006220
        /*0730*/ 	.word	0x00000008
        /*0734*/ 	.word	0x00000000
        /*0738*/ 	.short	0x0101
        /*073a*/ 	.byte	0x3f
	.zero		1


	//   ....[37]....
        /*073c*/ 	.word	0x00007f00
        /*0740*/ 	.word	0x000000ff
        /*0744*/ 	.word	0x00028c50
        /*0748*/ 	.short	0x010a
        /*074a*/ 	.byte	0x1a
	.zero		1


	//   ....[38]....
        /*074c*/ 	.word	0x00007f40
        /*0750*/ 	.word	0x000000ff
        /*0754*/ 	.word	0x00028c50
        /*0758*/ 	.short	0x010a
        /*075a*/ 	.byte	0x1a
	.zero		1


	//   ....[39]....
        /*075c*/ 	.word	0x000081d0
        /*0760*/ 	.word	0x00000015
        /*0764*/ 	.word	0x00000000
        /*0768*/ 	.short	0x0101
        /*076a*/ 	.byte	0x3f
	.zero		1


	//   ....[40]....
        /*076c*/ 	.word	0x00008500
        /*0770*/ 	.word	0x000000ff
        /*0774*/ 	.word	0x00028c30
        /*0778*/ 	.short	0x010a
        /*077a*/ 	.byte	0x16
	.zero		1


	//   ....[41]....
        /*077c*/ 	.word	0x00008540
        /*0780*/ 	.word	0x000000ff
        /*0784*/ 	.word	0x00028c30
        /*0788*/ 	.short	0x010a
        /*078a*/ 	.byte	0x16
	.zero		1


	//   ....[42]....
        /*078c*/ 	.word	0x00008f60
        /*0790*/ 	.word	0x0000009a
        /*0794*/ 	.word	0x00000000
        /*0798*/ 	.short	0x0101
        /*079a*/ 	.byte	0x3f
	.zero		1


	//   ....[43]....
        /*079c*/ 	.word	0x000099e0
        /*07a0*/ 	.word	0x000000ff
        /*07a4*/ 	.word	0x00028c50
        /*07a8*/ 	.short	0x010a
        /*07aa*/ 	.byte	0x16
	.zero		1


	//   ....[44]....
        /*07ac*/ 	.word	0x00009a20
        /*07b0*/ 	.word	0x000000ff
        /*07b4*/ 	.word	0x00028c50
        /*07b8*/ 	.short	0x010a
        /*07ba*/ 	.byte	0x16
	.zero		1


	//   ....[45]....
        /*07bc*/ 	.word	0x00009c90
        /*07c0*/ 	.word	0x000000aa
        /*07c4*/ 	.word	0x00000000
        /*07c8*/ 	.short	0x0101
        /*07ca*/ 	.byte	0x3f
	.zero		1


	//   ....[46]....
        /*07cc*/ 	.word	0x00009e20
        /*07d0*/ 	.word	0x000000ff
        /*07d4*/ 	.word	0x00028c30
        /*07d8*/ 	.short	0x010a
        /*07da*/ 	.byte	0x19
	.zero		1


	//   ....[47]....
        /*07dc*/ 	.word	0x00009e60
        /*07e0*/ 	.word	0x000000ff
        /*07e4*/ 	.word	0x00028c30
        /*07e8*/ 	.short	0x010a
        /*07ea*/ 	.byte	0x19
	.zero		1


	//   ....[48]....
        /*07ec*/ 	.word	0x0000a040
        /*07f0*/ 	.word	0x00000004
        /*07f4*/ 	.word	0x00000000
        /*07f8*/ 	.short	0x0101
        /*07fa*/ 	.byte	0x3f
	.zero		1


	//   ....[49]....
        /*07fc*/ 	.word	0x0000bd30
        /*0800*/ 	.word	0x000000ff
        /*0804*/ 	.word	0x00028c50
        /*0808*/ 	.short	0x010a
        /*080a*/ 	.byte	0x19
	.zero		1


	//   ....[50]....
        /*080c*/ 	.word	0x0000bd70
        /*0810*/ 	.word	0x000000ff
        /*0814*/ 	.word	0x00028c50
        /*0818*/ 	.short	0x010a
        /*081a*/ 	.byte	0x19
	.zero		1


	//   ....[51]....
        /*081c*/ 	.word	0x0000c000
        /*0820*/ 	.word	0x0000000f
        /*0824*/ 	.word	0x00000000
        /*0828*/ 	.short	0x0101
        /*082a*/ 	.byte	0x3f
	.zero		1


	//   ....[52]....
        /*082c*/ 	.word	0x0000e4c0
        /*0830*/ 	.word	0x000000ff
        /*0834*/ 	.word	0x00000000
        /*0838*/ 	.short	0x0101
        /*083a*/ 	.byte	0x04
	.zero		1


	//   ....[53]....
        /*083c*/ 	.word	0x00011250
        /*0840*/ 	.word	0x00000009
        /*0844*/ 	.word	0x00028c40
        /*0848*/ 	.short	0x010a
        /*084a*/ 	.byte	0x3f
	.zero		1


	//   ....[54]....
        /*084c*/ 	.word	0x00011640
        /*0850*/ 	.word	0x0000000a
        /*0854*/ 	.word	0x00028c20
        /*0858*/ 	.short	0x010a
        /*085a*/ 	.byte	0x3f
	.zero		1


	//   ....[55]....
        /*085c*/ 	.word	0x00011700
        /*0860*/ 	.word	0x00000006
        /*0864*/ 	.word	0x00028c60
        /*0868*/ 	.short	0x010a
        /*086a*/ 	.byte	0x3f
	.zero		1


	//   ....[56]....
        /*086c*/ 	.word	0x00011ea0
        /*0870*/ 	.word	0x00000002
        /*0874*/ 	.word	0x00028c40
        /*0878*/ 	.short	0x010a
        /*087a*/ 	.byte	0x3f
	.zero		1


	//   ....[57]....
        /*087c*/ 	.word	0x000120b0
        /*0880*/ 	.word	0x00000002
        /*0884*/ 	.word	0x00028c60
        /*0888*/ 	.short	0x010a
        /*088a*/ 	.byte	0x3f
	.zero		1


	//   ....[58]....
        /*088c*/ 	.word	0x00012790
        /*0890*/ 	.word	0x00000002
        /*0894*/ 	.word	0x00028c40
        /*0898*/ 	.short	0x010a
        /*089a*/ 	.byte	0x3f
	.zero		1


	//   ....[59]....
        /*089c*/ 	.word	0x00012990
        /*08a0*/ 	.word	0x00000002
        /*08a4*/ 	.word	0x00028c60
        /*08a8*/ 	.short	0x010a
        /*08aa*/ 	.byte	0x3f
	.zero		1


	//   ....[60]....
        /*08ac*/ 	.word	0x00012fe0
        /*08b0*/ 	.word	0x00000002
        /*08b4*/ 	.word	0x00028c40
        /*08b8*/ 	.short	0x010a
        /*08ba*/ 	.byte	0x3f
	.zero		1


	//   ....[61]....
        /*08bc*/ 	.word	0x000131f0
        /*08c0*/ 	.word	0x00000002
        /*08c4*/ 	.word	0x00028c60
        /*08c8*/ 	.short	0x010a
        /*08ca*/ 	.byte	0x3f
	.zero		1


	//   ....[62]....
        /*08cc*/ 	.word	0x000144c0
        /*08d0*/ 	.word	0x00000000
        /*08d4*/ 	.word	0x00028c20
        /*08d8*/ 	.short	0x010a
        /*08da*/ 	.byte	0x3f
	.zero		1


	//   ....[63]....
        /*08dc*/ 	.word	0x00014680
        /*08e0*/ 	.word	0x00000006
        /*08e4*/ 	.word	0x00000000
        /*08e8*/ 	.short	0x010a
        /*08ea*/ 	.byte	0x3f
	.zero		1


	//   ....[64]....
        /*08ec*/ 	.word	0x000146f0
        /*08f0*/ 	.word	0x00000007
        /*08f4*/ 	.word	0x00000000
        /*08f8*/ 	.short	0x010a
        /*08fa*/ 	.byte	0x3f
	.zero		1


	//   ....[65]....
        /*08fc*/ 	.word	0x00014760
        /*0900*/ 	.word	0x00000004
        /*0904*/ 	.word	0x00000000
        /*0908*/ 	.short	0x010a
        /*090a*/ 	.byte	0x3f
	.zero		1


	//   ....[66]....
        /*090c*/ 	.word	0x00014790
        /*0910*/ 	.word	0x00000003
        /*0914*/ 	.word	0x00000000
        /*0918*/ 	.short	0x010a
        /*091a*/ 	.byte	0x3f
	.zero		1


	//   ....[67]....
        /*091c*/ 	.word	0x00014800
        /*0920*/ 	.word	0x00000003
        /*0924*/ 	.word	0x00028c50
        /*0928*/ 	.short	0x010a
        /*092a*/ 	.byte	0x3f
	.zero		1


	//   ....[68]....
        /*092c*/ 	.word	0x00014860
        /*0930*/ 	.word	0x00000006
        /*0934*/ 	.word	0x00028c50
        /*0938*/ 	.short	0x010a
        /*093a*/ 	.byte	0x3f
	.zero		1


	//   ....[69]....
        /*093c*/ 	.word	0x000148c0
        /*0940*/ 	.word	0x00000003
        /*0944*/ 	.word	0x00028c00
        /*0948*/ 	.short	0x010a
        /*094a*/ 	.byte	0x3f
	.zero		1


	//   ....[70]....
        /*094c*/ 	.word	0x00014910
        /*0950*/ 	.word	0x0000000a
        /*0954*/ 	.word	0x00028c30
        /*0958*/ 	.short	0x010a
        /*095a*/ 	.byte	0x3f
	.zero		1


	//   ....[71]....
        /*095c*/ 	.word	0x00014960
        /*0960*/ 	.word	0x0000000a
        /*0964*/ 	.word	0x00028c50
        /*0968*/ 	.short	0x010a
        /*096a*/ 	.byte	0x3f
	.zero		1


	//   ....[72]....
        /*096c*/ 	.word	0x000149c0
        /*0970*/ 	.word	0x00000009
        /*0974*/ 	.word	0x00028c30
        /*0978*/ 	.short	0x010a
        /*097a*/ 	.byte	0x3f
	.zero		1


	//   ....[73]....
        /*097c*/ 	.word	0x00014a10
        /*0980*/ 	.word	0x00000015
        /*0984*/ 	.word	0x00028c50
        /*0988*/ 	.short	0x010a
        /*098a*/ 	.byte	0x3f
	.zero		1


	//   ....[74]....
        /*098c*/ 	.word	0x00014a70
        /*0990*/ 	.word	0x00000004
        /*0994*/ 	.word	0x00028c30
        /*0998*/ 	.short	0x010a
        /*099a*/ 	.byte	0x3f
	.zero		1


	//   ....[75]....
        /*099c*/ 	.word	0x00014ac0
        /*09a0*/ 	.word	0x000000aa
        /*09a4*/ 	.word	0x00028c50
        /*09a8*/ 	.short	0x010a
        /*09aa*/ 	.byte	0x3f
	.zero		1


	//   ....[76]....
        /*09ac*/ 	.word	0x00014b20
        /*09b0*/ 	.word	0x00000007
        /*09b4*/ 	.word	0x00028c30
        /*09b8*/ 	.short	0x010a
        /*09ba*/ 	.byte	0x3f
	.zero		1


	//   ....[77]....
        /*09bc*/ 	.word	0x00014b70
        /*09c0*/ 	.word	0x0000000f
        /*09c4*/ 	.word	0x00028c50
        /*09c8*/ 	.short	0x010a
        /*09ca*/ 	.byte	0x3f
	.zero		1


	//   ....[78]....
        /*09cc*/ 	.word	0x00014d10
        /*09d0*/ 	.word	0x00000009
        /*09d4*/ 	.word	0x00028c40
        /*09d8*/ 	.short	0x010a
        /*09da*/ 	.byte	0x3f
	.zero		1


	//   ....[79]....
        /*09dc*/ 	.word	0x00014d90
        /*09e0*/ 	.word	0x00000009
        /*09e4*/ 	.word	0x00028c20
        /*09e8*/ 	.short	0x010a
        /*09ea*/ 	.byte	0x3f
	.zero		1


	//   ....[80]....
        /*09ec*/ 	.word	0x00014de0
        /*09f0*/ 	.word	0x00000006
        /*09f4*/ 	.word	0x00028c60
        /*09f8*/ 	.short	0x010a
        /*09fa*/ 	.byte	0x3f
	.zero		1


	//   ....[81]....
        /*09fc*/ 	.word	0x00014e30
        /*0a00*/ 	.word	0x00000002
        /*0a04*/ 	.word	0x00028c40
        /*0a08*/ 	.short	0x010a
        /*0a0a*/ 	.byte	0x3f
	.zero		1


	//   ....[82]....
        /*0a0c*/ 	.word	0x00014e80
        /*0a10*/ 	.word	0x00000002
        /*0a14*/ 	.word	0x00028c60
        /*0a18*/ 	.short	0x010a
        /*0a1a*/ 	.byte	0x3f
	.zero		1


	//   ....[83]....
        /*0a1c*/ 	.word	0x00014ed0
        /*0a20*/ 	.word	0x00000002
        /*0a24*/ 	.word	0x00028c40
        /*0a28*/ 	.short	0x010a
        /*0a2a*/ 	.byte	0x3f
	.zero		1


	//   ....[84]....
        /*0a2c*/ 	.word	0x00014f20
        /*0a30*/ 	.word	0x00000002
        /*0a34*/ 	.word	0x00028c60
        /*0a38*/ 	.short	0x010a
        /*0a3a*/ 	.byte	0x3f
	.zero		1


	//   ....[85]....
        /*0a3c*/ 	.word	0x00014f70
        /*0a40*/ 	.word	0x00000002
        /*0a44*/ 	.word	0x00028c40
        /*0a48*/ 	.short	0x010a
        /*0a4a*/ 	.byte	0x3f
	.zero		1


	//   ....[86]....
        /*0a4c*/ 	.word	0x00014fc0
        /*0a50*/ 	.word	0x00000002
        /*0a54*/ 	.word	0x00028c60
        /*0a58*/ 	.short	0x010a
        /*0a5a*/ 	.byte	0x3f
	.zero		1


	//   ....[87]....
        /*0a5c*/ 	.word	0x00015980
        /*0a60*/ 	.word	0x00000000
        /*0a64*/ 	.word	0x00028c20
        /*0a68*/ 	.short	0x010a
        /*0a6a*/ 	.byte	0x3f
	.zero		1


	//   ....[88]....
        /*0a6c*/ 	.word	0x00015b20
        /*0a70*/ 	.word	0x00000006
        /*0a74*/ 	.word	0x00000000
        /*0a78*/ 	.short	0x010a
        /*0a7a*/ 	.byte	0x3f
	.zero		1


	//   ....[89]....
        /*0a7c*/ 	.word	0x00015b70
        /*0a80*/ 	.word	0x00000007
        /*0a84*/ 	.word	0x00000000
        /*0a88*/ 	.short	0x010a
        /*0a8a*/ 	.byte	0x3f
	.zero		1


	//   ....[90]....
        /*0a8c*/ 	.word	0x00015bc0
        /*0a90*/ 	.word	0x00000004
        /*0a94*/ 	.word	0x00000000
        /*0a98*/ 	.short	0x010a
        /*0a9a*/ 	.byte	0x3f
	.zero		1


	//----- nvinfo : EIATTR_NUM_MBARRIERS
	.align		4
.L_375:
        /*0a9c*/ 	.byte	0x03, 0x38
        /*0a9e*/ 	.short	0x0016


	//----- nvinfo : EIATTR_EXIT_INSTR_OFFSETS
	.align		4
        /*0aa0*/ 	.byte	0x04, 0x1c
        /*0aa2*/ 	.short	(.L_377 - .L_376)


	//   ....[0]....
.L_376:
        /*0aa4*/ 	.word	0x00000a70


	//   ....[1]....
        /*0aa8*/ 	.word	0x0000f450


	//   ....[2]....
        /*0aac*/ 	.word	0x0000f4b0


	//   ....[3]....
        /*0ab0*/ 	.word	0x000147e0


	//----- nvinfo : EIATTR_MAX_THREADS
	.align		4
.L_377:
        /*0ab4*/ 	.byte	0x04, 0x05
        /*0ab6*/ 	.short	(.L_379 - .L_378)
.L_378:
        /*0ab8*/ 	.word	0x00000180
        /*0abc*/ 	.word	0x00000001
        /*0ac0*/ 	.word	0x00000001


	//----- nvinfo : EIATTR_CRS_STACK_SIZE
	.align		4
.L_379:
        /*0ac4*/ 	.byte	0x04, 0x1e
        /*0ac6*/ 	.short	(.L_381 - .L_380)
.L_380:
        /*0ac8*/ 	.word	0x00000000


	//----- nvinfo : EIATTR_CBANK_PARAM_SIZE
	.align		4
.L_381:
        /*0acc*/ 	.byte	0x03, 0x19
        /*0ace*/ 	.short	0x0a70


	//----- nvinfo : EIATTR_PARAM_CBANK
	.align		4
        /*0ad0*/ 	.byte	0x04, 0x0a
        /*0ad2*/ 	.short	(.L_383 - .L_382)
	.align		4
.L_382:
        /*0ad4*/ 	.word	index@(.nv.constant0._ZN7cutlass13device_kernelIN5flash11enable_sm90INS1_16FlashAttnFwdSm90INS1_25CollectiveMainloopFwdSm90ILi2EN4cute5tupleIJNS5_1CILi1EEES8_S8_EEENS6_IJNS7_ILi64EEESA_SA_EEELi512ENS_10bfloat16_tEfNS_4arch4Sm90ELb0ELb1ELb0ELb1ELb0ELb0ELb0ELb0ELb0ELb0ELb0ELb0EEENS1_21CollectiveEpilogueFwdINS6_IJSA_NS7_ILi512EEESA_EEES9_SC_SE_Li256ELb1ELb0ELb0ELb0EEENS1_36VarlenDynamicPersistentTileSchedulerILi64ELi64ELi256ELi32ELb0ELb0ELb1ELb1ELb0ELb1EEEEEEEEEvNT_6ParamsE)
        /*0ad8*/ 	.short	0x0210
        /*0ada*/ 	.short	0x0a70


	//----- nvinfo : EIATTR_SW_WAR
	.align		4
.L_383:
        /*0adc*/ 	.byte	0x04, 0x36
        /*0ade*/ 	.short	(.L_385 - .L_384)
.L_384:
        /*0ae0*/ 	.word	0x00000008
.L_385:


//--------------------- .nv.info._ZN7cutlass13device_kernelIN5flash11enable_sm90INS1_16FlashAttnFwdSm90INS1_25CollectiveMainloopFwdSm90ILi2EN4cute5tupleIJNS5_1CILi1EEES8_S8_EEENS6_IJNS7_ILi64EEESA_SA_EEELi512ENS_10bfloat16_tEfNS_4arch4Sm90ELb0ELb1ELb0ELb1ELb0ELb1ELb0ELb0ELb0ELb0ELb0ELb0EEENS1_21CollectiveEpilogueFwdINS6_IJSA_NS7_ILi512EEESA_EEES9_SC_SE_Li256ELb1ELb0ELb0ELb0EEENS1_36VarlenDynamicPersistentTileSchedulerILi64ELi64ELi256ELi32ELb0ELb0ELb1ELb1ELb0ELb1EEEEEEEEEvNT_6ParamsE --------------------------
	.section	.nv.info._ZN7cutlass13device_kernelIN5flash11enable_sm90INS1_16FlashAttnFwdSm90INS1_25CollectiveMainloopFwdSm90ILi2EN4cute5tupleIJNS5_1CILi1EEES8_S8_EEENS6_IJNS7_ILi64EEESA_SA_EEELi512ENS_10bfloat16_tEfNS_4arch4Sm90ELb0ELb1ELb0ELb1ELb0ELb1ELb0ELb0ELb0ELb0ELb0ELb0EEENS1_21CollectiveEpilogueFwdINS6_IJSA_NS7_ILi512EEESA_EEES9_SC_SE_Li256ELb1ELb0ELb0ELb0EEENS1_36VarlenDynamicPersistentTileSchedulerILi64ELi64ELi256ELi32ELb0ELb0ELb1ELb1ELb0ELb1EEEEEEEEEvNT_6ParamsE,"",@"SHT_CUDA_INFO"
	.sectionflags	@""
	.align	4


	//----- nvinfo : EIATTR_CUDA_API_VERSION
	.align		4
        /*0000*/ 	.byte	0x04, 0x37
        /*0002*/ 	.short	(.L_387 - .L_386)
.L_386:
        /*0004*/ 	.word	0x00000082


	//----- nvinfo : EIATTR_KPARAM_INFO
	.align		4
.L_387:
        /*0008*/ 	.byte	0x04, 0x17
        /*000a*/ 	.short	(.L_389 - .L_388)
.L_388:
        /*000c*/ 	.word	0x00000000
        /*0010*/ 	.short	0x0000
        /*0012*/ 	.short	0x0070
        /*0014*/ 	.byte	0x00, 0xf0, 0x01, 0x28


	//----- nvinfo : EIATTR_SPARSE_MMA_MASK
	.align		4
.L_389:
        /*0018*/ 	.byte	0x03, 0x50
        /*001a*/ 	.short	0x0000


	//----- nvinfo : EIATTR_MAXREG_COUNT
	.align		4
        /*001c*/ 	.byte	0x03, 0x1b
        /*001e*/ 	.short	0x00a8


	//----- nvinfo : EIATTR_NUM_BARRIERS
	.align		4
        /*0020*/ 	.byte	0x02, 0x4c
        /*0022*/ 	.byte	0x10
	.zero		1


	//----- nvinfo : EIATTR_EXTERNS
	.align		4
        /*0024*/ 	.byte	0x04, 0x0f
        /*0026*/ 	.short	(.L_391 - .L_390)


	//   ....[0]....
	.align		4
.L_390:
        /*0028*/ 	.word	index@(__assertfail)


	//----- nvinfo : EIATTR_ANNOTATIONS
	.align		4
.L_391:
        /*002c*/ 	.byte	0x04, 0x55
        /*002e*/ 	.short	(.L_393 - .L_392)


	//   ....[0]....
.L_392:
        /* <DEDUP_REMOVED lines=37> */


	//----- nvinfo : EIATTR_MERCURY_ISA_VERSION
	.align		4
.L_393:
        /*0268*/ 	.byte	0x03, 0x5f
        /*026a*/ 	.short	0x0101


	//----- nvinfo : EIATTR_UNUSED_LOAD_BYTE_OFFSET
	.align		4
        /*026c*/ 	.byte	0x04, 0x44
        /*026e*/ 	.short	(.L_395 - .L_394)


	//   ....[0]....
.L_394:
        /*0270*/ 	.word	0x00000ab0
        /*0274*/ 	.word	0x0000fff0


	//   ....[1]....
        /*0278*/ 	.word	0x00013420
        /*027c*/ 	.word	0x0000fff0


	//----- nvinfo : EIATTR_INT_WARP_WIDE_INSTR_OFFSETS
	.align		4
.L_395:
        /*0280*/ 	.byte	0x04, 0x31
        /*0282*/ 	.short	(.L_397 - .L_396)


	//   ....[0]....
.L_396:
        /*0284*/ 	.word	0x000001c0


	//   ....[1]....
        /*0288*/ 	.word	0x00000200


	//   ....[2]....
        /*028c*/ 	.word	0x00000270


	//   ....[3]....
        /*0290*/ 	.word	0x00018480


	//   ....[4]....
        /*0294*/ 	.word	0x00018510


	//   ....[5]....
        /*0298*/ 	.word	0x00018a00


	//   ....[6]....
        /*029c*/ 	.word	0x00018a40


	//   ....[7]....
        /*02a0*/ 	.word	0x0001b2a0


	//   ....[8]....
        /*02a4*/ 	.word	0x0001b330


	//----- nvinfo : EIATTR_COOP_GROUP_MASK_REGIDS
	.align		4
.L_397:
        /*02a8*/ 	.byte	0x04, 0x29
        /*02aa*/ 	.short	(.L_399 - .L_398)


	//   ....[0]....
.L_398:
        /*02ac*/ 	.word	0xffffffff


	//   ....[1]....
        /*02b0*/ 	.word	0xffffffff


	//   ....[2]....
        /*02b4*/ 	.word	0xffffffff


	//   ....[3]....
        /*02b8*/ 	.word	0xffffffff


	//   ....[4]....
        /*02bc*/ 	.word	0xffffffff


	//   ....[5]....
        /*02c0*/ 	.word	0xffffffff


	//   ....[6]....
        /*02c4*/ 	.word	0xffffffff


	//   ....[7]....
        /*02c8*/ 	.word	0xffffffff


	//   ....[8]....
        /*02cc*/ 	.word	0xffffffff


	//   ....[9]....
        /*02d0*/ 	.word	0xffffffff


	//   ....[10]....
        /*02d4*/ 	.word	0xffffffff


	//   ....[11]....
        /*02d8*/ 	.word	0xffffffff


	//   ....[12]....
        /*02dc*/ 	.word	0xffffffff


	//   ....[13]....
        /*02e0*/ 	.word	0xffffffff


	//   ....[14]....
        /*02e4*/ 	.word	0xffffffff


	//   ....[15]....
        /*02e8*/ 	.word	0xffffffff


	//   ....[16]....
        /*02ec*/ 	.word	0xffffffff


	//   ....[17]....
        /*02f0*/ 	.word	0xffffffff


	//   ....[18]....
        /*02f4*/ 	.word	0xffffffff


	//   ....[19]....
        /*02f8*/ 	.word	0xffffffff


	//   ....[20]....
        /*02fc*/ 	.word	0xffffffff


	//   ....[21]....
        /*0300*/ 	.word	0xffffffff


	//   ....[22]....
        /*0304*/ 	.word	0xffffffff


	//   ....[23]....
        /*0308*/ 	.word	0xffffffff


	//   ....[24]....
        /*030c*/ 	.word	0xffffffff


	//   ....[25]....
        /*0310*/ 	.word	0xffffffff


	//   ....[26]....
        /*0314*/ 	.word	0xffffffff


	//   ....[27]....
        /*0318*/ 	.word	0xffffffff


	//   ....[28]....
        /*031c*/ 	.word	0xffffffff


	//   ....[29]....
        /*0320*/ 	.word	0xffffffff


	//   ....[30]....
        /*0324*/ 	.word	0xffffffff


	//   ....[31]....
        /*0328*/ 	.word	0xffffffff


	//   ....[32]....
        /*032c*/ 	.word	0xffffffff


	//   ....[33]....
        /*0330*/ 	.word	0xffffffff


	//   ....[34]....
        /*0334*/ 	.word	0xffffffff


	//   ....[35]....
        /*0338*/ 	.word	0xffffffff


	//   ....[36]....
        /*033c*/ 	.word	0xffffffff


	//   ....[37]....
        /*0340*/ 	.word	0xffffffff


	//   ....[38]....
        /*0344*/ 	.word	0xffffffff


	//   ....[39]....
        /*0348*/ 	.word	0xffffffff


	//   ....[40]....
        /*034c*/ 	.word	0xffffffff


	//   ....[41]....
        /*0350*/ 	.word	0xffffffff


	//   ....[42]....
        /*0354*/ 	.word	0xffffffff


	//   ....[43]....
        /*0358*/ 	.word	0xffffffff


	//   ....[44]....
        /*035c*/ 	.word	0xffffffff


	//   ....[45]....
        /*0360*/ 	.word	0xffffffff


	//   ....[46]....
        /*0364*/ 	.word	0xffffffff


	//   ....[47]....
        /*0368*/ 	.word	0xffffffff


	//   ....[48]....
        /*036c*/ 	.word	0xffffffff


	//   ....[49]....
        /*0370*/ 	.word	0xffffffff


	//   ....[50]....
        /*0374*/ 	.word	0xffffffff


	//   ....[51]....
        /*0378*/ 	.word	0xffffffff


	//   ....[52]....
        /*037c*/ 	.word	0xffffffff


	//   ....[53]....
        /*0380*/ 	.word	0xffffffff


	//   ....[54]....
        /*0384*/ 	.word	0xffffffff


	//   ....[55]....
        /*0388*/ 	.word	0xffffffff


	//   ....[56]....
        /*038c*/ 	.word	0xffffffff


	//   ....[57]....
        /*0390*/ 	.word	0xffffffff


	//   ....[58]....
        /*0394*/ 	.word	0xffffffff


	//   ....[59]....
        /*0398*/ 	.word	0xffffffff


	//   ....[60]....
        /*039c*/ 	.word	0xffffffff


	//   ....[61]....
        /*03a0*/ 	.word	0xffffffff


	//   ....[62]....
        /*03a4*/ 	.word	0xffffffff


	//   ....[63]....
        /*03a8*/ 	.word	0xffffffff


	//   ....[64]....
        /*03ac*/ 	.word	0xffffffff


	//   ....[65]....
        /*03b0*/ 	.word	0xffffffff


	//   ....[66]....
        /*03b4*/ 	.word	0xffffffff


	//   ....[67]....
        /*03b8*/ 	.word	0xffffffff


	//   ....[68]....
        /*03bc*/ 	.word	0x0500000f


	//   ....[69]....
        /*03c0*/ 	.word	0x0500000f


	//   ....[70]....
        /*03c4*/ 	.word	0x0500000f


	//   ....[71]....
        /*03c8*/ 	.word	0x0500000f


	//   ....[72]....
        /*03cc*/ 	.word	0x0500000f


	//   ....[73]....
        /*03d0*/ 	.word	0x0500000f


	//   ....[74]....
        /*03d4*/ 	.word	0x0500000f


	//   ....[75]....
        /*03d8*/ 	.word	0x0500000f


	//   ....[76]....
        /*03dc*/ 	.word	0x0500000f


	//   ....[77]....
        /*03e0*/ 	.word	0x0500000f


	//   ....[78]....
        /*03e4*/ 	.word	0x0500000f


	//   ....[79]....
        /*03e8*/ 	.word	0x0500000f


	//   ....[80]....
        /*03ec*/ 	.word	0x0500000f


	//   ....[81]....
        /*03f0*/ 	.word	0x0500000f


	//   ....[82]....
        /*03f4*/ 	.word	0x0500000f


	//   ....[83]....
        /*03f8*/ 	.word	0x0500000f


	//   ....[84]....
        /*03fc*/ 	.word	0x0500000f


	//   ....[85]....
        /*0400*/ 	.word	0x0500000f


	//   ....[86]....
        /*0404*/ 	.word	0x0500000f


	//   ....[87]....
        /*0408*/ 	.word	0x0500000f


	//   ....[88]....
        /*040c*/ 	.word	0x0500000f


	//   ....[89]....
        /*0410*/ 	.word	0x0500000f


	//   ....[90]....
        /*0414*/ 	.word	0x0500000f


	//   ....[91]....
        /*0418*/ 	.word	0x0500000f


	//   ....[92]....
        /*041c*/ 	.word	0x0500000f


	//   ....[93]....
        /*0420*/ 	.word	0x0500000f


	//   ....[94]....
        /*0424*/ 	.word	0x0500000f


	//   ....[95]....
        /*0428*/ 	.word	0x0500000f


	//   ....[96]....
        /*042c*/ 	.word	0x0500000f


	//   ....[97]....
        /*0430*/ 	.word	0x0500000f


	//   ....[98]....
        /*0434*/ 	.word	0x0500000f


	//   ....[99]....
        /*0438*/ 	.word	0x0500000f


	//   ....[100]....
        /*043c*/ 	.word	0x0500000f


	//   ....[101]....
        /*0440*/ 	.word	0x0500000f


	//   ....[102]....
        /*0444*/ 	.word	0x0500000f


	//   ....[103]....
        /*0448*/ 	.word	0x0500000f


	//----- nvinfo : EIATTR_COOP_GROUP_INSTR_OFFSETS
	.align		4
.L_399:
        /*044c*/ 	.byte	0x04, 0x28
        /*044e*/ 	.short	(.L_401 - .L_400)


	//   ....[0]....
.L_400:
        /*0450*/ 	.word	0x00000060


	//   ....[1]....
        /*0454*/ 	.word	0x000001d0


	//   ....[2]....
        /*0458*/ 	.word	0x00000220


	//   ....[3]....
        /*045c*/ 	.word	0x00000410


	//   ....[4]....
        /*0460*/ 	.word	0x00000570


	//   ....[5]....
        /*0464*/ 	.word	0x00000690


	//   ....[6]....
        /*0468*/ 	.word	0x000007f0


	//   ....[7]....
        /*046c*/ 	.word	0x00004d30


	//   ....[8]....
        /*0470*/ 	.word	0x00006f00


	//   ....[9]....
        /*0474*/ 	.word	0x0000b270


	//   ....[10]....
        /*0478*/ 	.word	0x0000b390


	//   ....[11]....
        /*047c*/ 	.word	0x0000b6e0


	//   ....[12]....
        /*0480*/ 	.word	0x0000b770


	//   ....[13]....
        /*0484*/ 	.word	0x0000c130


	//   ....[14]....
        /*0488*/ 	.word	0x0000cff0


	//   ....[15]....
        /*048c*/ 	.word	0x0000d0f0


	//   ....[16]....
        /*0490*/ 	.word	0x0000d490


	//   ....[17]....
        /*0494*/ 	.word	0x0000d540


	//   ....[18]....
        /*0498*/ 	.word	0x0000e750


	//   ....[19]....
        /*049c*/ 	.word	0x0000eed0


	//   ....[20]....
        /*04a0*/ 	.word	0x0000ef00


	//   ....[21]....
        /*04a4*/ 	.word	0x0000f160


	//   ....[22]....
        /*04a8*/ 	.word	0x0000f330


	//   ....[23]....
        /*04ac*/ 	.word	0x000103e0


	//   ....[24]....
        /*04b0*/ 	.word	0x00011180


	//   ....[25]....
        /*04b4*/ 	.word	0x00011280


	//   ....[26]....
        /*04b8*/ 	.word	0x00011610


	//   ....[27]....
        /*04bc*/ 	.word	0x000116a0


	//   ....[28]....
        /*04c0*/ 	.word	0x000128e0


	//   ....[29]....
        /*04c4*/ 	.word	0x00012930


	//   ....[30]....
        /*04c8*/ 	.word	0x00012960


	//   ....[31]....
        /*04cc*/ 	.word	0x000129c0


	//   ....[32]....
        /*04d0*/ 	.word	0x000129f0


	//   ....[33]....
        /*04d4*/ 	.word	0x000143b0


	//   ....[34]....
        /*04d8*/ 	.word	0x00015b40


	//   ....[35]....
        /*04dc*/ 	.word	0x00015cb0


	//   ....[36]....
        /*04e0*/ 	.word	0x00015ce0


	//   ....[37]....
        /*04e4*/ 	.word	0x00015d20


	//   ....[38]....
        /*04e8*/ 	.word	0x00015d90


	//   ....[39]....
        /*04ec*/ 	.word	0x00015df0


	//   ....[40]....
        /*04f0*/ 	.word	0x00015e30


	//   ....[41]....
        /*04f4*/ 	.word	0x00015fd0


	//   ....[42]....
        /*04f8*/ 	.word	0x00016030


	//   ....[43]....
        /*04fc*/ 	.word	0x00016070


	//   ....[44]....
        /*0500*/ 	.word	0x000160b0


	//   ....[45]....
        /*0504*/ 	.word	0x000160e0


	//   ....[46]....
        /*0508*/ 	.word	0x00016110


	//   ....[47]....
        /*050c*/ 	.word	0x000161a0


	//   ....[48]....
        /*0510*/ 	.word	0x00016200


	//   ....[49]....
        /*0514*/ 	.word	0x00016290


	//   ....[50]....
        /*0518*/ 	.word	0x0001b3c0


	//   ....[51]....
        /*051c*/ 	.word	0x0001b3d0


	//   ....[52]....
        /*0520*/ 	.word	0x0001b4e0


	//   ....[53]....
        /*0524*/ 	.word	0x0001b540


	//   ....[54]....
        /*0528*/ 	.word	0x0001b580


	//   ....[55]....
        /*052c*/ 	.word	0x0001b5c0


	//   ....[56]....
        /*0530*/ 	.word	0x0001b5f0


	//   ....[57]....
        /*0534*/ 	.word	0x0001b620


	//   ....[58]....
        /*0538*/ 	.word	0x0001b7b0


	//   ....[59]....
        /*053c*/ 	.word	0x0001b810


	//   ....[60]....
        /*0540*/ 	.word	0x0001b850


	//   ....[61]....
        /*0544*/ 	.word	0x0001b890


	//   ....[62]....
        /*0548*/ 	.word	0x0001b8c0


	//   ....[63]....
        /*054c*/ 	.word	0x0001b8f0


	//   ....[64]....
        /*0550*/ 	.word	0x0001b9b0


	//   ....[65]....
        /*0554*/ 	.word	0x0001b9d0


	//   ....[66]....
        /*0558*/ 	.word	0x0001ba40


	//   ....[67]....
        /*055c*/ 	.word	0x0001c0d0


	//   ....[68]....
        /*0560*/ 	.word	0x0001c5b0


	//   ....[69]....
        /*0564*/ 	.word	0x0001c650


	//   ....[70]....
        /*0568*/ 	.word	0x0001c6f0


	//   ....[71]....
        /*056c*/ 	.word	0x0001c790


	//   ....[72]....
        /*0570*/ 	.word	0x0001c830


	//   ....[73]....
        /*0574*/ 	.word	0x0001c8d0


	//   ....[74]....
        /*0578*/ 	.word	0x0001c970


	//   ....[75]....
        /*057c*/ 	.word	0x0001ca10


	//   ....[76]....
        /*0580*/ 	.word	0x0001cb00


	//   ....[77]....
        /*0584*/ 	.word	0x0001cba0


	//   ....[78]....
        /*0588*/ 	.word	0x0001cc40


	//   ....[79]....
        /*058c*/ 	.word	0x0001cce0


	//   ....[80]....
        /*0590*/ 	.word	0x0001cd80


	//   ....[81]....
        /*0594*/ 	.word	0x0001ce20


	//   ....[82]....
        /*0598*/ 	.word	0x0001cec0


	//   ....[83]....
        /*059c*/ 	.word	0x0001cf60


	//   ....[84]....
        /*05a0*/ 	.word	0x0001d300


	//   ....[85]....
        /*05a4*/ 	.word	0x0001d5e0


	//   ....[86]....
        /*05a8*/ 	.word	0x0001da00


	//   ....[87]....
        /*05ac*/ 	.word	0x0001da90


	//   ....[88]....
        /*05b0*/ 	.word	0x0001db30


	//   ....[89]....
        /*05b4*/ 	.word	0x0001dbe0


	//   ....[90]....
        /*05b8*/ 	.word	0x0001dc60


	//   ....[91]....
        /*05bc*/ 	.word	0x0001dce0


	//   ....[92]....
        /*05c0*/ 	.word	0x0001dd60


	//   ....[93]....
        /*05c4*/ 	.word	0x0001dde0


	//   ....[94]....
        /*05c8*/ 	.word	0x0001de70


	//   ....[95]....
        /*05cc*/ 	.word	0x0001df20


	//   ....[96]....
        /*05d0*/ 	.word	0x0001dfa0


	//   ....[97]....
        /*05d4*/ 	.word	0x0001e020


	//   ....[98]....
        /*05d8*/ 	.word	0x0001e0a0


	//   ....[99]....
        /*05dc*/ 	.word	0x0001e120


	//   ....[100]....
        /*05e0*/ 	.word	0x0001e190


	//   ....[101]....
        /*05e4*/ 	.word	0x0001e230


	//   ....[102]....
        /*05e8*/ 	.word	0x0001e2c0


	//   ....[103]....
        /*05ec*/ 	.word	0x0001e3f0


	//----- nvinfo : EIATTR_REG_RECONFIG
	.align		4
.L_401:
        /*05f0*/ 	.byte	0x01, 0x54
	.zero		2


	//----- nvinfo : EIATTR_SYSCALL_OFFSETS
	.align		4
        /*05f4*/ 	.byte	0x04, 0x46
        /*05f6*/ 	.short	(.L_403 - .L_402)


	//   ....[0]....
.L_402:
        /*05f8*/ 	.word	0x00001b40


	//   ....[1]....
        /*05fc*/ 	.word	0x00001c90


	//   ....[2]....
        /*0600*/ 	.word	0x000070c0


	//   ....[3]....
        /*0604*/ 	.word	0x00007560


	//   ....[4]....
        /*0608*/ 	.word	0x000186a0


	//   ....[5]....
        /*060c*/ 	.word	0x000187e0


	//   ....[6]....
        /*0610*/ 	.word	0x000188e0


	//----- nvinfo : EIATTR_MBARRIER_INSTR_OFFSETS
	.align		4
.L_403:
        /*0614*/ 	.byte	0x04, 0x39
        /*0616*/ 	.short	(.L_405 - .L_404)


	//   ....[0]....
.L_404:
        /*0618*/ 	.word	0x00000300
        /*061c*/ 	.word	0x000000ff
        /*0620*/ 	.word	0x00028c00
        /*0624*/ 	.short	0x0100
        /*0626*/ 	.byte	0x08
	.zero		1


	//   ....[1]....
        /*0628*/ 	.word	0x00000310
        /*062c*/ 	.word	0x000000ff
        /*0630*/ 	.word	0x00028c20
        /*0634*/ 	.short	0x0100
        /*0636*/ 	.byte	0x08
	.zero		1


	//   ....[2]....
        /*0638*/ 	.word	0x000003c0
        /*063c*/ 	.word	0x000000ff
        /*0640*/ 	.word	0x00028c30
        /*0644*/ 	.short	0x0100
        /*0646*/ 	.byte	0x06
	.zero		1


	//   ....[3]....
        /*0648*/ 	.word	0x000003d0
        /*064c*/ 	.word	0x000000ff
        /*0650*/ 	.word	0x00028c40
        /*0654*/ 	.short	0x0100
        /*0656*/ 	.byte	0x06
	.zero		1


	//   ....[4]....
        /*0658*/ 	.word	0x000003e0
        /*065c*/ 	.word	0x000000ff
        /*0660*/ 	.word	0x00028c38
        /*0664*/ 	.short	0x0100
        /*0666*/ 	.byte	0x06
	.zero		1


	//   ....[5]....
        /*0668*/ 	.word	0x000003f0
        /*066c*/ 	.word	0x000000ff
        /*0670*/ 	.word	0x00028c48
        /*0674*/ 	.short	0x0100
        /*0676*/ 	.byte	0x06
	.zero		1


	//   ....[6]....
        /*0678*/ 	.word	0x00000520
        /*067c*/ 	.word	0x000000ff
        /*0680*/ 	.word	0x00028c50
        /*0684*/ 	.short	0x0100
        /*0686*/ 	.byte	0x08
	.zero		1


	//   ....[7]....
        /*0688*/ 	.word	0x00000530
        /*068c*/ 	.word	0x000000ff
        /*0690*/ 	.word	0x00028c60
        /*0694*/ 	.short	0x0100
        /*0696*/ 	.byte	0x08
	.zero		1


	//   ....[8]....
        /*0698*/ 	.word	0x00000540
        /*069c*/ 	.word	0x000000ff
        /*06a0*/ 	.word	0x00028c58
        /*06a4*/ 	.short	0x0100
        /*06a6*/ 	.byte	0x08
	.zero		1


	//   ....[9]....
        /*06a8*/ 	.word	0x00000550
        /*06ac*/ 	.word	0x000000ff
        /*06b0*/ 	.word	0x00028c68
        /*06b4*/ 	.short	0x0100
        /*06b6*/ 	.byte	0x08
	.zero		1


	//   ....[10]....
        /*06b8*/ 	.word	0x00000640
        /*06bc*/ 	.word	0x000000ff
        /*06c0*/ 	.word	0x00028c70
        /*06c4*/ 	.short	0x0100
        /*06c6*/ 	.byte	0x06
	.zero		1


	//   ....[11]....
        /*06c8*/ 	.word	0x00000650
        /*06cc*/ 	.word	0x000000ff
        /*06d0*/ 	.word	0x00028c80
        /*06d4*/ 	.short	0x0100
        /*06d6*/ 	.byte	0x06
	.zero		1


	//   ....[12]....
        /*06d8*/ 	.word	0x00000660
        /*06dc*/ 	.word	0x000000ff
        /*06e0*/ 	.word	0x00028c78
        /*06e4*/ 	.short	0x0100
        /*06e6*/ 	.byte	0x06
	.zero		1


	//   ....[13]....
        /*06e8*/ 	.word	0x00000670
        /*06ec*/ 	.word	0x000000ff
        /*06f0*/ 	.word	0x00028c88
        /*06f4*/ 	.short	0x0100
        /*06f6*/ 	.byte	0x06
	.zero		1


	//   ....[14]....
        /*06f8*/ 	.word	0x000007a0
        /*06fc*/ 	.word	0x000000ff
        /*0700*/ 	.word	0x00028c90
        /*0704*/ 	.short	0x0100
        /*0706*/ 	.byte	0x08
	.zero		1


	//   ....[15]....
        /*0708*/ 	.word	0x000007b0
        /*070c*/ 	.word	0x000000ff
        /*0710*/ 	.word	0x00028ca0
        /*0714*/ 	.short	0x0100
        /*0716*/ 	.byte	0x08
	.zero		1


	//   ....[16]....
        /*0718*/ 	.word	0x000007c0
        /*071c*/ 	.word	0x000000ff
        /*0720*/ 	.word	0x00028c98
        /*0724*/ 	.short	0x0100
        /*0726*/ 	.byte	0x08
	.zero		1


	//   ....[17]....
        /*0728*/ 	.word	0x000007d0
        /*072c*/ 	.word	0x000000ff
        /*0730*/ 	.word	0x00028ca8
        /*0734*/ 	.short	0x0100
        /*0736*/ 	.byte	0x08
	.zero		1


	//   ....[18]....
        /*0738*/ 	.word	0x00000900
        /*073c*/ 	.word	0x000000ff
        /*0740*/ 	.word	0x00028cb0
        /*0744*/ 	.short	0x0100
        /*0746*/ 	.byte	0x08
	.zero		1


	//   ....[19]....
        /*0748*/ 	.word	0x00000910
        /*074c*/ 	.word	0x000000ff
        /*0750*/ 	.word	0x00028cc0
        /*0754*/ 	.short	0x0100
        /*0756*/ 	.byte	0x08
	.zero		1


	//   ....[20]....
        /*0758*/ 	.word	0x00000920
        /*075c*/ 	.word	0x000000ff
        /*0760*/ 	.word	0x00028cb8
        /*0764*/ 	.short	0x0100
        /*0766*/ 	.byte	0x08
	.zero		1


	//   ....[21]....
        /*0768*/ 	.word	0x00000930
        /*076c*/ 	.word	0x000000ff
        /*0770*/ 	.word	0x00028cc8
        /*0774*/ 	.short	0x0100
        /*0776*/ 	.byte	0x08
	.zero		1


	//   ....[22]....
        /*0778*/ 	.word	0x00002900
        /*077c*/ 	.word	0x00000046
        /*0780*/ 	.word	0x00028c90
        /*0784*/ 	.short	0x010a
        /*0786*/ 	.byte	0x3f
	.zero		1


	//   ....[23]....
        /*0788*/ 	.word	0x00003320
        /*078c*/ 	.word	0x00000046
        /*0790*/ 	.word	0x00028c90
        /*0794*/ 	.short	0x010a
        /*0796*/ 	.byte	0x3f
	.zero		1


	//   ....[24]....
        /*0798*/ 	.word	0x00003c20
        /*079c*/ 	.word	0x00000046
        /*07a0*/ 	.word	0x00028c90
        /*07a4*/ 	.short	0x010a
        /*07a6*/ 	.byte	0x3f
	.zero		1


	//   ....[25]....
        /*07a8*/ 	.word	0x00003e20
        /*07ac*/ 	.word	0x00000004
        /*07b0*/ 	.word	0x00000000
        /*07b4*/ 	.short	0x0101
        /*07b6*/ 	.byte	0x3f
	.zero		1


	//   ....[26]....
        /*07b8*/ 	.word	0x00003e60
        /*07bc*/ 	.word	0x00000046
        /*07c0*/ 	.word	0x00028cb0
        /*07c4*/ 	.short	0x010a
        /*07c6*/ 	.byte	0x3f
	.zero		1


	//   ....[27]....
        /*07c8*/ 	.word	0x00004490
        /*07cc*/ 	.word	0x00000046
        /*07d0*/ 	.word	0x00000000
        /*07d4*/ 	.short	0x0101
        /*07d6*/ 	.byte	0x3f
	.zero		1


	//   ....[28]....
        /*07d8*/ 	.word	0x00004e50
        /*07dc*/ 	.word	0x00000098
        /*07e0*/ 	.word	0x00028c50
        /*07e4*/ 	.short	0x010a
        /*07e6*/ 	.byte	0x3f
	.zero		1


	//   ....[29]....
        /*07e8*/ 	.word	0x00005210
        /*07ec*/ 	.word	0x00000000
        /*07f0*/ 	.word	0x00000000
        /*07f4*/ 	.short	0x0101
        /*07f6*/ 	.byte	0x3f
	.zero		1


	//   ....[30]....
        /*07f8*/ 	.word	0x00005b30
        /*07fc*/ 	.word	0x00000000
        /*0800*/ 	.word	0x00028c50
        /*0804*/ 	.short	0x010a
        /*0806*/ 	.byte	0x3f
	.zero		1


	//   ....[31]....
        /*0808*/ 	.word	0x00005b80
        /*080c*/ 	.word	0x00000000
        /*0810*/ 	.word	0x00028c50
        /*0814*/ 	.short	0x010a
        /*0816*/ 	.byte	0x3f
	.zero		1


	//   ....[32]....
        /*0818*/ 	.word	0x00005e50
        /*081c*/ 	.word	0x00000000
        /*0820*/ 	.word	0x00000000
        /*0824*/ 	.short	0x0101
        /*0826*/ 	.byte	0x3f
	.zero		1


	//   ....[33]....
        /*0828*/ 	.word	0x00007150
        /*082c*/ 	.word	0x00000002
        /*0830*/ 	.word	0x00028c00
        /*0834*/ 	.short	0x010a
        /*0836*/ 	.byte	0x3f
	.zero		1


	//   ....[34]....
        /*0838*/ 	.word	0x000071a0
        /*083c*/ 	.word	0x00000002
        /*0840*/ 	.word	0x00028c00
        /*0844*/ 	.short	0x010a
        /*0846*/ 	.byte	0x3f
	.zero		1


	//   ....[35]....
        /*0848*/ 	.word	0x00007dd0
        /*084c*/ 	.word	0x00000002
        /*0850*/ 	.word	0x00028c00
        /*0854*/ 	.short	0x010a
        /*0856*/ 	.byte	0x3f
	.zero		1


	//   ....[36]....
        /*0858*/ 	.word	0x00009260
        /*085c*/ 	.word	0x00000002
        /*0860*/ 	.word	0x00028c00
        /*0864*/ 	.short	0x010a
        /*0866*/ 	.byte	0x3f
	.zero		1


	//   ....[37]....
        /*0868*/ 	.word	0x0000a270
        /*086c*/ 	.word	0x0000000e
        /*0870*/ 	.word	0x00028c30
        /*0874*/ 	.short	0x010a
        /*0876*/ 	.byte	0x3f
	.zero		1


	//   ....[38]....
        /*0878*/ 	.word	0x0000a300
        /*087c*/ 	.word	0x0000000e
        /*0880*/ 	.word	0x00028c30
        /*0884*/ 	.short	0x010a
        /*0886*/ 	.byte	0x3f
	.zero		1


	//   ....[39]....
        /*0888*/ 	.word	0x0000a760
        /*088c*/ 	.word	0x00000000
        /*0890*/ 	.word	0x00000000
        /*0894*/ 	.short	0x0101
        /*0896*/ 	.byte	0x3f
	.zero		1


	//   ....[40]....
        /*0898*/ 	.word	0x0000bdb0
        /*089c*/ 	.word	0x0000000e
        /*08a0*/ 	.word	0x00028c50
        /*08a4*/ 	.short	0x010a
        /*08a6*/ 	.byte	0x3f
	.zero		1


	//   ....[41]....
        /*08a8*/ 	.word	0x0000be60
        /*08ac*/ 	.word	0x0000000e
        /*08b0*/ 	.word	0x00028c50
        /*08b4*/ 	.short	0x010a
        /*08b6*/ 	.byte	0x3f
	.zero		1


	//   ....[42]....
        /*08b8*/ 	.word	0x0000c150
        /*08bc*/ 	.word	0x0000000e
        /*08c0*/ 	.word	0x00000000
        /*08c4*/ 	.short	0x0101
        /*08c6*/ 	.byte	0x3f
	.zero		1


	//   ....[43]....
        /*08c8*/ 	.word	0x0000c400
        /*08cc*/ 	.word	0x000000d4
        /*08d0*/ 	.word	0x00028c30
        /*08d4*/ 	.short	0x010a
        /*08d6*/ 	.byte	0x3f
	.zero		1


	//   ....[44]....
        /*08d8*/ 	.word	0x0000c470
        /*08dc*/ 	.word	0x000000d4
        /*08e0*/ 	.word	0x00028c30
        /*08e4*/ 	.short	0x010a
        /*08e6*/ 	.byte	0x3f
	.zero		1


	//   ....[45]....
        /*08e8*/ 	.word	0x0000c730
        /*08ec*/ 	.word	0x0000000f
        /*08f0*/ 	.word	0x00000000
        /*08f4*/ 	.short	0x0101
        /*08f6*/ 	.byte	0x3f
	.zero		1


	//   ....[46]....
        /*08f8*/ 	.word	0x0000e420
        /*08fc*/ 	.word	0x000000d4
        /*0900*/ 	.word	0x00028c50
        /*0904*/ 	.short	0x010a
        /*0906*/ 	.byte	0x3f
	.zero		1


	//   ....[47]....
        /*0908*/ 	.word	0x0000e470
        /*090c*/ 	.word	0x000000d4
        /*0910*/ 	.word	0x00028c50
        /*0914*/ 	.short	0x010a
        /*0916*/ 	.byte	0x3f
	.zero		1


	//   ....[48]....
        /*0918*/ 	.word	0x0000e770
        /*091c*/ 	.word	0x000000d4
        /*0920*/ 	.word	0x00000000
        /*0924*/ 	.short	0x0101
        /*0926*/ 	.byte	0x3f
	.zero		1


	//   ....[49]....
        /*0928*/ 	.word	0x0000eaf0
        /*092c*/ 	.word	0x000000cc
        /*0930*/ 	.word	0x00028c30
        /*0934*/ 	.short	0x010a
        /*0936*/ 	.byte	0x3f
	.zero		1


	//   ....[50]....
        /*0938*/ 	.word	0x0000eb60
        /*093c*/ 	.word	0x000000cc
        /*0940*/ 	.word	0x00028c30
        /*0944*/ 	.short	0x010a
        /*0946*/ 	.byte	0x3f
	.zero		1


	//   ....[51]....
        /*0948*/ 	.word	0x0000f630
        /*094c*/ 	.word	0x0000009a
        /*0950*/ 	.word	0x00000000
        /*0954*/ 	.short	0x0101
        /*0956*/ 	.byte	0x3f
	.zero		1


	//   ....[52]....
        /*0958*/ 	.word	0x000100d0
        /*095c*/ 	.word	0x000000cc
        /*0960*/ 	.word	0x00028c50
        /*0964*/ 	.short	0x010a
        /*0966*/ 	.byte	0x3f
	.zero		1


	//   ....[53]....
        /*0968*/ 	.word	0x00010120
        /*096c*/ 	.word	0x000000cc
        /*0970*/ 	.word	0x00028c50
        /*0974*/ 	.short	0x010a
        /*0976*/ 	.byte	0x3f
	.zero		1


	//   ....[54]....
        /*0978*/ 	.word	0x00010400
        /*097c*/ 	.word	0x000000cc
        /*0980*/ 	.word	0x00000000
        /*0984*/ 	.short	0x0101
        /*0986*/ 	.byte	0x3f
	.zero		1


	//   ....[55]....
        /*0988*/ 	.word	0x00010560
        /*098c*/ 	.word	0x000000ce
        /*0990*/ 	.word	0x00028c30
        /*0994*/ 	.short	0x010a
        /*0996*/ 	.byte	0x3f
	.zero		1


	//   ....[56]....
        /*0998*/ 	.word	0x000105d0
        /*099c*/ 	.word	0x000000ce
        /*09a0*/ 	.word	0x00028c30
        /*09a4*/ 	.short	0x010a
        /*09a6*/ 	.byte	0x3f
	.zero		1


	//   ....[57]....
        /*09a8*/ 	.word	0x00010880
        /*09ac*/ 	.word	0x00000009
        /*09b0*/ 	.word	0x00000000
        /*09b4*/ 	.short	0x0101
        /*09b6*/ 	.byte	0x3f
	.zero		1


	//   ....[58]....
        /*09b8*/ 	.word	0x000125b0
        /*09bc*/ 	.word	0x000000ce
        /*09c0*/ 	.word	0x00028c50
        /*09c4*/ 	.short	0x010a
        /*09c6*/ 	.byte	0x3f
	.zero		1


	//   ....[59]....
        /*09c8*/ 	.word	0x00012600
        /*09cc*/ 	.word	0x000000ce
        /*09d0*/ 	.word	0x00028c50
        /*09d4*/ 	.short	0x010a
        /*09d6*/ 	.byte	0x3f
	.zero		1


	//   ....[60]....
        /*09d8*/ 	.word	0x00012900
        /*09dc*/ 	.word	0x000000ce
        /*09e0*/ 	.word	0x00000000
        /*09e4*/ 	.short	0x0101
        /*09e6*/ 	.byte	0x3f
	.zero		1


	//   ....[61]....
        /*09e8*/ 	.word	0x00014c20
        /*09ec*/ 	.word	0x00000000
        /*09f0*/ 	.word	0x00000000
        /*09f4*/ 	.short	0x0101
        /*09f6*/ 	.byte	0x3f
	.zero		1


	//   ....[62]....
        /*09f8*/ 	.word	0x00017250
        /*09fc*/ 	.word	0x00000007
        /*0a00*/ 	.word	0x00028c20
        /*0a04*/ 	.short	0x010a
        /*0a06*/ 	.byte	0x3f
	.zero		1


	//   ....[63]....
        /*0a08*/ 	.word	0x000172e0
        /*0a0c*/ 	.word	0x00000008
        /*0a10*/ 	.word	0x00028ca0
        /*0a14*/ 	.short	0x010a
        /*0a16*/ 	.byte	0x3f
	.zero		1


	//   ....[64]....
        /*0a18*/ 	.word	0x000174c0
        /*0a1c*/ 	.word	0x00000008
        /*0a20*/ 	.word	0x00028cc0
        /*0a24*/ 	.short	0x010a
        /*0a26*/ 	.byte	0x3f
	.zero		1


	//   ....[65]....
        /*0a28*/ 	.word	0x00017a10
        /*0a2c*/ 	.word	0x00000009
        /*0a30*/ 	.word	0x00028ca0
        /*0a34*/ 	.short	0x010a
        /*0a36*/ 	.byte	0x3f
	.zero		1


	//   ....[66]....
        /*0a38*/ 	.word	0x00017bd0
        /*0a3c*/ 	.word	0x00000009
        /*0a40*/ 	.word	0x00028cc0
        /*0a44*/ 	.short	0x010a
        /*0a46*/ 	.byte	0x3f
	.zero		1


	//   ....[67]....
        /*0a48*/ 	.word	0x00018df0
        /*0a4c*/ 	.word	0x00000005
        /*0a50*/ 	.word	0x00028c40
        /*0a54*/ 	.short	0x010a
        /*0a56*/ 	.byte	0x3f
	.zero		1


	//   ....[68]....
        /*0a58*/ 	.word	0x000191e0
        /*0a5c*/ 	.word	0x00000007
        /*0a60*/ 	.word	0x00028c20
        /*0a64*/ 	.short	0x010a
        /*0a66*/ 	.byte	0x3f
	.zero		1


	//   ....[69]....
        /*0a68*/ 	.word	0x000192a0
        /*0a6c*/ 	.word	0x00000002
        /*0a70*/ 	.word	0x00028c60
        /*0a74*/ 	.short	0x010a
        /*0a76*/ 	.byte	0x3f
	.zero		1


	//   ....[70]....
        /*0a78*/ 	.word	0x00019a30
        /*0a7c*/ 	.word	0x00000002
        /*0a80*/ 	.word	0x00028c40
        /*0a84*/ 	.short	0x010a
        /*0a86*/ 	.byte	0x3f
	.zero		1


	//   ....[71]....
        /*0a88*/ 	.word	0x00019c40
        /*0a8c*/ 	.word	0x00000002
        /*0a90*/ 	.word	0x00028c60
        /*0a94*/ 	.short	0x010a
        /*0a96*/ 	.byte	0x3f
	.zero		1


	//   ....[72]....
        /*0a98*/ 	.word	0x0001a320
        /*0a9c*/ 	.word	0x00000002
        /*0aa0*/ 	.word	0x00028c40
        /*0aa4*/ 	.short	0x010a
        /*0aa6*/ 	.byte	0x3f
	.zero		1


	//   ....[73]....
        /*0aa8*/ 	.word	0x0001a520
        /*0aac*/ 	.word	0x00000002
        /*0ab0*/ 	.word	0x00028c60
        /*0ab4*/ 	.short	0x010a
        /*0ab6*/ 	.byte	0x3f
	.zero		1


	//   ....[74]....
        /*0ab8*/ 	.word	0x0001ab70
        /*0abc*/ 	.word	0x00000002
        /*0ac0*/ 	.word	0x00028c40
        /*0ac4*/ 	.short	0x010a
        /*0ac6*/ 	.byte	0x3f
	.zero		1


	//   ....[75]....
        /*0ac8*/ 	.word	0x0001ad80
        /*0acc*/ 	.word	0x00000002
        /*0ad0*/ 	.word	0x00028c60
        /*0ad4*/ 	.short	0x010a
        /*0ad6*/ 	.byte	0x3f
	.zero		1


	//   ....[76]....
        /*0ad8*/ 	.word	0x0001c050
        /*0adc*/ 	.word	0x00000000
        /*0ae0*/ 	.word	0x00028c20
        /*0ae4*/ 	.short	0x010a
        /*0ae6*/ 	.byte	0x3f
	.zero		1


	//   ....[77]....
        /*0ae8*/ 	.word	0x0001c200
        /*0aec*/ 	.word	0x00000006
        /*0af0*/ 	.word	0x00000000
        /*0af4*/ 	.short	0x010a
        /*0af6*/ 	.byte	0x3f
	.zero		1


	//   ....[78]....
        /*0af8*/ 	.word	0x0001c270
        /*0afc*/ 	.word	0x00000007
        /*0b00*/ 	.word	0x00000000
        /*0b04*/ 	.short	0x010a
        /*0b06*/ 	.byte	0x3f
	.zero		1


	//   ....[79]....
        /*0b08*/ 	.word	0x0001c2e0
        /*0b0c*/ 	.word	0x00000004
        /*0b10*/ 	.word	0x00000000
        /*0b14*/ 	.short	0x010a
        /*0b16*/ 	.byte	0x3f
	.zero		1


	//   ....[80]....
        /*0b18*/ 	.word	0x0001c310
        /*0b1c*/ 	.word	0x00000003
        /*0b20*/ 	.word	0x00000000
        /*0b24*/ 	.short	0x010a
        /*0b26*/ 	.byte	0x3f
	.zero		1


	//   ....[81]....
        /*0b28*/ 	.word	0x0001c370
        /*0b2c*/ 	.word	0x00000046
        /*0b30*/ 	.word	0x00028c90
        /*0b34*/ 	.short	0x010a
        /*0b36*/ 	.byte	0x3f
	.zero		1


	//   ....[82]....
        /*0b38*/ 	.word	0x0001c3c0
        /*0b3c*/ 	.word	0x00000046
        /*0b40*/ 	.word	0x00028c90
        /*0b44*/ 	.short	0x010a
        /*0b46*/ 	.byte	0x3f
	.zero		1


	//   ....[83]....
        /*0b48*/ 	.word	0x0001c410
        /*0b4c*/ 	.word	0x00000046
        /*0b50*/ 	.word	0x00028c90
        /*0b54*/ 	.short	0x010a
        /*0b56*/ 	.byte	0x3f
	.zero		1


	//   ....[84]....
        /*0b58*/ 	.word	0x0001c460
        /*0b5c*/ 	.word	0x00000046
        /*0b60*/ 	.word	0x00028cb0
        /*0b64*/ 	.short	0x010a
        /*0b66*/ 	.byte	0x3f
	.zero		1


	//   ....[85]....
        /*0b68*/ 	.word	0x0001c4b0
        /*0b6c*/ 	.word	0x00000098
        /*0b70*/ 	.word	0x00028c50
        /*0b74*/ 	.short	0x010a
        /*0b76*/ 	.byte	0x3f
	.zero		1


	//   ....[86]....
        /*0b78*/ 	.word	0x0001c500
        /*0b7c*/ 	.word	0x00000000
        /*0b80*/ 	.word	0x00028c50
        /*0b84*/ 	.short	0x010a
        /*0b86*/ 	.byte	0x3f
	.zero		1


	//   ....[87]....
        /*0b88*/ 	.word	0x0001ca50
        /*0b8c*/ 	.word	0x00000002
        /*0b90*/ 	.word	0x00028c00
        /*0b94*/ 	.short	0x010a
        /*0b96*/ 	.byte	0x3f
	.zero		1


	//   ....[88]....
        /*0b98*/ 	.word	0x0001cfa0
        /*0b9c*/ 	.word	0x00000002
        /*0ba0*/ 	.word	0x00028c00
        /*0ba4*/ 	.short	0x010a
        /*0ba6*/ 	.byte	0x3f
	.zero		1


	//   ....[89]....
        /*0ba8*/ 	.word	0x0001cff0
        /*0bac*/ 	.word	0x0000000e
        /*0bb0*/ 	.word	0x00028c30
        /*0bb4*/ 	.short	0x010a
        /*0bb6*/ 	.byte	0x3f
	.zero		1


	//   ....[90]....
        /*0bb8*/ 	.word	0x0001d040
        /*0bbc*/ 	.word	0x0000000e
        /*0bc0*/ 	.word	0x00028c50
        /*0bc4*/ 	.short	0x010a
        /*0bc6*/ 	.byte	0x3f
	.zero		1


	//   ....[91]....
        /*0bc8*/ 	.word	0x0001d090
        /*0bcc*/ 	.word	0x000000d4
        /*0bd0*/ 	.word	0x00028c30
        /*0bd4*/ 	.short	0x010a
        /*0bd6*/ 	.byte	0x3f
	.zero		1


	//   ....[92]....
        /*0bd8*/ 	.word	0x0001d0e0
        /*0bdc*/ 	.word	0x000000d4
        /*0be0*/ 	.word	0x00028c50
        /*0be4*/ 	.short	0x010a
        /*0be6*/ 	.byte	0x3f
	.zero		1


	//   ....[93]....
        /*0be8*/ 	.word	0x0001d130
        /*0bec*/ 	.word	0x000000cc
        /*0bf0*/ 	.word	0x00028c30
        /*0bf4*/ 	.short	0x010a
        /*0bf6*/ 	.byte	0x3f
	.zero		1


	//   ....[94]....
        /*0bf8*/ 	.word	0x0001d180
        /*0bfc*/ 	.word	0x000000cc
        /*0c00*/ 	.word	0x00028c50
        /*0c04*/ 	.short	0x010a
        /*0c06*/ 	.byte	0x3f
	.zero		1


	//   ....[95]....
        /*0c08*/ 	.word	0x0001d1d0
        /*0c0c*/ 	.word	0x000000ce
        /*0c10*/ 	.word	0x00028c30
        /*0c14*/ 	.short	0x010a
        /*0c16*/ 	.byte	0x3f
	.zero		1


	//   ....[96]....
        /*0c18*/ 	.word	0x0001d220
        /*0c1c*/ 	.word	0x000000ce
        /*0c20*/ 	.word	0x00028c50
        /*0c24*/ 	.short	0x010a
        /*0c26*/ 	.byte	0x3f
	.zero		1


	//   ....[97]....
        /*0c28*/ 	.word	0x0001d3c0
        /*0c2c*/ 	.word	0x00000007
        /*0c30*/ 	.word	0x00028c20
        /*0c34*/ 	.short	0x010a
        /*0c36*/ 	.byte	0x3f
	.zero		1


	//   ....[98]....
        /*0c38*/ 	.word	0x0001d410
        /*0c3c*/ 	.word	0x00000008
        /*0c40*/ 	.word	0x00028ca0
        /*0c44*/ 	.short	0x010a
        /*0c46*/ 	.byte	0x3f
	.zero		1


	//   ....[99]....
        /*0c48*/ 	.word	0x0001d460
        /*0c4c*/ 	.word	0x00000008
        /*0c50*/ 	.word	0x00028cc0
        /*0c54*/ 	.short	0x010a
        /*0c56*/ 	.byte	0x3f
	.zero		1


	//   ....[100]....
        /*0c58*/ 	.word	0x0001d4b0
        /*0c5c*/ 	.word	0x00000009
        /*0c60*/ 	.word	0x00028ca0
        /*0c64*/ 	.short	0x010a
        /*0c66*/ 	.byte	0x3f
	.zero		1


	//   ....[101]....
        /*0c68*/ 	.word	0x0001d500
        /*0c6c*/ 	.word	0x00000009
        /*0c70*/ 	.word	0x00028cc0
        /*0c74*/ 	.short	0x010a
        /*0c76*/ 	.byte	0x3f
	.zero		1


	//   ....[102]....
        /*0c78*/ 	.word	0x0001d6a0
        /*0c7c*/ 	.word	0x00000005
        /*0c80*/ 	.word	0x00028c40
        /*0c84*/ 	.short	0x010a
        /*0c86*/ 	.byte	0x3f
	.zero		1


	//   ....[103]....
        /*0c88*/ 	.word	0x0001d720
        /*0c8c*/ 	.word	0x00000005
        /*0c90*/ 	.word	0x00028c20
        /*0c94*/ 	.short	0x010a
        /*0c96*/ 	.byte	0x3f
	.zero		1


	//   ....[104]....
        /*0c98*/ 	.word	0x0001d770
        /*0c9c*/ 	.word	0x00000002
        /*0ca0*/ 	.word	0x00028c60
        /*0ca4*/ 	.short	0x010a
        /*0ca6*/ 	.byte	0x3f
	.zero		1


	//   ....[105]....
        /*0ca8*/ 	.word	0x0001d7c0
        /*0cac*/ 	.word	0x00000002
        /*0cb0*/ 	.word	0x00028c40
        /*0cb4*/ 	.short	0x010a
        /*0cb6*/ 	.byte	0x3f
	.zero		1


	//   ....[106]....
        /*0cb8*/ 	.word	0x0001d810
        /*0cbc*/ 	.word	0x00000002
        /*0cc0*/ 	.word	0x00028c60
        /*0cc4*/ 	.short	0x010a
        /*0cc6*/ 	.byte	0x3f
	.zero		1


	//   ....[107]....
        /*0cc8*/ 	.word	0x0001d860
        /*0ccc*/ 	.word	0x00000002
        /*0cd0*/ 	.word	0x00028c40
        /*0cd4*/ 	.short	0x010a
        /*0cd6*/ 	.byte	0x3f
	.zero		1


	//   ....[108]....
        /*0cd8*/ 	.word	0x0001d8b0
        /*0cdc*/ 	.word	0x00000002
        /*0ce0*/ 	.word	0x00028c60
        /*0ce4*/ 	.short	0x010a
        /*0ce6*/ 	.byte	0x3f
	.zero		1


	//   ....[109]....
        /*0ce8*/ 	.word	0x0001d900
        /*0cec*/ 	.word	0x00000002
        /*0cf0*/ 	.word	0x00028c40
        /*0cf4*/ 	.short	0x010a
        /*0cf6*/ 	.byte	0x3f
	.zero		1


	//   ....[110]....
        /*0cf8*/ 	.word	0x0001d950
        /*0cfc*/ 	.word	0x00000002
        /*0d00*/ 	.word	0x00028c60
        /*0d04*/ 	.short	0x010a
        /*0d06*/ 	.byte	0x3f
	.zero		1


	//   ....[111]....
        /*0d08*/ 	.word	0x0001e310
        /*0d0c*/ 	.word	0x00000000
        /*0d10*/ 	.word	0x00028c20
        /*0d14*/ 	.short	0x010a
        /*0d16*/ 	.byte	0x3f
	.zero		1


	//   ....[112]....
        /*0d18*/ 	.word	0x0001e4b0
        /*0d1c*/ 	.word	0x00000006
        /*0d20*/ 	.word	0x00000000
        /*0d24*/ 	.short	0x010a
        /*0d26*/ 	.byte	0x3f
	.zero		1


	//   ....[113]....
        /*0d28*/ 	.word	0x0001e500
        /*0d2c*/ 	.word	0x00000007
        /*0d30*/ 	.word	0x00000000
        /*0d34*/ 	.short	0x010a
        /*0d36*/ 	.byte	0x3f
	.zero		1


	//   ....[114]....
        /*0d38*/ 	.word	0x0001e550
        /*0d3c*/ 	.word	0x00000004
        /*0d40*/ 	.word	0x00000000
        /*0d44*/ 	.short	0x010a
        /*0d46*/ 	.byte	0x3f
	.zero		1


	//----- nvinfo : EIATTR_NUM_MBARRIERS
	.align		4
.L_405:
        /*0d48*/ 	.byte	0x03, 0x38
        /*0d4a*/ 	.short	0x0016


	//----- nvinfo : EIATTR_EXIT_INSTR_OFFSETS
	.align		4
        /*0d4c*/ 	.byte	0x04, 0x1c
        /*0d4e*/ 	.short	(.L_407 - .L_406)


	//   ....[0]....
.L_406:
        /*0d50*/ 	.word	0x0001c360


	//----- nvinfo : EIATTR_MAX_THREADS
	.align		4
.L_407:
        /*0d54*/ 	.byte	0x04, 0x05
        /*0d56*/ 	.short	(.L_409 - .L_408)
.L_408:
        /*0d58*/ 	.word	0x00000180
        /*0d5c*/ 	.word	0x00000001
        /*0d60*/ 	.word	0x00000001


	//----- nvinfo : EIATTR_CRS_STACK_SIZE
	.align		4
.L_409:
        /*0d64*/ 	.byte	0x04, 0x1e
        /*0d66*/ 	.short	(.L_411 - .L_410)
.L_410:
        /*0d68*/ 	.word	0x00000000


	//----- nvinfo : EIATTR_CBANK_PARAM_SIZE
	.align		4
.L_411:
        /*0d6c*/ 	.byte	0x03, 0x19
        /*0d6e*/ 	.short	0x0a70


	//----- nvinfo : EIATTR_PARAM_CBANK
	.align		4
        /*0d70*/ 	.byte	0x04, 0x0a
        /*0d72*/ 	.short	(.L_413 - .L_412)
	.align		4
.L_412:
        /*0d74*/ 	.word	index@(.nv.constant0._ZN7cutlass13device_kernelIN5flash11enable_sm90INS1_16FlashAttnFwdSm90INS1_25CollectiveMainloopFwdSm90ILi2EN4cute5tupleIJNS5_1CILi1EEES8_S8_EEENS6_IJNS7_ILi64EEESA_SA_EEELi512ENS_10bfloat16_tEfNS_4arch4Sm90ELb0ELb1ELb0ELb1ELb0ELb1ELb0ELb0ELb0ELb0ELb0ELb0EEENS1_21CollectiveEpilogueFwdINS6_IJSA_NS7_ILi512EEESA_EEES9_SC_SE_Li256ELb1ELb0ELb0ELb0EEENS1_36VarlenDynamicPersistentTileSchedulerILi64ELi64ELi256ELi32ELb0ELb0ELb1ELb1ELb0ELb1EEEEEEEEEvNT_6ParamsE)
        /*0d78*/ 	.short	0x0210
        /*0d7a*/ 	.short	0x0a70


	//----- nvinfo : EIATTR_SW_WAR
	.align		4
.L_413:
        /*0d7c*/ 	.byte	0x04, 0x36
        /*0d7e*/ 	.short	(.L_415 - .L_414)
.L_414:
        /*0d80*/ 	.word	0x00000008
.L_415:


//--------------------- .nv.info._ZN7cutlass13device_kernelIN5flash11enable_sm90INS1_16FlashAttnFwdSm90INS1_25CollectiveMainloopFwdSm90ILi2EN4cute5tupleIJNS5_1CILi1EEES8_S8_EEENS6_IJNS7_ILi64EEESA_SA_EEELi512ENS_10bfloat16_tEfNS_4arch4Sm90ELb0ELb1ELb0ELb1ELb0ELb0ELb1ELb0ELb0ELb0ELb0ELb0EEENS1_21CollectiveEpilogueFwdINS6_IJSA_NS7_ILi512EEESA_EEES9_SC_SE_Li256ELb1ELb0ELb0ELb0EEENS1_36VarlenDynamicPersistentTileSchedulerILi64ELi64ELi256ELi32ELb0ELb0ELb1ELb1ELb0ELb1EEEEEEEEEvNT_6ParamsE --------------------------
	.section	.nv.info._ZN7cutlass13device_kernelIN5flash11enable_sm90INS1_16FlashAttnFwdSm90INS1_25CollectiveMainloopFwdSm90ILi2EN4cute5tupleIJNS5_1CILi1EEES8_S8_EEENS6_IJNS7_ILi64EEESA_SA_EEELi512ENS_10bfloat16_tEfNS_4arch4Sm90ELb0ELb1ELb0ELb1ELb0ELb0ELb1ELb0ELb0ELb0ELb0ELb0EEENS1_21CollectiveEpilogueFwdINS6_IJSA_NS7_ILi512EEESA_EEES9_SC_SE_Li256ELb1ELb0ELb0ELb0EEENS1_36VarlenDynamicPersistentTileSchedulerILi64ELi64ELi256ELi32ELb0ELb0ELb1ELb1ELb0ELb1EEEEEEEEEvNT_6ParamsE,"",@"SHT_CUDA_INFO"
	.sectionflags	@""
	.align	4


	//----- nvinfo : EIATTR_CUDA_API_VERSION
	.align		4
        /*0000*/ 	.byte	0x04, 0x37
        /*0002*/ 	.short	(.L_417 - .L_416)
.L_416:
        /*0004*/ 	.word	0x00000082


	//----- nvinfo : EIATTR_KPARAM_INFO
	.align		4
.L_417:
        /*0008*/ 	.byte	0x04, 0x17
        /*000a*/ 	.short	(.L_419 - .L_418)
.L_418:
        /*000c*/ 	.word	0x00000000
        /*0010*/ 	.short	0x0000
        /*0012*/ 	.short	0x0070
        /*0014*/ 	.byte	0x00, 0xf0, 0x01, 0x2c


	//----- nvinfo : EIATTR_SPARSE_MMA_MASK
	.align		4
.L_419:
        /*0018*/ 	.byte	0x03, 0x50
        /*001a*/ 	.short	0x0000


	//----- nvinfo : EIATTR_MAXREG_COUNT
	.align		4
        /*001c*/ 	.byte	0x03, 0x1b
        /*001e*/ 	.short	0x00a8


	//----- nvinfo : EIATTR_NUM_BARRIERS
	.align		4
        /*0020*/ 	.byte	0x02, 0x4c
        /*0022*/ 	.byte	0x10
	.zero		1


	//----- nvinfo : EIATTR_EXTERNS
	.align		4
        /*0024*/ 	.byte	0x04, 0x0f
        /*0026*/ 	.short	(.L_421 - .L_420)


	//   ....[0]....
	.align		4
.L_420:
        /*0028*/ 	.word	index@(__assertfail)


	//----- nvinfo : EIATTR_ANNOTATIONS
	.align		4
.L_421:
        /*002c*/ 	.byte	0x04, 0x55
        /*002e*/ 	.short	(.L_423 - .L_422)


	//   ....[0]....
.L_422:
        /* <DEDUP_REMOVED lines=31> */


	//----- nvinfo : EIATTR_MERCURY_ISA_VERSION
	.align		4
.L_423:
        /*0210*/ 	.byte	0x03, 0x5f
        /*0212*/ 	.short	0x0101


	//----- nvinfo : EIATTR_UNUSED_LOAD_BYTE_OFFSET
	.align		4
        /*0214*/ 	.byte	0x04, 0x44
        /*0216*/ 	.short	(.L_425 - .L_424)


	//   ....[0]....
.L_424:
        /*0218*/ 	.word	0x00000a90
        /*021c*/ 	.word	0x0000fff0


	//   ....[1]....
        /*0220*/ 	.word	0x00010be0
        /*0224*/ 	.word	0x0000fff0


	//----- nvinfo : EIATTR_INT_WARP_WIDE_INSTR_OFFSETS
	.align		4
.L_425:
        /*0228*/ 	.byte	0x04, 0x31
        /*022a*/ 	.short	(.L_427 - .L_426)


	//   ....[0]....
.L_426:
        /*022c*/ 	.word	0x00000190


	//   ....[1]....
        /*0230*/ 	.word	0x000001d0


	//   ....[2]....
        /*0234*/ 	.word	0x00000240


	//   ....[3]....
        /*0238*/ 	.word	0x000002b0


	//   ....[4]....
        /*023c*/ 	.word	0x000149c0


	//   ....[5]....
        /*0240*/ 	.word	0x00014a80


	//   ....[6]....
        /*0244*/ 	.word	0x00014f90


	//   ....[7]....
        /*0248*/ 	.word	0x00015010


	//   ....[8]....
        /*024c*/ 	.word	0x00017c40


	//   ....[9]....
        /*0250*/ 	.word	0x00017d00


	//----- nvinfo : EIATTR_COOP_GROUP_MASK_REGIDS
	.align		4
.L_427:
        /*0254*/ 	.byte	0x04, 0x29
        /*0256*/ 	.short	(.L_429 - .L_428)


	//   ....[0]....
.L_428:
        /*0258*/ 	.word	0xffffffff


	//   ....[1]....
        /*025c*/ 	.word	0xffffffff


	//   ....[2]....
        /*0260*/ 	.word	0xffffffff


	//   ....[3]....
        /*0264*/ 	.word	0xffffffff


	//   ....[4]....
        /*0268*/ 	.word	0xffffffff


	//   ....[5]....
        /*026c*/ 	.word	0xffffffff


	//   ....[6]....
        /*0270*/ 	.word	0xffffffff


	//   ....[7]....
        /*0274*/ 	.word	0xffffffff


	//   ....[8]....
        /*0278*/ 	.word	0xffffffff


	//   ....[9]....
        /*027c*/ 	.word	0xffffffff


	//   ....[10]....
        /*0280*/ 	.word	0xffffffff


	//   ....[11]....
        /*0284*/ 	.word	0xffffffff


	//   ....[12]....
        /*0288*/ 	.word	0xffffffff


	//   ....[13]....
        /*028c*/ 	.word	0xffffffff


	//   ....[14]....
        /*0290*/ 	.word	0xffffffff


	//   ....[15]....
        /*0294*/ 	.word	0xffffffff


	//   ....[16]....
        /*0298*/ 	.word	0xffffffff


	//   ....[17]....
        /*029c*/ 	.word	0xffffffff


	//   ....[18]....
        /*02a0*/ 	.word	0xffffffff


	//   ....[19]....
        /*02a4*/ 	.word	0xffffffff


	//   ....[20]....
        /*02a8*/ 	.word	0xffffffff


	//   ....[21]....
        /*02ac*/ 	.word	0xffffffff


	//   ....[22]....
        /*02b0*/ 	.word	0xffffffff


	//   ....[23]....
        /*02b4*/ 	.word	0xffffffff


	//   ....[24]....
        /*02b8*/ 	.word	0xffffffff


	//   ....[25]....
        /*02bc*/ 	.word	0xffffffff


	//   ....[26]....
        /*02c0*/ 	.word	0xffffffff


	//   ....[27]....
        /*02c4*/ 	.word	0xffffffff


	//   ....[28]....
        /*02c8*/ 	.word	0xffffffff


	//   ....[29]....
        /*02cc*/ 	.word	0xffffffff


	//   ....[30]....
        /*02d0*/ 	.word	0xffffffff


	//   ....[31]....
        /*02d4*/ 	.word	0xffffffff


	//   ....[32]....
        /*02d8*/ 	.word	0xffffffff


	//   ....[33]....
        /*02dc*/ 	.word	0xffffffff


	//   ....[34]....
        /*02e0*/ 	.word	0xffffffff


	//   ....[35]....
        /*02e4*/ 	.word	0xffffffff


	//   ....[36]....
        /*02e8*/ 	.word	0xffffffff


	//   ....[37]....
        /*02ec*/ 	.word	0xffffffff


	//   ....[38]....
        /*02f0*/ 	.word	0xffffffff


	//   ....[39]....
        /*02f4*/ 	.word	0xffffffff


	//   ....[40]....
        /*02f8*/ 	.word	0xffffffff


	//   ....[41]....
        /*02fc*/ 	.word	0xffffffff


	//   ....[42]....
        /*0300*/ 	.word	0xffffffff


	//   ....[43]....
        /*0304*/ 	.word	0xffffffff


	//   ....[44]....
        /*0308*/ 	.word	0xffffffff


	//   ....[45]....
        /*030c*/ 	.word	0xffffffff


	//   ....[46]....
        /*0310*/ 	.word	0xffffffff


	//   ....[47]....
        /*0314*/ 	.word	0xffffffff


	//   ....[48]....
        /*0318*/ 	.word	0xffffffff


	//   ....[49]....
        /*031c*/ 	.word	0xffffffff


	//   ....[50]....
        /*0320*/ 	.word	0xffffffff


	//   ....[51]....
        /*0324*/ 	.word	0xffffffff


	//   ....[52]....
        /*0328*/ 	.word	0xffffffff


	//   ....[53]....
        /*032c*/ 	.word	0xffffffff


	//   ....[54]....
        /*0330*/ 	.word	0xffffffff


	//   ....[55]....
        /*0334*/ 	.word	0xffffffff


	//   ....[56]....
        /*0338*/ 	.word	0xffffffff


	//   ....[57]....
        /*033c*/ 	.word	0xffffffff


	//   ....[58]....
        /*0340*/ 	.word	0xffffffff


	//   ....[59]....
        /*0344*/ 	.word	0xffffffff


	//   ....[60]....
        /*0348*/ 	.word	0xffffffff


	//   ....[61]....
        /*034c*/ 	.word	0xffffffff


	//   ....[62]....
        /*0350*/ 	.word	0xffffffff


	//   ....[63]....
        /*0354*/ 	.word	0xffffffff


	//   ....[64]....
        /*0358*/ 	.word	0xffffffff


	//   ....[65]....
        /*035c*/ 	.word	0xffffffff


	//   ....[66]....
        /*0360*/ 	.word	0xffffffff


	//   ....[67]....
        /*0364*/ 	.word	0xffffffff


	//   ....[68]....
        /*0368*/ 	.word	0xffffffff


	//   ....[69]....
        /*036c*/ 	.word	0xffffffff


	//   ....[70]....
        /*0370*/ 	.word	0xffffffff


	//   ....[71]....
        /*0374*/ 	.word	0xffffffff


	//   ....[72]....
        /*0378*/ 	.word	0x0500000f


	//   ....[73]....
        /*037c*/ 	.word	0x0500000f


	//   ....[74]....
        /*0380*/ 	.word	0x0500000f


	//   ....[75]....
        /*0384*/ 	.word	0x0500000f


	//   ....[76]....
        /*0388*/ 	.word	0x0500000f


	//   ....[77]....
        /*038c*/ 	.word	0x0500000f


	//   ....[78]....
        /*0390*/ 	.word	0x0500000f


	//   ....[79]....
        /*0394*/ 	.word	0x0500000f


	//   ....[80]....
        /*0398*/ 	.word	0x0500000f


	//   ....[81]....
        /*039c*/ 	.word	0x0500000f


	//   ....[82]....
        /*03a0*/ 	.word	0x0500000f


	//   ....[83]....
        /*03a4*/ 	.word	0x0500000f


	//   ....[84]....
        /*03a8*/ 	.word	0x0500000f


	//   ....[85]....
        /*03ac*/ 	.word	0x0500000f


	//   ....[86]....
        /*03b0*/ 	.word	0x0500000f


	//   ....[87]....
        /*03b4*/ 	.word	0x0500000f


	//   ....[88]....
        /*03b8*/ 	.word	0x0500000f


	//   ....[89]....
        /*03bc*/ 	.word	0x0500000f


	//   ....[90]....
        /*03c0*/ 	.word	0x0500000f


	//----- nvinfo : EIATTR_COOP_GROUP_INSTR_OFFSETS
	.align		4
.L_429:
        /*03c4*/ 	.byte	0x04, 0x28
        /*03c6*/ 	.short	(.L_431 - .L_430)


	//   ....[0]....
.L_430:
        /*03c8*/ 	.word	0x00000060


	//   ....[1]....
        /*03cc*/ 	.word	0x000001a0


	//   ....[2]....
        /*03d0*/ 	.word	0x000001e0


	//   ....[3]....
        /*03d4*/ 	.word	0x000003f0


	//   ....[4]....
        /*03d8*/ 	.word	0x00000550


	//   ....[5]....
        /*03dc*/ 	.word	0x00000670


	//   ....[6]....
        /*03e0*/ 	.word	0x000007d0


	//   ....[7]....
        /*03e4*/ 	.word	0x00001b10


	//   ....[8]....
        /*03e8*/ 	.word	0x000039e0


	//   ....[9]....
        /*03ec*/ 	.word	0x000041c0


	//   ....[10]....
        /*03f0*/ 	.word	0x00005da0


	//   ....[11]....
        /*03f4*/ 	.word	0x00005f30


	//   ....[12]....
        /*03f8*/ 	.word	0x000061f0


	//   ....[13]....
        /*03fc*/ 	.word	0x00006290


	//   ....[14]....
        /*0400*/ 	.word	0x00006a90


	//   ....[15]....
        /*0404*/ 	.word	0x000070f0


	//   ....[16]....
        /*0408*/ 	.word	0x00008a30


	//   ....[17]....
        /*040c*/ 	.word	0x00008b30


	//   ....[18]....
        /*0410*/ 	.word	0x00008eb0


	//   ....[19]....
        /*0414*/ 	.word	0x00008f40


	//   ....[20]....
        /*0418*/ 	.word	0x0000a060


	//   ....[21]....
        /*041c*/ 	.word	0x0000a740


	//   ....[22]....
        /*0420*/ 	.word	0x0000b820


	//   ....[23]....
        /*0424*/ 	.word	0x0000b850


	//   ....[24]....
        /*0428*/ 	.word	0x0000bb40


	//   ....[25]....
        /*042c*/ 	.word	0x0000bd10


	//   ....[26]....
        /*0430*/ 	.word	0x0000cc40


	//   ....[27]....
        /*0434*/ 	.word	0x0000d190


	//   ....[28]....
        /*0438*/ 	.word	0x0000ea70


	//   ....[29]....
        /*043c*/ 	.word	0x0000eb70


	//   ....[30]....
        /*0440*/ 	.word	0x0000ef20


	//   ....[31]....
        /*0444*/ 	.word	0x0000ef90


	//   ....[32]....
        /*0448*/ 	.word	0x000100a0


	//   ....[33]....
        /*044c*/ 	.word	0x000100e0


	//   ....[34]....
        /*0450*/ 	.word	0x00010110


	//   ....[35]....
        /*0454*/ 	.word	0x000101a0


	//   ....[36]....
        /*0458*/ 	.word	0x000101b0


	//   ....[37]....
        /*045c*/ 	.word	0x00011bc0


	//   ....[38]....
        /*0460*/ 	.word	0x00013470


	//   ....[39]....
        /*0464*/ 	.word	0x00013600


	//   ....[40]....
        /*0468*/ 	.word	0x00013630


	//   ....[41]....
        /*046c*/ 	.word	0x00013670


	//   ....[42]....
        /*0470*/ 	.word	0x000136e0


	//   ....[43]....
        /*0474*/ 	.word	0x00013740


	//   ....[44]....
        /*0478*/ 	.word	0x00013780


	//   ....[45]....
        /*047c*/ 	.word	0x00013930


	//   ....[46]....
        /*0480*/ 	.word	0x00013990


	//   ....[47]....
        /*0484*/ 	.word	0x000139d0


	//   ....[48]....
        /*0488*/ 	.word	0x00013a10


	//   ....[49]....
        /*048c*/ 	.word	0x00013a40


	//   ....[50]....
        /*0490*/ 	.word	0x00013a70


	//   ....[51]....
        /*0494*/ 	.word	0x00013b10


	//   ....[52]....
        /*0498*/ 	.word	0x00013b70


	//   ....[53]....
        /*049c*/ 	.word	0x00013c00


	//   ....[54]....
        /*04a0*/ 	.word	0x00017d90


	//   ....[55]....
        /*04a4*/ 	.word	0x00017da0


	//   ....[56]....
        /*04a8*/ 	.word	0x00017ec0


	//   ....[57]....
        /*04ac*/ 	.word	0x00017f20


	//   ....[58]....
        /*04b0*/ 	.word	0x00017f60


	//   ....[59]....
        /*04b4*/ 	.word	0x00017fa0


	//   ....[60]....
        /*04b8*/ 	.word	0x00017fd0


	//   ....[61]....
        /*04bc*/ 	.word	0x00018000


	//   ....[62]....
        /*04c0*/ 	.word	0x000181a0


	//   ....[63]....
        /*04c4*/ 	.word	0x00018200


	//   ....[64]....
        /*04c8*/ 	.word	0x00018240


	//   ....[65]....
        /*04cc*/ 	.word	0x00018280


	//   ....[66]....
        /*04d0*/ 	.word	0x000182b0


	//   ....[67]....
        /*04d4*/ 	.word	0x000182e0


	//   ....[68]....
        /*04d8*/ 	.word	0x000183a0


	//   ....[69]....
        /*04dc*/ 	.word	0x000183c0


	//   ....[70]....
        /*04e0*/ 	.word	0x00018430


	//   ....[71]....
        /*04e4*/ 	.word	0x00018ad0


	//   ....[72]....
        /*04e8*/ 	.word	0x000191b0


	//   ....[73]....
        /*04ec*/ 	.word	0x000195d0


	//   ....[74]....
        /*04f0*/ 	.word	0x00019660


	//   ....[75]....
        /*04f4*/ 	.word	0x00019700


	//   ....[76]....
        /*04f8*/ 	.word	0x000197b0


	//   ....[77]....
        /*04fc*/ 	.word	0x00019830


	//   ....[78]....
        /*0500*/ 	.word	0x000198b0


	//   ....[79]....
        /*0504*/ 	.word	0x00019930


	//   ....[80]....
        /*0508*/ 	.word	0x000199b0


	//   ....[81]....
        /*050c*/ 	.word	0x00019a40


	//   ....[82]....
        /*0510*/ 	.word	0x00019af0


	//   ....[83]....
        /*0514*/ 	.word	0x00019b70


	//   ....[84]....
        /*0518*/ 	.word	0x00019bf0


	//   ....[85]....
        /*051c*/ 	.word	0x00019c70


	//   ....[86]....
        /*0520*/ 	.word	0x00019cf0


	//   ....[87]....
        /*0524*/ 	.word	0x00019d60


	//   ....[88]....
        /*0528*/ 	.word	0x00019e00


	//   ....[89]....
        /*052c*/ 	.word	0x00019e90


	//   ....[90]....
        /*0530*/ 	.word	0x00019fc0


	//----- nvinfo : EIATTR_REG_RECONFIG
	.align		4
.L_431:
        /*0534*/ 	.byte	0x01, 0x54
	.zero		2


	//----- nvinfo : EIATTR_SYSCALL_OFFSETS
	.align		4
        /*0538*/ 	.byte	0x04, 0x46
        /*053a*/ 	.short	(.L_433 - .L_432)


	//   ....[0]....
.L_432:
        /*053c*/ 	.word	0x00003bb0


	//   ....[1]....
        /*0540*/ 	.word	0x00014c10


	//   ....[2]....
        /*0544*/ 	.word	0x00014d50


	//   ....[3]....
        /*0548*/ 	.word	0x00014e50


	//----- nvinfo : EIATTR_MBARRIER_INSTR_OFFSETS
	.align		4
.L_433:
        /*054c*/ 	.byte	0x04, 0x39
        /*054e*/ 	.short	(.L_435 - .L_434)


	//   ....[0]....
.L_434:
        /*0550*/ 	.word	0x000002d0
        /*0554*/ 	.word	0x000000ff
        /*0558*/ 	.word	0x00038800
        /*055c*/ 	.short	0x0100
        /*055e*/ 	.byte	0x08
	.zero		1


	//   ....[1]....
        /*0560*/ 	.word	0x000002e0
        /*0564*/ 	.word	0x000000ff
        /*0568*/ 	.word	0x00038810
        /*056c*/ 	.short	0x0100
        /*056e*/ 	.byte	0x08
	.zero		1


	//   ....[2]....
        /*0570*/ 	.word	0x000002f0
        /*0574*/ 	.word	0x000000ff
        /*0578*/ 	.word	0x00038820
        /*057c*/ 	.short	0x0100
        /*057e*/ 	.byte	0x08
	.zero		1


	//   ....[3]....
        /*0580*/ 	.word	0x000003a0
        /*0584*/ 	.word	0x000000ff
        /*0588*/ 	.word	0x00038830
        /*058c*/ 	.short	0x0100
        /*058e*/ 	.byte	0x06
	.zero		1


	//   ....[4]....
        /*0590*/ 	.word	0x000003b0
        /*0594*/ 	.word	0x000000ff
        /*0598*/ 	.word	0x00038840
        /*059c*/ 	.short	0x0100
        /*059e*/ 	.byte	0x06
	.zero		1


	//   ....[5]....
        /*05a0*/ 	.word	0x000003c0
        /*05a4*/ 	.word	0x000000ff
        /*05a8*/ 	.word	0x00038838
        /*05ac*/ 	.short	0x0100
        /*05ae*/ 	.byte	0x06
	.zero		1


	//   ....[6]....
        /*05b0*/ 	.word	0x000003d0
        /*05b4*/ 	.word	0x000000ff
        /*05b8*/ 	.word	0x00038848
        /*05bc*/ 	.short	0x0100
        /*05be*/ 	.byte	0x06
	.zero		1


	//   ....[7]....
        /*05c0*/ 	.word	0x00000500
        /*05c4*/ 	.word	0x000000ff
        /*05c8*/ 	.word	0x00038850
        /*05cc*/ 	.short	0x0100
        /*05ce*/ 	.byte	0x08
	.zero		1


	//   ....[8]....
        /*05d0*/ 	.word	0x00000510
        /*05d4*/ 	.word	0x000000ff
        /*05d8*/ 	.word	0x00038860
        /*05dc*/ 	.short	0x0100
        /*05de*/ 	.byte	0x08
	.zero		1


	//   ....[9]....
        /*05e0*/ 	.word	0x00000520
        /*05e4*/ 	.word	0x000000ff
        /*05e8*/ 	.word	0x00038858
        /*05ec*/ 	.short	0x0100
        /*05ee*/ 	.byte	0x08
	.zero		1


	//   ....[10]....
        /*05f0*/ 	.word	0x00000530
        /*05f4*/ 	.word	0x000000ff
        /*05f8*/ 	.word	0x00038868
        /*05fc*/ 	.short	0x0100
        /*05fe*/ 	.byte	0x08
	.zero		1


	//   ....[11]....
        /*0600*/ 	.word	0x00000620
        /*0604*/ 	.word	0x000000ff
        /*0608*/ 	.word	0x00038870
        /*060c*/ 	.short	0x0100
        /*060e*/ 	.byte	0x06
	.zero		1


	//   ....[12]....
        /*0610*/ 	.word	0x00000630
        /*0614*/ 	.word	0x000000ff
        /*0618*/ 	.word	0x00038880
        /*061c*/ 	.short	0x0100
        /*061e*/ 	.byte	0x06
	.zero		1


	//   ....[13]....
        /*0620*/ 	.word	0x00000640
        /*0624*/ 	.word	0x000000ff
        /*0628*/ 	.word	0x00038878
        /*062c*/ 	.short	0x0100
        /*062e*/ 	.byte	0x06
	.zero		1


	//   ....[14]....
        /*0630*/ 	.word	0x00000650
        /*0634*/ 	.word	0x000000ff
        /*0638*/ 	.word	0x00038888
        /*063c*/ 	.short	0x0100
        /*063e*/ 	.byte	0x06
	.zero		1


	//   ....[15]....
        /*0640*/ 	.word	0x00000780
        /*0644*/ 	.word	0x000000ff
        /*0648*/ 	.word	0x00038890
        /*064c*/ 	.short	0x0100
        /*064e*/ 	.byte	0x08
	.zero		1


	//   ....[16]....
        /*0650*/ 	.word	0x00000790
        /*0654*/ 	.word	0x000000ff
        /*0658*/ 	.word	0x000388a0
        /*065c*/ 	.short	0x0100
        /*065e*/ 	.byte	0x08
	.zero		1


	//   ....[17]....
        /*0660*/ 	.word	0x000007a0
        /*0664*/ 	.word	0x000000ff
        /*0668*/ 	.word	0x00038898
        /*066c*/ 	.short	0x0100
        /*066e*/ 	.byte	0x08
	.zero		1


	//   ....[18]....
        /*0670*/ 	.word	0x000007b0
        /*0674*/ 	.word	0x000000ff
        /*0678*/ 	.word	0x000388a8
        /*067c*/ 	.short	0x0100
        /*067e*/ 	.byte	0x08
	.zero		1


	//   ....[19]....
        /*0680*/ 	.word	0x000008e0
        /*0684*/ 	.word	0x000000ff
        /*0688*/ 	.word	0x000388b0
        /*068c*/ 	.short	0x0100
        /*068e*/ 	.byte	0x08
	.zero		1


	//   ....[20]....
        /*0690*/ 	.word	0x000008f0
        /*0694*/ 	.word	0x000000ff
        /*0698*/ 	.word	0x000388c0
        /*069c*/ 	.short	0x0100
        /*069e*/ 	.byte	0x08
	.zero		1


	//   ....[21]....
        /*06a0*/ 	.word	0x00000900
        /*06a4*/ 	.word	0x000000ff
        /*06a8*/ 	.word	0x000388b8
        /*06ac*/ 	.short	0x0100
        /*06ae*/ 	.byte	0x08
	.zero		1


	//   ....[22]....
        /*06b0*/ 	.word	0x00000910
        /*06b4*/ 	.word	0x000000ff
        /*06b8*/ 	.word	0x000388c8
        /*06bc*/ 	.short	0x0100
        /*06be*/ 	.byte	0x08
	.zero		1


	//   ....[23]....
        /*06c0*/ 	.word	0x00001e80
        /*06c4*/ 	.word	0x00000000
        /*06c8*/ 	.word	0x00000000
        /*06cc*/ 	.short	0x0101
        /*06ce*/ 	.byte	0x3f
	.zero		1


	//   ....[24]....
        /*06d0*/ 	.word	0x00002930
        /*06d4*/ 	.word	0x00000000
        /*06d8*/ 	.word	0x00000000
        /*06dc*/ 	.short	0x0101
        /*06de*/ 	.byte	0x3f
	.zero		1


	//   ....[25]....
        /*06e0*/ 	.word	0x00003c10
        /*06e4*/ 	.word	0x000000ff
        /*06e8*/ 	.word	0x00038800
        /*06ec*/ 	.short	0x010a
        /*06ee*/ 	.byte	0x25
	.zero		1


	//   ....[26]....
        /*06f0*/ 	.word	0x00003c80
        /*06f4*/ 	.word	0x00000004
        /*06f8*/ 	.word	0x00038830
        /*06fc*/ 	.short	0x010a
        /*06fe*/ 	.byte	0x3f
	.zero		1


	//   ....[27]....
        /*0700*/ 	.word	0x00003cc0
        /*0704*/ 	.word	0x00000004
        /*0708*/ 	.word	0x00038830
        /*070c*/ 	.short	0x010a
        /*070e*/ 	.byte	0x3f
	.zero		1


	//   ....[28]....
        /*0710*/ 	.word	0x00003f40
        /*0714*/ 	.word	0x000000ff
        /*0718*/ 	.word	0x00038810
        /*071c*/ 	.short	0x010a
        /*071e*/ 	.byte	0x25
	.zero		1


	//   ....[29]....
        /*0720*/ 	.word	0x00003f80
        /*0724*/ 	.word	0x00000004
        /*0728*/ 	.word	0x00038850
        /*072c*/ 	.short	0x010a
        /*072e*/ 	.byte	0x3f
	.zero		1


	//   ....[30]....
        /*0730*/ 	.word	0x00003fc0
        /*0734*/ 	.word	0x00000004
        /*0738*/ 	.word	0x00038850
        /*073c*/ 	.short	0x010a
        /*073e*/ 	.byte	0x3f
	.zero		1


	//   ....[31]....
        /*0740*/ 	.word	0x00005250
        /*0744*/ 	.word	0x00000000
        /*0748*/ 	.word	0x00000000
        /*074c*/ 	.short	0x0101
        /*074e*/ 	.byte	0x3f
	.zero		1


	//   ....[32]....
        /*0750*/ 	.word	0x00006ab0
        /*0754*/ 	.word	0x00000004
        /*0758*/ 	.word	0x00000000
        /*075c*/ 	.short	0x0101
        /*075e*/ 	.byte	0x3f
	.zero		1


	//   ....[33]....
        /*0760*/ 	.word	0x00006d40
        /*0764*/ 	.word	0x000000ff
        /*0768*/ 	.word	0x00038830
        /*076c*/ 	.short	0x010a
        /*076e*/ 	.byte	0x07
	.zero		1


	//   ....[34]....
        /*0770*/ 	.word	0x00006d80
        /*0774*/ 	.word	0x000000ff
        /*0778*/ 	.word	0x00038830
        /*077c*/ 	.short	0x010a
        /*077e*/ 	.byte	0x07
	.zero		1


	//   ....[35]....
        /*0780*/ 	.word	0x00006fa0
        /*0784*/ 	.word	0x000000ff
        /*0788*/ 	.word	0x00038850
        /*078c*/ 	.short	0x010a
        /*078e*/ 	.byte	0x07
	.zero		1


	//   ....[36]....
        /*0790*/ 	.word	0x00006fe0
        /*0794*/ 	.word	0x000000ff
        /*0798*/ 	.word	0x00038850
        /*079c*/ 	.short	0x010a
        /*079e*/ 	.byte	0x07
	.zero		1


	//   ....[37]....
        /*07a0*/ 	.word	0x00008180
        /*07a4*/ 	.word	0x0000000c
        /*07a8*/ 	.word	0x00000000
        /*07ac*/ 	.short	0x0101
        /*07ae*/ 	.byte	0x3f
	.zero		1


	//   ....[38]....
        /*07b0*/ 	.word	0x0000a080
        /*07b4*/ 	.word	0x00000009
        /*07b8*/ 	.word	0x00000000
        /*07bc*/ 	.short	0x0101
        /*07be*/ 	.byte	0x3f
	.zero		1


	//   ....[39]....
        /*07c0*/ 	.word	0x0000a3a0
        /*07c4*/ 	.word	0x000000ff
        /*07c8*/ 	.word	0x00038830
        /*07cc*/ 	.short	0x010a
        /*07ce*/ 	.byte	0x06
	.zero		1


	//   ....[40]....
        /*07d0*/ 	.word	0x0000a3e0
        /*07d4*/ 	.word	0x000000ff
        /*07d8*/ 	.word	0x00038830
        /*07dc*/ 	.short	0x010a
        /*07de*/ 	.byte	0x06
	.zero		1


	//   ....[41]....
        /*07e0*/ 	.word	0x0000a600
        /*07e4*/ 	.word	0x000000ff
        /*07e8*/ 	.word	0x00038850
        /*07ec*/ 	.short	0x010a
        /*07ee*/ 	.byte	0x06
	.zero		1


	//   ....[42]....
        /*07f0*/ 	.word	0x0000a640
        /*07f4*/ 	.word	0x000000ff
        /*07f8*/ 	.word	0x00038850
        /*07fc*/ 	.short	0x010a
        /*07fe*/ 	.byte	0x06
	.zero		1


	//   ....[43]....
        /*0800*/ 	.word	0x0000c080
        /*0804*/ 	.word	0x00000098
        /*0808*/ 	.word	0x00000000
        /*080c*/ 	.short	0x0101
        /*080e*/ 	.byte	0x3f
	.zero		1


	//   ....[44]....
        /*0810*/ 	.word	0x0000cc60
        /*0814*/ 	.word	0x000000b3
        /*0818*/ 	.word	0x00000000
        /*081c*/ 	.short	0x0101
        /*081e*/ 	.byte	0x3f
	.zero		1


	//   ....[45]....
        /*0820*/ 	.word	0x0000cdc0
        /*0824*/ 	.word	0x000000ff
        /*0828*/ 	.word	0x00038830
        /*082c*/ 	.short	0x010a
        /*082e*/ 	.byte	0x07
	.zero		1


	//   ....[46]....
        /*0830*/ 	.word	0x0000ce00
        /*0834*/ 	.word	0x000000ff
        /*0838*/ 	.word	0x00038830
        /*083c*/ 	.short	0x010a
        /*083e*/ 	.byte	0x07
	.zero		1


	//   ....[47]....
        /*0840*/ 	.word	0x0000d020
        /*0844*/ 	.word	0x000000ff
        /*0848*/ 	.word	0x00038850
        /*084c*/ 	.short	0x010a
        /*084e*/ 	.byte	0x07
	.zero		1


	//   ....[48]....
        /*0850*/ 	.word	0x0000d060
        /*0854*/ 	.word	0x000000ff
        /*0858*/ 	.word	0x00038850
        /*085c*/ 	.short	0x010a
        /*085e*/ 	.byte	0x07
	.zero		1


	//   ....[49]....
        /*0860*/ 	.word	0x0000e1f0
        /*0864*/ 	.word	0x00000008
        /*0868*/ 	.word	0x00000000
        /*086c*/ 	.short	0x0101
        /*086e*/ 	.byte	0x3f
	.zero		1


	//   ....[50]....
        /*0870*/ 	.word	0x000100c0
        /*0874*/ 	.word	0x0000000a
        /*0878*/ 	.word	0x00000000
        /*087c*/ 	.short	0x0101
        /*087e*/ 	.byte	0x3f
	.zero		1


	//   ....[51]....
        /*0880*/ 	.word	0x00012530
        /*0884*/ 	.word	0x000000ff
        /*0888*/ 	.word	0x00000000
        /*088c*/ 	.short	0x0101
        /*088e*/ 	.byte	0x04
	.zero		1


	//   ....[52]....
        /*0890*/ 	.word	0x00015380
        /*0894*/ 	.word	0x00000009
        /*0898*/ 	.word	0x00038840
        /*089c*/ 	.short	0x010a
        /*089e*/ 	.byte	0x3f
	.zero		1


	//   ....[53]....
        /*08a0*/ 	.word	0x00015b70
        /*08a4*/ 	.word	0x0000000b
        /*08a8*/ 	.word	0x00038820
        /*08ac*/ 	.short	0x010a
        /*08ae*/ 	.byte	0x3f
	.zero		1


	//   ....[54]....
        /*08b0*/ 	.word	0x00015c40
        /*08b4*/ 	.word	0x00000006
        /*08b8*/ 	.word	0x00038860
        /*08bc*/ 	.short	0x010a
        /*08be*/ 	.byte	0x3f
	.zero		1


	//   ....[55]....
        /*08c0*/ 	.word	0x000163f0
        /*08c4*/ 	.word	0x00000002
        /*08c8*/ 	.word	0x00038840
        /*08cc*/ 	.short	0x010a
        /*08ce*/ 	.byte	0x3f
	.zero		1


	//   ....[56]....
        /*08d0*/ 	.word	0x00016600
        /*08d4*/ 	.word	0x00000002
        /*08d8*/ 	.word	0x00038860
        /*08dc*/ 	.short	0x010a
        /*08de*/ 	.byte	0x3f
	.zero		1


	//   ....[57]....
        /*08e0*/ 	.word	0x00016cd0
        /*08e4*/ 	.word	0x00000002
        /*08e8*/ 	.word	0x00038840
        /*08ec*/ 	.short	0x010a
        /*08ee*/ 	.byte	0x3f
	.zero		1


	//   ....[58]....
        /*08f0*/ 	.word	0x00016ed0
        /*08f4*/ 	.word	0x00000002
        /*08f8*/ 	.word	0x00038860
        /*08fc*/ 	.short	0x010a
        /*08fe*/ 	.byte	0x3f
	.zero		1


	//   ....[59]....
        /*0900*/ 	.word	0x00017510
        /*0904*/ 	.word	0x00000002
        /*0908*/ 	.word	0x00038840
        /*090c*/ 	.short	0x010a
        /*090e*/ 	.byte	0x3f
	.zero		1


	//   ....[60]....
        /*0910*/ 	.word	0x00017720
        /*0914*/ 	.word	0x00000002
        /*0918*/ 	.word	0x00038860
        /*091c*/ 	.short	0x010a
        /*091e*/ 	.byte	0x3f
	.zero		1


	//   ....[61]....
        /*0920*/ 	.word	0x00018a60
        /*0924*/ 	.word	0x00000000
        /*0928*/ 	.word	0x00038820
        /*092c*/ 	.short	0x010a
        /*092e*/ 	.byte	0x3f
	.zero		1


	//   ....[62]....
        /*0930*/ 	.word	0x00018c10
        /*0934*/ 	.word	0x00000006
        /*0938*/ 	.word	0x00000000
        /*093c*/ 	.short	0x010a
        /*093e*/ 	.byte	0x3f
	.zero		1


	//   ....[63]....
        /*0940*/ 	.word	0x00018c80
        /*0944*/ 	.word	0x00000007
        /*0948*/ 	.word	0x00000000
        /*094c*/ 	.short	0x010a
        /*094e*/ 	.byte	0x3f
	.zero		1


	//   ....[64]....
        /*0950*/ 	.word	0x00018cf0
        /*0954*/ 	.word	0x00000004
        /*0958*/ 	.word	0x00000000
        /*095c*/ 	.short	0x010a
        /*095e*/ 	.byte	0x3f
	.zero		1


	//   ....[65]....
        /*0960*/ 	.word	0x00018d20
        /*0964*/ 	.word	0x00000003
        /*0968*/ 	.word	0x00000000
        /*096c*/ 	.short	0x010a
        /*096e*/ 	.byte	0x3f
	.zero		1


	//   ....[66]....
        /*0970*/ 	.word	0x00018d90
        /*0974*/ 	.word	0x00000003
        /*0978*/ 	.word	0x00038800
        /*097c*/ 	.short	0x010a
        /*097e*/ 	.byte	0x3f
	.zero		1


	//   ....[67]....
        /*0980*/ 	.word	0x00018de0
        /*0984*/ 	.word	0x00000004
        /*0988*/ 	.word	0x00038830
        /*098c*/ 	.short	0x010a
        /*098e*/ 	.byte	0x3f
	.zero		1


	//   ....[68]....
        /*0990*/ 	.word	0x00018e40
        /*0994*/ 	.word	0x00000007
        /*0998*/ 	.word	0x00038810
        /*099c*/ 	.short	0x010a
        /*099e*/ 	.byte	0x3f
	.zero		1


	//   ....[69]....
        /*09a0*/ 	.word	0x00018e90
        /*09a4*/ 	.word	0x00000004
        /*09a8*/ 	.word	0x00038850
        /*09ac*/ 	.short	0x010a
        /*09ae*/ 	.byte	0x3f
	.zero		1


	//   ....[70]....
        /*09b0*/ 	.word	0x00018ef0
        /*09b4*/ 	.word	0x0000000a
        /*09b8*/ 	.word	0x00038830
        /*09bc*/ 	.short	0x010a
        /*09be*/ 	.byte	0x3f
	.zero		1


	//   ....[71]....
        /*09c0*/ 	.word	0x00018f50
        /*09c4*/ 	.word	0x0000000a
        /*09c8*/ 	.word	0x00038850
        /*09cc*/ 	.short	0x010a
        /*09ce*/ 	.byte	0x3f
	.zero		1


	//   ....[72]....
        /*09d0*/ 	.word	0x00018fb0
        /*09d4*/ 	.word	0x00000007
        /*09d8*/ 	.word	0x00038830
        /*09dc*/ 	.short	0x010a
        /*09de*/ 	.byte	0x3f
	.zero		1


	//   ....[73]....
        /*09e0*/ 	.word	0x00019010
        /*09e4*/ 	.word	0x00000007
        /*09e8*/ 	.word	0x00038850
        /*09ec*/ 	.short	0x010a
        /*09ee*/ 	.byte	0x3f
	.zero		1


	//   ....[74]....
        /*09f0*/ 	.word	0x00019070
        /*09f4*/ 	.word	0x0000000f
        /*09f8*/ 	.word	0x00038830
        /*09fc*/ 	.short	0x010a
        /*09fe*/ 	.byte	0x3f
	.zero		1


	//   ....[75]....
        /*0a00*/ 	.word	0x000190d0
        /*0a04*/ 	.word	0x0000000f
        /*0a08*/ 	.word	0x00038850
        /*0a0c*/ 	.short	0x010a
        /*0a0e*/ 	.byte	0x3f
	.zero		1


	//   ....[76]....
        /*0a10*/ 	.word	0x00019270
        /*0a14*/ 	.word	0x00000009
        /*0a18*/ 	.word	0x00038840
        /*0a1c*/ 	.short	0x010a
        /*0a1e*/ 	.byte	0x3f
	.zero		1


	//   ....[77]....
        /*0a20*/ 	.word	0x000192f0
        /*0a24*/ 	.word	0x00000009
        /*0a28*/ 	.word	0x00038820
        /*0a2c*/ 	.short	0x010a
        /*0a2e*/ 	.byte	0x3f
	.zero		1


	//   ....[78]....
        /*0a30*/ 	.word	0x00019340
        /*0a34*/ 	.word	0x00000006
        /*0a38*/ 	.word	0x00038860
        /*0a3c*/ 	.short	0x010a
        /*0a3e*/ 	.byte	0x3f
	.zero		1


	//   ....[79]....
        /*0a40*/ 	.word	0x00019390
        /*0a44*/ 	.word	0x00000002
        /*0a48*/ 	.word	0x00038840
        /*0a4c*/ 	.short	0x010a
        /*0a4e*/ 	.byte	0x3f
	.zero		1


	//   ....[80]....
        /*0a50*/ 	.word	0x000193e0
        /*0a54*/ 	.word	0x00000002
        /*0a58*/ 	.word	0x00038860
        /*0a5c*/ 	.short	0x010a
        /*0a5e*/ 	.byte	0x3f
	.zero		1


	//   ....[81]....
        /*0a60*/ 	.word	0x00019430
        /*0a64*/ 	.word	0x00000002
        /*0a68*/ 	.word	0x00038840
        /*0a6c*/ 	.short	0x010a
        /*0a6e*/ 	.byte	0x3f
	.zero		1


	//   ....[82]....
        /*0a70*/ 	.word	0x00019480
        /*0a74*/ 	.word	0x00000002
        /*0a78*/ 	.word	0x00038860
        /*0a7c*/ 	.short	0x010a
        /*0a7e*/ 	.byte	0x3f
	.zero		1


	//   ....[83]....
        /*0a80*/ 	.word	0x000194d0
        /*0a84*/ 	.word	0x00000002
        /*0a88*/ 	.word	0x00038840
        /*0a8c*/ 	.short	0x010a
        /*0a8e*/ 	.byte	0x3f
	.zero		1


	//   ....[84]....
        /*0a90*/ 	.word	0x00019520
        /*0a94*/ 	.word	0x00000002
        /*0a98*/ 	.word	0x00038860
        /*0a9c*/ 	.short	0x010a
        /*0a9e*/ 	.byte	0x3f
	.zero		1


	//   ....[85]....
        /*0aa0*/ 	.word	0x00019ee0
        /*0aa4*/ 	.word	0x00000000
        /*0aa8*/ 	.word	0x00038820
        /*0aac*/ 	.short	0x010a
        /*0aae*/ 	.byte	0x3f
	.zero		1


	//   ....[86]....
        /*0ab0*/ 	.word	0x0001a080
        /*0ab4*/ 	.word	0x00000006
        /*0ab8*/ 	.word	0x00000000
        /*0abc*/ 	.short	0x010a
        /*0abe*/ 	.byte	0x3f
	.zero		1


	//   ....[87]....
        /*0ac0*/ 	.word	0x0001a0d0
        /*0ac4*/ 	.word	0x00000007
        /*0ac8*/ 	.word	0x00000000
        /*0acc*/ 	.short	0x010a
        /*0ace*/ 	.byte	0x3f
	.zero		1


	//   ....[88]....
        /*0ad0*/ 	.word	0x0001a120
        /*0ad4*/ 	.word	0x00000004
        /*0ad8*/ 	.word	0x00000000
        /*0adc*/ 	.short	0x010a
        /*0ade*/ 	.byte	0x3f
	.zero		1


	//----- nvinfo : EIATTR_NUM_MBARRIERS
	.align		4
.L_435:
        /*0ae0*/ 	.byte	0x03, 0x38
        /*0ae2*/ 	.short	0x0017


	//----- nvinfo : EIATTR_EXIT_INSTR_OFFSETS
	.align		4
        /*0ae4*/ 	.byte	0x04, 0x1c
        /*0ae6*/ 	.short	(.L_437 - .L_436)


	//   ....[0]....
.L_436:
        /*0ae8*/ 	.word	0x00000ac0


	//   ....[1]....
        /*0aec*/ 	.word	0x00013430


	//   ....[2]....
        /*0af0*/ 	.word	0x00013490


	//   ....[3]....
        /*0af4*/ 	.word	0x00018d70


	//----- nvinfo : EIATTR_MAX_THREADS
	.align		4
.L_437:
        /*0af8*/ 	.byte	0x04, 0x05
        /*0afa*/ 	.short	(.L_439 - .L_438)
.L_438:
        /*0afc*/ 	.word	0x00000180
        /*0b00*/ 	.word	0x00000001
        /*0b04*/ 	.word	0x00000001


	//----- nvinfo : EIATTR_CRS_STACK_SIZE
	.align		4
.L_439:
        /*0b08*/ 	.byte	0x04, 0x1e
        /*0b0a*/ 	.short	(.L_441 - .L_440)
.L_440:
        /*0b0c*/ 	.word	0x00000000


	//----- nvinfo : EIATTR_CBANK_PARAM_SIZE
	.align		4
.L_441:
        /*0b10*/ 	.byte	0x03, 0x19
        /*0b12*/ 	.short	0x0b70


	//----- nvinfo : EIATTR_PARAM_CBANK
	.align		4
        /*0b14*/ 	.byte	0x04, 0x0a
        /*0b16*/ 	.short	(.L_443 - .L_442)
	.align		4
.L_442:
        /*0b18*/ 	.word	index@(.nv.constant0._ZN7cutlass13device_kernelIN5flash11enable_sm90INS1_16FlashAttnFwdSm90INS1_25CollectiveMainloopFwdSm90ILi2EN4cute5tupleIJNS5_1CILi1EEES8_S8_EEENS6_IJNS7_ILi64EEESA_SA_EEELi512ENS_10bfloat16_tEfNS_4arch4Sm90ELb0ELb1ELb0ELb1ELb0ELb0ELb1ELb0ELb0ELb0ELb0ELb0EEENS1_21CollectiveEpilogueFwdINS6_IJSA_NS7_ILi512EEESA_EEES9_SC_SE_Li256ELb1ELb0ELb0ELb0EEENS1_36VarlenDynamicPersistentTileSchedulerILi64ELi64ELi256ELi32ELb0ELb0ELb1ELb1ELb0ELb1EEEEEEEEEvNT_6ParamsE)
        /*0b1c*/ 	.short	0x0210
        /*0b1e*/ 	.short	0x0b70


	//----- nvinfo : EIATTR_SW_WAR
	.align		4
.L_443:
        /*0b20*/ 	.byte	0x04, 0x36
        /*0b22*/ 	.short	(.L_445 - .L_444)
.L_444:
        /*0b24*/ 	.word	0x00000008
.L_445:


//--------------------- .nv.info._ZN7cutlass13device_kernelIN5flash11enable_sm90INS1_16FlashAttnFwdSm90INS1_25CollectiveMainloopFwdSm90ILi2EN4cute5tupleIJNS5_1CILi1EEES8_S8_EEENS6_IJNS7_ILi64EEESA_SA_EEELi512ENS_10bfloat16_tEfNS_4arch4Sm90ELb0ELb1ELb0ELb1ELb0ELb1ELb1ELb0ELb0ELb0ELb0ELb0EEENS1_21CollectiveEpilogueFwdINS6_IJSA_NS7_ILi512EEESA_EEES9_SC_SE_Li256ELb1ELb0ELb0ELb0EEENS1_36VarlenDynamicPersistentTileSchedulerILi64ELi64ELi256ELi32ELb0ELb0ELb1ELb1ELb0ELb1EEEEEEEEEvNT_6ParamsE --------------------------
	.section	.nv.info._ZN7cutlass13device_kernelIN5flash11enable_sm90INS1_16FlashAttnFwdSm90INS1_25CollectiveMainloopFwdSm90ILi2EN4cute5tupleIJNS5_1CILi1EEES8_S8_EEENS6_IJNS7_ILi64EEESA_SA_EEELi512ENS_10bfloat16_tEfNS_4arch4Sm90ELb0ELb1ELb0ELb1ELb0ELb1ELb1ELb0ELb0ELb0ELb0ELb0EEENS1_21CollectiveEpilogueFwdINS6_IJSA_NS7_ILi512EEESA_EEES9_SC_SE_Li256ELb1ELb0ELb0ELb0EEENS1_36VarlenDynamicPersistentTileSchedulerILi64ELi64ELi256ELi32ELb0ELb0ELb1ELb1ELb0ELb1EEEEEEEEEvNT_6ParamsE,"",@"SHT_CUDA_INFO"
	.sectionflags	@""
	.align	4


	//----- nvinfo : EIATTR_CUDA_API_VERSION
	.align		4
        /*0000*/ 	.byte	0x04, 0x37
        /*0002*/ 	.short	(.L_447 - .L_446)
.L_446:
        /*0004*/ 	.word	0x00000082


	//----- nvinfo : EIATTR_KPARAM_INFO
	.align		4
.L_447:
        /*0008*/ 	.byte	0x04, 0x17
        /*000a*/ 	.short	(.L_449 - .L_448)
.L_448:
        /*000c*/ 	.word	0x00000000
        /*0010*/ 	.short	0x0000
        /*0012*/ 	.short	0x0070
        /*0014*/ 	.byte	0x00, 0xf0, 0x01, 0x2c


	//----- nvinfo : EIATTR_SPARSE_MMA_MASK
	.align		4
.L_449:
        /*0018*/ 	.byte	0x03, 0x50
        /*001a*/ 	.short	0x0000


	//----- nvinfo : EIATTR_MAXREG_COUNT
	.align		4
        /*001c*/ 	.byte	0x03, 0x1b
        /*001e*/ 	.short	0x00a8


	//----- nvinfo : EIATTR_NUM_BARRIERS
	.align		4
        /*0020*/ 	.byte	0x02, 0x4c
        /*0022*/ 	.byte	0x10
	.zero		1


	//----- nvinfo : EIATTR_EXTERNS
	.align		4
        /*0024*/ 	.byte	0x04, 0x0f
        /*0026*/ 	.short	(.L_451 - .L_450)


	//   ....[0]....
	.align		4
.L_450:
        /*0028*/ 	.word	index@(__assertfail)


	//----- nvinfo : EIATTR_ANNOTATIONS
	.align		4
.L_451:
        /*002c*/ 	.byte	0x04, 0x55
        /*002e*/ 	.short	(.L_453 - .L_452)


	//   ....[0]....
.L_452:
        /* <DEDUP_REMOVED lines=41> */


	//----- nvinfo : EIATTR_MERCURY_ISA_VERSION
	.align		4
.L_453:
        /*02a8*/ 	.byte	0x03, 0x5f
        /*02aa*/ 	.short	0x0101


	//----- nvinfo : EIATTR_UNUSED_LOAD_BYTE_OFFSET
	.align		4
        /*02ac*/ 	.byte	0x04, 0x44
        /*02ae*/ 	.short	(.L_455 - .L_454)


	//   ....[0]....
.L_454:
        /*02b0*/ 	.word	0x00000b50
        /*02b4*/ 	.word	0x0000fff0


	//   ....[1]....
        /*02b8*/ 	.word	0x000195c0
        /*02bc*/ 	.word	0x0000fff0


	//----- nvinfo : EIATTR_INT_WARP_WIDE_INSTR_OFFSETS
	.align		4
.L_455:
        /*02c0*/ 	.byte	0x04, 0x31
        /*02c2*/ 	.short	(.L_457 - .L_456)


	//   ....[0]....
.L_456:
        /*02c4*/ 	.word	0x00000200


	//   ....[1]....
        /*02c8*/ 	.word	0x00000240


	//   ....[2]....
        /*02cc*/ 	.word	0x000002a0


	//   ....[3]....
        /*02d0*/ 	.word	0x000002b0


	//   ....[4]....
        /*02d4*/ 	.word	0x0001e6f0


	//   ....[5]....
        /*02d8*/ 	.word	0x0001e7a0


	//   ....[6]....
        /*02dc*/ 	.word	0x0001ecb0


	//   ....[7]....
        /*02e0*/ 	.word	0x0001ed20


	//   ....[8]....
        /*02e4*/ 	.word	0x000219a0


	//   ....[9]....
        /*02e8*/ 	.word	0x00021a50


	//----- nvinfo : EIATTR_COOP_GROUP_MASK_REGIDS
	.align		4
.L_457:
        /*02ec*/ 	.byte	0x04, 0x29
        /*02ee*/ 	.short	(.L_459 - .L_458)


	//   ....[0]....
.L_458:
        /*02f0*/ 	.word	0xffffffff


	//   ....[1]....
        /*02f4*/ 	.word	0xffffffff


	//   ....[2]....
        /*02f8*/ 	.word	0xffffffff


	//   ....[3]....
        /*02fc*/ 	.word	0xffffffff


	//   ....[4]....
        /*0300*/ 	.word	0xffffffff


	//   ....[5]....
        /*0304*/ 	.word	0xffffffff


	//   ....[6]....
        /*0308*/ 	.word	0xffffffff


	//   ....[7]....
        /*030c*/ 	.word	0xffffffff


	//   ....[8]....
        /*0310*/ 	.word	0xffffffff


	//   ....[9]....
        /*0314*/ 	.word	0xffffffff


	//   ....[10]....
        /*0318*/ 	.word	0xffffffff


	//   ....[11]....
        /*031c*/ 	.word	0xffffffff


	//   ....[12]....
        /*0320*/ 	.word	0xffffffff


	//   ....[13]....
        /*0324*/ 	.word	0xffffffff


	//   ....[14]....
        /*0328*/ 	.word	0xffffffff


	//   ....[15]....
        /*032c*/ 	.word	0xffffffff


	//   ....[16]....
        /*0330*/ 	.word	0xffffffff


	//   ....[17]....
        /*0334*/ 	.word	0xffffffff


	//   ....[18]....
        /*0338*/ 	.word	0xffffffff


	//   ....[19]....
        /*033c*/ 	.word	0xffffffff


	//   ....[20]....
        /*0340*/ 	.word	0xffffffff


	//   ....[21]....
        /*0344*/ 	.word	0xffffffff


	//   ....[22]....
        /*0348*/ 	.word	0xffffffff


	//   ....[23]....
        /*034c*/ 	.word	0xffffffff


	//   ....[24]....
        /*0350*/ 	.word	0xffffffff


	//   ....[25]....
        /*0354*/ 	.word	0xffffffff


	//   ....[26]....
        /*0358*/ 	.word	0xffffffff


	//   ....[27]....
        /*035c*/ 	.word	0xffffffff


	//   ....[28]....
        /*0360*/ 	.word	0xffffffff


	//   ....[29]....
        /*0364*/ 	.word	0xffffffff


	//   ....[30]....
        /*0368*/ 	.word	0xffffffff


	//   ....[31]....
        /*036c*/ 	.word	0xffffffff


	//   ....[32]....
        /*0370*/ 	.word	0xffffffff


	//   ....[33]....
        /*0374*/ 	.word	0xffffffff


	//   ....[34]....
        /*0378*/ 	.word	0xffffffff


	//   ....[35]....
        /*037c*/ 	.word	0xffffffff


	//   ....[36]....
        /*0380*/ 	.word	0xffffffff


	//   ....[37]....
        /*0384*/ 	.word	0xffffffff


	//   ....[38]....
        /*0388*/ 	.word	0xffffffff


	//   ....[39]....
        /*038c*/ 	.word	0xffffffff


	//   ....[40]....
        /*0390*/ 	.word	0xffffffff


	//   ....[41]....
        /*0394*/ 	.word	0xffffffff


	//   ....[42]....
        /*0398*/ 	.word	0xffffffff


	//   ....[43]....
        /*039c*/ 	.word	0xffffffff


	//   ....[44]....
        /*03a0*/ 	.word	0xffffffff


	//   ....[45]....
        /*03a4*/ 	.word	0xffffffff


	//   ....[46]....
        /*03a8*/ 	.word	0xffffffff


	//   ....[47]....
        /*03ac*/ 	.word	0xffffffff


	//   ....[48]....
        /*03b0*/ 	.word	0xffffffff


	//   ....[49]....
        /*03b4*/ 	.word	0xffffffff


	//   ....[50]....
        /*03b8*/ 	.word	0xffffffff


	//   ....[51]....
        /*03bc*/ 	.word	0xffffffff


	//   ....[52]....
        /*03c0*/ 	.word	0xffffffff


	//   ....[53]....
        /*03c4*/ 	.word	0xffffffff


	//   ....[54]....
        /*03c8*/ 	.word	0xffffffff


	//   ....[55]....
        /*03cc*/ 	.word	0xffffffff


	//   ....[56]....
        /*03d0*/ 	.word	0xffffffff


	//   ....[57]....
        /*03d4*/ 	.word	0xffffffff


	//   ....[58]....
        /*03d8*/ 	.word	0xffffffff


	//   ....[59]....
        /*03dc*/ 	.word	0xffffffff


	//   ....[60]....
        /*03e0*/ 	.word	0xffffffff


	//   ....[61]....
        /*03e4*/ 	.word	0xffffffff


	//   ....[62]....
        /*03e8*/ 	.word	0xffffffff


	//   ....[63]....
        /*03ec*/ 	.word	0xffffffff


	//   ....[64]....
        /*03f0*/ 	.word	0xffffffff


	//   ....[65]....
        /*03f4*/ 	.word	0xffffffff


	//   ....[66]....
        /*03f8*/ 	.word	0xffffffff


	//   ....[67]....
        /*03fc*/ 	.word	0xffffffff


	//   ....[68]....
        /*0400*/ 	.word	0xffffffff


	//   ....[69]....
        /*0404*/ 	.word	0xffffffff


	//   ....[70]....
        /*0408*/ 	.word	0xffffffff


	//   ....[71]....
        /*040c*/ 	.word	0xffffffff


	//   ....[72]....
        /*0410*/ 	.word	0x0500000f


	//   ....[73]....
        /*0414*/ 	.word	0x0500000f


	//   ....[74]....
        /*0418*/ 	.word	0x0500000f


	//   ....[75]....
        /*041c*/ 	.word	0x0500000f


	//   ....[76]....
        /*0420*/ 	.word	0x0500000f


	//   ....[77]....
        /*0424*/ 	.word	0x0500000f


	//   ....[78]....
        /*0428*/ 	.word	0x0500000f


	//   ....[79]....
        /*042c*/ 	.word	0x0500000f


	//   ....[80]....
        /*0430*/ 	.word	0x0500000f


	//   ....[81]....
        /*0434*/ 	.word	0x0500000f


	//   ....[82]....
        /*0438*/ 	.word	0x0500000f


	//   ....[83]....
        /*043c*/ 	.word	0x0500000f


	//   ....[84]....
        /*0440*/ 	.word	0x0500000f


	//   ....[85]....
        /*0444*/ 	.word	0x0500000f


	//   ....[86]....
        /*0448*/ 	.word	0x0500000f


	//   ....[87]....
        /*044c*/ 	.word	0x0500000f


	//   ....[88]....
        /*0450*/ 	.word	0x0500000f


	//   ....[89]....
        /*0454*/ 	.word	0x0500000f


	//   ....[90]....
        /*0458*/ 	.word	0x0500000f


	//   ....[91]....
        /*045c*/ 	.word	0x0500000f


	//   ....[92]....
        /*0460*/ 	.word	0x0500000f


	//   ....[93]....
        /*0464*/ 	.word	0x0500000f


	//   ....[94]....
        /*0468*/ 	.word	0x0500000f


	//   ....[95]....
        /*046c*/ 	.word	0x0500000f


	//   ....[96]....
        /*0470*/ 	.word	0x0500000f


	//   ....[97]....
        /*0474*/ 	.word	0x0500000f


	//   ....[98]....
        /*0478*/ 	.word	0x0500000f


	//   ....[99]....
        /*047c*/ 	.word	0x0500000f


	//   ....[100]....
        /*0480*/ 	.word	0x0500000f


	//   ....[101]....
        /*0484*/ 	.word	0x0500000f


	//   ....[102]....
        /*0488*/ 	.word	0x0500000f


	//   ....[103]....
        /*048c*/ 	.word	0x0500000f


	//   ....[104]....
        /*0490*/ 	.word	0x0500000f


	//   ....[105]....
        /*0494*/ 	.word	0x0500000f


	//   ....[106]....
        /*0498*/ 	.word	0x0500000f


	//   ....[107]....
        /*049c*/ 	.word	0x0500000f


	//----- nvinfo : EIATTR_COOP_GROUP_INSTR_OFFSETS
	.align		4
.L_459:
        /*04a0*/ 	.byte	0x04, 0x28
        /*04a2*/ 	.short	(.L_461 - .L_460)


	//   ....[0]....
.L_460:
        /*04a4*/ 	.word	0x00000070


	//   ....[1]....
        /*04a8*/ 	.word	0x000001f0


	//   ....[2]....
        /*04ac*/ 	.word	0x00000230


	//   ....[3]....
        /*04b0*/ 	.word	0x00000480


	//   ....[4]....
        /*04b4*/ 	.word	0x000005e0


	//   ....[5]....
        /*04b8*/ 	.word	0x00000700


	//   ....[6]....
        /*04bc*/ 	.word	0x00000860


	//   ....[7]....
        /*04c0*/ 	.word	0x00004e50


	//   ....[8]....
        /*04c4*/ 	.word	0x00006ec0


	//   ....[9]....
        /*04c8*/ 	.word	0x0000a8c0


	//   ....[10]....
        /*04cc*/ 	.word	0x0000cc20


	//   ....[11]....
        /*04d0*/ 	.word	0x0000cd50


	//   ....[12]....
        /*04d4*/ 	.word	0x0000d060


	//   ....[13]....
        /*04d8*/ 	.word	0x0000d110


	//   ....[14]....
        /*04dc*/ 	.word	0x0000d950


	//   ....[15]....
        /*04e0*/ 	.word	0x0000e190


	//   ....[16]....
        /*04e4*/ 	.word	0x000101e0


	//   ....[17]....
        /*04e8*/ 	.word	0x000102e0


	//   ....[18]....
        /*04ec*/ 	.word	0x00010570


	//   ....[19]....
        /*04f0*/ 	.word	0x000106d0


	//   ....[20]....
        /*04f4*/ 	.word	0x00011880


	//   ....[21]....
        /*04f8*/ 	.word	0x00012a90


	//   ....[22]....
        /*04fc*/ 	.word	0x00013940


	//   ....[23]....
        /*0500*/ 	.word	0x00013970


	//   ....[24]....
        /*0504*/ 	.word	0x00013bd0


	//   ....[25]....
        /*0508*/ 	.word	0x00013da0


	//   ....[26]....
        /*050c*/ 	.word	0x00014d60


	//   ....[27]....
        /*0510*/ 	.word	0x00015d40


	//   ....[28]....
        /*0514*/ 	.word	0x000173f0


	//   ....[29]....
        /*0518*/ 	.word	0x000174f0


	//   ....[30]....
        /*051c*/ 	.word	0x000178d0


	//   ....[31]....
        /*0520*/ 	.word	0x00017930


	//   ....[32]....
        /*0524*/ 	.word	0x00018a80


	//   ....[33]....
        /*0528*/ 	.word	0x00018ad0


	//   ....[34]....
        /*052c*/ 	.word	0x00018b00


	//   ....[35]....
        /*0530*/ 	.word	0x00018b70


	//   ....[36]....
        /*0534*/ 	.word	0x00018b80


	//   ....[37]....
        /*0538*/ 	.word	0x0001a550


	//   ....[38]....
        /*053c*/ 	.word	0x0001bce0


	//   ....[39]....
        /*0540*/ 	.word	0x0001be60


	//   ....[40]....
        /*0544*/ 	.word	0x0001be90


	//   ....[41]....
        /*0548*/ 	.word	0x0001bed0


	//   ....[42]....
        /*054c*/ 	.word	0x0001bf30


	//   ....[43]....
        /*0550*/ 	.word	0x0001bf90


	//   ....[44]....
        /*0554*/ 	.word	0x0001bfd0


	//   ....[45]....
        /*0558*/ 	.word	0x0001c180


	//   ....[46]....
        /*055c*/ 	.word	0x0001c1e0


	//   ....[47]....
        /*0560*/ 	.word	0x0001c220


	//   ....[48]....
        /*0564*/ 	.word	0x0001c260


	//   ....[49]....
        /*0568*/ 	.word	0x0001c290


	//   ....[50]....
        /*056c*/ 	.word	0x0001c2c0


	//   ....[51]....
        /*0570*/ 	.word	0x0001c360


	//   ....[52]....
        /*0574*/ 	.word	0x0001c3c0


	//   ....[53]....
        /*0578*/ 	.word	0x0001c450


	//   ....[54]....
        /*057c*/ 	.word	0x00021ae0


	//   ....[55]....
        /*0580*/ 	.word	0x00021af0


	//   ....[56]....
        /*0584*/ 	.word	0x00021c00


	//   ....[57]....
        /*0588*/ 	.word	0x00021c60


	//   ....[58]....
        /*058c*/ 	.word	0x00021ca0


	//   ....[59]....
        /*0590*/ 	.word	0x00021ce0


	//   ....[60]....
        /*0594*/ 	.word	0x00021d10


	//   ....[61]....
        /*0598*/ 	.word	0x00021d40


	//   ....[62]....
        /*059c*/ 	.word	0x00021ed0


	//   ....[63]....
        /*05a0*/ 	.word	0x00021f30


	//   ....[64]....
        /*05a4*/ 	.word	0x00021f70


	//   ....[65]....
        /*05a8*/ 	.word	0x00021fb0


	//   ....[66]....
        /*05ac*/ 	.word	0x00021fe0


	//   ....[67]....
        /*05b0*/ 	.word	0x00022010


	//   ....[68]....
        /*05b4*/ 	.word	0x000220d0


	//   ....[69]....
        /*05b8*/ 	.word	0x000220f0


	//   ....[70]....
        /*05bc*/ 	.word	0x00022160


	//   ....[71]....
        /*05c0*/ 	.word	0x000227f0


	//   ....[72]....
        /*05c4*/ 	.word	0x00022c50


	//   ....[73]....
        /*05c8*/ 	.word	0x00022cf0


	//   ....[74]....
        /*05cc*/ 	.word	0x00022d90


	//   ....[75]....
        /*05d0*/ 	.word	0x00022e30


	//   ....[76]....
        /*05d4*/ 	.word	0x00022ed0


	//   ....[77]....
        /*05d8*/ 	.word	0x00022f70


	//   ....[78]....
        /*05dc*/ 	.word	0x00023010


	//   ....[79]....
        /*05e0*/ 	.word	0x000230b0


	//   ....[80]....
        /*05e4*/ 	.word	0x000231a0


	//   ....[81]....
        /*05e8*/ 	.word	0x00023240


	//   ....[82]....
        /*05ec*/ 	.word	0x000232e0


	//   ....[83]....
        /*05f0*/ 	.word	0x00023380


	//   ....[84]....
        /*05f4*/ 	.word	0x00023420


	//   ....[85]....
        /*05f8*/ 	.word	0x000234c0


	//   ....[86]....
        /*05fc*/ 	.word	0x00023560


	//   ....[87]....
        /*0600*/ 	.word	0x00023600


	//   ....[88]....
        /*0604*/ 	.word	0x000239f0


	//   ....[89]....
        /*0608*/ 	.word	0x00023cd0


	//   ....[90]....
        /*060c*/ 	.word	0x000240f0


	//   ....[91]....
        /*0610*/ 	.word	0x00024180


	//   ....[92]....
        /*0614*/ 	.word	0x00024220


	//   ....[93]....
        /*0618*/ 	.word	0x000242d0


	//   ....[94]....
        /*061c*/ 	.word	0x00024350


	//   ....[95]....
        /*0620*/ 	.word	0x000243d0


	//   ....[96]....
        /*0624*/ 	.word	0x00024450


	//   ....[97]....
        /*0628*/ 	.word	0x000244d0


	//   ....[98]....
        /*062c*/ 	.word	0x00024560


	//   ....[99]....
        /*0630*/ 	.word	0x00024620


	//   ....[100]....
        /*0634*/ 	.word	0x000246a0


	//   ....[101]....
        /*0638*/ 	.word	0x00024720


	//   ....[102]....
        /*063c*/ 	.word	0x000247a0


	//   ....[103]....
        /*0640*/ 	.word	0x00024820


	//   ....[104]....
        /*0644*/ 	.word	0x00024890


	//   ....[105]....
        /*0648*/ 	.word	0x00024930


	//   ....[106]....
        /*064c*/ 	.word	0x000249c0


	//   ....[107]....
        /*0650*/ 	.word	0x00024af0


	//----- nvinfo : EIATTR_REG_RECONFIG
	.align		4
.L_461:
        /*0654*/ 	.byte	0x01, 0x54
	.zero		2


	//----- nvinfo : EIATTR_SYSCALL_OFFSETS
	.align		4
        /*0658*/ 	.byte	0x04, 0x46
        /*065a*/ 	.short	(.L_463 - .L_462)


	//   ....[0]....
.L_462:
        /*065c*/ 	.word	0x00001c10


	//   ....[1]....
        /*0660*/ 	.word	0x00001d60


	//   ....[2]....
        /*0664*/ 	.word	0x00007080


	//   ....[3]....
        /*0668*/ 	.word	0x00007520


	//   ....[4]....
        /*066c*/ 	.word	0x0001e930


	//   ....[5]....
        /*0670*/ 	.word	0x0001ea70


	//   ....[6]....
        /*0674*/ 	.word	0x0001eb70


	//----- nvinfo : EIATTR_MBARRIER_INSTR_OFFSETS
	.align		4
.L_463:
        /*0678*/ 	.byte	0x04, 0x39
        /*067a*/ 	.short	(.L_465 - .L_464)


	//   ....[0]....
.L_464:
        /*067c*/ 	.word	0x00000360
        /*0680*/ 	.word	0x000000ff
        /*0684*/ 	.word	0x00038800
        /*0688*/ 	.short	0x0100
        /*068a*/ 	.byte	0x08
	.zero		1


	//   ....[1]....
        /*068c*/ 	.word	0x00000370
        /*0690*/ 	.word	0x000000ff
        /*0694*/ 	.word	0x00038810
        /*0698*/ 	.short	0x0100
        /*069a*/ 	.byte	0x08
	.zero		1


	//   ....[2]....
        /*069c*/ 	.word	0x00000380
        /*06a0*/ 	.word	0x000000ff
        /*06a4*/ 	.word	0x00038820
        /*06a8*/ 	.short	0x0100
        /*06aa*/ 	.byte	0x08
	.zero		1


	//   ....[3]....
        /*06ac*/ 	.word	0x00000430
        /*06b0*/ 	.word	0x000000ff
        /*06b4*/ 	.word	0x00038830
        /*06b8*/ 	.short	0x0100
        /*06ba*/ 	.byte	0x06
	.zero		1


	//   ....[4]....
        /*06bc*/ 	.word	0x00000440
        /*06c0*/ 	.word	0x000000ff
        /*06c4*/ 	.word	0x00038840
        /*06c8*/ 	.short	0x0100
        /*06ca*/ 	.byte	0x06
	.zero		1


	//   ....[5]....
        /*06cc*/ 	.word	0x00000450
        /*06d0*/ 	.word	0x000000ff
        /*06d4*/ 	.word	0x00038838
        /*06d8*/ 	.short	0x0100
        /*06da*/ 	.byte	0x06
	.zero		1


	//   ....[6]....
        /*06dc*/ 	.word	0x00000460
        /*06e0*/ 	.word	0x000000ff
        /*06e4*/ 	.word	0x00038848
        /*06e8*/ 	.short	0x0100
        /*06ea*/ 	.byte	0x06
	.zero		1


	//   ....[7]....
        /*06ec*/ 	.word	0x00000590
        /*06f0*/ 	.word	0x000000ff
        /*06f4*/ 	.word	0x00038850
        /*06f8*/ 	.short	0x0100
        /*06fa*/ 	.byte	0x08
	.zero		1


	//   ....[8]....
        /*06fc*/ 	.word	0x000005a0
        /*0700*/ 	.word	0x000000ff
        /*0704*/ 	.word	0x00038860
        /*0708*/ 	.short	0x0100
        /*070a*/ 	.byte	0x08
	.zero		1


	//   ....[9]....
        /*070c*/ 	.word	0x000005b0
        /*0710*/ 	.word	0x000000ff
        /*0714*/ 	.word	0x00038858
        /*0718*/ 	.short	0x0100
        /*071a*/ 	.byte	0x08
	.zero		1


	//   ....[10]....
        /*071c*/ 	.word	0x000005c0
        /*0720*/ 	.word	0x000000ff
        /*0724*/ 	.word	0x00038868
        /*0728*/ 	.short	0x0100
        /*072a*/ 	.byte	0x08
	.zero		1


	//   ....[11]....
        /*072c*/ 	.word	0x000006b0
        /*0730*/ 	.word	0x000000ff
        /*0734*/ 	.word	0x00038870
        /*0738*/ 	.short	0x0100
        /*073a*/ 	.byte	0x06
	.zero		1


	//   ....[12]....
        /*073c*/ 	.word	0x000006c0
        /*0740*/ 	.word	0x000000ff
        /*0744*/ 	.word	0x00038880
        /*0748*/ 	.short	0x0100
        /*074a*/ 	.byte	0x06
	.zero		1


	//   ....[13]....
        /*074c*/ 	.word	0x000006d0
        /*0750*/ 	.word	0x000000ff
        /*0754*/ 	.word	0x00038878
        /*0758*/ 	.short	0x0100
        /*075a*/ 	.byte	0x06
	.zero		1


	//   ....[14]....
        /*075c*/ 	.word	0x000006e0
        /*0760*/ 	.word	0x000000ff
        /*0764*/ 	.word	0x00038888
        /*0768*/ 	.short	0x0100
        /*076a*/ 	.byte	0x06
	.zero		1


	//   ....[15]....
        /*076c*/ 	.word	0x00000810
        /*0770*/ 	.word	0x000000ff
        /*0774*/ 	.word	0x00038890
        /*0778*/ 	.short	0x0100
        /*077a*/ 	.byte	0x08
	.zero		1


	//   ....[16]....
        /*077c*/ 	.word	0x00000820
        /*0780*/ 	.word	0x000000ff
        /*0784*/ 	.word	0x000388a0
        /*0788*/ 	.short	0x0100
        /*078a*/ 	.byte	0x08
	.zero		1


	//   ....[17]....
        /*078c*/ 	.word	0x00000830
        /*0790*/ 	.word	0x000000ff
        /*0794*/ 	.word	0x00038898
        /*0798*/ 	.short	0x0100
        /*079a*/ 	.byte	0x08
	.zero		1


	//   ....[18]....
        /*079c*/ 	.word	0x00000840
        /*07a0*/ 	.word	0x000000ff
        /*07a4*/ 	.word	0x000388a8
        /*07a8*/ 	.short	0x0100
        /*07aa*/ 	.byte	0x08
	.zero		1


	//   ....[19]....
        /*07ac*/ 	.word	0x00000970
        /*07b0*/ 	.word	0x000000ff
        /*07b4*/ 	.word	0x000388b0
        /*07b8*/ 	.short	0x0100
        /*07ba*/ 	.byte	0x08
	.zero		1


	//   ....[20]....
        /*07bc*/ 	.word	0x00000980
        /*07c0*/ 	.word	0x000000ff
        /*07c4*/ 	.word	0x000388c0
        /*07c8*/ 	.short	0x0100
        /*07ca*/ 	.byte	0x08
	.zero		1


	//   ....[21]....
        /*07cc*/ 	.word	0x00000990
        /*07d0*/ 	.word	0x000000ff
        /*07d4*/ 	.word	0x000388b8
        /*07d8*/ 	.short	0x0100
        /*07da*/ 	.byte	0x08
	.zero		1


	//   ....[22]....
        /*07dc*/ 	.word	0x000009a0
        /*07e0*/ 	.word	0x000000ff
        /*07e4*/ 	.word	0x000388c8
        /*07e8*/ 	.short	0x0100
        /*07ea*/ 	.byte	0x08
	.zero		1


	//   ....[23]....
        /*07ec*/ 	.word	0x000029e0
        /*07f0*/ 	.word	0x00000046
        /*07f4*/ 	.word	0x00038890
        /*07f8*/ 	.short	0x010a
        /*07fa*/ 	.byte	0x3f
	.zero		1


	//   ....[24]....
        /*07fc*/ 	.word	0x00003420
        /*0800*/ 	.word	0x00000046
        /*0804*/ 	.word	0x00038890
        /*0808*/ 	.short	0x010a
        /*080a*/ 	.byte	0x3f
	.zero		1


	//   ....[25]....
        /*080c*/ 	.word	0x00003d20
        /*0810*/ 	.word	0x00000046
        /*0814*/ 	.word	0x00038890
        /*0818*/ 	.short	0x010a
        /*081a*/ 	.byte	0x3f
	.zero		1


	//   ....[26]....
        /*081c*/ 	.word	0x00003f20
        /*0820*/ 	.word	0x00000004
        /*0824*/ 	.word	0x00000000
        /*0828*/ 	.short	0x0101
        /*082a*/ 	.byte	0x3f
	.zero		1


	//   ....[27]....
        /*082c*/ 	.word	0x00003f60
        /*0830*/ 	.word	0x00000046
        /*0834*/ 	.word	0x000388b0
        /*0838*/ 	.short	0x010a
        /*083a*/ 	.byte	0x3f
	.zero		1


	//   ....[28]....
        /*083c*/ 	.word	0x00004590
        /*0840*/ 	.word	0x00000046
        /*0844*/ 	.word	0x00000000
        /*0848*/ 	.short	0x0101
        /*084a*/ 	.byte	0x3f
	.zero		1


	//   ....[29]....
        /*084c*/ 	.word	0x000052a0
        /*0850*/ 	.word	0x00000000
        /*0854*/ 	.word	0x00000000
        /*0858*/ 	.short	0x0101
        /*085a*/ 	.byte	0x3f
	.zero		1


	//   ....[30]....
        /*085c*/ 	.word	0x00005e10
        /*0860*/ 	.word	0x00000000
        /*0864*/ 	.word	0x00000000
        /*0868*/ 	.short	0x0101
        /*086a*/ 	.byte	0x3f
	.zero		1


	//   ....[31]....
        /*086c*/ 	.word	0x00007110
        /*0870*/ 	.word	0x00000012
        /*0874*/ 	.word	0x00038800
        /*0878*/ 	.short	0x010a
        /*087a*/ 	.byte	0x3f
	.zero		1


	//   ....[32]....
        /*087c*/ 	.word	0x00007160
        /*0880*/ 	.word	0x00000012
        /*0884*/ 	.word	0x00038800
        /*0888*/ 	.short	0x010a
        /*088a*/ 	.byte	0x3f
	.zero		1


	//   ....[33]....
        /*088c*/ 	.word	0x00007d90
        /*0890*/ 	.word	0x00000012
        /*0894*/ 	.word	0x00038800
        /*0898*/ 	.short	0x010a
        /*089a*/ 	.byte	0x3f
	.zero		1


	//   ....[34]....
        /*089c*/ 	.word	0x000091d0
        /*08a0*/ 	.word	0x00000012
        /*08a4*/ 	.word	0x00038800
        /*08a8*/ 	.short	0x010a
        /*08aa*/ 	.byte	0x3f
	.zero		1


	//   ....[35]....
        /*08ac*/ 	.word	0x0000a1e0
        /*08b0*/ 	.word	0x00000014
        /*08b4*/ 	.word	0x00038830
        /*08b8*/ 	.short	0x010a
        /*08ba*/ 	.byte	0x3f
	.zero		1


	//   ....[36]....
        /*08bc*/ 	.word	0x0000a290
        /*08c0*/ 	.word	0x00000014
        /*08c4*/ 	.word	0x00038830
        /*08c8*/ 	.short	0x010a
        /*08ca*/ 	.byte	0x3f
	.zero		1


	//   ....[37]....
        /*08cc*/ 	.word	0x0000a5a0
        /*08d0*/ 	.word	0x00000012
        /*08d4*/ 	.word	0x00038810
        /*08d8*/ 	.short	0x010a
        /*08da*/ 	.byte	0x3f
	.zero		1


	//   ....[38]....
        /*08dc*/ 	.word	0x0000a5f0
        /*08e0*/ 	.word	0x00000014
        /*08e4*/ 	.word	0x00038850
        /*08e8*/ 	.short	0x010a
        /*08ea*/ 	.byte	0x3f
	.zero		1


	//   ....[39]....
        /*08ec*/ 	.word	0x0000a680
        /*08f0*/ 	.word	0x00000014
        /*08f4*/ 	.word	0x00038850
        /*08f8*/ 	.short	0x010a
        /*08fa*/ 	.byte	0x3f
	.zero		1


	//   ....[40]....
        /*08fc*/ 	.word	0x0000c0a0
        /*0900*/ 	.word	0x00000000
        /*0904*/ 	.word	0x00000000
        /*0908*/ 	.short	0x0101
        /*090a*/ 	.byte	0x3f
	.zero		1


	//   ....[41]....
        /*090c*/ 	.word	0x0000d970
        /*0910*/ 	.word	0x00000014
        /*0914*/ 	.word	0x00000000
        /*0918*/ 	.short	0x0101
        /*091a*/ 	.byte	0x3f
	.zero		1


	//   ....[42]....
        /*091c*/ 	.word	0x0000dcb0
        /*0920*/ 	.word	0x000000c7
        /*0924*/ 	.word	0x00038830
        /*0928*/ 	.short	0x010a
        /*092a*/ 	.byte	0x3f
	.zero		1


	//   ....[43]....
        /*092c*/ 	.word	0x0000dd20
        /*0930*/ 	.word	0x000000c7
        /*0934*/ 	.word	0x00038830
        /*0938*/ 	.short	0x010a
        /*093a*/ 	.byte	0x3f
	.zero		1


	//   ....[44]....
        /*093c*/ 	.word	0x0000df90
        /*0940*/ 	.word	0x000000c7
        /*0944*/ 	.word	0x00038850
        /*0948*/ 	.short	0x010a
        /*094a*/ 	.byte	0x3f
	.zero		1


	//   ....[45]....
        /*094c*/ 	.word	0x0000dfe0
        /*0950*/ 	.word	0x000000c7
        /*0954*/ 	.word	0x00038850
        /*0958*/ 	.short	0x010a
        /*095a*/ 	.byte	0x3f
	.zero		1


	//   ....[46]....
        /*095c*/ 	.word	0x0000f8d0
        /*0960*/ 	.word	0x00000015
        /*0964*/ 	.word	0x00000000
        /*0968*/ 	.short	0x0101
        /*096a*/ 	.byte	0x3f
	.zero		1


	//   ....[47]....
        /*096c*/ 	.word	0x000118a0
        /*0970*/ 	.word	0x000000c7
        /*0974*/ 	.word	0x00000000
        /*0978*/ 	.short	0x0101
        /*097a*/ 	.byte	0x3f
	.zero		1


	//   ....[48]....
        /*097c*/ 	.word	0x00011c20
        /*0980*/ 	.word	0x000000bc
        /*0984*/ 	.word	0x00038830
        /*0988*/ 	.short	0x010a
        /*098a*/ 	.byte	0x3f
	.zero		1


	//   ....[49]....
        /*098c*/ 	.word	0x00011c90
        /*0990*/ 	.word	0x000000bc
        /*0994*/ 	.word	0x00038830
        /*0998*/ 	.short	0x010a
        /*099a*/ 	.byte	0x3f
	.zero		1


	//   ....[50]....
        /*099c*/ 	.word	0x00011f00
        /*09a0*/ 	.word	0x000000bc
        /*09a4*/ 	.word	0x00038850
        /*09a8*/ 	.short	0x010a
        /*09aa*/ 	.byte	0x3f
	.zero		1


	//   ....[51]....
        /*09ac*/ 	.word	0x00011f50
        /*09b0*/ 	.word	0x000000bc
        /*09b4*/ 	.word	0x00038850
        /*09b8*/ 	.short	0x010a
        /*09ba*/ 	.byte	0x3f
	.zero		1


	//   ....[52]....
        /*09bc*/ 	.word	0x000140c0
        /*09c0*/ 	.word	0x0000009a
        /*09c4*/ 	.word	0x00000000
        /*09c8*/ 	.short	0x0101
        /*09ca*/ 	.byte	0x3f
	.zero		1


	//   ....[53]....
        /*09cc*/ 	.word	0x00014d80
        /*09d0*/ 	.word	0x000000bc
        /*09d4*/ 	.word	0x00000000
        /*09d8*/ 	.short	0x0101
        /*09da*/ 	.byte	0x3f
	.zero		1


	//   ....[54]....
        /*09dc*/ 	.word	0x00014ee0
        /*09e0*/ 	.word	0x000000bd
        /*09e4*/ 	.word	0x00038830
        /*09e8*/ 	.short	0x010a
        /*09ea*/ 	.byte	0x3f
	.zero		1


	//   ....[55]....
        /*09ec*/ 	.word	0x00014f50
        /*09f0*/ 	.word	0x000000bd
        /*09f4*/ 	.word	0x00038830
        /*09f8*/ 	.short	0x010a
        /*09fa*/ 	.byte	0x3f
	.zero		1


	//   ....[56]....
        /*09fc*/ 	.word	0x000151c0
        /*0a00*/ 	.word	0x000000bd
        /*0a04*/ 	.word	0x00038850
        /*0a08*/ 	.short	0x010a
        /*0a0a*/ 	.byte	0x3f
	.zero		1


	//   ....[57]....
        /*0a0c*/ 	.word	0x00015210
        /*0a10*/ 	.word	0x000000bd
        /*0a14*/ 	.word	0x00038850
        /*0a18*/ 	.short	0x010a
        /*0a1a*/ 	.byte	0x3f
	.zero		1


	//   ....[58]....
        /*0a1c*/ 	.word	0x00016ae0
        /*0a20*/ 	.word	0x0000000e
        /*0a24*/ 	.word	0x00000000
        /*0a28*/ 	.short	0x0101
        /*0a2a*/ 	.byte	0x3f
	.zero		1


	//   ....[59]....
        /*0a2c*/ 	.word	0x00018aa0
        /*0a30*/ 	.word	0x000000bd
        /*0a34*/ 	.word	0x00000000
        /*0a38*/ 	.short	0x0101
        /*0a3a*/ 	.byte	0x3f
	.zero		1


	//   ....[60]....
        /*0a3c*/ 	.word	0x0001adc0
        /*0a40*/ 	.word	0x00000000
        /*0a44*/ 	.word	0x00000000
        /*0a48*/ 	.short	0x0101
        /*0a4a*/ 	.byte	0x3f
	.zero		1


	//   ....[61]....
        /*0a4c*/ 	.word	0x0001d490
        /*0a50*/ 	.word	0x00000007
        /*0a54*/ 	.word	0x00038820
        /*0a58*/ 	.short	0x010a
        /*0a5a*/ 	.byte	0x3f
	.zero		1


	//   ....[62]....
        /*0a5c*/ 	.word	0x0001d510
        /*0a60*/ 	.word	0x00000008
        /*0a64*/ 	.word	0x000388a0
        /*0a68*/ 	.short	0x010a
        /*0a6a*/ 	.byte	0x3f
	.zero		1


	//   ....[63]....
        /*0a6c*/ 	.word	0x0001d700
        /*0a70*/ 	.word	0x00000008
        /*0a74*/ 	.word	0x000388c0
        /*0a78*/ 	.short	0x010a
        /*0a7a*/ 	.byte	0x3f
	.zero		1


	//   ....[64]....
        /*0a7c*/ 	.word	0x0001dc60
        /*0a80*/ 	.word	0x00000009
        /*0a84*/ 	.word	0x000388a0
        /*0a88*/ 	.short	0x010a
        /*0a8a*/ 	.byte	0x3f
	.zero		1


	//   ....[65]....
        /*0a8c*/ 	.word	0x0001de30
        /*0a90*/ 	.word	0x00000009
        /*0a94*/ 	.word	0x000388c0
        /*0a98*/ 	.short	0x010a
        /*0a9a*/ 	.byte	0x3f
	.zero		1


	//   ....[66]....
        /*0a9c*/ 	.word	0x0001f090
        /*0aa0*/ 	.word	0x00000005
        /*0aa4*/ 	.word	0x00038840
        /*0aa8*/ 	.short	0x010a
        /*0aaa*/ 	.byte	0x3f
	.zero		1


	//   ....[67]....
        /*0aac*/ 	.word	0x0001f8a0
        /*0ab0*/ 	.word	0x00000009
        /*0ab4*/ 	.word	0x00038820
        /*0ab8*/ 	.short	0x010a
        /*0aba*/ 	.byte	0x3f
	.zero		1


	//   ....[68]....
        /*0abc*/ 	.word	0x0001f970
        /*0ac0*/ 	.word	0x00000002
        /*0ac4*/ 	.word	0x00038860
        /*0ac8*/ 	.short	0x010a
        /*0aca*/ 	.byte	0x3f
	.zero		1


	//   ....[69]....
        /*0acc*/ 	.word	0x00020110
        /*0ad0*/ 	.word	0x00000002
        /*0ad4*/ 	.word	0x00038840
        /*0ad8*/ 	.short	0x010a
        /*0ada*/ 	.byte	0x3f
	.zero		1


	//   ....[70]....
        /*0adc*/ 	.word	0x00020330
        /*0ae0*/ 	.word	0x00000002
        /*0ae4*/ 	.word	0x00038860
        /*0ae8*/ 	.short	0x010a
        /*0aea*/ 	.byte	0x3f
	.zero		1


	//   ....[71]....
        /*0aec*/ 	.word	0x00020a00
        /*0af0*/ 	.word	0x00000002
        /*0af4*/ 	.word	0x00038840
        /*0af8*/ 	.short	0x010a
        /*0afa*/ 	.byte	0x3f
	.zero		1


	//   ....[72]....
        /*0afc*/ 	.word	0x00020c10
        /*0b00*/ 	.word	0x00000002
        /*0b04*/ 	.word	0x00038860
        /*0b08*/ 	.short	0x010a
        /*0b0a*/ 	.byte	0x3f
	.zero		1


	//   ....[73]....
        /*0b0c*/ 	.word	0x00021250
        /*0b10*/ 	.word	0x00000002
        /*0b14*/ 	.word	0x00038840
        /*0b18*/ 	.short	0x010a
        /*0b1a*/ 	.byte	0x3f
	.zero		1


	//   ....[74]....
        /*0b1c*/ 	.word	0x00021470
        /*0b20*/ 	.word	0x00000002
        /*0b24*/ 	.word	0x00038860
        /*0b28*/ 	.short	0x010a
        /*0b2a*/ 	.byte	0x3f
	.zero		1


	//   ....[75]....
        /*0b2c*/ 	.word	0x00022780
        /*0b30*/ 	.word	0x00000000
        /*0b34*/ 	.word	0x00038820
        /*0b38*/ 	.short	0x010a
        /*0b3a*/ 	.byte	0x3f
	.zero		1


	//   ....[76]....
        /*0b3c*/ 	.word	0x00022940
        /*0b40*/ 	.word	0x00000006
        /*0b44*/ 	.word	0x00000000
        /*0b48*/ 	.short	0x010a
        /*0b4a*/ 	.byte	0x3f
	.zero		1


	//   ....[77]....
        /*0b4c*/ 	.word	0x000229b0
        /*0b50*/ 	.word	0x00000007
        /*0b54*/ 	.word	0x00000000
        /*0b58*/ 	.short	0x010a
        /*0b5a*/ 	.byte	0x3f
	.zero		1


	//   ....[78]....
        /*0b5c*/ 	.word	0x00022a20
        /*0b60*/ 	.word	0x00000004
        /*0b64*/ 	.word	0x00000000
        /*0b68*/ 	.short	0x010a
        /*0b6a*/ 	.byte	0x3f
	.zero		1


	//   ....[79]....
        /*0b6c*/ 	.word	0x00022a50
        /*0b70*/ 	.word	0x00000003
        /*0b74*/ 	.word	0x00000000
        /*0b78*/ 	.short	0x010a
        /*0b7a*/ 	.byte	0x3f
	.zero		1


	//   ....[80]....
        /*0b7c*/ 	.word	0x00022ab0
        /*0b80*/ 	.word	0x00000046
        /*0b84*/ 	.word	0x00038890
        /*0b88*/ 	.short	0x010a
        /*0b8a*/ 	.byte	0x3f
	.zero		1


	//   ....[81]....
        /*0b8c*/ 	.word	0x00022b00
        /*0b90*/ 	.word	0x00000046
        /*0b94*/ 	.word	0x00038890
        /*0b98*/ 	.short	0x010a
        /*0b9a*/ 	.byte	0x3f
	.zero		1


	//   ....[82]....
        /*0b9c*/ 	.word	0x00022b50
        /*0ba0*/ 	.word	0x00000046
        /*0ba4*/ 	.word	0x00038890
        /*0ba8*/ 	.short	0x010a
        /*0baa*/ 	.byte	0x3f
	.zero		1


	//   ....[83]....
        /*0bac*/ 	.word	0x00022ba0
        /*0bb0*/ 	.word	0x00000046
        /*0bb4*/ 	.word	0x000388b0
        /*0bb8*/ 	.short	0x010a
        /*0bba*/ 	.byte	0x3f
	.zero		1


	//   ....[84]....
        /*0bbc*/ 	.word	0x000230f0
        /*0bc0*/ 	.word	0x00000012
        /*0bc4*/ 	.word	0x00038800
        /*0bc8*/ 	.short	0x010a
        /*0bca*/ 	.byte	0x3f
	.zero		1


	//   ....[85]....
        /*0bcc*/ 	.word	0x00023640
        /*0bd0*/ 	.word	0x00000012
        /*0bd4*/ 	.word	0x00038800
        /*0bd8*/ 	.short	0x010a
        /*0bda*/ 	.byte	0x3f
	.zero		1


	//   ....[86]....
        /*0bdc*/ 	.word	0x00023690
        /*0be0*/ 	.word	0x00000014
        /*0be4*/ 	.word	0x00038830
        /*0be8*/ 	.short	0x010a
        /*0bea*/ 	.byte	0x3f
	.zero		1


	//   ....[87]....
        /*0bec*/ 	.word	0x000236e0
        /*0bf0*/ 	.word	0x00000012
        /*0bf4*/ 	.word	0x00038810
        /*0bf8*/ 	.short	0x010a
        /*0bfa*/ 	.byte	0x3f
	.zero		1


	//   ....[88]....
        /*0bfc*/ 	.word	0x00023730
        /*0c00*/ 	.word	0x00000014
        /*0c04*/ 	.word	0x00038850
        /*0c08*/ 	.short	0x010a
        /*0c0a*/ 	.byte	0x3f
	.zero		1


	//   ....[89]....
        /*0c0c*/ 	.word	0x00023780
        /*0c10*/ 	.word	0x000000c7
        /*0c14*/ 	.word	0x00038830
        /*0c18*/ 	.short	0x010a
        /*0c1a*/ 	.byte	0x3f
	.zero		1


	//   ....[90]....
        /*0c1c*/ 	.word	0x000237d0
        /*0c20*/ 	.word	0x000000c7
        /*0c24*/ 	.word	0x00038850
        /*0c28*/ 	.short	0x010a
        /*0c2a*/ 	.byte	0x3f
	.zero		1


	//   ....[91]....
        /*0c2c*/ 	.word	0x00023820
        /*0c30*/ 	.word	0x000000bc
        /*0c34*/ 	.word	0x00038830
        /*0c38*/ 	.short	0x010a
        /*0c3a*/ 	.byte	0x3f
	.zero		1


	//   ....[92]....
        /*0c3c*/ 	.word	0x00023870
        /*0c40*/ 	.word	0x000000bc
        /*0c44*/ 	.word	0x00038850
        /*0c48*/ 	.short	0x010a
        /*0c4a*/ 	.byte	0x3f
	.zero		1


	//   ....[93]....
        /*0c4c*/ 	.word	0x000238c0
        /*0c50*/ 	.word	0x000000bd
        /*0c54*/ 	.word	0x00038830
        /*0c58*/ 	.short	0x010a
        /*0c5a*/ 	.byte	0x3f
	.zero		1


	//   ....[94]....
        /*0c5c*/ 	.word	0x00023910
        /*0c60*/ 	.word	0x000000bd
        /*0c64*/ 	.word	0x00038850
        /*0c68*/ 	.short	0x010a
        /*0c6a*/ 	.byte	0x3f
	.zero		1


	//   ....[95]....
        /*0c6c*/ 	.word	0x00023ab0
        /*0c70*/ 	.word	0x00000007
        /*0c74*/ 	.word	0x00038820
        /*0c78*/ 	.short	0x010a
        /*0c7a*/ 	.byte	0x3f
	.zero		1


	//   ....[96]....
        /*0c7c*/ 	.word	0x00023b00
        /*0c80*/ 	.word	0x00000008
        /*0c84*/ 	.word	0x000388a0
        /*0c88*/ 	.short	0x010a
        /*0c8a*/ 	.byte	0x3f
	.zero		1


	//   ....[97]....
        /*0c8c*/ 	.word	0x00023b50
        /*0c90*/ 	.word	0x00000008
        /*0c94*/ 	.word	0x000388c0
        /*0c98*/ 	.short	0x010a
        /*0c9a*/ 	.byte	0x3f
	.zero		1


	//   ....[98]....
        /*0c9c*/ 	.word	0x00023ba0
        /*0ca0*/ 	.word	0x00000009
        /*0ca4*/ 	.word	0x000388a0
        /*0ca8*/ 	.short	0x010a
        /*0caa*/ 	.byte	0x3f
	.zero		1


	//   ....[99]....
        /*0cac*/ 	.word	0x00023bf0
        /*0cb0*/ 	.word	0x00000009
        /*0cb4*/ 	.word	0x000388c0
        /*0cb8*/ 	.short	0x010a
        /*0cba*/ 	.byte	0x3f
	.zero		1


	//   ....[100]....
        /*0cbc*/ 	.word	0x00023d90
        /*0cc0*/ 	.word	0x00000005
        /*0cc4*/ 	.word	0x00038840
        /*0cc8*/ 	.short	0x010a
        /*0cca*/ 	.byte	0x3f
	.zero		1


	//   ....[101]....
        /*0ccc*/ 	.word	0x00023e10
        /*0cd0*/ 	.word	0x00000005
        /*0cd4*/ 	.word	0x00038820
        /*0cd8*/ 	.short	0x010a
        /*0cda*/ 	.byte	0x3f
	.zero		1


	//   ....[102]....
        /*0cdc*/ 	.word	0x00023e60
        /*0ce0*/ 	.word	0x00000002
        /*0ce4*/ 	.word	0x00038860
        /*0ce8*/ 	.short	0x010a
        /*0cea*/ 	.byte	0x3f
	.zero		1


	//   ....[103]....
        /*0cec*/ 	.word	0x00023eb0
        /*0cf0*/ 	.word	0x00000002
        /*0cf4*/ 	.word	0x00038840
        /*0cf8*/ 	.short	0x010a
        /*0cfa*/ 	.byte	0x3f
	.zero		1


	//   ....[104]....
        /*0cfc*/ 	.word	0x00023f00
        /*0d00*/ 	.word	0x00000002
        /*0d04*/ 	.word	0x00038860
        /*0d08*/ 	.short	0x010a
        /*0d0a*/ 	.byte	0x3f
	.zero		1


	//   ....[105]....
        /*0d0c*/ 	.word	0x00023f50
        /*0d10*/ 	.word	0x00000002
        /*0d14*/ 	.word	0x00038840
        /*0d18*/ 	.short	0x010a
        /*0d1a*/ 	.byte	0x3f
	.zero		1


	//   ....[106]....
        /*0d1c*/ 	.word	0x00023fa0
        /*0d20*/ 	.word	0x00000002
        /*0d24*/ 	.word	0x00038860
        /*0d28*/ 	.short	0x010a
        /*0d2a*/ 	.byte	0x3f
	.zero		1


	//   ....[107]....
        /*0d2c*/ 	.word	0x00023ff0
        /*0d30*/ 	.word	0x00000002
        /*0d34*/ 	.word	0x00038840
        /*0d38*/ 	.short	0x010a
        /*0d3a*/ 	.byte	0x3f
	.zero		1


	//   ....[108]....
        /*0d3c*/ 	.word	0x00024040
        /*0d40*/ 	.word	0x00000002
        /*0d44*/ 	.word	0x00038860
        /*0d48*/ 	.short	0x010a
        /*0d4a*/ 	.byte	0x3f
	.zero		1


	//   ....[109]....
        /*0d4c*/ 	.word	0x00024a10
        /*0d50*/ 	.word	0x00000000
        /*0d54*/ 	.word	0x00038820
        /*0d58*/ 	.short	0x010a
        /*0d5a*/ 	.byte	0x3f
	.zero		1


	//   ....[110]....
        /*0d5c*/ 	.word	0x00024bb0
        /*0d60*/ 	.word	0x00000006
        /*0d64*/ 	.word	0x00000000
        /*0d68*/ 	.short	0x010a
        /*0d6a*/ 	.byte	0x3f
	.zero		1


	//   ....[111]....
        /*0d6c*/ 	.word	0x00024c00
        /*0d70*/ 	.word	0x00000007
        /*0d74*/ 	.word	0x00000000
        /*0d78*/ 	.short	0x010a
        /*0d7a*/ 	.byte	0x3f
	.zero		1


	//   ....[112]....
        /*0d7c*/ 	.word	0x00024c50
        /*0d80*/ 	.word	0x00000004
        /*0d84*/ 	.word	0x00000000
        /*0d88*/ 	.short	0x010a
        /*0d8a*/ 	.byte	0x3f
	.zero		1


	//----- nvinfo : EIATTR_NUM_MBARRIERS
	.align		4
.L_465:
        /*0d8c*/ 	.byte	0x03, 0x38
        /*0d8e*/ 	.short	0x0017


	//----- nvinfo : EIATTR_EXIT_INSTR_OFFSETS
	.align		4
        /*0d90*/ 	.byte	0x04, 0x1c
        /*0d92*/ 	.short	(.L_467 - .L_466)


	//   ....[0]....
.L_466:
        /*0d94*/ 	.word	0x00022aa0


	//----- nvinfo : EIATTR_MAX_THREADS
	.align		4
.L_467:
        /*0d98*/ 	.byte	0x04, 0x05
        /*0d9a*/ 	.short	(.L_469 - .L_468)
.L_468:
        /*0d9c*/ 	.word	0x00000180
        /*0da0*/ 	.word	0x00000001
        /*0da4*/ 	.word	0x00000001


	//----- nvinfo : EIATTR_CRS_STACK_SIZE
	.align		4
.L_469:
        /*0da8*/ 	.byte	0x04, 0x1e
        /*0daa*/ 	.short	(.L_471 - .L_470)
.L_470:
        /*0dac*/ 	.word	0x00000000


	//----- nvinfo : EIATTR_CBANK_PARAM_SIZE
	.align		4
.L_471:
        /*0db0*/ 	.byte	0x03, 0x19
        /*0db2*/ 	.short	0x0b70


	//----- nvinfo : EIATTR_PARAM_CBANK
	.align		4
        /*0db4*/ 	.byte	0x04, 0x0a
        /*0db6*/ 	.short	(.L_473 - .L_472)
	.align		4
.L_472:
        /*0db8*/ 	.word	index@(.nv.constant0._ZN7cutlass13device_kernelIN5flash11enable_sm90INS1_16FlashAttnFwdSm90INS1_25CollectiveMainloopFwdSm90ILi2EN4cute5tupleIJNS5_1CILi1EEES8_S8_EEENS6_IJNS7_ILi64EEESA_SA_EEELi512ENS_10bfloat16_tEfNS_4arch4Sm90ELb0ELb1ELb0ELb1ELb0ELb1ELb1ELb0ELb0ELb0ELb0ELb0EEENS1_21CollectiveEpilogueFwdINS6_IJSA_NS7_ILi512EEESA_EEES9_SC_SE_Li256ELb1ELb0ELb0ELb0EEENS1_36VarlenDynamicPersistentTileSchedulerILi64ELi64ELi256ELi32ELb0ELb0ELb1ELb1ELb0ELb1EEEEEEEEEvNT_6ParamsE)
        /*0dbc*/ 	.short	0x0210
        /*0dbe*/ 	.short	0x0b70


	//----- nvinfo : EIATTR_SW_WAR
	.align		4
.L_473:
        /*0dc0*/ 	.byte	0x04, 0x36
        /*0dc2*/ 	.short	(.L_475 - .L_474)
.L_474:
        /*0dc4*/ 	.word	0x00000008
.L_475:


//--------------------- .nv.info._ZN7cutlass13device_kernelIN5flash11enable_sm90INS1_16FlashAttnFwdSm90INS1_25CollectiveMainloopFwdSm90ILi2EN4cute5tupleIJNS5_1CILi1EEES8_S8_EEENS6_IJNS7_ILi64EEESA_SA_EEELi512ENS_10bfloat16_tEfNS_4arch4Sm90ELb1ELb0ELb0ELb0ELb0ELb0ELb0ELb0ELb0ELb0ELb0ELb0EEENS1_21CollectiveEpilogueFwdINS6_IJSA_NS7_ILi512EEESA_EEES9_SC_SE_Li256ELb0ELb0ELb0ELb0EEENS1_30DynamicPersistentTileSchedulerILi256ELi32ELb0ELb0ELb1EEEEEEEEEvNT_6ParamsE --------------------------
	.section	.nv.info._ZN7cutlass13device_kernelIN5flash11enable_sm90INS1_16FlashAttnFwdSm90INS1_25CollectiveMainloopFwdSm90ILi2EN4cute5tupleIJNS5_1CILi1EEES8_S8_EEENS6_IJNS7_ILi64EEESA_SA_EEELi512ENS_10bfloat16_tEfNS_4arch4Sm90ELb1ELb0ELb0ELb0ELb0ELb0ELb0ELb0ELb0ELb0ELb0ELb0EEENS1_21CollectiveEpilogueFwdINS6_IJSA_NS7_ILi512EEESA_EEES9_SC_SE_Li256ELb0ELb0ELb0ELb0EEENS1_30DynamicPersistentTileSchedulerILi256ELi32ELb0ELb0ELb1EEEEEEEEEvNT_6ParamsE,"",@"SHT_CUDA_INFO"
	.sectionflags	@""
	.align	4


	//----- nvinfo : EIATTR_CUDA_API_VERSION
	.align		4
        /*0000*/ 	.byte	0x04, 0x37
        /*0002*/ 	.short	(.L_477 - .L_476)
.L_476:
        /*0004*/ 	.word	0x00000082


	//----- nvinfo : EIATTR_KPARAM_INFO
	.align		4
.L_477:
        /*0008*/ 	.byte	0x04, 0x17
        /*000a*/ 	.short	(.L_479 - .L_478)
.L_478:
        /*000c*/ 	.word	0x00000000
        /*0010*/ 	.short	0x0000
        /*0012*/ 	.short	0x0070
        /*0014*/ 	.byte	0x00, 0xf0, 0x01, 0x2e


	//----- nvinfo : EIATTR_SPARSE_MMA_MASK
	.align		4
.L_479:
        /*0018*/ 	.byte	0x03, 0x50
        /*001a*/ 	.short	0x0000


	//----- nvinfo : EIATTR_MAXREG_COUNT
	.align		4
        /*001c*/ 	.byte	0x03, 0x1b
        /*001e*/ 	.short	0x00a8


	//----- nvinfo : EIATTR_NUM_BARRIERS
	.align		4
        /*0020*/ 	.byte	0x02, 0x4c
        /*0022*/ 	.byte	0x10
	.zero		1


	//----- nvinfo : EIATTR_EXTERNS
	.align		4
        /*0024*/ 	.byte	0x04, 0x0f
        /*0026*/ 	.short	(.L_481 - .L_480)


	//   ....[0]....
	.align		4
.L_480:
        /*0028*/ 	.word	index@(__assertfail)


	//----- nvinfo : EIATTR_MERCURY_ISA_VERSION
	.align		4
.L_481:
        /*002c*/ 	.byte	0x03, 0x5f
        /*002e*/ 	.short	0x0101


	//----- nvinfo : EIATTR_INT_WARP_WIDE_INSTR_OFFSETS
	.align		4
        /*0030*/ 	.byte	0x04, 0x31
        /*0032*/ 	.short	(.L_483 - .L_482)


	//   ....[0]....
.L_482:
        /*0034*/ 	.word	0x00000180


	//   ....[1]....
        /*0038*/ 	.word	0x000001b0


	//   ....[2]....
        /*003c*/ 	.word	0x000001c0


	//   ....[3]....
        /*0040*/ 	.word	0x0000aa90


	//   ....[4]....
        /*0044*/ 	.word	0x0000ab20


	//   ....[5]....
        /*0048*/ 	.word	0x0000b010


	//   ....[6]....
        /*004c*/ 	.word	0x0000d100


	//   ....[7]....
        /*0050*/ 	.word	0x0000d190


	//----- nvinfo : EIATTR_COOP_GROUP_MASK_REGIDS
	.align		4
.L_483:
        /*0054*/ 	.byte	0x04, 0x29
        /*0056*/ 	.short	(.L_485 - .L_484)


	//   ....[0]....
.L_484:
        /*0058*/ 	.word	0xffffffff


	//   ....[1]....
        /*005c*/ 	.word	0xffffffff


	//   ....[2]....
        /*0060*/ 	.word	0xffffffff


	//   ....[3]....
        /*0064*/ 	.word	0xffffffff


	//   ....[4]....
        /*0068*/ 	.word	0xffffffff


	//   ....[5]....
        /*006c*/ 	.word	0xffffffff


	//   ....[6]....
        /*0070*/ 	.word	0xffffffff


	//   ....[7]....
        /*0074*/ 	.word	0xffffffff


	//   ....[8]....
        /*0078*/ 	.word	0xffffffff


	//   ....[9]....
        /*007c*/ 	.word	0xffffffff


	//   ....[10]....
        /*0080*/ 	.word	0xffffffff


	//   ....[11]....
        /*0084*/ 	.word	0xffffffff


	//   ....[12]....
        /*0088*/ 	.word	0xffffffff


	//   ....[13]....
        /*008c*/ 	.word	0xffffffff


	//   ....[14]....
        /*0090*/ 	.word	0xffffffff


	//   ....[15]....
        /*0094*/ 	.word	0xffffffff


	//   ....[16]....
        /*0098*/ 	.word	0xffffffff


	//   ....[17]....
        /*009c*/ 	.word	0xffffffff


	//   ....[18]....
        /*00a0*/ 	.word	0xffffffff


	//   ....[19]....
        /*00a4*/ 	.word	0xffffffff


	//   ....[20]....
        /*00a8*/ 	.word	0xffffffff


	//   ....[21]....
        /*00ac*/ 	.word	0xffffffff


	//   ....[22]....
        /*00b0*/ 	.word	0xffffffff


	//   ....[23]....
        /*00b4*/ 	.word	0xffffffff


	//   ....[24]....
        /*00b8*/ 	.word	0xffffffff


	//   ....[25]....
        /*00bc*/ 	.word	0xffffffff


	//   ....[26]....
        /*00c0*/ 	.word	0xffffffff


	//   ....[27]....
        /*00c4*/ 	.word	0xffffffff


	//   ....[28]....
        /*00c8*/ 	.word	0xffffffff


	//   ....[29]....
        /*00cc*/ 	.word	0xffffffff


	//   ....[30]....
        /*00d0*/ 	.word	0xffffffff


	//   ....[31]....
        /*00d4*/ 	.word	0xffffffff


	//   ....[32]....
        /*00d8*/ 	.word	0xffffffff


	//   ....[33]....
        /*00dc*/ 	.word	0x0500000f


	//   ....[34]....
        /*00e0*/ 	.word	0x0500000f


	//----- nvinfo : EIATTR_COOP_GROUP_INSTR_OFFSETS
	.align		4
.L_485:
        /*00e4*/ 	.byte	0x04, 0x28
        /*00e6*/ 	.short	(.L_487 - .L_486)


	//   ....[0]....
.L_486:
        /*00e8*/ 	.word	0x00000050


	//   ....[1]....
        /*00ec*/ 	.word	0x00000190


	//   ....[2]....
        /*00f0*/ 	.word	0x000001e0


	//   ....[3]....
        /*00f4*/ 	.word	0x00000390


	//   ....[4]....
        /*00f8*/ 	.word	0x000004f0


	//   ....[5]....
        /*00fc*/ 	.word	0x00000610


	//   ....[6]....
        /*0100*/ 	.word	0x00000770


	//   ....[7]....
        /*0104*/ 	.word	0x00001730


	//   ....[8]....
        /*0108*/ 	.word	0x000030a0


	//   ....[9]....
        /*010c*/ 	.word	0x00003a70


	//   ....[10]....
        /*0110*/ 	.word	0x00003bc0


	//   ....[11]....
        /*0114*/ 	.word	0x00003d90


	//   ....[12]....
        /*0118*/ 	.word	0x00003ee0


	//   ....[13]....
        /*011c*/ 	.word	0x00004890


	//   ....[14]....
        /*0120*/ 	.word	0x00004f60


	//   ....[15]....
        /*0124*/ 	.word	0x00005060


	//   ....[16]....
        /*0128*/ 	.word	0x00005300


	//   ....[17]....
        /*012c*/ 	.word	0x00005440


	//   ....[18]....
        /*0130*/ 	.word	0x000066a0


	//   ....[19]....
        /*0134*/ 	.word	0x00006ab0


	//   ....[20]....
        /*0138*/ 	.word	0x00006ae0


	//   ....[21]....
        /*013c*/ 	.word	0x00006da0


	//   ....[22]....
        /*0140*/ 	.word	0x00006f70


	//   ....[23]....
        /*0144*/ 	.word	0x00007f70


	//   ....[24]....
        /*0148*/ 	.word	0x00007fb0


	//   ....[25]....
        /*014c*/ 	.word	0x00007ff0


	//   ....[26]....
        /*0150*/ 	.word	0x00008070


	//   ....[27]....
        /*0154*/ 	.word	0x00008090


	//   ....[28]....
        /*0158*/ 	.word	0x00008af0


	//   ....[29]....
        /*015c*/ 	.word	0x000098a0


	//   ....[30]....
        /*0160*/ 	.word	0x0000a520


	//   ....[31]....
        /*0164*/ 	.word	0x0000d210


	//   ....[32]....
        /*0168*/ 	.word	0x0000d3c0


	//   ....[33]....
        /*016c*/ 	.word	0x0000d9c0


	//   ....[34]....
        /*0170*/ 	.word	0x0000dda0


	//----- nvinfo : EIATTR_REG_RECONFIG
	.align		4
.L_487:
        /*0174*/ 	.byte	0x01, 0x54
	.zero		2


	//----- nvinfo : EIATTR_SYSCALL_OFFSETS
	.align		4
        /*0178*/ 	.byte	0x04, 0x46
        /*017a*/ 	.short	(.L_489 - .L_488)


	//   ....[0]....
.L_488:
        /*017c*/ 	.word	0x00003270


	//   ....[1]....
        /*0180*/ 	.word	0x0000acb0


	//   ....[2]....
        /*0184*/ 	.word	0x0000adf0


	//   ....[3]....
        /*0188*/ 	.word	0x0000aef0


	//----- nvinfo : EIATTR_MBARRIER_INSTR_OFFSETS
	.align		4
.L_489:
        /*018c*/ 	.byte	0x04, 0x39
        /*018e*/ 	.short	(.L_491 - .L_490)


	//   ....[0]....
.L_490:
        /*0190*/ 	.word	0x00000280
        /*0194*/ 	.word	0x000000ff
        /*0198*/ 	.word	0x00028c00
        /*019c*/ 	.short	0x0100
        /*019e*/ 	.byte	0x06
	.zero		1


	//   ....[1]....
        /*01a0*/ 	.word	0x00000290
        /*01a4*/ 	.word	0x000000ff
        /*01a8*/ 	.word	0x00028c20
        /*01ac*/ 	.short	0x0100
        /*01ae*/ 	.byte	0x06
	.zero		1


	//   ....[2]....
        /*01b0*/ 	.word	0x00000340
        /*01b4*/ 	.word	0x000000ff
        /*01b8*/ 	.word	0x00028c30
        /*01bc*/ 	.short	0x0100
        /*01be*/ 	.byte	0x06
	.zero		1


	//   ....[3]....
        /*01c0*/ 	.word	0x00000350
        /*01c4*/ 	.word	0x000000ff
        /*01c8*/ 	.word	0x00028c40
        /*01cc*/ 	.short	0x0100
        /*01ce*/ 	.byte	0x06
	.zero		1


	//   ....[4]....
        /*01d0*/ 	.word	0x00000360
        /*01d4*/ 	.word	0x000000ff
        /*01d8*/ 	.word	0x00028c38
        /*01dc*/ 	.short	0x0100
        /*01de*/ 	.byte	0x06
	.zero		1


	//   ....[5]....
        /*01e0*/ 	.word	0x00000370
        /*01e4*/ 	.word	0x000000ff
        /*01e8*/ 	.word	0x00028c48
        /*01ec*/ 	.short	0x0100
        /*01ee*/ 	.byte	0x06
	.zero		1


	//   ....[6]....
        /*01f0*/ 	.word	0x000004a0
        /*01f4*/ 	.word	0x000000ff
        /*01f8*/ 	.word	0x00028c50
        /*01fc*/ 	.short	0x0100
        /*01fe*/ 	.byte	0x08
	.zero		1


	//   ....[7]....
        /*0200*/ 	.word	0x000004b0
        /*0204*/ 	.word	0x000000ff
        /*0208*/ 	.word	0x00028c60
        /*020c*/ 	.short	0x0100
        /*020e*/ 	.byte	0x08
	.zero		1


	//   ....[8]....
        /*0210*/ 	.word	0x000004c0
        /*0214*/ 	.word	0x000000ff
        /*0218*/ 	.word	0x00028c58
        /*021c*/ 	.short	0x0100
        /*021e*/ 	.byte	0x08
	.zero		1


	//   ....[9]....
        /*0220*/ 	.word	0x000004d0
        /*0224*/ 	.word	0x000000ff
        /*0228*/ 	.word	0x00028c68
        /*022c*/ 	.short	0x0100
        /*022e*/ 	.byte	0x08
	.zero		1


	//   ....[10]....
        /*0230*/ 	.word	0x000005c0
        /*0234*/ 	.word	0x000000ff
        /*0238*/ 	.word	0x00028c70
        /*023c*/ 	.short	0x0100
        /*023e*/ 	.byte	0x06
	.zero		1


	//   ....[11]....
        /*0240*/ 	.word	0x000005d0
        /*0244*/ 	.word	0x000000ff
        /*0248*/ 	.word	0x00028c80
        /*024c*/ 	.short	0x0100
        /*024e*/ 	.byte	0x06
	.zero		1


	//   ....[12]....
        /*0250*/ 	.word	0x000005e0
        /*0254*/ 	.word	0x000000ff
        /*0258*/ 	.word	0x00028c78
        /*025c*/ 	.short	0x0100
        /*025e*/ 	.byte	0x06
	.zero		1


	//   ....[13]....
        /*0260*/ 	.word	0x000005f0
        /*0264*/ 	.word	0x000000ff
        /*0268*/ 	.word	0x00028c88
        /*026c*/ 	.short	0x0100
        /*026e*/ 	.byte	0x06
	.zero		1


	//   ....[14]....
        /*0270*/ 	.word	0x00000720
        /*0274*/ 	.word	0x000000ff
        /*0278*/ 	.word	0x00028c90
        /*027c*/ 	.short	0x0100
        /*027e*/ 	.byte	0x08
	.zero		1


	//   ....[15]....
        /*0280*/ 	.word	0x00000730
        /*0284*/ 	.word	0x000000ff
        /*0288*/ 	.word	0x00028ca0
        /*028c*/ 	.short	0x0100
        /*028e*/ 	.byte	0x08
	.zero		1


	//   ....[16]....
        /*0290*/ 	.word	0x00000740
        /*0294*/ 	.word	0x000000ff
        /*0298*/ 	.word	0x00028c98
        /*029c*/ 	.short	0x0100
        /*029e*/ 	.byte	0x08
	.zero		1


	//   ....[17]....
        /*02a0*/ 	.word	0x00000750
        /*02a4*/ 	.word	0x000000ff
        /*02a8*/ 	.word	0x00028ca8
        /*02ac*/ 	.short	0x0100
        /*02ae*/ 	.byte	0x08
	.zero		1


	//   ....[18]....
        /*02b0*/ 	.word	0x00000880
        /*02b4*/ 	.word	0x000000ff
        /*02b8*/ 	.word	0x00028cb0
        /*02bc*/ 	.short	0x0100
        /*02be*/ 	.byte	0x08
	.zero		1


	//   ....[19]....
        /*02c0*/ 	.word	0x00000890
        /*02c4*/ 	.word	0x000000ff
        /*02c8*/ 	.word	0x00028cc0
        /*02cc*/ 	.short	0x0100
        /*02ce*/ 	.byte	0x08
	.zero		1


	//   ....[20]....
        /*02d0*/ 	.word	0x000008a0
        /*02d4*/ 	.word	0x000000ff
        /*02d8*/ 	.word	0x00028cb8
        /*02dc*/ 	.short	0x0100
        /*02de*/ 	.byte	0x08
	.zero		1


	//   ....[21]....
        /*02e0*/ 	.word	0x000008b0
        /*02e4*/ 	.word	0x000000ff
        /*02e8*/ 	.word	0x00028cc8
        /*02ec*/ 	.short	0x0100
        /*02ee*/ 	.byte	0x08
	.zero		1


	//   ....[22]....
        /*02f0*/ 	.word	0x00001840
        /*02f4*/ 	.word	0x000000ff
        /*02f8*/ 	.word	0x00028c50
        /*02fc*/ 	.short	0x010a
        /*02fe*/ 	.byte	0x10
	.zero		1


	//   ....[23]....
        /*0300*/ 	.word	0x00001b20
        /*0304*/ 	.word	0x00000000
        /*0308*/ 	.word	0x00000000
        /*030c*/ 	.short	0x0101
        /*030e*/ 	.byte	0x3f
	.zero		1


	//   ....[24]....
        /*0310*/ 	.word	0x000024b0
        /*0314*/ 	.word	0x000000ff
        /*0318*/ 	.word	0x00028c50
        /*031c*/ 	.short	0x010a
        /*031e*/ 	.byte	0x06
	.zero		1


	//   ....[25]....
        /*0320*/ 	.word	0x000024f0
        /*0324*/ 	.word	0x000000ff
        /*0328*/ 	.word	0x00028c50
        /*032c*/ 	.short	0x010a
        /*032e*/ 	.byte	0x06
	.zero		1


	//   ....[26]....
        /*0330*/ 	.word	0x00002740
        /*0334*/ 	.word	0x00000003
        /*0338*/ 	.word	0x00000000
        /*033c*/ 	.short	0x0101
        /*033e*/ 	.byte	0x3f
	.zero		1


	//   ....[27]....
        /*0340*/ 	.word	0x000032f0
        /*0344*/ 	.word	0x000000ff
        /*0348*/ 	.word	0x00028c00
        /*034c*/ 	.short	0x010a
        /*034e*/ 	.byte	0x30
	.zero		1


	//   ....[28]....
        /*0350*/ 	.word	0x00003370
        /*0354*/ 	.word	0x00000007
        /*0358*/ 	.word	0x00028c30
        /*035c*/ 	.short	0x010a
        /*035e*/ 	.byte	0x3f
	.zero		1


	//   ....[29]....
        /*0360*/ 	.word	0x000033b0
        /*0364*/ 	.word	0x00000007
        /*0368*/ 	.word	0x00028c30
        /*036c*/ 	.short	0x010a
        /*036e*/ 	.byte	0x3f
	.zero		1


	//   ....[30]....
        /*0370*/ 	.word	0x000040c0
        /*0374*/ 	.word	0x00000005
        /*0378*/ 	.word	0x00000000
        /*037c*/ 	.short	0x0101
        /*037e*/ 	.byte	0x3f
	.zero		1


	//   ....[31]....
        /*0380*/ 	.word	0x00004590
        /*0384*/ 	.word	0x00000007
        /*0388*/ 	.word	0x00028c50
        /*038c*/ 	.short	0x010a
        /*038e*/ 	.byte	0x3f
	.zero		1


	//   ....[32]....
        /*0390*/ 	.word	0x000045d0
        /*0394*/ 	.word	0x00000007
        /*0398*/ 	.word	0x00028c50
        /*039c*/ 	.short	0x010a
        /*039e*/ 	.byte	0x3f
	.zero		1


	//   ....[33]....
        /*03a0*/ 	.word	0x000048b0
        /*03a4*/ 	.word	0x00000007
        /*03a8*/ 	.word	0x00000000
        /*03ac*/ 	.short	0x0101
        /*03ae*/ 	.byte	0x3f
	.zero		1


	//   ....[34]....
        /*03b0*/ 	.word	0x000049f0
        /*03b4*/ 	.word	0x000000ff
        /*03b8*/ 	.word	0x00028c30
        /*03bc*/ 	.short	0x010a
        /*03be*/ 	.byte	0x1d
	.zero		1


	//   ....[35]....
        /*03c0*/ 	.word	0x00004a30
        /*03c4*/ 	.word	0x000000ff
        /*03c8*/ 	.word	0x00028c30
        /*03cc*/ 	.short	0x010a
        /*03ce*/ 	.byte	0x1d
	.zero		1


	//   ....[36]....
        /*03d0*/ 	.word	0x00005810
        /*03d4*/ 	.word	0x00000005
        /*03d8*/ 	.word	0x00000000
        /*03dc*/ 	.short	0x0101
        /*03de*/ 	.byte	0x3f
	.zero		1


	//   ....[37]....
        /*03e0*/ 	.word	0x000063e0
        /*03e4*/ 	.word	0x000000ff
        /*03e8*/ 	.word	0x00028c50
        /*03ec*/ 	.short	0x010a
        /*03ee*/ 	.byte	0x1d
	.zero		1


	//   ....[38]....
        /*03f0*/ 	.word	0x00006420
        /*03f4*/ 	.word	0x000000ff
        /*03f8*/ 	.word	0x00028c50
        /*03fc*/ 	.short	0x010a
        /*03fe*/ 	.byte	0x1d
	.zero		1


	//   ....[39]....
        /*0400*/ 	.word	0x000066c0
        /*0404*/ 	.word	0x000000aa
        /*0408*/ 	.word	0x00000000
        /*040c*/ 	.short	0x0101
        /*040e*/ 	.byte	0x3f
	.zero		1


	//   ....[40]....
        /*0410*/ 	.word	0x000067e0
        /*0414*/ 	.word	0x000000ff
        /*0418*/ 	.word	0x00028c30
        /*041c*/ 	.short	0x010a
        /*041e*/ 	.byte	0x16
	.zero		1


	//   ....[41]....
        /*0420*/ 	.word	0x00006820
        /*0424*/ 	.word	0x000000ff
        /*0428*/ 	.word	0x00028c30
        /*042c*/ 	.short	0x010a
        /*042e*/ 	.byte	0x16
	.zero		1


	//   ....[42]....
        /*0430*/ 	.word	0x000072d0
        /*0434*/ 	.word	0x0000009a
        /*0438*/ 	.word	0x00000000
        /*043c*/ 	.short	0x0101
        /*043e*/ 	.byte	0x3f
	.zero		1


	//   ....[43]....
        /*0440*/ 	.word	0x00007cc0
        /*0444*/ 	.word	0x000000ff
        /*0448*/ 	.word	0x00028c50
        /*044c*/ 	.short	0x010a
        /*044e*/ 	.byte	0x16
	.zero		1


	//   ....[44]....
        /*0450*/ 	.word	0x00007d00
        /*0454*/ 	.word	0x000000ff
        /*0458*/ 	.word	0x00028c50
        /*045c*/ 	.short	0x010a
        /*045e*/ 	.byte	0x16
	.zero		1


	//   ....[45]....
        /*0460*/ 	.word	0x00007f90
        /*0464*/ 	.word	0x000000aa
        /*0468*/ 	.word	0x00000000
        /*046c*/ 	.short	0x0101
        /*046e*/ 	.byte	0x3f
	.zero		1


	//   ....[46]....
        /*0470*/ 	.word	0x00009be0
        /*0474*/ 	.word	0x000000ff
        /*0478*/ 	.word	0x00000000
        /*047c*/ 	.short	0x0101
        /*047e*/ 	.byte	0x05
	.zero		1


	//   ....[47]....
        /*0480*/ 	.word	0x0000b2b0
        /*0484*/ 	.word	0x00000008
        /*0488*/ 	.word	0x00028c40
        /*048c*/ 	.short	0x010a
        /*048e*/ 	.byte	0x3f
	.zero		1


	//   ....[48]....
        /*0490*/ 	.word	0x0000b590
        /*0494*/ 	.word	0x000000ff
        /*0498*/ 	.word	0x00028c20
        /*049c*/ 	.short	0x010a
        /*049e*/ 	.byte	0x25
	.zero		1


	//   ....[49]....
        /*04a0*/ 	.word	0x0000b630
        /*04a4*/ 	.word	0x00000008
        /*04a8*/ 	.word	0x00028c60
        /*04ac*/ 	.short	0x010a
        /*04ae*/ 	.byte	0x3f
	.zero		1


	//   ....[50]....
        /*04b0*/ 	.word	0x0000bc90
        /*04b4*/ 	.word	0x00000002
        /*04b8*/ 	.word	0x00028c40
        /*04bc*/ 	.short	0x010a
        /*04be*/ 	.byte	0x3f
	.zero		1


	//   ....[51]....
        /*04c0*/ 	.word	0x0000be00
        /*04c4*/ 	.word	0x00000002
        /*04c8*/ 	.word	0x00028c60
        /*04cc*/ 	.short	0x010a
        /*04ce*/ 	.byte	0x3f
	.zero		1


	//   ....[52]....
        /*04d0*/ 	.word	0x0000c410
        /*04d4*/ 	.word	0x00000003
        /*04d8*/ 	.word	0x00028c40
        /*04dc*/ 	.short	0x010a
        /*04de*/ 	.byte	0x3f
	.zero		1


	//   ....[53]....
        /*04e0*/ 	.word	0x0000c580
        /*04e4*/ 	.word	0x00000003
        /*04e8*/ 	.word	0x00028c60
        /*04ec*/ 	.short	0x010a
        /*04ee*/ 	.byte	0x3f
	.zero		1


	//   ....[54]....
        /*04f0*/ 	.word	0x0000cb30
        /*04f4*/ 	.word	0x00000002
        /*04f8*/ 	.word	0x00028c40
        /*04fc*/ 	.short	0x010a
        /*04fe*/ 	.byte	0x3f
	.zero		1


	//   ....[55]....
        /*0500*/ 	.word	0x0000cca0
        /*0504*/ 	.word	0x00000002
        /*0508*/ 	.word	0x00028c60
        /*050c*/ 	.short	0x010a
        /*050e*/ 	.byte	0x3f
	.zero		1


	//   ....[56]....
        /*0510*/ 	.word	0x0000d370
        /*0514*/ 	.word	0x00000007
        /*0518*/ 	.word	0x00028c20
        /*051c*/ 	.short	0x010a
        /*051e*/ 	.byte	0x3f
	.zero		1


	//   ....[57]....
        /*0520*/ 	.word	0x0000d4c0
        /*0524*/ 	.word	0x00000005
        /*0528*/ 	.word	0x00000000
        /*052c*/ 	.short	0x010a
        /*052e*/ 	.byte	0x3f
	.zero		1


	//   ....[58]....
        /*0530*/ 	.word	0x0000d530
        /*0534*/ 	.word	0x00000003
        /*0538*/ 	.word	0x00000000
        /*053c*/ 	.short	0x010a
        /*053e*/ 	.byte	0x3f
	.zero		1


	//   ....[59]....
        /*0540*/ 	.word	0x0000d590
        /*0544*/ 	.word	0x00000005
        /*0548*/ 	.word	0x00000000
        /*054c*/ 	.short	0x010a
        /*054e*/ 	.byte	0x3f
	.zero		1


	//   ....[60]....
        /*0550*/ 	.word	0x0000d5c0
        /*0554*/ 	.word	0x00000003
        /*0558*/ 	.word	0x00000000
        /*055c*/ 	.short	0x010a
        /*055e*/ 	.byte	0x3f
	.zero		1


	//   ....[61]....
        /*0560*/ 	.word	0x0000d630
        /*0564*/ 	.word	0x00000003
        /*0568*/ 	.word	0x00028c50
        /*056c*/ 	.short	0x010a
        /*056e*/ 	.byte	0x3f
	.zero		1


	//   ....[62]....
        /*0570*/ 	.word	0x0000d690
        /*0574*/ 	.word	0x00000004
        /*0578*/ 	.word	0x00028c50
        /*057c*/ 	.short	0x010a
        /*057e*/ 	.byte	0x3f
	.zero		1


	//   ....[63]....
        /*0580*/ 	.word	0x0000d6f0
        /*0584*/ 	.word	0x00000003
        /*0588*/ 	.word	0x00028c00
        /*058c*/ 	.short	0x010a
        /*058e*/ 	.byte	0x3f
	.zero		1


	//   ....[64]....
        /*0590*/ 	.word	0x0000d740
        /*0594*/ 	.word	0x00000007
        /*0598*/ 	.word	0x00028c30
        /*059c*/ 	.short	0x010a
        /*059e*/ 	.byte	0x3f
	.zero		1


	//   ....[65]....
        /*05a0*/ 	.word	0x0000d790
        /*05a4*/ 	.word	0x00000007
        /*05a8*/ 	.word	0x00028c50
        /*05ac*/ 	.short	0x010a
        /*05ae*/ 	.byte	0x3f
	.zero		1


	//   ....[66]....
        /*05b0*/ 	.word	0x0000d7f0
        /*05b4*/ 	.word	0x00000004
        /*05b8*/ 	.word	0x00028c30
        /*05bc*/ 	.short	0x010a
        /*05be*/ 	.byte	0x3f
	.zero		1


	//   ....[67]....
        /*05c0*/ 	.word	0x0000d840
        /*05c4*/ 	.word	0x000000aa
        /*05c8*/ 	.word	0x00028c50
        /*05cc*/ 	.short	0x010a
        /*05ce*/ 	.byte	0x3f
	.zero		1


	//   ....[68]....
        /*05d0*/ 	.word	0x0000d8a0
        /*05d4*/ 	.word	0x00000004
        /*05d8*/ 	.word	0x00028c30
        /*05dc*/ 	.short	0x010a
        /*05de*/ 	.byte	0x3f
	.zero		1


	//   ....[69]....
        /*05e0*/ 	.word	0x0000d8f0
        /*05e4*/ 	.word	0x000000aa
        /*05e8*/ 	.word	0x00028c50
        /*05ec*/ 	.short	0x010a
        /*05ee*/ 	.byte	0x3f
	.zero		1


	//   ....[70]....
        /*05f0*/ 	.word	0x0000da70
        /*05f4*/ 	.word	0x00000008
        /*05f8*/ 	.word	0x00028c40
        /*05fc*/ 	.short	0x010a
        /*05fe*/ 	.byte	0x3f
	.zero		1


	//   ....[71]....
        /*0600*/ 	.word	0x0000dad0
        /*0604*/ 	.word	0x00000008
        /*0608*/ 	.word	0x00028c20
        /*060c*/ 	.short	0x010a
        /*060e*/ 	.byte	0x3f
	.zero		1


	//   ....[72]....
        /*0610*/ 	.word	0x0000db20
        /*0614*/ 	.word	0x00000008
        /*0618*/ 	.word	0x00028c60
        /*061c*/ 	.short	0x010a
        /*061e*/ 	.byte	0x3f
	.zero		1


	//   ....[73]....
        /*0620*/ 	.word	0x0000db70
        /*0624*/ 	.word	0x00000002
        /*0628*/ 	.word	0x00028c40
        /*062c*/ 	.short	0x010a
        /*062e*/ 	.byte	0x3f
	.zero		1


	//   ....[74]....
        /*0630*/ 	.word	0x0000dbc0
        /*0634*/ 	.word	0x00000002
        /*0638*/ 	.word	0x00028c60
        /*063c*/ 	.short	0x010a
        /*063e*/ 	.byte	0x3f
	.zero		1


	//   ....[75]....
        /*0640*/ 	.word	0x0000dc10
        /*0644*/ 	.word	0x00000003
        /*0648*/ 	.word	0x00028c40
        /*064c*/ 	.short	0x010a
        /*064e*/ 	.byte	0x3f
	.zero		1


	//   ....[76]....
        /*0650*/ 	.word	0x0000dc60
        /*0654*/ 	.word	0x00000003
        /*0658*/ 	.word	0x00028c60
        /*065c*/ 	.short	0x010a
        /*065e*/ 	.byte	0x3f
	.zero		1


	//   ....[77]....
        /*0660*/ 	.word	0x0000dcb0
        /*0664*/ 	.word	0x00000002
        /*0668*/ 	.word	0x00028c40
        /*066c*/ 	.short	0x010a
        /*066e*/ 	.byte	0x3f
	.zero		1


	//   ....[78]....
        /*0670*/ 	.word	0x0000dd00
        /*0674*/ 	.word	0x00000002
        /*0678*/ 	.word	0x00028c60
        /*067c*/ 	.short	0x010a
        /*067e*/ 	.byte	0x3f
	.zero		1


	//   ....[79]....
        /*0680*/ 	.word	0x0000dde0
        /*0684*/ 	.word	0x00000007
        /*0688*/ 	.word	0x00028c20
        /*068c*/ 	.short	0x010a
        /*068e*/ 	.byte	0x3f
	.zero		1


	//   ....[80]....
        /*0690*/ 	.word	0x0000de30
        /*0694*/ 	.word	0x00000005
        /*0698*/ 	.word	0x00000000
        /*069c*/ 	.short	0x010a
        /*069e*/ 	.byte	0x3f
	.zero		1


	//   ....[81]....
        /*06a0*/ 	.word	0x0000de80
        /*06a4*/ 	.word	0x00000003
        /*06a8*/ 	.word	0x00000000
        /*06ac*/ 	.short	0x010a
        /*06ae*/ 	.byte	0x3f
	.zero		1


	//   ....[82]....
        /*06b0*/ 	.word	0x0000ded0
        /*06b4*/ 	.word	0x00000005
        /*06b8*/ 	.word	0x00000000
        /*06bc*/ 	.short	0x010a
        /*06be*/ 	.byte	0x3f
	.zero		1


	//----- nvinfo : EIATTR_NUM_MBARRIERS
	.align		4
.L_491:
        /*06c0*/ 	.byte	0x03, 0x38
        /*06c2*/ 	.short	0x0016


	//----- nvinfo : EIATTR_EXIT_INSTR_OFFSETS
	.align		4
        /*06c4*/ 	.byte	0x04, 0x1c
        /*06c6*/ 	.short	(.L_493 - .L_492)


	//   ....[0]....
.L_492:
        /*06c8*/ 	.word	0x00000a20


	//   ....[1]....
        /*06cc*/ 	.word	0x0000a4e0


	//   ....[2]....
        /*06d0*/ 	.word	0x0000a540


	//   ....[3]....
        /*06d4*/ 	.word	0x0000d3e0


	//   ....[4]....
        /*06d8*/ 	.word	0x0000d610


	//----- nvinfo : EIATTR_MAX_THREADS
	.align		4
.L_493:
        /*06dc*/ 	.byte	0x04, 0x05
        /*06de*/ 	.short	(.L_495 - .L_494)
.L_494:
        /*06e0*/ 	.word	0x00000180
        /*06e4*/ 	.word	0x00000001
        /*06e8*/ 	.word	0x00000001


	//----- nvinfo : EIATTR_CRS_STACK_SIZE
	.align		4
.L_495:
        /*06ec*/ 	.byte	0x04, 0x1e
        /*06ee*/ 	.short	(.L_497 - .L_496)
.L_496:
        /*06f0*/ 	.word	0x00000000


	//----- nvinfo : EIATTR_CBANK_PARAM_SIZE
	.align		4
.L_497:
        /*06f4*/ 	.byte	0x03, 0x19
        /*06f6*/ 	.short	0x0bf0


	//----- nvinfo : EIATTR_PARAM_CBANK
	.align		4
        /*06f8*/ 	.byte	0x04, 0x0a
        /*06fa*/ 	.short	(.L_499 - .L_498)
	.align		4
.L_498:
        /*06fc*/ 	.word	index@(.nv.constant0._ZN7cutlass13device_kernelIN5flash11enable_sm90INS1_16FlashAttnFwdSm90INS1_25CollectiveMainloopFwdSm90ILi2EN4cute5tupleIJNS5_1CILi1EEES8_S8_EEENS6_IJNS7_ILi64EEESA_SA_EEELi512ENS_10bfloat16_tEfNS_4arch4Sm90ELb1ELb0ELb0ELb0ELb0ELb0ELb0ELb0ELb0ELb0ELb0ELb0EEENS1_21CollectiveEpilogueFwdINS6_IJSA_NS7_ILi512EEESA_EEES9_SC_SE_Li256ELb0ELb0ELb0ELb0EEENS1_30DynamicPersistentTileSchedulerILi256ELi32ELb0ELb0ELb1EEEEEEEEEvNT_6ParamsE)
        /*0700*/ 	.short	0x0210
        /*0702*/ 	.short	0x0bf0


	//----- nvinfo : EIATTR_SW_WAR
	.align		4
.L_499:
        /*0704*/ 	.byte	0x04, 0x36
        /*0706*/ 	.short	(.L_501 - .L_500)
.L_500:
        /*0708*/ 	.word	0x00000008
.L_501:


//--------------------- .nv.info._ZN7cutlass13device_kernelIN5flash11enable_sm90INS1_16FlashAttnFwdSm90INS1_25CollectiveMainloopFwdSm90ILi2EN4cute5tupleIJNS5_1CILi1EEES8_S8_EEENS6_IJNS7_ILi64EEESA_SA_EEELi512ENS_10bfloat16_tEfNS_4arch4Sm90ELb1ELb0ELb0ELb0ELb0ELb0ELb1ELb0ELb0ELb0ELb0ELb0EEENS1_21CollectiveEpilogueFwdINS6_IJSA_NS7_ILi512EEESA_EEES9_SC_SE_Li256ELb0ELb0ELb0ELb0EEENS1_30DynamicPersistentTileSchedulerILi256ELi32ELb0ELb0ELb1EEEEEEEEEvNT_6ParamsE --------------------------
	.section	.nv.info._ZN7cutlass13device_kernelIN5flash11enable_sm90INS1_16FlashAttnFwdSm90INS1_25CollectiveMainloopFwdSm90ILi2EN4cute5tupleIJNS5_1CILi1EEES8_S8_EEENS6_IJNS7_ILi64EEESA_SA_EEELi512ENS_10bfloat16_tEfNS_4arch4Sm90ELb1ELb0ELb0ELb0ELb0ELb0ELb1ELb0ELb0ELb0ELb0ELb0EEENS1_21CollectiveEpilogueFwdINS6_IJSA_NS7_ILi512EEESA_EEES9_SC_SE_Li256ELb0ELb0ELb0ELb0EEENS1_30DynamicPersistentTileSchedulerILi256ELi32ELb0ELb0ELb1EEEEEEEEEvNT_6ParamsE,"",@"SHT_CUDA_INFO"
	.sectionflags	@""
	.align	4


	//----- nvinfo : EIATTR_CUDA_API_VERSION
	.align		4
        /*0000*/ 	.byte	0x04, 0x37
        /*0002*/ 	.short	(.L_503 - .L_502)
.L_502:
        /*0004*/ 	.word	0x00000082


	//----- nvinfo : EIATTR_KPARAM_INFO
	.align		4
.L_503:
        /*0008*/ 	.byte	0x04, 0x17
        /*000a*/ 	.short	(.L_505 - .L_504)
.L_504:
        /*000c*/ 	.word	0x00000000
        /*0010*/ 	.short	0x0000
        /*0012*/ 	.short	0x0070
        /*0014*/ 	.byte	0x00, 0xf0, 0x01, 0x32


	//----- nvinfo : EIATTR_SPARSE_MMA_MASK
	.align		4
.L_505:
        /*0018*/ 	.byte	0x03, 0x50
        /*001a*/ 	.short	0x0000


	//----- nvinfo : EIATTR_MAXREG_COUNT
	.align		4
        /*001c*/ 	.byte	0x03, 0x1b
        /*001e*/ 	.short	0x00a8


	//----- nvinfo : EIATTR_NUM_BARRIERS
	.align		4
        /*0020*/ 	.byte	0x02, 0x4c
        /*0022*/ 	.byte	0x10
	.zero		1


	//----- nvinfo : EIATTR_EXTERNS
	.align		4
        /*0024*/ 	.byte	0x04, 0x0f
        /*0026*/ 	.short	(.L_507 - .L_506)


	//   ....[0]....
	.align		4
.L_506:
        /*0028*/ 	.word	index@(__assertfail)


	//----- nvinfo : EIATTR_ANNOTATIONS
	.align		4
.L_507:
        /*002c*/ 	.byte	0x04, 0x55
        /*002e*/ 	.short	(.L_509 - .L_508)


	//   ....[0]....
.L_508:
        /*0030*/ 	.word	0x00000001
        /*0034*/ 	.byte	0x90, 0x09, 0x00, 0x00, 0x01, 0x00, 0x00, 0x00, 0xb0, 0x0a, 0x00, 0x00, 0x01, 0x00, 0x00, 0x00
        /*0044*/ 	.byte	0xa0, 0x13, 0x01, 0x00


	//----- nvinfo : EIATTR_MERCURY_ISA_VERSION
	.align		4
.L_509:
        /*0048*/ 	.byte	0x03, 0x5f
        /*004a*/ 	.short	0x0101


	//----- nvinfo : EIATTR_INT_WARP_WIDE_INSTR_OFFSETS
	.align		4
        /*004c*/ 	.byte	0x04, 0x31
        /*004e*/ 	.short	(.L_511 - .L_510)


	//   ....[0]....
.L_510:
        /*0050*/ 	.word	0x000001c0


	//   ....[1]....
        /*0054*/ 	.word	0x000001f0


	//   ....[2]....
        /*0058*/ 	.word	0x00000200


	//   ....[3]....
        /*005c*/ 	.word	0x00000270


	//   ....[4]....
        /*0060*/ 	.word	0x0000e6c0


	//   ....[5]....
        /*0064*/ 	.word	0x0000e750


	//   ....[6]....
        /*0068*/ 	.word	0x0000ec40


	//   ....[7]....
        /*006c*/ 	.word	0x00011080


	//   ....[8]....
        /*0070*/ 	.word	0x00011110


	//----- nvinfo : EIATTR_COOP_GROUP_MASK_REGIDS
	.align		4
.L_511:
        /*0074*/ 	.byte	0x04, 0x29
        /*0076*/ 	.short	(.L_513 - .L_512)


	//   ....[0]....
.L_512:
        /*0078*/ 	.word	0xffffffff


	//   ....[1]....
        /*007c*/ 	.word	0xffffffff


	//   ....[2]....
        /*0080*/ 	.word	0xffffffff


	//   ....[3]....
        /*0084*/ 	.word	0xffffffff


	//   ....[4]....
        /*0088*/ 	.word	0xffffffff


	//   ....[5]....
        /*008c*/ 	.word	0xffffffff


	//   ....[6]....
        /*0090*/ 	.word	0xffffffff


	//   ....[7]....
        /*0094*/ 	.word	0xffffffff


	//   ....[8]....
        /*0098*/ 	.word	0xffffffff


	//   ....[9]....
        /*009c*/ 	.word	0xffffffff


	//   ....[10]....
        /*00a0*/ 	.word	0xffffffff


	//   ....[11]....
        /*00a4*/ 	.word	0xffffffff


	//   ....[12]....
        /*00a8*/ 	.word	0xffffffff


	//   ....[13]....
        /*00ac*/ 	.word	0xffffffff


	//   ....[14]....
        /*00b0*/ 	.word	0xffffffff


	//   ....[15]....
        /*00b4*/ 	.word	0xffffffff


	//   ....[16]....
        /*00b8*/ 	.word	0xffffffff


	//   ....[17]....
        /*00bc*/ 	.word	0xffffffff


	//   ....[18]....
        /*00c0*/ 	.word	0xffffffff


	//   ....[19]....
        /*00c4*/ 	.word	0xffffffff


	//   ....[20]....
        /*00c8*/ 	.word	0xffffffff


	//   ....[21]....
        /*00cc*/ 	.word	0xffffffff


	//   ....[22]....
        /*00d0*/ 	.word	0xffffffff


	//   ....[23]....
        /*00d4*/ 	.word	0xffffffff


	//   ....[24]....
        /*00d8*/ 	.word	0xffffffff


	//   ....[25]....
        /*00dc*/ 	.word	0xffffffff


	//   ....[26]....
        /*00e0*/ 	.word	0xffffffff


	//   ....[27]....
        /*00e4*/ 	.word	0xffffffff


	//   ....[28]....
        /*00e8*/ 	.word	0xffffffff


	//   ....[29]....
        /*00ec*/ 	.word	0xffffffff


	//   ....[30]....
        /*00f0*/ 	.word	0xffffffff


	//   ....[31]....
        /*00f4*/ 	.word	0xffffffff


	//   ....[32]....
        /*00f8*/ 	.word	0xffffffff


	//   ....[33]....
        /*00fc*/ 	.word	0xffffffff


	//   ....[34]....
        /*0100*/ 	.word	0xffffffff


	//   ....[35]....
        /*0104*/ 	.word	0xffffffff


	//   ....[36]....
        /*0108*/ 	.word	0x0500000f


	//   ....[37]....
        /*010c*/ 	.word	0x0500000f


	//----- nvinfo : EIATTR_COOP_GROUP_INSTR_OFFSETS
	.align		4
.L_513:
        /*0110*/ 	.byte	0x04, 0x28
        /*0112*/ 	.short	(.L_515 - .L_514)


	//   ....[0]....
.L_514:
        /*0114*/ 	.word	0x00000070


	//   ....[1]....
        /*0118*/ 	.word	0x000001d0


	//   ....[2]....
        /*011c*/ 	.word	0x00000220


	//   ....[3]....
        /*0120*/ 	.word	0x000003f0


	//   ....[4]....
        /*0124*/ 	.word	0x00000550


	//   ....[5]....
        /*0128*/ 	.word	0x00000670


	//   ....[6]....
        /*012c*/ 	.word	0x000007d0


	//   ....[7]....
        /*0130*/ 	.word	0x000017e0


	//   ....[8]....
        /*0134*/ 	.word	0x00002f40


	//   ....[9]....
        /*0138*/ 	.word	0x00003ef0


	//   ....[10]....
        /*013c*/ 	.word	0x00004f30


	//   ....[11]....
        /*0140*/ 	.word	0x00005030


	//   ....[12]....
        /*0144*/ 	.word	0x00005330


	//   ....[13]....
        /*0148*/ 	.word	0x000053e0


	//   ....[14]....
        /*014c*/ 	.word	0x00005c40


	//   ....[15]....
        /*0150*/ 	.word	0x000068e0


	//   ....[16]....
        /*0154*/ 	.word	0x00007810


	//   ....[17]....
        /*0158*/ 	.word	0x00007910


	//   ....[18]....
        /*015c*/ 	.word	0x00007c30


	//   ....[19]....
        /*0160*/ 	.word	0x00007cc0


	//   ....[20]....
        /*0164*/ 	.word	0x00008e60


	//   ....[21]....
        /*0168*/ 	.word	0x00009b00


	//   ....[22]....
        /*016c*/ 	.word	0x0000a780


	//   ....[23]....
        /*0170*/ 	.word	0x0000a7b0


	//   ....[24]....
        /*0174*/ 	.word	0x0000aaa0


	//   ....[25]....
        /*0178*/ 	.word	0x0000ac70


	//   ....[26]....
        /*017c*/ 	.word	0x0000bba0


	//   ....[27]....
        /*0180*/ 	.word	0x0000bc00


	//   ....[28]....
        /*0184*/ 	.word	0x0000bc40


	//   ....[29]....
        /*0188*/ 	.word	0x0000bcb0


	//   ....[30]....
        /*018c*/ 	.word	0x0000bcd0


	//   ....[31]....
        /*0190*/ 	.word	0x0000c730


	//   ....[32]....
        /*0194*/ 	.word	0x0000d4e0


	//   ....[33]....
        /*0198*/ 	.word	0x0000e150


	//   ....[34]....
        /*019c*/ 	.word	0x00011190


	//   ....[35]....
        /*01a0*/ 	.word	0x00011340


	//   ....[36]....
        /*01a4*/ 	.word	0x000118e0


	//   ....[37]....
        /*01a8*/ 	.word	0x00011cc0


	//----- nvinfo : EIATTR_REG_RECONFIG
	.align		4
.L_515:
        /*01ac*/ 	.byte	0x01, 0x54
	.zero		2


	//----- nvinfo : EIATTR_SYSCALL_OFFSETS
	.align		4
        /*01b0*/ 	.byte	0x04, 0x46
        /*01b2*/ 	.short	(.L_517 - .L_516)


	//   ....[0]....
.L_516:
        /*01b4*/ 	.word	0x00003100


	//   ....[1]....
        /*01b8*/ 	.word	0x0000e8e0


	//   ....[2]....
        /*01bc*/ 	.word	0x0000ea20


	//   ....[3]....
        /*01c0*/ 	.word	0x0000eb20


	//----- nvinfo : EIATTR_MBARRIER_INSTR_OFFSETS
	.align		4
.L_517:
        /*01c4*/ 	.byte	0x04, 0x39
        /*01c6*/ 	.short	(.L_519 - .L_518)


	//   ....[0]....
.L_518:
        /*01c8*/ 	.word	0x000002d0
        /*01cc*/ 	.word	0x000000ff
        /*01d0*/ 	.word	0x00038800
        /*01d4*/ 	.short	0x0100
        /*01d6*/ 	.byte	0x06
	.zero		1


	//   ....[1]....
        /*01d8*/ 	.word	0x000002e0
        /*01dc*/ 	.word	0x000000ff
        /*01e0*/ 	.word	0x00038810
        /*01e4*/ 	.short	0x0100
        /*01e6*/ 	.byte	0x06
	.zero		1


	//   ....[2]....
        /*01e8*/ 	.word	0x000002f0
        /*01ec*/ 	.word	0x000000ff
        /*01f0*/ 	.word	0x00038820
        /*01f4*/ 	.short	0x0100
        /*01f6*/ 	.byte	0x06
	.zero		1


	//   ....[3]....
        /*01f8*/ 	.word	0x000003a0
        /*01fc*/ 	.word	0x000000ff
        /*0200*/ 	.word	0x00038830
        /*0204*/ 	.short	0x0100
        /*0206*/ 	.byte	0x06
	.zero		1


	//   ....[4]....
        /*0208*/ 	.word	0x000003b0
        /*020c*/ 	.word	0x000000ff
        /*0210*/ 	.word	0x00038840
        /*0214*/ 	.short	0x0100
        /*0216*/ 	.byte	0x06
	.zero		1


	//   ....[5]....
        /*0218*/ 	.word	0x000003c0
        /*021c*/ 	.word	0x000000ff
        /*0220*/ 	.word	0x00038838
        /*0224*/ 	.short	0x0100
        /*0226*/ 	.byte	0x06
	.zero		1


	//   ....[6]....
        /*0228*/ 	.word	0x000003d0
        /*022c*/ 	.word	0x000000ff
        /*0230*/ 	.word	0x00038848
        /*0234*/ 	.short	0x0100
        /*0236*/ 	.byte	0x06
	.zero		1


	//   ....[7]....
        /*0238*/ 	.word	0x00000500
        /*023c*/ 	.word	0x000000ff
        /*0240*/ 	.word	0x00038850
        /*0244*/ 	.short	0x0100
        /*0246*/ 	.byte	0x08
	.zero		1


	//   ....[8]....
        /*0248*/ 	.word	0x00000510
        /*024c*/ 	.word	0x000000ff
        /*0250*/ 	.word	0x00038860
        /*0254*/ 	.short	0x0100
        /*0256*/ 	.byte	0x08
	.zero		1


	//   ....[9]....
        /*0258*/ 	.word	0x00000520
        /*025c*/ 	.word	0x000000ff
        /*0260*/ 	.word	0x00038858
        /*0264*/ 	.short	0x0100
        /*0266*/ 	.byte	0x08
	.zero		1


	//   ....[10]....
        /*0268*/ 	.word	0x00000530
        /*026c*/ 	.word	0x000000ff
        /*0270*/ 	.word	0x00038868
        /*0274*/ 	.short	0x0100
        /*0276*/ 	.byte	0x08
	.zero		1


	//   ....[11]....
        /*0278*/ 	.word	0x00000620
        /*027c*/ 	.word	0x000000ff
        /*0280*/ 	.word	0x00038870
        /*0284*/ 	.short	0x0100
        /*0286*/ 	.byte	0x06
	.zero		1


	//   ....[12]....
        /*0288*/ 	.word	0x00000630
        /*028c*/ 	.word	0x000000ff
        /*0290*/ 	.word	0x00038880
        /*0294*/ 	.short	0x0100
        /*0296*/ 	.byte	0x06
	.zero		1


	//   ....[13]....
        /*0298*/ 	.word	0x00000640
        /*029c*/ 	.word	0x000000ff
        /*02a0*/ 	.word	0x00038878
        /*02a4*/ 	.short	0x0100
        /*02a6*/ 	.byte	0x06
	.zero		1


	//   ....[14]....
        /*02a8*/ 	.word	0x00000650
        /*02ac*/ 	.word	0x000000ff
        /*02b0*/ 	.word	0x00038888
        /*02b4*/ 	.short	0x0100
        /*02b6*/ 	.byte	0x06
	.zero		1


	//   ....[15]....
        /*02b8*/ 	.word	0x00000780
        /*02bc*/ 	.word	0x000000ff
        /*02c0*/ 	.word	0x00038890
        /*02c4*/ 	.short	0x0100
        /*02c6*/ 	.byte	0x08
	.zero		1


	//   ....[16]....
        /*02c8*/ 	.word	0x00000790
        /*02cc*/ 	.word	0x000000ff
        /*02d0*/ 	.word	0x000388a0
        /*02d4*/ 	.short	0x0100
        /*02d6*/ 	.byte	0x08
	.zero		1


	//   ....[17]....
        /*02d8*/ 	.word	0x000007a0
        /*02dc*/ 	.word	0x000000ff
        /*02e0*/ 	.word	0x00038898
        /*02e4*/ 	.short	0x0100
        /*02e6*/ 	.byte	0x08
	.zero		1


	//   ....[18]....
        /*02e8*/ 	.word	0x000007b0
        /*02ec*/ 	.word	0x000000ff
        /*02f0*/ 	.word	0x000388a8
        /*02f4*/ 	.short	0x0100
        /*02f6*/ 	.byte	0x08
	.zero		1


	//   ....[19]....
        /*02f8*/ 	.word	0x000008e0
        /*02fc*/ 	.word	0x000000ff
        /*0300*/ 	.word	0x000388b0
        /*0304*/ 	.short	0x0100
        /*0306*/ 	.byte	0x08
	.zero		1


	//   ....[20]....
        /*0308*/ 	.word	0x000008f0
        /*030c*/ 	.word	0x000000ff
        /*0310*/ 	.word	0x000388c0
        /*0314*/ 	.short	0x0100
        /*0316*/ 	.byte	0x08
	.zero		1


	//   ....[21]....
        /*0318*/ 	.word	0x00000900
        /*031c*/ 	.word	0x000000ff
        /*0320*/ 	.word	0x000388b8
        /*0324*/ 	.short	0x0100
        /*0326*/ 	.byte	0x08
	.zero		1


	//   ....[22]....
        /*0328*/ 	.word	0x00000910
        /*032c*/ 	.word	0x000000ff
        /*0330*/ 	.word	0x000388c8
        /*0334*/ 	.short	0x0100
        /*0336*/ 	.byte	0x08
	.zero		1


	//   ....[23]....
        /*0338*/ 	.word	0x00001b50
        /*033c*/ 	.word	0x00000004
        /*0340*/ 	.word	0x00000000
        /*0344*/ 	.short	0x0101
        /*0346*/ 	.byte	0x3f
	.zero		1


	//   ....[24]....
        /*0348*/ 	.word	0x00002620
        /*034c*/ 	.word	0x00000004
        /*0350*/ 	.word	0x00000000
        /*0354*/ 	.short	0x0101
        /*0356*/ 	.byte	0x3f
	.zero		1


	//   ....[25]....
        /*0358*/ 	.word	0x00003180
        /*035c*/ 	.word	0x000000ff
        /*0360*/ 	.word	0x00038800
        /*0364*/ 	.short	0x010a
        /*0366*/ 	.byte	0x25
	.zero		1


	//   ....[26]....
        /*0368*/ 	.word	0x000031e0
        /*036c*/ 	.word	0x00000005
        /*0370*/ 	.word	0x00038830
        /*0374*/ 	.short	0x010a
        /*0376*/ 	.byte	0x3f
	.zero		1


	//   ....[27]....
        /*0378*/ 	.word	0x00003220
        /*037c*/ 	.word	0x00000005
        /*0380*/ 	.word	0x00038830
        /*0384*/ 	.short	0x010a
        /*0386*/ 	.byte	0x3f
	.zero		1


	//   ....[28]....
        /*0388*/ 	.word	0x000034a0
        /*038c*/ 	.word	0x000000ff
        /*0390*/ 	.word	0x00038810
        /*0394*/ 	.short	0x010a
        /*0396*/ 	.byte	0x25
	.zero		1


	//   ....[29]....
        /*0398*/ 	.word	0x000034e0
        /*039c*/ 	.word	0x00000005
        /*03a0*/ 	.word	0x00038850
        /*03a4*/ 	.short	0x010a
        /*03a6*/ 	.byte	0x3f
	.zero		1


	//   ....[30]....
        /*03a8*/ 	.word	0x000035c0
        /*03ac*/ 	.word	0x00000005
        /*03b0*/ 	.word	0x00038850
        /*03b4*/ 	.short	0x010a
        /*03b6*/ 	.byte	0x3f
	.zero		1


	//   ....[31]....
        /*03b8*/ 	.word	0x00005630
        /*03bc*/ 	.word	0x00000018
        /*03c0*/ 	.word	0x00000000
        /*03c4*/ 	.short	0x0101
        /*03c6*/ 	.byte	0x3f
	.zero		1


	//   ....[32]....
        /*03c8*/ 	.word	0x00005c60
        /*03cc*/ 	.word	0x00000005
        /*03d0*/ 	.word	0x00000000
        /*03d4*/ 	.short	0x0101
        /*03d6*/ 	.byte	0x3f
	.zero		1


	//   ....[33]....
        /*03d8*/ 	.word	0x00005d70
        /*03dc*/ 	.word	0x0000000a
        /*03e0*/ 	.word	0x00038830
        /*03e4*/ 	.short	0x010a
        /*03e6*/ 	.byte	0x3f
	.zero		1


	//   ....[34]....
        /*03e8*/ 	.word	0x00005dc0
        /*03ec*/ 	.word	0x0000000a
        /*03f0*/ 	.word	0x00038830
        /*03f4*/ 	.short	0x010a
        /*03f6*/ 	.byte	0x3f
	.zero		1


	//   ....[35]....
        /*03f8*/ 	.word	0x00005f40
        /*03fc*/ 	.word	0x0000000a
        /*0400*/ 	.word	0x00038850
        /*0404*/ 	.short	0x010a
        /*0406*/ 	.byte	0x3f
	.zero		1


	//   ....[36]....
        /*0408*/ 	.word	0x00005f80
        /*040c*/ 	.word	0x0000000a
        /*0410*/ 	.word	0x00038850
        /*0414*/ 	.short	0x010a
        /*0416*/ 	.byte	0x3f
	.zero		1


	//   ....[37]....
        /*0418*/ 	.word	0x00007f30
        /*041c*/ 	.word	0x0000000e
        /*0420*/ 	.word	0x00000000
        /*0424*/ 	.short	0x0101
        /*0426*/ 	.byte	0x3f
	.zero		1


	//   ....[38]....
        /*0428*/ 	.word	0x00008e80
        /*042c*/ 	.word	0x0000000a
        /*0430*/ 	.word	0x00000000
        /*0434*/ 	.short	0x0101
        /*0436*/ 	.byte	0x3f
	.zero		1


	//   ....[39]....
        /*0438*/ 	.word	0x00008fc0
        /*043c*/ 	.word	0x00000009
        /*0440*/ 	.word	0x00038830
        /*0444*/ 	.short	0x010a
        /*0446*/ 	.byte	0x3f
	.zero		1


	//   ....[40]....
        /*0448*/ 	.word	0x00009010
        /*044c*/ 	.word	0x00000009
        /*0450*/ 	.word	0x00038830
        /*0454*/ 	.short	0x010a
        /*0456*/ 	.byte	0x3f
	.zero		1


	//   ....[41]....
        /*0458*/ 	.word	0x00009190
        /*045c*/ 	.word	0x00000009
        /*0460*/ 	.word	0x00038850
        /*0464*/ 	.short	0x010a
        /*0466*/ 	.byte	0x3f
	.zero		1


	//   ....[42]....
        /*0468*/ 	.word	0x000091d0
        /*046c*/ 	.word	0x00000009
        /*0470*/ 	.word	0x00038850
        /*0474*/ 	.short	0x010a
        /*0476*/ 	.byte	0x3f
	.zero		1


	//   ....[43]....
        /*0478*/ 	.word	0x0000afe0
        /*047c*/ 	.word	0x00000098
        /*0480*/ 	.word	0x00000000
        /*0484*/ 	.short	0x0101
        /*0486*/ 	.byte	0x3f
	.zero		1


	//   ....[44]....
        /*0488*/ 	.word	0x0000bbc0
        /*048c*/ 	.word	0x00000009
        /*0490*/ 	.word	0x00000000
        /*0494*/ 	.short	0x0101
        /*0496*/ 	.byte	0x3f
	.zero		1


	//   ....[45]....
        /*0498*/ 	.word	0x0000d820
        /*049c*/ 	.word	0x000000ff
        /*04a0*/ 	.word	0x00000000
        /*04a4*/ 	.short	0x0101
        /*04a6*/ 	.byte	0x05
	.zero		1


	//   ....[46]....
        /*04a8*/ 	.word	0x0000eee0
        /*04ac*/ 	.word	0x00000008
        /*04b0*/ 	.word	0x00038840
        /*04b4*/ 	.short	0x010a
        /*04b6*/ 	.byte	0x3f
	.zero		1


	//   ....[47]....
        /*04b8*/ 	.word	0x0000f510
        /*04bc*/ 	.word	0x000000ff
        /*04c0*/ 	.word	0x00038820
        /*04c4*/ 	.short	0x010a
        /*04c6*/ 	.byte	0x26
	.zero		1


	//   ....[48]....
        /*04c8*/ 	.word	0x0000f5b0
        /*04cc*/ 	.word	0x00000005
        /*04d0*/ 	.word	0x00038860
        /*04d4*/ 	.short	0x010a
        /*04d6*/ 	.byte	0x3f
	.zero		1


	//   ....[49]....
        /*04d8*/ 	.word	0x0000fc10
        /*04dc*/ 	.word	0x00000002
        /*04e0*/ 	.word	0x00038840
        /*04e4*/ 	.short	0x010a
        /*04e6*/ 	.byte	0x3f
	.zero		1


	//   ....[50]....
        /*04e8*/ 	.word	0x0000fd80
        /*04ec*/ 	.word	0x00000002
        /*04f0*/ 	.word	0x00038860
        /*04f4*/ 	.short	0x010a
        /*04f6*/ 	.byte	0x3f
	.zero		1


	//   ....[51]....
        /*04f8*/ 	.word	0x00010390
        /*04fc*/ 	.word	0x00000003
        /*0500*/ 	.word	0x00038840
        /*0504*/ 	.short	0x010a
        /*0506*/ 	.byte	0x3f
	.zero		1


	//   ....[52]....
        /*0508*/ 	.word	0x00010500
        /*050c*/ 	.word	0x00000003
        /*0510*/ 	.word	0x00038860
        /*0514*/ 	.short	0x010a
        /*0516*/ 	.byte	0x3f
	.zero		1


	//   ....[53]....
        /*0518*/ 	.word	0x00010ab0
        /*051c*/ 	.word	0x00000002
        /*0520*/ 	.word	0x00038840
        /*0524*/ 	.short	0x010a
        /*0526*/ 	.byte	0x3f
	.zero		1


	//   ....[54]....
        /*0528*/ 	.word	0x00010c20
        /*052c*/ 	.word	0x00000002
        /*0530*/ 	.word	0x00038860
        /*0534*/ 	.short	0x010a
        /*0536*/ 	.byte	0x3f
	.zero		1


	//   ....[55]....
        /*0538*/ 	.word	0x000112f0
        /*053c*/ 	.word	0x00000007
        /*0540*/ 	.word	0x00038820
        /*0544*/ 	.short	0x010a
        /*0546*/ 	.byte	0x3f
	.zero		1


	//   ....[56]....
        /*0548*/ 	.word	0x00011460
        /*054c*/ 	.word	0x00000005
        /*0550*/ 	.word	0x00000000
        /*0554*/ 	.short	0x010a
        /*0556*/ 	.byte	0x3f
	.zero		1


	//   ....[57]....
        /*0558*/ 	.word	0x000114d0
        /*055c*/ 	.word	0x00000003
        /*0560*/ 	.word	0x00000000
        /*0564*/ 	.short	0x010a
        /*0566*/ 	.byte	0x3f
	.zero		1


	//   ....[58]....
        /*0568*/ 	.word	0x00011530
        /*056c*/ 	.word	0x00000005
        /*0570*/ 	.word	0x00000000
        /*0574*/ 	.short	0x010a
        /*0576*/ 	.byte	0x3f
	.zero		1


	//   ....[59]....
        /*0578*/ 	.word	0x00011560
        /*057c*/ 	.word	0x00000003
        /*0580*/ 	.word	0x00000000
        /*0584*/ 	.short	0x010a
        /*0586*/ 	.byte	0x3f
	.zero		1


	//   ....[60]....
        /*0588*/ 	.word	0x000115d0
        /*058c*/ 	.word	0x00000000
        /*0590*/ 	.word	0x00038800
        /*0594*/ 	.short	0x010a
        /*0596*/ 	.byte	0x3f
	.zero		1


	//   ....[61]....
        /*0598*/ 	.word	0x00011620
        /*059c*/ 	.word	0x00000005
        /*05a0*/ 	.word	0x00038830
        /*05a4*/ 	.short	0x010a
        /*05a6*/ 	.byte	0x3f
	.zero		1


	//   ....[62]....
        /*05a8*/ 	.word	0x00011680
        /*05ac*/ 	.word	0x00000004
        /*05b0*/ 	.word	0x00038810
        /*05b4*/ 	.short	0x010a
        /*05b6*/ 	.byte	0x3f
	.zero		1


	//   ....[63]....
        /*05b8*/ 	.word	0x000116d0
        /*05bc*/ 	.word	0x00000005
        /*05c0*/ 	.word	0x00038850
        /*05c4*/ 	.short	0x010a
        /*05c6*/ 	.byte	0x3f
	.zero		1


	//   ....[64]....
        /*05c8*/ 	.word	0x00011720
        /*05cc*/ 	.word	0x0000000a
        /*05d0*/ 	.word	0x00038830
        /*05d4*/ 	.short	0x010a
        /*05d6*/ 	.byte	0x3f
	.zero		1


	//   ....[65]....
        /*05d8*/ 	.word	0x00011770
        /*05dc*/ 	.word	0x0000000a
        /*05e0*/ 	.word	0x00038850
        /*05e4*/ 	.short	0x010a
        /*05e6*/ 	.byte	0x3f
	.zero		1


	//   ....[66]....
        /*05e8*/ 	.word	0x000117c0
        /*05ec*/ 	.word	0x00000009
        /*05f0*/ 	.word	0x00038830
        /*05f4*/ 	.short	0x010a
        /*05f6*/ 	.byte	0x3f
	.zero		1


	//   ....[67]....
        /*05f8*/ 	.word	0x00011810
        /*05fc*/ 	.word	0x00000009
        /*0600*/ 	.word	0x00038850
        /*0604*/ 	.short	0x010a
        /*0606*/ 	.byte	0x3f
	.zero		1


	//   ....[68]....
        /*0608*/ 	.word	0x00011990
        /*060c*/ 	.word	0x00000008
        /*0610*/ 	.word	0x00038840
        /*0614*/ 	.short	0x010a
        /*0616*/ 	.byte	0x3f
	.zero		1


	//   ....[69]....
        /*0618*/ 	.word	0x000119f0
        /*061c*/ 	.word	0x00000008
        /*0620*/ 	.word	0x00038820
        /*0624*/ 	.short	0x010a
        /*0626*/ 	.byte	0x3f
	.zero		1


	//   ....[70]....
        /*0628*/ 	.word	0x00011a40
        /*062c*/ 	.word	0x00000005
        /*0630*/ 	.word	0x00038860
        /*0634*/ 	.short	0x010a
        /*0636*/ 	.byte	0x3f
	.zero		1


	//   ....[71]....
        /*0638*/ 	.word	0x00011a90
        /*063c*/ 	.word	0x00000002
        /*0640*/ 	.word	0x00038840
        /*0644*/ 	.short	0x010a
        /*0646*/ 	.byte	0x3f
	.zero		1


	//   ....[72]....
        /*0648*/ 	.word	0x00011ae0
        /*064c*/ 	.word	0x00000002
        /*0650*/ 	.word	0x00038860
        /*0654*/ 	.short	0x010a
        /*0656*/ 	.byte	0x3f
	.zero		1


	//   ....[73]....
        /*0658*/ 	.word	0x00011b30
        /*065c*/ 	.word	0x00000003
        /*0660*/ 	.word	0x00038840
        /*0664*/ 	.short	0x010a
        /*0666*/ 	.byte	0x3f
	.zero		1


	//   ....[74]....
        /*0668*/ 	.word	0x00011b80
        /*066c*/ 	.word	0x00000003
        /*0670*/ 	.word	0x00038860
        /*0674*/ 	.short	0x010a
        /*0676*/ 	.byte	0x3f
	.zero		1


	//   ....[75]....
        /*0678*/ 	.word	0x00011bd0
        /*067c*/ 	.word	0x00000002
        /*0680*/ 	.word	0x00038840
        /*0684*/ 	.short	0x010a
        /*0686*/ 	.byte	0x3f
	.zero		1


	//   ....[76]....
        /*0688*/ 	.word	0x00011c20
        /*068c*/ 	.word	0x00000002
        /*0690*/ 	.word	0x00038860
        /*0694*/ 	.short	0x010a
        /*0696*/ 	.byte	0x3f
	.zero		1


	//   ....[77]....
        /*0698*/ 	.word	0x00011d00
        /*069c*/ 	.word	0x00000007
        /*06a0*/ 	.word	0x00038820
        /*06a4*/ 	.short	0x010a
        /*06a6*/ 	.byte	0x3f
	.zero		1


	//   ....[78]....
        /*06a8*/ 	.word	0x00011d50
        /*06ac*/ 	.word	0x00000005
        /*06b0*/ 	.word	0x00000000
        /*06b4*/ 	.short	0x010a
        /*06b6*/ 	.byte	0x3f
	.zero		1


	//   ....[79]....
        /*06b8*/ 	.word	0x00011da0
        /*06bc*/ 	.word	0x00000003
        /*06c0*/ 	.word	0x00000000
        /*06c4*/ 	.short	0x010a
        /*06c6*/ 	.byte	0x3f
	.zero		1


	//   ....[80]....
        /*06c8*/ 	.word	0x00011df0
        /*06cc*/ 	.word	0x00000005
        /*06d0*/ 	.word	0x00000000
        /*06d4*/ 	.short	0x010a
        /*06d6*/ 	.byte	0x3f
	.zero		1


	//----- nvinfo : EIATTR_NUM_MBARRIERS
	.align		4
.L_519:
        /*06d8*/ 	.byte	0x03, 0x38
        /*06da*/ 	.short	0x0017


	//----- nvinfo : EIATTR_EXIT_INSTR_OFFSETS
	.align		4
        /*06dc*/ 	.byte	0x04, 0x1c
        /*06de*/ 	.short	(.L_521 - .L_520)


	//   ....[0]....
.L_520:
        /*06e0*/ 	.word	0x00000aa0


	//   ....[1]....
        /*06e4*/ 	.word	0x0000e110


	//   ....[2]....
        /*06e8*/ 	.word	0x0000e170


	//   ....[3]....
        /*06ec*/ 	.word	0x00011360


	//   ....[4]....
        /*06f0*/ 	.word	0x000115b0


	//----- nvinfo : EIATTR_MAX_THREADS
	.align		4
.L_521:
        /*06f4*/ 	.byte	0x04, 0x05
        /*06f6*/ 	.short	(.L_523 - .L_522)
.L_522:
        /*06f8*/ 	.word	0x00000180
        /*06fc*/ 	.word	0x00000001
        /*0700*/ 	.word	0x00000001


	//----- nvinfo : EIATTR_CRS_STACK_SIZE
	.align		4
.L_523:
        /*0704*/ 	.byte	0x04, 0x1e
        /*0706*/ 	.short	(.L_525 - .L_524)
.L_524:
        /*0708*/ 	.word	0x00000000


	//----- nvinfo : EIATTR_CBANK_PARAM_SIZE
	.align		4
.L_525:
        /*070c*/ 	.byte	0x03, 0x19
        /*070e*/ 	.short	0x0cf0


	//----- nvinfo : EIATTR_PARAM_CBANK
	.align		4
        /*0710*/ 	.byte	0x04, 0x0a
        /*0712*/ 	.short	(.L_527 - .L_526)
	.align		4
.L_526:
        /*0714*/ 	.word	index@(.nv.constant0._ZN7cutlass13device_kernelIN5flash11enable_sm90INS1_16FlashAttnFwdSm90INS1_25CollectiveMainloopFwdSm90ILi2EN4cute5tupleIJNS5_1CILi1EEES8_S8_EEENS6_IJNS7_ILi64EEESA_SA_EEELi512ENS_10bfloat16_tEfNS_4arch4Sm90ELb1ELb0ELb0ELb0ELb0ELb0ELb1ELb0ELb0ELb0ELb0ELb0EEENS1_21CollectiveEpilogueFwdINS6_IJSA_NS7_ILi512EEESA_EEES9_SC_SE_Li256ELb0ELb0ELb0ELb0EEENS1_30DynamicPersistentTileSchedulerILi256ELi32ELb0ELb0ELb1EEEEEEEEEvNT_6ParamsE)
        /*0718*/ 	.short	0x0210
        /*071a*/ 	.short	0x0cf0


	//----- nvinfo : EIATTR_SW_WAR
	.align		4
.L_527:
        /*071c*/ 	.byte	0x04, 0x36
        /*071e*/ 	.short	(.L_529 - .L_528)
.L_528:
        /*0720*/ 	.word	0x00000008
.L_529:


//--------------------- .nv.info._ZN7cutlass13device_kernelIN5flash11enable_sm90INS1_16FlashAttnFwdSm90INS1_25CollectiveMainloopFwdSm90ILi2EN4cute5tupleIJNS5_1CILi1EEES8_S8_EEENS6_IJNS7_ILi64EEESA_SA_EEELi512ENS_10bfloat16_tEfNS_4arch4Sm90ELb1ELb0ELb0ELb1ELb0ELb0ELb0ELb0ELb0ELb0ELb0ELb0EEENS1_21CollectiveEpilogueFwdINS6_IJSA_NS7_ILi512EEESA_EEES9_SC_SE_Li256ELb1ELb0ELb0ELb0EEENS1_36VarlenDynamicPersistentTileSchedulerILi64ELi64ELi256ELi32ELb0ELb0ELb1ELb1ELb1ELb1EEEEEEEEEvNT_6ParamsE --------------------------
	.section	.nv.info._ZN7cutlass13device_kernelIN5flash11enable_sm90INS1_16FlashAttnFwdSm90INS1_25CollectiveMainloopFwdSm90ILi2EN4cute5tupleIJNS5_1CILi1EEES8_S8_EEENS6_IJNS7_ILi64EEESA_SA_EEELi512ENS_10bfloat16_tEfNS_4arch4Sm90ELb1ELb0ELb0ELb1ELb0ELb0ELb0ELb0ELb0ELb0ELb0ELb0EEENS1_21CollectiveEpilogueFwdINS6_IJSA_NS7_ILi512EEESA_EEES9_SC_SE_Li256ELb1ELb0ELb0ELb0EEENS1_36VarlenDynamicPersistentTileSchedulerILi64ELi64ELi256ELi32ELb0ELb0ELb1ELb1ELb1ELb1EEEEEEEEEvNT_6ParamsE,"",@"SHT_CUDA_INFO"
	.sectionflags	@""
	.align	4


	//----- nvinfo : EIATTR_CUDA_API_VERSION
	.align		4
        /*0000*/ 	.byte	0x04, 0x37
        /*0002*/ 	.short	(.L_531 - .L_530)
.L_530:
        /*0004*/ 	.word	0x00000082


	//----- nvinfo : EIATTR_KPARAM_INFO
	.align		4
.L_531:
        /*0008*/ 	.byte	0x04, 0x17
        /*000a*/ 	.short	(.L_533 - .L_532)
.L_532:
        /*000c*/ 	.word	0x00000000
        /*0010*/ 	.short	0x0000
        /*0012*/ 	.short	0x0070
        /*0014*/ 	.byte	0x00, 0xf0, 0x01, 0x28


	//----- nvinfo : EIATTR_SPARSE_MMA_MASK
	.align		4
.L_533:
        /*0018*/ 	.byte	0x03, 0x50
        /*001a*/ 	.short	0x0000


	//----- nvinfo : EIATTR_MAXREG_COUNT
	.align		4
        /*001c*/ 	.byte	0x03, 0x1b
        /*001e*/ 	.short	0x00a8


	//----- nvinfo : EIATTR_NUM_BARRIERS
	.align		4
        /*0020*/ 	.byte	0x02, 0x4c
        /*0022*/ 	.byte	0x10
	.zero		1


	//----- nvinfo : EIATTR_EXTERNS
	.align		4
        /*0024*/ 	.byte	0x04, 0x0f
        /*0026*/ 	.short	(.L_535 - .L_534)


	//   ....[0]....
	.align		4
.L_534:
        /*0028*/ 	.word	index@(__assertfail)


	//----- nvinfo : EIATTR_ANNOTATIONS
	.align		4
.L_535:
        /*002c*/ 	.byte	0x04, 0x55
        /*002e*/ 	.short	(.L_537 - .L_536)


	//   ....[0]....
.L_536:
        /* <DEDUP_REMOVED lines=28> */


	//----- nvinfo : EIATTR_MERCURY_ISA_VERSION
	.align		4
.L_537:
        /*01e0*/ 	.byte	0x03, 0x5f
        /*01e2*/ 	.short	0x0101


	//----- nvinfo : EIATTR_UNUSED_LOAD_BYTE_OFFSET
	.align		4
        /*01e4*/ 	.byte	0x04, 0x44
        /*01e6*/ 	.short	(.L_539 - .L_538)


	//   ....[0]....
.L_538:
        /*01e8*/ 	.word	0x00000a50
        /*01ec*/ 	.word	0x0000fff0


	//   ....[1]....
        /*01f0*/ 	.word	0x00008b00
        /*01f4*/ 	.word	0x0000fff0


	//----- nvinfo : EIATTR_INT_WARP_WIDE_INSTR_OFFSETS
	.align		4
.L_539:
        /*01f8*/ 	.byte	0x04, 0x31
        /*01fa*/ 	.short	(.L_541 - .L_540)


	//   ....[0]....
.L_540:
        /*01fc*/ 	.word	0x00000160


	//   ....[1]....
        /*0200*/ 	.word	0x000001a0


	//   ....[2]....
        /*0204*/ 	.word	0x00000210


	//   ....[3]....
        /*0208*/ 	.word	0x0000c640


	//   ....[4]....
        /*020c*/ 	.word	0x0000c6d0


	//   ....[5]....
        /*0210*/ 	.word	0x0000cb60


	//   ....[6]....
        /*0214*/ 	.word	0x0000cb90


	//   ....[7]....
        /*0218*/ 	.word	0x0000f430


	//   ....[8]....
        /*021c*/ 	.word	0x0000f4c0


	//----- nvinfo : EIATTR_COOP_GROUP_MASK_REGIDS
	.align		4
.L_541:
        /*0220*/ 	.byte	0x04, 0x29
        /*0222*/ 	.short	(.L_543 - .L_542)


	//   ....[0]....
.L_542:
        /*0224*/ 	.word	0xffffffff


	//   ....[1]....
        /*0228*/ 	.word	0xffffffff


	//   ....[2]....
        /*022c*/ 	.word	0xffffffff


	//   ....[3]....
        /*0230*/ 	.word	0xffffffff


	//   ....[4]....
        /*0234*/ 	.word	0xffffffff


	//   ....[5]....
        /*0238*/ 	.word	0xffffffff


	//   ....[6]....
        /*023c*/ 	.word	0xffffffff


	//   ....[7]....
        /*0240*/ 	.word	0xffffffff


	//   ....[8]....
        /*0244*/ 	.word	0xffffffff


	//   ....[9]....
        /*0248*/ 	.word	0xffffffff


	//   ....[10]....
        /*024c*/ 	.word	0xffffffff


	//   ....[11]....
        /*0250*/ 	.word	0xffffffff


	//   ....[12]....
        /*0254*/ 	.word	0xffffffff


	//   ....[13]....
        /*0258*/ 	.word	0xffffffff


	//   ....[14]....
        /*025c*/ 	.word	0xffffffff


	//   ....[15]....
        /*0260*/ 	.word	0xffffffff


	//   ....[16]....
        /*0264*/ 	.word	0xffffffff


	//   ....[17]....
        /*0268*/ 	.word	0xffffffff


	//   ....[18]....
        /*026c*/ 	.word	0xffffffff


	//   ....[19]....
        /*0270*/ 	.word	0xffffffff


	//   ....[20]....
        /*0274*/ 	.word	0xffffffff


	//   ....[21]....
        /*0278*/ 	.word	0xffffffff


	//   ....[22]....
        /*027c*/ 	.word	0xffffffff


	//   ....[23]....
        /*0280*/ 	.word	0xffffffff


	//   ....[24]....
        /*0284*/ 	.word	0xffffffff


	//   ....[25]....
        /*0288*/ 	.word	0xffffffff


	//   ....[26]....
        /*028c*/ 	.word	0xffffffff


	//   ....[27]....
        /*0290*/ 	.word	0xffffffff


	//   ....[28]....
        /*0294*/ 	.word	0xffffffff


	//   ....[29]....
        /*0298*/ 	.word	0xffffffff


	//   ....[30]....
        /*029c*/ 	.word	0xffffffff


	//   ....[31]....
        /*02a0*/ 	.word	0xffffffff


	//   ....[32]....
        /*02a4*/ 	.word	0xffffffff


	//   ....[33]....
        /*02a8*/ 	.word	0xffffffff


	//   ....[34]....
        /*02ac*/ 	.word	0xffffffff


	//   ....[35]....
        /*02b0*/ 	.word	0xffffffff


	//   ....[36]....
        /*02b4*/ 	.word	0xffffffff


	//   ....[37]....
        /*02b8*/ 	.word	0xffffffff


	//   ....[38]....
        /*02bc*/ 	.word	0xffffffff


	//   ....[39]....
        /*02c0*/ 	.word	0xffffffff


	//   ....[40]....
        /*02c4*/ 	.word	0xffffffff


	//   ....[41]....
        /*02c8*/ 	.word	0xffffffff


	//   ....[42]....
        /*02cc*/ 	.word	0xffffffff


	//   ....[43]....
        /*02d0*/ 	.word	0xffffffff


	//   ....[44]....
        /*02d4*/ 	.word	0xffffffff


	//   ....[45]....
        /*02d8*/ 	.word	0xffffffff


	//   ....[46]....
        /*02dc*/ 	.word	0xffffffff


	//   ....[47]....
        /*02e0*/ 	.word	0xffffffff


	//   ....[48]....
        /*02e4*/ 	.word	0xffffffff


	//   ....[49]....
        /*02e8*/ 	.word	0xffffffff


	//   ....[50]....
        /*02ec*/ 	.word	0xffffffff


	//   ....[51]....
        /*02f0*/ 	.word	0xffffffff


	//   ....[52]....
        /*02f4*/ 	.word	0xffffffff


	//   ....[53]....
        /*02f8*/ 	.word	0xffffffff


	//   ....[54]....
        /*02fc*/ 	.word	0xffffffff


	//   ....[55]....
        /*0300*/ 	.word	0xffffffff


	//   ....[56]....
        /*0304*/ 	.word	0xffffffff


	//   ....[57]....
        /*0308*/ 	.word	0xffffffff


	//   ....[58]....
        /*030c*/ 	.word	0xffffffff


	//   ....[59]....
        /*0310*/ 	.word	0xffffffff


	//   ....[60]....
        /*0314*/ 	.word	0xffffffff


	//   ....[61]....
        /*0318*/ 	.word	0xffffffff


	//   ....[62]....
        /*031c*/ 	.word	0xffffffff


	//   ....[63]....
        /*0320*/ 	.word	0x0500000f


	//   ....[64]....
        /*0324*/ 	.word	0x0500000f


	//   ....[65]....
        /*0328*/ 	.word	0x0500000f


	//   ....[66]....
        /*032c*/ 	.word	0x0500000f


	//   ....[67]....
        /*0330*/ 	.word	0x0500000f


	//   ....[68]....
        /*0334*/ 	.word	0x0500000f


	//   ....[69]....
        /*0338*/ 	.word	0x0500000f


	//   ....[70]....
        /*033c*/ 	.word	0x0500000f


	//   ....[71]....
        /*0340*/ 	.word	0x0500000f


	//   ....[72]....
        /*0344*/ 	.word	0x0500000f


	//   ....[73]....
        /*0348*/ 	.word	0x0500000f


	//   ....[74]....
        /*034c*/ 	.word	0x0500000f


	//   ....[75]....
        /*0350*/ 	.word	0x0500000f


	//   ....[76]....
        /*0354*/ 	.word	0x0500000f


	//   ....[77]....
        /*0358*/ 	.word	0x0500000f


	//   ....[78]....
        /*035c*/ 	.word	0x0500000f


	//   ....[79]....
        /*0360*/ 	.word	0x0500000f


	//   ....[80]....
        /*0364*/ 	.word	0x0500000f


	//   ....[81]....
        /*0368*/ 	.word	0x0500000f


	//----- nvinfo : EIATTR_COOP_GROUP_INSTR_OFFSETS
	.align		4
.L_543:
        /*036c*/ 	.byte	0x04, 0x28
        /*036e*/ 	.short	(.L_545 - .L_544)


	//   ....[0]....
.L_544:
        /*0370*/ 	.word	0x00000060


	//   ....[1]....
        /*0374*/ 	.word	0x00000170


	//   ....[2]....
        /*0378*/ 	.word	0x000001c0


	//   ....[3]....
        /*037c*/ 	.word	0x000003b0


	//   ....[4]....
        /*0380*/ 	.word	0x00000510


	//   ....[5]....
        /*0384*/ 	.word	0x00000630


	//   ....[6]....
        /*0388*/ 	.word	0x00000790


	//   ....[7]....
        /*038c*/ 	.word	0x00001920


	//   ....[8]....
        /*0390*/ 	.word	0x000031b0


	//   ....[9]....
        /*0394*/ 	.word	0x00003b60


	//   ....[10]....
        /*0398*/ 	.word	0x00003c80


	//   ....[11]....
        /*039c*/ 	.word	0x00003e80


	//   ....[12]....
        /*03a0*/ 	.word	0x00003fc0


	//   ....[13]....
        /*03a4*/ 	.word	0x00004980


	//   ....[14]....
        /*03a8*/ 	.word	0x00004fe0


	//   ....[15]....
        /*03ac*/ 	.word	0x000050e0


	//   ....[16]....
        /*03b0*/ 	.word	0x00005330


	//   ....[17]....
        /*03b4*/ 	.word	0x000054a0


	//   ....[18]....
        /*03b8*/ 	.word	0x00006700


	//   ....[19]....
        /*03bc*/ 	.word	0x00006b00


	//   ....[20]....
        /*03c0*/ 	.word	0x00006b30


	//   ....[21]....
        /*03c4*/ 	.word	0x00006da0


	//   ....[22]....
        /*03c8*/ 	.word	0x00006f70


	//   ....[23]....
        /*03cc*/ 	.word	0x00007fd0


	//   ....[24]....
        /*03d0*/ 	.word	0x00008010


	//   ....[25]....
        /*03d4*/ 	.word	0x00008050


	//   ....[26]....
        /*03d8*/ 	.word	0x000080c0


	//   ....[27]....
        /*03dc*/ 	.word	0x000080e0


	//   ....[28]....
        /*03e0*/ 	.word	0x00009a50


	//   ....[29]....
        /*03e4*/ 	.word	0x0000b470


	//   ....[30]....
        /*03e8*/ 	.word	0x0000b5f0


	//   ....[31]....
        /*03ec*/ 	.word	0x0000b620


	//   ....[32]....
        /*03f0*/ 	.word	0x0000b660


	//   ....[33]....
        /*03f4*/ 	.word	0x0000b6d0


	//   ....[34]....
        /*03f8*/ 	.word	0x0000b730


	//   ....[35]....
        /*03fc*/ 	.word	0x0000b770


	//   ....[36]....
        /*0400*/ 	.word	0x0000b910


	//   ....[37]....
        /*0404*/ 	.word	0x0000b970


	//   ....[38]....
        /*0408*/ 	.word	0x0000b9b0


	//   ....[39]....
        /*040c*/ 	.word	0x0000b9f0


	//   ....[40]....
        /*0410*/ 	.word	0x0000ba20


	//   ....[41]....
        /*0414*/ 	.word	0x0000ba50


	//   ....[42]....
        /*0418*/ 	.word	0x0000bae0


	//   ....[43]....
        /*041c*/ 	.word	0x0000bb40


	//   ....[44]....
        /*0420*/ 	.word	0x0000bbd0


	//   ....[45]....
        /*0424*/ 	.word	0x0000f550


	//   ....[46]....
        /*0428*/ 	.word	0x0000f560


	//   ....[47]....
        /*042c*/ 	.word	0x0000f670


	//   ....[48]....
        /*0430*/ 	.word	0x0000f6d0


	//   ....[49]....
        /*0434*/ 	.word	0x0000f710


	//   ....[50]....
        /*0438*/ 	.word	0x0000f750


	//   ....[51]....
        /*043c*/ 	.word	0x0000f780


	//   ....[52]....
        /*0440*/ 	.word	0x0000f7b0


	//   ....[53]....
        /*0444*/ 	.word	0x0000f940


	//   ....[54]....
        /*0448*/ 	.word	0x0000f9a0


	//   ....[55]....
        /*044c*/ 	.word	0x0000f9e0


	//   ....[56]....
        /*0450*/ 	.word	0x0000fa20


	//   ....[57]....
        /*0454*/ 	.word	0x0000fa50


	//   ....[58]....
        /*0458*/ 	.word	0x0000fa80


	//   ....[59]....
        /*045c*/ 	.word	0x0000fb40


	//   ....[60]....
        /*0460*/ 	.word	0x0000fb60


	//   ....[61]....
        /*0464*/ 	.word	0x0000fbd0


	//   ....[62]....
        /*0468*/ 	.word	0x00010260


	//   ....[63]....
        /*046c*/ 	.word	0x000108c0


	//   ....[64]....
        /*0470*/ 	.word	0x00010ce0


	//   ....[65]....
        /*0474*/ 	.word	0x00010d70


	//   ....[66]....
        /*0478*/ 	.word	0x00010e10


	//   ....[67]....
        /*047c*/ 	.word	0x00010ec0


	//   ....[68]....
        /*0480*/ 	.word	0x00010f40


	//   ....[69]....
        /*0484*/ 	.word	0x00010fc0


	//   ....[70]....
        /*0488*/ 	.word	0x00011040


	//   ....[71]....
        /*048c*/ 	.word	0x000110c0


	//   ....[72]....
        /*0490*/ 	.word	0x00011150


	//   ....[73]....
        /*0494*/ 	.word	0x00011200


	//   ....[74]....
        /*0498*/ 	.word	0x00011280


	//   ....[75]....
        /*049c*/ 	.word	0x00011300


	//   ....[76]....
        /*04a0*/ 	.word	0x00011380


	//   ....[77]....
        /*04a4*/ 	.word	0x00011400


	//   ....[78]....
        /*04a8*/ 	.word	0x00011470


	//   ....[79]....
        /*04ac*/ 	.word	0x00011510


	//   ....[80]....
        /*04b0*/ 	.word	0x000115a0


	//   ....[81]....
        /*04b4*/ 	.word	0x000116d0


	//----- nvinfo : EIATTR_REG_RECONFIG
	.align		4
.L_545:
        /*04b8*/ 	.byte	0x01, 0x54
	.zero		2


	//----- nvinfo : EIATTR_SYSCALL_OFFSETS
	.align		4
        /*04bc*/ 	.byte	0x04, 0x46
        /*04be*/ 	.short	(.L_547 - .L_546)


	//   ....[0]....
.L_546:
        /*04c0*/ 	.word	0x00003380


	//   ....[1]....
        /*04c4*/ 	.word	0x0000c860


	//   ....[2]....
        /*04c8*/ 	.word	0x0000c9a0


	//   ....[3]....
        /*04cc*/ 	.word	0x0000caa0


	//----- nvinfo : EIATTR_MBARRIER_INSTR_OFFSETS
	.align		4
.L_547:
        /*04d0*/ 	.byte	0x04, 0x39
        /*04d2*/ 	.short	(.L_549 - .L_548)


	//   ....[0]....
.L_548:
        /*04d4*/ 	.word	0x000002a0
        /*04d8*/ 	.word	0x000000ff
        /*04dc*/ 	.word	0x00028c00
        /*04e0*/ 	.short	0x0100
        /*04e2*/ 	.byte	0x08
	.zero		1


	//   ....[1]....
        /*04e4*/ 	.word	0x000002b0
        /*04e8*/ 	.word	0x000000ff
        /*04ec*/ 	.word	0x00028c20
        /*04f0*/ 	.short	0x0100
        /*04f2*/ 	.byte	0x08
	.zero		1


	//   ....[2]....
        /*04f4*/ 	.word	0x00000360
        /*04f8*/ 	.word	0x000000ff
        /*04fc*/ 	.word	0x00028c30
        /*0500*/ 	.short	0x0100
        /*0502*/ 	.byte	0x06
	.zero		1


	//   ....[3]....
        /*0504*/ 	.word	0x00000370
        /*0508*/ 	.word	0x000000ff
        /*050c*/ 	.word	0x00028c40
        /*0510*/ 	.short	0x0100
        /*0512*/ 	.byte	0x06
	.zero		1


	//   ....[4]....
        /*0514*/ 	.word	0x00000380
        /*0518*/ 	.word	0x000000ff
        /*051c*/ 	.word	0x00028c38
        /*0520*/ 	.short	0x0100
        /*0522*/ 	.byte	0x06
	.zero		1


	//   ....[5]....
        /*0524*/ 	.word	0x00000390
        /*0528*/ 	.word	0x000000ff
        /*052c*/ 	.word	0x00028c48
        /*0530*/ 	.short	0x0100
        /*0532*/ 	.byte	0x06
	.zero		1


	//   ....[6]....
        /*0534*/ 	.word	0x000004c0
        /*0538*/ 	.word	0x000000ff
        /*053c*/ 	.word	0x00028c50
        /*0540*/ 	.short	0x0100
        /*0542*/ 	.byte	0x08
	.zero		1


	//   ....[7]....
        /*0544*/ 	.word	0x000004d0
        /*0548*/ 	.word	0x000000ff
        /*054c*/ 	.word	0x00028c60
        /*0550*/ 	.short	0x0100
        /*0552*/ 	.byte	0x08
	.zero		1


	//   ....[8]....
        /*0554*/ 	.word	0x000004e0
        /*0558*/ 	.word	0x000000ff
        /*055c*/ 	.word	0x00028c58
        /*0560*/ 	.short	0x0100
        /*0562*/ 	.byte	0x08
	.zero		1


	//   ....[9]....
        /*0564*/ 	.word	0x000004f0
        /*0568*/ 	.word	0x000000ff
        /*056c*/ 	.word	0x00028c68
        /*0570*/ 	.short	0x0100
        /*0572*/ 	.byte	0x08
	.zero		1


	//   ....[10]....
        /*0574*/ 	.word	0x000005e0
        /*0578*/ 	.word	0x000000ff
        /*057c*/ 	.word	0x00028c70
        /*0580*/ 	.short	0x0100
        /*0582*/ 	.byte	0x06
	.zero		1


	//   ....[11]....
        /*0584*/ 	.word	0x000005f0
        /*0588*/ 	.word	0x000000ff
        /*058c*/ 	.word	0x00028c80
        /*0590*/ 	.short	0x0100
        /*0592*/ 	.byte	0x06
	.zero		1


	//   ....[12]....
        /*0594*/ 	.word	0x00000600
        /*0598*/ 	.word	0x000000ff
        /*059c*/ 	.word	0x00028c78
        /*05a0*/ 	.short	0x0100
        /*05a2*/ 	.byte	0x06
	.zero		1


	//   ....[13]....
        /*05a4*/ 	.word	0x00000610
        /*05a8*/ 	.word	0x000000ff
        /*05ac*/ 	.word	0x00028c88
        /*05b0*/ 	.short	0x0100
        /*05b2*/ 	.byte	0x06
	.zero		1


	//   ....[14]....
        /*05b4*/ 	.word	0x00000740
        /*05b8*/ 	.word	0x000000ff
        /*05bc*/ 	.word	0x00028c90
        /*05c0*/ 	.short	0x0100
        /*05c2*/ 	.byte	0x08
	.zero		1


	//   ....[15]....
        /*05c4*/ 	.word	0x00000750
        /*05c8*/ 	.word	0x000000ff
        /*05cc*/ 	.word	0x00028ca0
        /*05d0*/ 	.short	0x0100
        /*05d2*/ 	.byte	0x08
	.zero		1


	//   ....[16]....
        /*05d4*/ 	.word	0x00000760
        /*05d8*/ 	.word	0x000000ff
        /*05dc*/ 	.word	0x00028c98
        /*05e0*/ 	.short	0x0100
        /*05e2*/ 	.byte	0x08
	.zero		1


	//   ....[17]....
        /*05e4*/ 	.word	0x00000770
        /*05e8*/ 	.word	0x000000ff
        /*05ec*/ 	.word	0x00028ca8
        /*05f0*/ 	.short	0x0100
        /*05f2*/ 	.byte	0x08
	.zero		1


	//   ....[18]....
        /*05f4*/ 	.word	0x000008a0
        /*05f8*/ 	.word	0x000000ff
        /*05fc*/ 	.word	0x00028cb0
        /*0600*/ 	.short	0x0100
        /*0602*/ 	.byte	0x08
	.zero		1


	//   ....[19]....
        /*0604*/ 	.word	0x000008b0
        /*0608*/ 	.word	0x000000ff
        /*060c*/ 	.word	0x00028cc0
        /*0610*/ 	.short	0x0100
        /*0612*/ 	.byte	0x08
	.zero		1


	//   ....[20]....
        /*0614*/ 	.word	0x000008c0
        /*0618*/ 	.word	0x000000ff
        /*061c*/ 	.word	0x00028cb8
        /*0620*/ 	.short	0x0100
        /*0622*/ 	.byte	0x08
	.zero		1


	//   ....[21]....
        /*0624*/ 	.word	0x000008d0
        /*0628*/ 	.word	0x000000ff
        /*062c*/ 	.word	0x00028cc8
        /*0630*/ 	.short	0x0100
        /*0632*/ 	.byte	0x08
	.zero		1


	//   ....[22]....
        /*0634*/ 	.word	0x00001a30
        /*0638*/ 	.word	0x000000ff
        /*063c*/ 	.word	0x00028c50
        /*0640*/ 	.short	0x010a
        /*0642*/ 	.byte	0x15
	.zero		1


	//   ....[23]....
        /*0644*/ 	.word	0x00001d00
        /*0648*/ 	.word	0x00000004
        /*064c*/ 	.word	0x00000000
        /*0650*/ 	.short	0x0101
        /*0652*/ 	.byte	0x3f
	.zero		1


	//   ....[24]....
        /*0654*/ 	.word	0x00002660
        /*0658*/ 	.word	0x000000ff
        /*065c*/ 	.word	0x00028c50
        /*0660*/ 	.short	0x010a
        /*0662*/ 	.byte	0x15
	.zero		1


	//   ....[25]....
        /*0664*/ 	.word	0x000026a0
        /*0668*/ 	.word	0x000000ff
        /*066c*/ 	.word	0x00028c50
        /*0670*/ 	.short	0x010a
        /*0672*/ 	.byte	0x15
	.zero		1


	//   ....[26]....
        /*0674*/ 	.word	0x00002870
        /*0678*/ 	.word	0x00000005
        /*067c*/ 	.word	0x00000000
        /*0680*/ 	.short	0x0101
        /*0682*/ 	.byte	0x3f
	.zero		1


	//   ....[27]....
        /*0684*/ 	.word	0x00003400
        /*0688*/ 	.word	0x000000ff
        /*068c*/ 	.word	0x00028c00
        /*0690*/ 	.short	0x010a
        /*0692*/ 	.byte	0x28
	.zero		1


	//   ....[28]....
        /*0694*/ 	.word	0x00003480
        /*0698*/ 	.word	0x00000007
        /*069c*/ 	.word	0x00028c30
        /*06a0*/ 	.short	0x010a
        /*06a2*/ 	.byte	0x3f
	.zero		1


	//   ....[29]....
        /*06a4*/ 	.word	0x000034c0
        /*06a8*/ 	.word	0x00000007
        /*06ac*/ 	.word	0x00028c30
        /*06b0*/ 	.short	0x010a
        /*06b2*/ 	.byte	0x3f
	.zero		1


	//   ....[30]....
        /*06b4*/ 	.word	0x000041b0
        /*06b8*/ 	.word	0x00000003
        /*06bc*/ 	.word	0x00000000
        /*06c0*/ 	.short	0x0101
        /*06c2*/ 	.byte	0x3f
	.zero		1


	//   ....[31]....
        /*06c4*/ 	.word	0x00004680
        /*06c8*/ 	.word	0x00000007
        /*06cc*/ 	.word	0x00028c50
        /*06d0*/ 	.short	0x010a
        /*06d2*/ 	.byte	0x3f
	.zero		1


	//   ....[32]....
        /*06d4*/ 	.word	0x000046c0
        /*06d8*/ 	.word	0x00000007
        /*06dc*/ 	.word	0x00028c50
        /*06e0*/ 	.short	0x010a
        /*06e2*/ 	.byte	0x3f
	.zero		1


	//   ....[33]....
        /*06e4*/ 	.word	0x000049a0
        /*06e8*/ 	.word	0x00000007
        /*06ec*/ 	.word	0x00000000
        /*06f0*/ 	.short	0x0101
        /*06f2*/ 	.byte	0x3f
	.zero		1


	//   ....[34]....
        /*06f4*/ 	.word	0x00004aa0
        /*06f8*/ 	.word	0x000000ff
        /*06fc*/ 	.word	0x00028c30
        /*0700*/ 	.short	0x010a
        /*0702*/ 	.byte	0x18
	.zero		1


	//   ....[35]....
        /*0704*/ 	.word	0x00004ae0
        /*0708*/ 	.word	0x000000ff
        /*070c*/ 	.word	0x00028c30
        /*0710*/ 	.short	0x010a
        /*0712*/ 	.byte	0x18
	.zero		1


	//   ....[36]....
        /*0714*/ 	.word	0x000057e0
        /*0718*/ 	.word	0x000000a3
        /*071c*/ 	.word	0x00000000
        /*0720*/ 	.short	0x0101
        /*0722*/ 	.byte	0x3f
	.zero		1


	//   ....[37]....
        /*0724*/ 	.word	0x00006440
        /*0728*/ 	.word	0x000000ff
        /*072c*/ 	.word	0x00028c50
        /*0730*/ 	.short	0x010a
        /*0732*/ 	.byte	0x18
	.zero		1


	//   ....[38]....
        /*0734*/ 	.word	0x00006480
        /*0738*/ 	.word	0x000000ff
        /*073c*/ 	.word	0x00028c50
        /*0740*/ 	.short	0x010a
        /*0742*/ 	.byte	0x18
	.zero		1


	//   ....[39]....
        /*0744*/ 	.word	0x00006720
        /*0748*/ 	.word	0x000000a8
        /*074c*/ 	.word	0x00000000
        /*0750*/ 	.short	0x0101
        /*0752*/ 	.byte	0x3f
	.zero		1


	//   ....[40]....
        /*0754*/ 	.word	0x00006840
        /*0758*/ 	.word	0x000000ff
        /*075c*/ 	.word	0x00028c30
        /*0760*/ 	.short	0x010a
        /*0762*/ 	.byte	0x17
	.zero		1


	//   ....[41]....
        /*0764*/ 	.word	0x00006880
        /*0768*/ 	.word	0x000000ff
        /*076c*/ 	.word	0x00028c30
        /*0770*/ 	.short	0x010a
        /*0772*/ 	.byte	0x17
	.zero		1


	//   ....[42]....
        /*0774*/ 	.word	0x00007340
        /*0778*/ 	.word	0x0000009a
        /*077c*/ 	.word	0x00000000
        /*0780*/ 	.short	0x0101
        /*0782*/ 	.byte	0x3f
	.zero		1


	//   ....[43]....
        /*0784*/ 	.word	0x00007d20
        /*0788*/ 	.word	0x000000ff
        /*078c*/ 	.word	0x00028c50
        /*0790*/ 	.short	0x010a
        /*0792*/ 	.byte	0x17
	.zero		1


	//   ....[44]....
        /*0794*/ 	.word	0x00007d60
        /*0798*/ 	.word	0x000000ff
        /*079c*/ 	.word	0x00028c50
        /*07a0*/ 	.short	0x010a
        /*07a2*/ 	.byte	0x17
	.zero		1


	//   ....[45]....
        /*07a4*/ 	.word	0x00007ff0
        /*07a8*/ 	.word	0x000000aa
        /*07ac*/ 	.word	0x00000000
        /*07b0*/ 	.short	0x0101
        /*07b2*/ 	.byte	0x3f
	.zero		1


	//   ....[46]....
        /*07b4*/ 	.word	0x0000a470
        /*07b8*/ 	.word	0x000000ff
        /*07bc*/ 	.word	0x00000000
        /*07c0*/ 	.short	0x0101
        /*07c2*/ 	.byte	0x04
	.zero		1


	//   ....[47]....
        /*07c4*/ 	.word	0x0000cfd0
        /*07c8*/ 	.word	0x00000008
        /*07cc*/ 	.word	0x00028c40
        /*07d0*/ 	.short	0x010a
        /*07d2*/ 	.byte	0x3f
	.zero		1


	//   ....[48]....
        /*07d4*/ 	.word	0x0000d3c0
        /*07d8*/ 	.word	0x0000000a
        /*07dc*/ 	.word	0x00028c20
        /*07e0*/ 	.short	0x010a
        /*07e2*/ 	.byte	0x3f
	.zero		1


	//   ....[49]....
        /*07e4*/ 	.word	0x0000d480
        /*07e8*/ 	.word	0x0000000b
        /*07ec*/ 	.word	0x00028c60
        /*07f0*/ 	.short	0x010a
        /*07f2*/ 	.byte	0x3f
	.zero		1


	//   ....[50]....
        /*07f4*/ 	.word	0x0000dbf0
        /*07f8*/ 	.word	0x00000002
        /*07fc*/ 	.word	0x00028c40
        /*0800*/ 	.short	0x010a
        /*0802*/ 	.byte	0x3f
	.zero		1


	//   ....[51]....
        /*0804*/ 	.word	0x0000de00
        /*0808*/ 	.word	0x00000002
        /*080c*/ 	.word	0x00028c60
        /*0810*/ 	.short	0x010a
        /*0812*/ 	.byte	0x3f
	.zero		1


	//   ....[52]....
        /*0814*/ 	.word	0x0000e4c0
        /*0818*/ 	.word	0x00000002
        /*081c*/ 	.word	0x00028c40
        /*0820*/ 	.short	0x010a
        /*0822*/ 	.byte	0x3f
	.zero		1


	//   ....[53]....
        /*0824*/ 	.word	0x0000e6c0
        /*0828*/ 	.word	0x00000002
        /*082c*/ 	.word	0x00028c60
        /*0830*/ 	.short	0x010a
        /*0832*/ 	.byte	0x3f
	.zero		1


	//   ....[54]....
        /*0834*/ 	.word	0x0000ed00
        /*0838*/ 	.word	0x00000002
        /*083c*/ 	.word	0x00028c40
        /*0840*/ 	.short	0x010a
        /*0842*/ 	.byte	0x3f
	.zero		1


	//   ....[55]....
        /*0844*/ 	.word	0x0000ef10
        /*0848*/ 	.word	0x00000002
        /*084c*/ 	.word	0x00028c60
        /*0850*/ 	.short	0x010a
        /*0852*/ 	.byte	0x3f
	.zero		1


	//   ....[56]....
        /*0854*/ 	.word	0x000101e0
        /*0858*/ 	.word	0x00000000
        /*085c*/ 	.word	0x00028c20
        /*0860*/ 	.short	0x010a
        /*0862*/ 	.byte	0x3f
	.zero		1


	//   ....[57]....
        /*0864*/ 	.word	0x000103a0
        /*0868*/ 	.word	0x00000006
        /*086c*/ 	.word	0x00000000
        /*0870*/ 	.short	0x010a
        /*0872*/ 	.byte	0x3f
	.zero		1


	//   ....[58]....
        /*0874*/ 	.word	0x00010410
        /*0878*/ 	.word	0x00000007
        /*087c*/ 	.word	0x00000000
        /*0880*/ 	.short	0x010a
        /*0882*/ 	.byte	0x3f
	.zero		1


	//   ....[59]....
        /*0884*/ 	.word	0x00010480
        /*0888*/ 	.word	0x00000004
        /*088c*/ 	.word	0x00000000
        /*0890*/ 	.short	0x010a
        /*0892*/ 	.byte	0x3f
	.zero		1


	//   ....[60]....
        /*0894*/ 	.word	0x000104b0
        /*0898*/ 	.word	0x00000003
        /*089c*/ 	.word	0x00000000
        /*08a0*/ 	.short	0x010a
        /*08a2*/ 	.byte	0x3f
	.zero		1


	//   ....[61]....
        /*08a4*/ 	.word	0x00010520
        /*08a8*/ 	.word	0x00000005
        /*08ac*/ 	.word	0x00028c50
        /*08b0*/ 	.short	0x010a
        /*08b2*/ 	.byte	0x3f
	.zero		1


	//   ....[62]....
        /*08b4*/ 	.word	0x00010580
        /*08b8*/ 	.word	0x00000006
        /*08bc*/ 	.word	0x00028c50
        /*08c0*/ 	.short	0x010a
        /*08c2*/ 	.byte	0x3f
	.zero		1


	//   ....[63]....
        /*08c4*/ 	.word	0x000105e0
        /*08c8*/ 	.word	0x00000003
        /*08cc*/ 	.word	0x00028c00
        /*08d0*/ 	.short	0x010a
        /*08d2*/ 	.byte	0x3f
	.zero		1


	//   ....[64]....
        /*08d4*/ 	.word	0x00010630
        /*08d8*/ 	.word	0x00000007
        /*08dc*/ 	.word	0x00028c30
        /*08e0*/ 	.short	0x010a
        /*08e2*/ 	.byte	0x3f
	.zero		1


	//   ....[65]....
        /*08e4*/ 	.word	0x00010680
        /*08e8*/ 	.word	0x00000007
        /*08ec*/ 	.word	0x00028c50
        /*08f0*/ 	.short	0x010a
        /*08f2*/ 	.byte	0x3f
	.zero		1


	//   ....[66]....
        /*08f4*/ 	.word	0x000106e0
        /*08f8*/ 	.word	0x00000004
        /*08fc*/ 	.word	0x00028c30
        /*0900*/ 	.short	0x010a
        /*0902*/ 	.byte	0x3f
	.zero		1


	//   ....[67]....
        /*0904*/ 	.word	0x00010730
        /*0908*/ 	.word	0x000000a8
        /*090c*/ 	.word	0x00028c50
        /*0910*/ 	.short	0x010a
        /*0912*/ 	.byte	0x3f
	.zero		1


	//   ....[68]....
        /*0914*/ 	.word	0x00010790
        /*0918*/ 	.word	0x00000004
        /*091c*/ 	.word	0x00028c30
        /*0920*/ 	.short	0x010a
        /*0922*/ 	.byte	0x3f
	.zero		1


	//   ....[69]....
        /*0924*/ 	.word	0x000107e0
        /*0928*/ 	.word	0x000000aa
        /*092c*/ 	.word	0x00028c50
        /*0930*/ 	.short	0x010a
        /*0932*/ 	.byte	0x3f
	.zero		1


	//   ....[70]....
        /*0934*/ 	.word	0x00010980
        /*0938*/ 	.word	0x00000008
        /*093c*/ 	.word	0x00028c40
        /*0940*/ 	.short	0x010a
        /*0942*/ 	.byte	0x3f
	.zero		1


	//   ....[71]....
        /*0944*/ 	.word	0x00010a00
        /*0948*/ 	.word	0x00000008
        /*094c*/ 	.word	0x00028c20
        /*0950*/ 	.short	0x010a
        /*0952*/ 	.byte	0x3f
	.zero		1


	//   ....[72]....
        /*0954*/ 	.word	0x00010a50
        /*0958*/ 	.word	0x0000000b
        /*095c*/ 	.word	0x00028c60
        /*0960*/ 	.short	0x010a
        /*0962*/ 	.byte	0x3f
	.zero		1


	//   ....[73]....
        /*0964*/ 	.word	0x00010aa0
        /*0968*/ 	.word	0x00000002
        /*096c*/ 	.word	0x00028c40
        /*0970*/ 	.short	0x010a
        /*0972*/ 	.byte	0x3f
	.zero		1


	//   ....[74]....
        /*0974*/ 	.word	0x00010af0
        /*0978*/ 	.word	0x00000002
        /*097c*/ 	.word	0x00028c60
        /*0980*/ 	.short	0x010a
        /*0982*/ 	.byte	0x3f
	.zero		1


	//   ....[75]....
        /*0984*/ 	.word	0x00010b40
        /*0988*/ 	.word	0x00000002
        /*098c*/ 	.word	0x00028c40
        /*0990*/ 	.short	0x010a
        /*0992*/ 	.byte	0x3f
	.zero		1


	//   ....[76]....
        /*0994*/ 	.word	0x00010b90
        /*0998*/ 	.word	0x00000002
        /*099c*/ 	.word	0x00028c60
        /*09a0*/ 	.short	0x010a
        /*09a2*/ 	.byte	0x3f
	.zero		1


	//   ....[77]....
        /*09a4*/ 	.word	0x00010be0
        /*09a8*/ 	.word	0x00000002
        /*09ac*/ 	.word	0x00028c40
        /*09b0*/ 	.short	0x010a
        /*09b2*/ 	.byte	0x3f
	.zero		1


	//   ....[78]....
        /*09b4*/ 	.word	0x00010c30
        /*09b8*/ 	.word	0x00000002
        /*09bc*/ 	.word	0x00028c60
        /*09c0*/ 	.short	0x010a
        /*09c2*/ 	.byte	0x3f
	.zero		1


	//   ....[79]....
        /*09c4*/ 	.word	0x000115f0
        /*09c8*/ 	.word	0x00000000
        /*09cc*/ 	.word	0x00028c20
        /*09d0*/ 	.short	0x010a
        /*09d2*/ 	.byte	0x3f
	.zero		1


	//   ....[80]....
        /*09d4*/ 	.word	0x00011790
        /*09d8*/ 	.word	0x00000006
        /*09dc*/ 	.word	0x00000000
        /*09e0*/ 	.short	0x010a
        /*09e2*/ 	.byte	0x3f
	.zero		1


	//   ....[81]....
        /*09e4*/ 	.word	0x000117e0
        /*09e8*/ 	.word	0x00000007
        /*09ec*/ 	.word	0x00000000
        /*09f0*/ 	.short	0x010a
        /*09f2*/ 	.byte	0x3f
	.zero		1


	//   ....[82]....
        /*09f4*/ 	.word	0x00011830
        /*09f8*/ 	.word	0x00000004
        /*09fc*/ 	.word	0x00000000
        /*0a00*/ 	.short	0x010a
        /*0a02*/ 	.byte	0x3f
	.zero		1


	//----- nvinfo : EIATTR_NUM_MBARRIERS
	.align		4
.L_549:
        /*0a04*/ 	.byte	0x03, 0x38
        /*0a06*/ 	.short	0x0016


	//----- nvinfo : EIATTR_EXIT_INSTR_OFFSETS
	.align		4
        /*0a08*/ 	.byte	0x04, 0x1c
        /*0a0a*/ 	.short	(.L_551 - .L_550)


	//   ....[0]....
.L_550:
        /*0a0c*/ 	.word	0x00000a80


	//   ....[1]....
        /*0a10*/ 	.word	0x0000b430


	//   ....[2]....
        /*0a14*/ 	.word	0x0000b490


	//   ....[3]....
        /*0a18*/ 	.word	0x00010500


	//----- nvinfo : EIATTR_MAX_THREADS
	.align		4
.L_551:
        /*0a1c*/ 	.byte	0x04, 0x05
        /*0a1e*/ 	.short	(.L_553 - .L_552)
.L_552:
        /*0a20*/ 	.word	0x00000180
        /*0a24*/ 	.word	0x00000001
        /*0a28*/ 	.word	0x00000001


	//----- nvinfo : EIATTR_CRS_STACK_SIZE
	.align		4
.L_553:
        /*0a2c*/ 	.byte	0x04, 0x1e
        /*0a2e*/ 	.short	(.L_555 - .L_554)
.L_554:
        /*0a30*/ 	.word	0x00000000


	//----- nvinfo : EIATTR_CBANK_PARAM_SIZE
	.align		4
.L_555:
        /*0a34*/ 	.byte	0x03, 0x19
        /*0a36*/ 	.short	0x0a70


	//----- nvinfo : EIATTR_PARAM_CBANK
	.align		4
        /*0a38*/ 	.byte	0x04, 0x0a
        /*0a3a*/ 	.short	(.L_557 - .L_556)
	.align		4
.L_556:
        /*0a3c*/ 	.word	index@(.nv.constant0._ZN7cutlass13device_kernelIN5flash11enable_sm90INS1_16FlashAttnFwdSm90INS1_25CollectiveMainloopFwdSm90ILi2EN4cute5tupleIJNS5_1CILi1EEES8_S8_EEENS6_IJNS7_ILi64EEESA_SA_EEELi512ENS_10bfloat16_tEfNS_4arch4Sm90ELb1ELb0ELb0ELb1ELb0ELb0ELb0ELb0ELb0ELb0ELb0ELb0EEENS1_21CollectiveEpilogueFwdINS6_IJSA_NS7_ILi512EEESA_EEES9_SC_SE_Li256ELb1ELb0ELb0ELb0EEENS1_36VarlenDynamicPersistentTileSchedulerILi64ELi64ELi256ELi32ELb0ELb0ELb1ELb1ELb1ELb1EEEEEEEEEvNT_6ParamsE)
        /*0a40*/ 	.short	0x0210
        /*0a42*/ 	.short	0x0a70


	//----- nvinfo : EIATTR_SW_WAR
	.align		4
.L_557:
        /*0a44*/ 	.byte	0x04, 0x36
        /*0a46*/ 	.short	(.L_559 - .L_558)
.L_558:
        /*0a48*/ 	.word	0x00000008
.L_559:


//--------------------- .nv.info._ZN7cutlass13device_kernelIN5flash11enable_sm90INS1_16FlashAttnFwdSm90INS1_25CollectiveMainloopFwdSm90ILi2EN4cute5tupleIJNS5_1CILi1EEES8_S8_EEENS6_IJNS7_ILi64EEESA_SA_EEELi512ENS_10bfloat16_tEfNS_4arch4Sm90ELb1ELb0ELb0ELb1ELb0ELb1ELb0ELb0ELb0ELb0ELb0ELb0EEENS1_21CollectiveEpilogueFwdINS6_IJSA_NS7_ILi512EEESA_EEES9_SC_SE_Li256ELb1ELb0ELb0ELb0EEENS1_36VarlenDynamicPersistentTileSchedulerILi64ELi64ELi256ELi32ELb0ELb0ELb1ELb1ELb1ELb1EEEEEEEEEvNT_6ParamsE --------------------------
	.section	.nv.info._ZN7cutlass13device_kernelIN5flash11enable_sm90INS1_16FlashAttnFwdSm90INS1_25CollectiveMainloopFwdSm90ILi2EN4cute5tupleIJNS5_1CILi1EEES8_S8_EEENS6_IJNS7_ILi64EEESA_SA_EEELi512ENS_10bfloat16_tEfNS_4arch4Sm90ELb1ELb0ELb0ELb1ELb0ELb1ELb0ELb0ELb0ELb0ELb0ELb0EEENS1_21CollectiveEpilogueFwdINS6_IJSA_NS7_ILi512EEESA_EEES9_SC_SE_Li256ELb1ELb0ELb0ELb0EEENS1_36VarlenDynamicPersistentTileSchedulerILi64ELi64ELi256ELi32ELb0ELb0ELb1ELb1ELb1ELb1EEEEEEEEEvNT_6ParamsE,"",@"SHT_CUDA_INFO"
	.sectionflags	@""
	.align	4


	//----- nvinfo : EIATTR_CUDA_API_VERSION
	.align		4
        /*0000*/ 	.byte	0x04, 0x37
        /*0002*/ 	.short	(.L_561 - .L_560)
.L_560:
        /*0004*/ 	.word	0x00000082


	//----- nvinfo : EIATTR_KPARAM_INFO
	.align		4
.L_561:
        /*0008*/ 	.byte	0x04, 0x17
        /*000a*/ 	.short	(.L_563 - .L_562)
.L_562:
        /*000c*/ 	.word	0x00000000
        /*0010*/ 	.short	0x0000
        /*0012*/ 	.short	0x0070
        /*0014*/ 	.byte	0x00, 0xf0, 0x01, 0x28


	//----- nvinfo : EIATTR_SPARSE_MMA_MASK
	.align		4
.L_563:
        /*0018*/ 	.byte	0x03, 0x50
        /*001a*/ 	.short	0x0000


	//----- nvinfo : EIATTR_MAXREG_COUNT
	.align		4
        /*001c*/ 	.byte	0x03, 0x1b
        /*001e*/ 	.short	0x00a8


	//----- nvinfo : EIATTR_NUM_BARRIERS
	.align		4
        /*0020*/ 	.byte	0x02, 0x4c
        /*0022*/ 	.byte	0x10
	.zero		1


	//----- nvinfo : EIATTR_EXTERNS
	.align		4
        /*0024*/ 	.byte	0x04, 0x0f
        /*0026*/ 	.short	(.L_565 - .L_564)


	//   ....[0]....
	.align		4
.L_564:
        /*0028*/ 	.word	index@(__assertfail)


	//----- nvinfo : EIATTR_ANNOTATIONS
	.align		4
.L_565:
        /*002c*/ 	.byte	0x04, 0x55
        /*002e*/ 	.short	(.L_567 - .L_566)


	//   ....[0]....
.L_566:
        /* <DEDUP_REMOVED lines=41> */


	//----- nvinfo : EIATTR_MERCURY_ISA_VERSION
	.align		4
.L_567:
        /*02a8*/ 	.byte	0x03, 0x5f
        /*02aa*/ 	.short	0x0101


	//----- nvinfo : EIATTR_UNUSED_LOAD_BYTE_OFFSET
	.align		4
        /*02ac*/ 	.byte	0x04, 0x44
        /*02ae*/ 	.short	(.L_569 - .L_568)


	//   ....[0]....
.L_568:
        /*02b0*/ 	.word	0x00000ae0
        /*02b4*/ 	.word	0x0000fff0


	//   ....[1]....
        /*02b8*/ 	.word	0x0000efb0
        /*02bc*/ 	.word	0x0000fff0


	//----- nvinfo : EIATTR_INT_WARP_WIDE_INSTR_OFFSETS
	.align		4
.L_569:
        /*02c0*/ 	.byte	0x04, 0x31
        /*02c2*/ 	.short	(.L_571 - .L_570)


	//   ....[0]....
.L_570:
        /*02c4*/ 	.word	0x000001c0


	//   ....[1]....
        /*02c8*/ 	.word	0x00000200


	//   ....[2]....
        /*02cc*/ 	.word	0x000002d0


	//   ....[3]....
        /*02d0*/ 	.word	0x00013a50


	//   ....[4]....
        /*02d4*/ 	.word	0x00013ae0


	//   ....[5]....
        /*02d8*/ 	.word	0x00013f60


	//   ....[6]....
        /*02dc*/ 	.word	0x00013f90


	//   ....[7]....
        /*02e0*/ 	.word	0x00016820


	//   ....[8]....
        /*02e4*/ 	.word	0x000168b0


	//----- nvinfo : EIATTR_COOP_GROUP_MASK_REGIDS
	.align		4
.L_571:
        /*02e8*/ 	.byte	0x04, 0x29
        /*02ea*/ 	.short	(.L_573 - .L_572)


	//   ....[0]....
.L_572:
        /*02ec*/ 	.word	0xffffffff


	//   ....[1]....
        /*02f0*/ 	.word	0xffffffff


	//   ....[2]....
        /*02f4*/ 	.word	0xffffffff


	//   ....[3]....
        /*02f8*/ 	.word	0xffffffff


	//   ....[4]....
        /*02fc*/ 	.word	0xffffffff


	//   ....[5]....
        /*0300*/ 	.word	0xffffffff


	//   ....[6]....
        /*0304*/ 	.word	0xffffffff


	//   ....[7]....
        /*0308*/ 	.word	0xffffffff


	//   ....[8]....
        /*030c*/ 	.word	0xffffffff


	//   ....[9]....
        /*0310*/ 	.word	0xffffffff


	//   ....[10]....
        /*0314*/ 	.word	0xffffffff


	//   ....[11]....
        /*0318*/ 	.word	0xffffffff


	//   ....[12]....
        /*031c*/ 	.word	0xffffffff


	//   ....[13]....
        /*0320*/ 	.word	0xffffffff


	//   ....[14]....
        /*0324*/ 	.word	0xffffffff


	//   ....[15]....
        /*0328*/ 	.word	0xffffffff


	//   ....[16]....
        /*032c*/ 	.word	0xffffffff


	//   ....[17]....
        /*0330*/ 	.word	0xffffffff


	//   ....[18]....
        /*0334*/ 	.word	0xffffffff


	//   ....[19]....
        /*0338*/ 	.word	0xffffffff


	//   ....[20]....
        /*033c*/ 	.word	0xffffffff


	//   ....[21]....
        /*0340*/ 	.word	0xffffffff


	//   ....[22]....
        /*0344*/ 	.word	0xffffffff


	//   ....[23]....
        /*0348*/ 	.word	0xffffffff


	//   ....[24]....
        /*034c*/ 	.word	0xffffffff


	//   ....[25]....
        /*0350*/ 	.word	0xffffffff


	//   ....[26]....
        /*0354*/ 	.word	0xffffffff


	//   ....[27]....
        /*0358*/ 	.word	0xffffffff


	//   ....[28]....
        /*035c*/ 	.word	0xffffffff


	//   ....[29]....
        /*0360*/ 	.word	0xffffffff


	//   ....[30]....
        /*0364*/ 	.word	0xffffffff


	//   ....[31]....
        /*0368*/ 	.word	0xffffffff


	//   ....[32]....
        /*036c*/ 	.word	0xffffffff


	//   ....[33]....
        /*0370*/ 	.word	0xffffffff


	//   ....[34]....
        /*0374*/ 	.word	0xffffffff


	//   ....[35]....
        /*0378*/ 	.word	0xffffffff


	//   ....[36]....
        /*037c*/ 	.word	0xffffffff


	//   ....[37]....
        /*0380*/ 	.word	0xffffffff


	//   ....[38]....
        /*0384*/ 	.word	0xffffffff


	//   ....[39]....
        /*0388*/ 	.word	0xffffffff


	//   ....[40]....
        /*038c*/ 	.word	0xffffffff


	//   ....[41]....
        /*0390*/ 	.word	0xffffffff


	//   ....[42]....
        /*0394*/ 	.word	0xffffffff


	//   ....[43]....
        /*0398*/ 	.word	0xffffffff


	//   ....[44]....
        /*039c*/ 	.word	0xffffffff


	//   ....[45]....
        /*03a0*/ 	.word	0xffffffff


	//   ....[46]....
        /*03a4*/ 	.word	0xffffffff


	//   ....[47]....
        /*03a8*/ 	.word	0xffffffff


	//   ....[48]....
        /*03ac*/ 	.word	0xffffffff


	//   ....[49]....
        /*03b0*/ 	.word	0xffffffff


	//   ....[50]....
        /*03b4*/ 	.word	0xffffffff


	//   ....[51]....
        /*03b8*/ 	.word	0xffffffff


	//   ....[52]....
        /*03bc*/ 	.word	0xffffffff


	//   ....[53]....
        /*03c0*/ 	.word	0xffffffff


	//   ....[54]....
        /*03c4*/ 	.word	0xffffffff


	//   ....[55]....
        /*03c8*/ 	.word	0xffffffff


	//   ....[56]....
        /*03cc*/ 	.word	0xffffffff


	//   ....[57]....
        /*03d0*/ 	.word	0xffffffff


	//   ....[58]....
        /*03d4*/ 	.word	0xffffffff


	//   ....[59]....
        /*03d8*/ 	.word	0xffffffff


	//   ....[60]....
        /*03dc*/ 	.word	0xffffffff


	//   ....[61]....
        /*03e0*/ 	.word	0xffffffff


	//   ....[62]....
        /*03e4*/ 	.word	0xffffffff


	//   ....[63]....
        /*03e8*/ 	.word	0x0500000f


	//   ....[64]....
        /*03ec*/ 	.word	0x0500000f


	//   ....[65]....
        /*03f0*/ 	.word	0x0500000f


	//   ....[66]....
        /*03f4*/ 	.word	0x0500000f


	//   ....[67]....
        /*03f8*/ 	.word	0x0500000f


	//   ....[68]....
        /*03fc*/ 	.word	0x0500000f


	//   ....[69]....
        /*0400*/ 	.word	0x0500000f


	//   ....[70]....
        /*0404*/ 	.word	0x0500000f


	//   ....[71]....
        /*0408*/ 	.word	0x0500000f


	//   ....[72]....
        /*040c*/ 	.word	0x0500000f


	//   ....[73]....
        /*0410*/ 	.word	0x0500000f


	//   ....[74]....
        /*0414*/ 	.word	0x0500000f


	//   ....[75]....
        /*0418*/ 	.word	0x0500000f


	//   ....[76]....
        /*041c*/ 	.word	0x0500000f


	//   ....[77]....
        /*0420*/ 	.word	0x0500000f


	//   ....[78]....
        /*0424*/ 	.word	0x0500000f


	//   ....[79]....
        /*0428*/ 	.word	0x0500000f


	//   ....[80]....
        /*042c*/ 	.word	0x0500000f


	//   ....[81]....
        /*0430*/ 	.word	0x0500000f


	//   ....[82]....
        /*0434*/ 	.word	0x0500000f


	//   ....[83]....
        /*0438*/ 	.word	0x0500000f


	//   ....[84]....
        /*043c*/ 	.word	0x0500000f


	//   ....[85]....
        /*0440*/ 	.word	0x0500000f


	//   ....[86]....
        /*0444*/ 	.word	0x0500000f


	//   ....[87]....
        /*0448*/ 	.word	0x0500000f


	//   ....[88]....
        /*044c*/ 	.word	0x0500000f


	//   ....[89]....
        /*0450*/ 	.word	0x0500000f


	//   ....[90]....
        /*0454*/ 	.word	0x0500000f


	//   ....[91]....
        /*0458*/ 	.word	0x0500000f


	//   ....[92]....
        /*045c*/ 	.word	0x0500000f


	//   ....[93]....
        /*0460*/ 	.word	0x0500000f


	//   ....[94]....
        /*0464*/ 	.word	0x0500000f


	//   ....[95]....
        /*0468*/ 	.word	0x0500000f


	//   ....[96]....
        /*046c*/ 	.word	0x0500000f


	//   ....[97]....
        /*0470*/ 	.word	0x0500000f


	//   ....[98]....
        /*0474*/ 	.word	0x0500000f


	//----- nvinfo : EIATTR_COOP_GROUP_INSTR_OFFSETS
	.align		4
.L_573:
        /*0478*/ 	.byte	0x04, 0x28
        /*047a*/ 	.short	(.L_575 - .L_574)


	//   ....[0]....
.L_574:
        /*047c*/ 	.word	0x00000060


	//   ....[1]....
        /*0480*/ 	.word	0x000001d0


	//   ....[2]....
        /*0484*/ 	.word	0x00000210


	//   ....[3]....
        /*0488*/ 	.word	0x00000400


	//   ....[4]....
        /*048c*/ 	.word	0x00000560


	//   ....[5]....
        /*0490*/ 	.word	0x00000680


	//   ....[6]....
        /*0494*/ 	.word	0x000007e0


	//   ....[7]....
        /*0498*/ 	.word	0x00004780


	//   ....[8]....
        /*049c*/ 	.word	0x000061b0


	//   ....[9]....
        /*04a0*/ 	.word	0x00009c90


	//   ....[10]....
        /*04a4*/ 	.word	0x00009e20


	//   ....[11]....
        /*04a8*/ 	.word	0x00009fd0


	//   ....[12]....
        /*04ac*/ 	.word	0x0000a120


	//   ....[13]....
        /*04b0*/ 	.word	0x0000ab50


	//   ....[14]....
        /*04b4*/ 	.word	0x0000b2a0


	//   ....[15]....
        /*04b8*/ 	.word	0x0000b3a0


	//   ....[16]....
        /*04bc*/ 	.word	0x0000b6e0


	//   ....[17]....
        /*04c0*/ 	.word	0x0000b760


	//   ....[18]....
        /*04c4*/ 	.word	0x0000ca20


	//   ....[19]....
        /*04c8*/ 	.word	0x0000cf80


	//   ....[20]....
        /*04cc*/ 	.word	0x0000cfb0


	//   ....[21]....
        /*04d0*/ 	.word	0x0000d1f0


	//   ....[22]....
        /*04d4*/ 	.word	0x0000d2e0


	//   ....[23]....
        /*04d8*/ 	.word	0x0000e470


	//   ....[24]....
        /*04dc*/ 	.word	0x0000e4c0


	//   ....[25]....
        /*04e0*/ 	.word	0x0000e500


	//   ....[26]....
        /*04e4*/ 	.word	0x0000e570


	//   ....[27]....
        /*04e8*/ 	.word	0x0000e590


	//   ....[28]....
        /*04ec*/ 	.word	0x0000ff50


	//   ....[29]....
        /*04f0*/ 	.word	0x000116d0


	//   ....[30]....
        /*04f4*/ 	.word	0x00011850


	//   ....[31]....
        /*04f8*/ 	.word	0x00011880


	//   ....[32]....
        /*04fc*/ 	.word	0x000118c0


	//   ....[33]....
        /*0500*/ 	.word	0x00011930


	//   ....[34]....
        /*0504*/ 	.word	0x00011990


	//   ....[35]....
        /*0508*/ 	.word	0x000119d0


	//   ....[36]....
        /*050c*/ 	.word	0x00011b70


	//   ....[37]....
        /*0510*/ 	.word	0x00011bd0


	//   ....[38]....
        /*0514*/ 	.word	0x00011c10


	//   ....[39]....
        /*0518*/ 	.word	0x00011c50


	//   ....[40]....
        /*051c*/ 	.word	0x00011c80


	//   ....[41]....
        /*0520*/ 	.word	0x00011cb0


	//   ....[42]....
        /*0524*/ 	.word	0x00011d40


	//   ....[43]....
        /*0528*/ 	.word	0x00011da0


	//   ....[44]....
        /*052c*/ 	.word	0x00011e30


	//   ....[45]....
        /*0530*/ 	.word	0x00016940


	//   ....[46]....
        /*0534*/ 	.word	0x00016950


	//   ....[47]....
        /*0538*/ 	.word	0x00016a60


	//   ....[48]....
        /*053c*/ 	.word	0x00016ac0


	//   ....[49]....
        /*0540*/ 	.word	0x00016b00


	//   ....[50]....
        /*0544*/ 	.word	0x00016b40


	//   ....[51]....
        /*0548*/ 	.word	0x00016b70


	//   ....[52]....
        /*054c*/ 	.word	0x00016ba0


	//   ....[53]....
        /*0550*/ 	.word	0x00016d30


	//   ....[54]....
        /*0554*/ 	.word	0x00016d90


	//   ....[55]....
        /*0558*/ 	.word	0x00016dd0


	//   ....[56]....
        /*055c*/ 	.word	0x00016e10


	//   ....[57]....
        /*0560*/ 	.word	0x00016e40


	//   ....[58]....
        /*0564*/ 	.word	0x00016e70


	//   ....[59]....
        /*0568*/ 	.word	0x00016f30


	//   ....[60]....
        /*056c*/ 	.word	0x00016f50


	//   ....[61]....
        /*0570*/ 	.word	0x00016fc0


	//   ....[62]....
        /*0574*/ 	.word	0x00017650


	//   ....[63]....
        /*0578*/ 	.word	0x00017b30


	//   ....[64]....
        /*057c*/ 	.word	0x00017bd0


	//   ....[65]....
        /*0580*/ 	.word	0x00017c70


	//   ....[66]....
        /*0584*/ 	.word	0x00017d10


	//   ....[67]....
        /*0588*/ 	.word	0x00017db0


	//   ....[68]....
        /*058c*/ 	.word	0x00017e50


	//   ....[69]....
        /*0590*/ 	.word	0x00017ef0


	//   ....[70]....
        /*0594*/ 	.word	0x00017f90


	//   ....[71]....
        /*0598*/ 	.word	0x00018080


	//   ....[72]....
        /*059c*/ 	.word	0x00018120


	//   ....[73]....
        /*05a0*/ 	.word	0x000181c0


	//   ....[74]....
        /*05a4*/ 	.word	0x00018260


	//   ....[75]....
        /*05a8*/ 	.word	0x00018300


	//   ....[76]....
        /*05ac*/ 	.word	0x000183a0


	//   ....[77]....
        /*05b0*/ 	.word	0x00018440


	//   ....[78]....
        /*05b4*/ 	.word	0x000184e0


	//   ....[79]....
        /*05b8*/ 	.word	0x000187e0


	//   ....[80]....
        /*05bc*/ 	.word	0x00018ac0


	//   ....[81]....
        /*05c0*/ 	.word	0x00018ee0


	//   ....[82]....
        /*05c4*/ 	.word	0x00018f70


	//   ....[83]....
        /*05c8*/ 	.word	0x00019010


	//   ....[84]....
        /*05cc*/ 	.word	0x000190c0


	//   ....[85]....
        /*05d0*/ 	.word	0x00019140


	//   ....[86]....
        /*05d4*/ 	.word	0x000191c0


	//   ....[87]....
        /*05d8*/ 	.word	0x00019240


	//   ....[88]....
        /*05dc*/ 	.word	0x000192c0


	//   ....[89]....
        /*05e0*/ 	.word	0x00019350


	//   ....[90]....
        /*05e4*/ 	.word	0x00019400


	//   ....[91]....
        /*05e8*/ 	.word	0x00019480


	//   ....[92]....
        /*05ec*/ 	.word	0x00019500


	//   ....[93]....
        /*05f0*/ 	.word	0x00019580


	//   ....[94]....
        /*05f4*/ 	.word	0x00019600


	//   ....[95]....
        /*05f8*/ 	.word	0x00019670


	//   ....[96]....
        /*05fc*/ 	.word	0x00019710


	//   ....[97]....
        /*0600*/ 	.word	0x000197a0


	//   ....[98]....
        /*0604*/ 	.word	0x000198d0


	//----- nvinfo : EIATTR_REG_RECONFIG
	.align		4
.L_575:
        /*0608*/ 	.byte	0x01, 0x54
	.zero		2


	//----- nvinfo : EIATTR_SYSCALL_OFFSETS
	.align		4
        /*060c*/ 	.byte	0x04, 0x46
        /*060e*/ 	.short	(.L_577 - .L_576)


	//   ....[0]....
.L_576:
        /*0610*/ 	.word	0x000018c0


	//   ....[1]....
        /*0614*/ 	.word	0x00001a10


	//   ....[2]....
        /*0618*/ 	.word	0x00006370


	//   ....[3]....
        /*061c*/ 	.word	0x00006810


	//   ....[4]....
        /*0620*/ 	.word	0x00013c70


	//   ....[5]....
        /*0624*/ 	.word	0x00013db0


	//   ....[6]....
        /*0628*/ 	.word	0x00013eb0


	//----- nvinfo : EIATTR_MBARRIER_INSTR_OFFSETS
	.align		4
.L_577:
        /*062c*/ 	.byte	0x04, 0x39
        /*062e*/ 	.short	(.L_579 - .L_578)


	//   ....[0]....
.L_578:
        /*0630*/ 	.word	0x000002f0
        /*0634*/ 	.word	0x000000ff
        /*0638*/ 	.word	0x00028c00
        /*063c*/ 	.short	0x0100
        /*063e*/ 	.byte	0x08
	.zero		1


	//   ....[1]....
        /*0640*/ 	.word	0x00000300
        /*0644*/ 	.word	0x000000ff
        /*0648*/ 	.word	0x00028c20
        /*064c*/ 	.short	0x0100
        /*064e*/ 	.byte	0x08
	.zero		1


	//   ....[2]....
        /*0650*/ 	.word	0x000003b0
        /*0654*/ 	.word	0x000000ff
        /*0658*/ 	.word	0x00028c30
        /*065c*/ 	.short	0x0100
        /*065e*/ 	.byte	0x06
	.zero		1


	//   ....[3]....
        /*0660*/ 	.word	0x000003c0
        /*0664*/ 	.word	0x000000ff
        /*0668*/ 	.word	0x00028c40
        /*066c*/ 	.short	0x0100
        /*066e*/ 	.byte	0x06
	.zero		1


	//   ....[4]....
        /*0670*/ 	.word	0x000003d0
        /*0674*/ 	.word	0x000000ff
        /*0678*/ 	.word	0x00028c38
        /*067c*/ 	.short	0x0100
        /*067e*/ 	.byte	0x06
	.zero		1


	//   ....[5]....
        /*0680*/ 	.word	0x000003e0
        /*0684*/ 	.word	0x000000ff
        /*0688*/ 	.word	0x00028c48
        /*068c*/ 	.short	0x0100
        /*068e*/ 	.byte	0x06
	.zero		1


	//   ....[6]....
        /*0690*/ 	.word	0x00000510
        /*0694*/ 	.word	0x000000ff
        /*0698*/ 	.word	0x00028c50
        /*069c*/ 	.short	0x0100
        /*069e*/ 	.byte	0x08
	.zero		1


	//   ....[7]....
        /*06a0*/ 	.word	0x00000520
        /*06a4*/ 	.word	0x000000ff
        /*06a8*/ 	.word	0x00028c60
        /*06ac*/ 	.short	0x0100
        /*06ae*/ 	.byte	0x08
	.zero		1


	//   ....[8]....
        /*06b0*/ 	.word	0x00000530
        /*06b4*/ 	.word	0x000000ff
        /*06b8*/ 	.word	0x00028c58
        /*06bc*/ 	.short	0x0100
        /*06be*/ 	.byte	0x08
	.zero		1


	//   ....[9]....
        /*06c0*/ 	.word	0x00000540
        /*06c4*/ 	.word	0x000000ff
        /*06c8*/ 	.word	0x00028c68
        /*06cc*/ 	.short	0x0100
        /*06ce*/ 	.byte	0x08
	.zero		1


	//   ....[10]....
        /*06d0*/ 	.word	0x00000630
        /*06d4*/ 	.word	0x000000ff
        /*06d8*/ 	.word	0x00028c70
        /*06dc*/ 	.short	0x0100
        /*06de*/ 	.byte	0x06
	.zero		1


	//   ....[11]....
        /*06e0*/ 	.word	0x00000640
        /*06e4*/ 	.word	0x000000ff
        /*06e8*/ 	.word	0x00028c80
        /*06ec*/ 	.short	0x0100
        /*06ee*/ 	.byte	0x06
	.zero		1


	//   ....[12]....
        /*06f0*/ 	.word	0x00000650
        /*06f4*/ 	.word	0x000000ff
        /*06f8*/ 	.word	0x00028c78
        /*06fc*/ 	.short	0x0100
        /*06fe*/ 	.byte	0x06
	.zero		1


	//   ....[13]....
        /*0700*/ 	.word	0x00000660
        /*0704*/ 	.word	0x000000ff
        /*0708*/ 	.word	0x00028c88
        /*070c*/ 	.short	0x0100
        /*070e*/ 	.byte	0x06
	.zero		1


	//   ....[14]....
        /*0710*/ 	.word	0x00000790
        /*0714*/ 	.word	0x000000ff
        /*0718*/ 	.word	0x00028c90
        /*071c*/ 	.short	0x0100
        /*071e*/ 	.byte	0x08
	.zero		1


	//   ....[15]....
        /*0720*/ 	.word	0x000007a0
        /*0724*/ 	.word	0x000000ff
        /*0728*/ 	.word	0x00028ca0
        /*072c*/ 	.short	0x0100
        /*072e*/ 	.byte	0x08
	.zero		1


	//   ....[16]....
        /*0730*/ 	.word	0x000007b0
        /*0734*/ 	.word	0x000000ff
        /*0738*/ 	.word	0x00028c98
        /*073c*/ 	.short	0x0100
        /*073e*/ 	.byte	0x08
	.zero		1


	//   ....[17]....
        /*0740*/ 	.word	0x000007c0
        /*0744*/ 	.word	0x000000ff
        /*0748*/ 	.word	0x00028ca8
        /*074c*/ 	.short	0x0100
        /*074e*/ 	.byte	0x08
	.zero		1


	//   ....[18]....
        /*0750*/ 	.word	0x000008f0
        /*0754*/ 	.word	0x000000ff
        /*0758*/ 	.word	0x00028cb0
        /*075c*/ 	.short	0x0100
        /*075e*/ 	.byte	0x08
	.zero		1


	//   ....[19]....
        /*0760*/ 	.word	0x00000900
        /*0764*/ 	.word	0x000000ff
        /*0768*/ 	.word	0x00028cc0
        /*076c*/ 	.short	0x0100
        /*076e*/ 	.byte	0x08
	.zero		1


	//   ....[20]....
        /*0770*/ 	.word	0x00000910
        /*0774*/ 	.word	0x000000ff
        /*0778*/ 	.word	0x00028cb8
        /*077c*/ 	.short	0x0100
        /*077e*/ 	.byte	0x08
	.zero		1


	//   ....[21]....
        /*0780*/ 	.word	0x00000920
        /*0784*/ 	.word	0x000000ff
        /*0788*/ 	.word	0x00028cc8
        /*078c*/ 	.short	0x0100
        /*078e*/ 	.byte	0x08
	.zero		1


	//   ....[22]....
        /*0790*/ 	.word	0x00002670
        /*0794*/ 	.word	0x00000046
        /*0798*/ 	.word	0x00028c90
        /*079c*/ 	.short	0x010a
        /*079e*/ 	.byte	0x3f
	.zero		1


	//   ....[23]....
        /*07a0*/ 	.word	0x00003090
        /*07a4*/ 	.word	0x00000046
        /*07a8*/ 	.word	0x00028c90
        /*07ac*/ 	.short	0x010a
        /*07ae*/ 	.byte	0x3f
	.zero		1


	//   ....[24]....
        /*07b0*/ 	.word	0x00003990
        /*07b4*/ 	.word	0x00000046
        /*07b8*/ 	.word	0x00028c90
        /*07bc*/ 	.short	0x010a
        /*07be*/ 	.byte	0x3f
	.zero		1


	//   ....[25]....
        /*07c0*/ 	.word	0x00003b90
        /*07c4*/ 	.word	0x00000004
        /*07c8*/ 	.word	0x00000000
        /*07cc*/ 	.short	0x0101
        /*07ce*/ 	.byte	0x3f
	.zero		1


	//   ....[26]....
        /*07d0*/ 	.word	0x00003bd0
        /*07d4*/ 	.word	0x00000046
        /*07d8*/ 	.word	0x00028cb0
        /*07dc*/ 	.short	0x010a
        /*07de*/ 	.byte	0x3f
	.zero		1


	//   ....[27]....
        /*07e0*/ 	.word	0x000041f0
        /*07e4*/ 	.word	0x00000046
        /*07e8*/ 	.word	0x00000000
        /*07ec*/ 	.short	0x0101
        /*07ee*/ 	.byte	0x3f
	.zero		1


	//   ....[28]....
        /*07f0*/ 	.word	0x00004890
        /*07f4*/ 	.word	0x0000000e
        /*07f8*/ 	.word	0x00028c50
        /*07fc*/ 	.short	0x010a
        /*07fe*/ 	.byte	0x3f
	.zero		1


	//   ....[29]....
        /*0800*/ 	.word	0x00004c40
        /*0804*/ 	.word	0x00000000
        /*0808*/ 	.word	0x00000000
        /*080c*/ 	.short	0x0101
        /*080e*/ 	.byte	0x3f
	.zero		1


	//   ....[30]....
        /*0810*/ 	.word	0x00005570
        /*0814*/ 	.word	0x00000000
        /*0818*/ 	.word	0x00028c50
        /*081c*/ 	.short	0x010a
        /*081e*/ 	.byte	0x3f
	.zero		1


	//   ....[31]....
        /*0820*/ 	.word	0x000055c0
        /*0824*/ 	.word	0x00000000
        /*0828*/ 	.word	0x00028c50
        /*082c*/ 	.short	0x010a
        /*082e*/ 	.byte	0x3f
	.zero		1


	//   ....[32]....
        /*0830*/ 	.word	0x00005880
        /*0834*/ 	.word	0x00000000
        /*0838*/ 	.word	0x00000000
        /*083c*/ 	.short	0x0101
        /*083e*/ 	.byte	0x3f
	.zero		1


	//   ....[33]....
        /*0840*/ 	.word	0x00006400
        /*0844*/ 	.word	0x00000002
        /*0848*/ 	.word	0x00028c00
        /*084c*/ 	.short	0x010a
        /*084e*/ 	.byte	0x3f
	.zero		1


	//   ....[34]....
        /*0850*/ 	.word	0x00006450
        /*0854*/ 	.word	0x00000002
        /*0858*/ 	.word	0x00028c00
        /*085c*/ 	.short	0x010a
        /*085e*/ 	.byte	0x3f
	.zero		1


	//   ....[35]....
        /*0860*/ 	.word	0x00007080
        /*0864*/ 	.word	0x00000002
        /*0868*/ 	.word	0x00028c00
        /*086c*/ 	.short	0x010a
        /*086e*/ 	.byte	0x3f
	.zero		1


	//   ....[36]....
        /*0870*/ 	.word	0x00008510
        /*0874*/ 	.word	0x00000002
        /*0878*/ 	.word	0x00028c00
        /*087c*/ 	.short	0x010a
        /*087e*/ 	.byte	0x3f
	.zero		1


	//   ....[37]....
        /*0880*/ 	.word	0x00009510
        /*0884*/ 	.word	0x000000a9
        /*0888*/ 	.word	0x00028c30
        /*088c*/ 	.short	0x010a
        /*088e*/ 	.byte	0x3f
	.zero		1


	//   ....[38]....
        /*0890*/ 	.word	0x000095c0
        /*0894*/ 	.word	0x000000a9
        /*0898*/ 	.word	0x00028c30
        /*089c*/ 	.short	0x010a
        /*089e*/ 	.byte	0x3f
	.zero		1


	//   ....[39]....
        /*08a0*/ 	.word	0x0000a420
        /*08a4*/ 	.word	0x00000000
        /*08a8*/ 	.word	0x00000000
        /*08ac*/ 	.short	0x0101
        /*08ae*/ 	.byte	0x3f
	.zero		1


	//   ....[40]....
        /*08b0*/ 	.word	0x0000a7d0
        /*08b4*/ 	.word	0x000000a9
        /*08b8*/ 	.word	0x00028c50
        /*08bc*/ 	.short	0x010a
        /*08be*/ 	.byte	0x3f
	.zero		1


	//   ....[41]....
        /*08c0*/ 	.word	0x0000a860
        /*08c4*/ 	.word	0x000000a9
        /*08c8*/ 	.word	0x00028c50
        /*08cc*/ 	.short	0x010a
        /*08ce*/ 	.byte	0x3f
	.zero		1


	//   ....[42]....
        /*08d0*/ 	.word	0x0000ab70
        /*08d4*/ 	.word	0x000000a9
        /*08d8*/ 	.word	0x00000000
        /*08dc*/ 	.short	0x0101
        /*08de*/ 	.byte	0x3f
	.zero		1


	//   ....[43]....
        /*08e0*/ 	.word	0x0000ac60
        /*08e4*/ 	.word	0x000000d5
        /*08e8*/ 	.word	0x00028c30
        /*08ec*/ 	.short	0x010a
        /*08ee*/ 	.byte	0x3f
	.zero		1


	//   ....[44]....
        /*08f0*/ 	.word	0x0000acd0
        /*08f4*/ 	.word	0x000000d5
        /*08f8*/ 	.word	0x00028c30
        /*08fc*/ 	.short	0x010a
        /*08fe*/ 	.byte	0x3f
	.zero		1


	//   ....[45]....
        /*0900*/ 	.word	0x0000b970
        /*0904*/ 	.word	0x0000009a
        /*0908*/ 	.word	0x00000000
        /*090c*/ 	.short	0x0101
        /*090e*/ 	.byte	0x3f
	.zero		1


	//   ....[46]....
        /*0910*/ 	.word	0x0000c6f0
        /*0914*/ 	.word	0x000000d5
        /*0918*/ 	.word	0x00028c50
        /*091c*/ 	.short	0x010a
        /*091e*/ 	.byte	0x3f
	.zero		1


	//   ....[47]....
        /*0920*/ 	.word	0x0000c740
        /*0924*/ 	.word	0x000000d5
        /*0928*/ 	.word	0x00028c50
        /*092c*/ 	.short	0x010a
        /*092e*/ 	.byte	0x3f
	.zero		1


	//   ....[48]....
        /*0930*/ 	.word	0x0000ca40
        /*0934*/ 	.word	0x000000d5
        /*0938*/ 	.word	0x00000000
        /*093c*/ 	.short	0x0101
        /*093e*/ 	.byte	0x3f
	.zero		1


	//   ....[49]....
        /*0940*/ 	.word	0x0000cb70
        /*0944*/ 	.word	0x000000b9
        /*0948*/ 	.word	0x00028c30
        /*094c*/ 	.short	0x010a
        /*094e*/ 	.byte	0x3f
	.zero		1


	//   ....[50]....
        /*0950*/ 	.word	0x0000cbe0
        /*0954*/ 	.word	0x000000b9
        /*0958*/ 	.word	0x00028c30
        /*095c*/ 	.short	0x010a
        /*095e*/ 	.byte	0x3f
	.zero		1


	//   ....[51]....
        /*0960*/ 	.word	0x0000d5b0
        /*0964*/ 	.word	0x0000009a
        /*0968*/ 	.word	0x00000000
        /*096c*/ 	.short	0x0101
        /*096e*/ 	.byte	0x3f
	.zero		1


	//   ....[52]....
        /*0970*/ 	.word	0x0000e140
        /*0974*/ 	.word	0x000000b9
        /*0978*/ 	.word	0x00028c50
        /*097c*/ 	.short	0x010a
        /*097e*/ 	.byte	0x3f
	.zero		1


	//   ....[53]....
        /*0980*/ 	.word	0x0000e190
        /*0984*/ 	.word	0x000000b9
        /*0988*/ 	.word	0x00028c50
        /*098c*/ 	.short	0x010a
        /*098e*/ 	.byte	0x3f
	.zero		1


	//   ....[54]....
        /*0990*/ 	.word	0x0000e490
        /*0994*/ 	.word	0x000000b9
        /*0998*/ 	.word	0x00000000
        /*099c*/ 	.short	0x0101
        /*099e*/ 	.byte	0x3f
	.zero		1


	//   ....[55]....
        /*09a0*/ 	.word	0x000107c0
        /*09a4*/ 	.word	0x00000000
        /*09a8*/ 	.word	0x00000000
        /*09ac*/ 	.short	0x0101
        /*09ae*/ 	.byte	0x3f
	.zero		1


	//   ....[56]....
        /*09b0*/ 	.word	0x00012b60
        /*09b4*/ 	.word	0x00000009
        /*09b8*/ 	.word	0x00028c20
        /*09bc*/ 	.short	0x010a
        /*09be*/ 	.byte	0x3f
	.zero		1


	//   ....[57]....
        /*09c0*/ 	.word	0x00012bf0
        /*09c4*/ 	.word	0x00000005
        /*09c8*/ 	.word	0x00028ca0
        /*09cc*/ 	.short	0x010a
        /*09ce*/ 	.byte	0x3f
	.zero		1


	//   ....[58]....
        /*09d0*/ 	.word	0x00012dd0
        /*09d4*/ 	.word	0x00000005
        /*09d8*/ 	.word	0x00028cc0
        /*09dc*/ 	.short	0x010a
        /*09de*/ 	.byte	0x3f
	.zero		1


	//   ....[59]....
        /*09e0*/ 	.word	0x00013320
        /*09e4*/ 	.word	0x00000006
        /*09e8*/ 	.word	0x00028ca0
        /*09ec*/ 	.short	0x010a
        /*09ee*/ 	.byte	0x3f
	.zero		1


	//   ....[60]....
        /*09f0*/ 	.word	0x000134e0
        /*09f4*/ 	.word	0x00000006
        /*09f8*/ 	.word	0x00028cc0
        /*09fc*/ 	.short	0x010a
        /*09fe*/ 	.byte	0x3f
	.zero		1


	//   ....[61]....
        /*0a00*/ 	.word	0x000143f0
        /*0a04*/ 	.word	0x00000005
        /*0a08*/ 	.word	0x00028c40
        /*0a0c*/ 	.short	0x010a
        /*0a0e*/ 	.byte	0x3f
	.zero		1


	//   ....[62]....
        /*0a10*/ 	.word	0x000147e0
        /*0a14*/ 	.word	0x00000007
        /*0a18*/ 	.word	0x00028c20
        /*0a1c*/ 	.short	0x010a
        /*0a1e*/ 	.byte	0x3f
	.zero		1


	//   ....[63]....
        /*0a20*/ 	.word	0x000148a0
        /*0a24*/ 	.word	0x00000002
        /*0a28*/ 	.word	0x00028c60
        /*0a2c*/ 	.short	0x010a
        /*0a2e*/ 	.byte	0x3f
	.zero		1


	//   ....[64]....
        /*0a30*/ 	.word	0x00015000
        /*0a34*/ 	.word	0x00000003
        /*0a38*/ 	.word	0x00028c40
        /*0a3c*/ 	.short	0x010a
        /*0a3e*/ 	.byte	0x3f
	.zero		1


	//   ....[65]....
        /*0a40*/ 	.word	0x00015210
        /*0a44*/ 	.word	0x00000003
        /*0a48*/ 	.word	0x00028c60
        /*0a4c*/ 	.short	0x010a
        /*0a4e*/ 	.byte	0x3f
	.zero		1


	//   ....[66]....
        /*0a50*/ 	.word	0x000158c0
        /*0a54*/ 	.word	0x00000002
        /*0a58*/ 	.word	0x00028c40
        /*0a5c*/ 	.short	0x010a
        /*0a5e*/ 	.byte	0x3f
	.zero		1


	//   ....[67]....
        /*0a60*/ 	.word	0x00015ac0
        /*0a64*/ 	.word	0x00000002
        /*0a68*/ 	.word	0x00028c60
        /*0a6c*/ 	.short	0x010a
        /*0a6e*/ 	.byte	0x3f
	.zero		1


	//   ....[68]....
        /*0a70*/ 	.word	0x00016100
        /*0a74*/ 	.word	0x00000002
        /*0a78*/ 	.word	0x00028c40
        /*0a7c*/ 	.short	0x010a
        /*0a7e*/ 	.byte	0x3f
	.zero		1


	//   ....[69]....
        /*0a80*/ 	.word	0x00016310
        /*0a84*/ 	.word	0x00000002
        /*0a88*/ 	.word	0x00028c60
        /*0a8c*/ 	.short	0x010a
        /*0a8e*/ 	.byte	0x3f
	.zero		1


	//   ....[70]....
        /*0a90*/ 	.word	0x000175d0
        /*0a94*/ 	.word	0x00000000
        /*0a98*/ 	.word	0x00028c20
        /*0a9c*/ 	.short	0x010a
        /*0a9e*/ 	.byte	0x3f
	.zero		1


	//   ....[71]....
        /*0aa0*/ 	.word	0x00017780
        /*0aa4*/ 	.word	0x00000006
        /*0aa8*/ 	.word	0x00000000
        /*0aac*/ 	.short	0x010a
        /*0aae*/ 	.byte	0x3f
	.zero		1


	//   ....[72]....
        /*0ab0*/ 	.word	0x000177f0
        /*0ab4*/ 	.word	0x00000007
        /*0ab8*/ 	.word	0x00000000
        /*0abc*/ 	.short	0x010a
        /*0abe*/ 	.byte	0x3f
	.zero		1


	//   ....[73]....
        /*0ac0*/ 	.word	0x00017860
        /*0ac4*/ 	.word	0x00000004
        /*0ac8*/ 	.word	0x00000000
        /*0acc*/ 	.short	0x010a
        /*0ace*/ 	.byte	0x3f
	.zero		1


	//   ....[74]....
        /*0ad0*/ 	.word	0x00017890
        /*0ad4*/ 	.word	0x00000003
        /*0ad8*/ 	.word	0x00000000
        /*0adc*/ 	.short	0x010a
        /*0ade*/ 	.byte	0x3f
	.zero		1


	//   ....[75]....
        /*0ae0*/ 	.word	0x000178f0
        /*0ae4*/ 	.word	0x00000046
        /*0ae8*/ 	.word	0x00028c90
        /*0aec*/ 	.short	0x010a
        /*0aee*/ 	.byte	0x3f
	.zero		1


	//   ....[76]....
        /*0af0*/ 	.word	0x00017940
        /*0af4*/ 	.word	0x00000046
        /*0af8*/ 	.word	0x00028c90
        /*0afc*/ 	.short	0x010a
        /*0afe*/ 	.byte	0x3f
	.zero		1


	//   ....[77]....
        /*0b00*/ 	.word	0x00017990
        /*0b04*/ 	.word	0x00000046
        /*0b08*/ 	.word	0x00028c90
        /*0b0c*/ 	.short	0x010a
        /*0b0e*/ 	.byte	0x3f
	.zero		1


	//   ....[78]....
        /*0b10*/ 	.word	0x000179e0
        /*0b14*/ 	.word	0x00000046
        /*0b18*/ 	.word	0x00028cb0
        /*0b1c*/ 	.short	0x010a
        /*0b1e*/ 	.byte	0x3f
	.zero		1


	//   ....[79]....
        /*0b20*/ 	.word	0x00017a30
        /*0b24*/ 	.word	0x0000000e
        /*0b28*/ 	.word	0x00028c50
        /*0b2c*/ 	.short	0x010a
        /*0b2e*/ 	.byte	0x3f
	.zero		1


	//   ....[80]....
        /*0b30*/ 	.word	0x00017a80
        /*0b34*/ 	.word	0x00000000
        /*0b38*/ 	.word	0x00028c50
        /*0b3c*/ 	.short	0x010a
        /*0b3e*/ 	.byte	0x3f
	.zero		1


	//   ....[81]....
        /*0b40*/ 	.word	0x00017fd0
        /*0b44*/ 	.word	0x00000002
        /*0b48*/ 	.word	0x00028c00
        /*0b4c*/ 	.short	0x010a
        /*0b4e*/ 	.byte	0x3f
	.zero		1


	//   ....[82]....
        /*0b50*/ 	.word	0x00018520
        /*0b54*/ 	.word	0x00000002
        /*0b58*/ 	.word	0x00028c00
        /*0b5c*/ 	.short	0x010a
        /*0b5e*/ 	.byte	0x3f
	.zero		1


	//   ....[83]....
        /*0b60*/ 	.word	0x00018570
        /*0b64*/ 	.word	0x000000a9
        /*0b68*/ 	.word	0x00028c30
        /*0b6c*/ 	.short	0x010a
        /*0b6e*/ 	.byte	0x3f
	.zero		1


	//   ....[84]....
        /*0b70*/ 	.word	0x000185c0
        /*0b74*/ 	.word	0x000000a9
        /*0b78*/ 	.word	0x00028c50
        /*0b7c*/ 	.short	0x010a
        /*0b7e*/ 	.byte	0x3f
	.zero		1


	//   ....[85]....
        /*0b80*/ 	.word	0x00018610
        /*0b84*/ 	.word	0x000000d5
        /*0b88*/ 	.word	0x00028c30
        /*0b8c*/ 	.short	0x010a
        /*0b8e*/ 	.byte	0x3f
	.zero		1


	//   ....[86]....
        /*0b90*/ 	.word	0x00018660
        /*0b94*/ 	.word	0x000000d5
        /*0b98*/ 	.word	0x00028c50
        /*0b9c*/ 	.short	0x010a
        /*0b9e*/ 	.byte	0x3f
	.zero		1


	//   ....[87]....
        /*0ba0*/ 	.word	0x000186b0
        /*0ba4*/ 	.word	0x000000b9
        /*0ba8*/ 	.word	0x00028c30
        /*0bac*/ 	.short	0x010a
        /*0bae*/ 	.byte	0x3f
	.zero		1


	//   ....[88]....
        /*0bb0*/ 	.word	0x00018700
        /*0bb4*/ 	.word	0x000000b9
        /*0bb8*/ 	.word	0x00028c50
        /*0bbc*/ 	.short	0x010a
        /*0bbe*/ 	.byte	0x3f
	.zero		1


	//   ....[89]....
        /*0bc0*/ 	.word	0x000188a0
        /*0bc4*/ 	.word	0x00000009
        /*0bc8*/ 	.word	0x00028c20
        /*0bcc*/ 	.short	0x010a
        /*0bce*/ 	.byte	0x3f
	.zero		1


	//   ....[90]....
        /*0bd0*/ 	.word	0x000188f0
        /*0bd4*/ 	.word	0x00000005
        /*0bd8*/ 	.word	0x00028ca0
        /*0bdc*/ 	.short	0x010a
        /*0bde*/ 	.byte	0x3f
	.zero		1


	//   ....[91]....
        /*0be0*/ 	.word	0x00018940
        /*0be4*/ 	.word	0x00000005
        /*0be8*/ 	.word	0x00028cc0
        /*0bec*/ 	.short	0x010a
        /*0bee*/ 	.byte	0x3f
	.zero		1


	//   ....[92]....
        /*0bf0*/ 	.word	0x00018990
        /*0bf4*/ 	.word	0x00000006
        /*0bf8*/ 	.word	0x00028ca0
        /*0bfc*/ 	.short	0x010a
        /*0bfe*/ 	.byte	0x3f
	.zero		1


	//   ....[93]....
        /*0c00*/ 	.word	0x000189e0
        /*0c04*/ 	.word	0x00000006
        /*0c08*/ 	.word	0x00028cc0
        /*0c0c*/ 	.short	0x010a
        /*0c0e*/ 	.byte	0x3f
	.zero		1


	//   ....[94]....
        /*0c10*/ 	.word	0x00018b80
        /*0c14*/ 	.word	0x00000005
        /*0c18*/ 	.word	0x00028c40
        /*0c1c*/ 	.short	0x010a
        /*0c1e*/ 	.byte	0x3f
	.zero		1


	//   ....[95]....
        /*0c20*/ 	.word	0x00018c00
        /*0c24*/ 	.word	0x00000005
        /*0c28*/ 	.word	0x00028c20
        /*0c2c*/ 	.short	0x010a
        /*0c2e*/ 	.byte	0x3f
	.zero		1


	//   ....[96]....
        /*0c30*/ 	.word	0x00018c50
        /*0c34*/ 	.word	0x00000002
        /*0c38*/ 	.word	0x00028c60
        /*0c3c*/ 	.short	0x010a
        /*0c3e*/ 	.byte	0x3f
	.zero		1


	//   ....[97]....
        /*0c40*/ 	.word	0x00018ca0
        /*0c44*/ 	.word	0x00000003
        /*0c48*/ 	.word	0x00028c40
        /*0c4c*/ 	.short	0x010a
        /*0c4e*/ 	.byte	0x3f
	.zero		1


	//   ....[98]....
        /*0c50*/ 	.word	0x00018cf0
        /*0c54*/ 	.word	0x00000003
        /*0c58*/ 	.word	0x00028c60
        /*0c5c*/ 	.short	0x010a
        /*0c5e*/ 	.byte	0x3f
	.zero		1


	//   ....[99]....
        /*0c60*/ 	.word	0x00018d40
        /*0c64*/ 	.word	0x00000002
        /*0c68*/ 	.word	0x00028c40
        /*0c6c*/ 	.short	0x010a
        /*0c6e*/ 	.byte	0x3f
	.zero		1


	//   ....[100]....
        /*0c70*/ 	.word	0x00018d90
        /*0c74*/ 	.word	0x00000002
        /*0c78*/ 	.word	0x00028c60
        /*0c7c*/ 	.short	0x010a
        /*0c7e*/ 	.byte	0x3f
	.zero		1


	//   ....[101]....
        /*0c80*/ 	.word	0x00018de0
        /*0c84*/ 	.word	0x00000002
        /*0c88*/ 	.word	0x00028c40
        /*0c8c*/ 	.short	0x010a
        /*0c8e*/ 	.byte	0x3f
	.zero		1


	//   ....[102]....
        /*0c90*/ 	.word	0x00018e30
        /*0c94*/ 	.word	0x00000002
        /*0c98*/ 	.word	0x00028c60
        /*0c9c*/ 	.short	0x010a
        /*0c9e*/ 	.byte	0x3f
	.zero		1


	//   ....[103]....
        /*0ca0*/ 	.word	0x000197f0
        /*0ca4*/ 	.word	0x00000000
        /*0ca8*/ 	.word	0x00028c20
        /*0cac*/ 	.short	0x010a
        /*0cae*/ 	.byte	0x3f
	.zero		1


	//   ....[104]....
        /*0cb0*/ 	.word	0x00019990
        /*0cb4*/ 	.word	0x00000006
        /*0cb8*/ 	.word	0x00000000
        /*0cbc*/ 	.short	0x010a
        /*0cbe*/ 	.byte	0x3f
	.zero		1


	//   ....[105]....
        /*0cc0*/ 	.word	0x000199e0
        /*0cc4*/ 	.word	0x00000007
        /*0cc8*/ 	.word	0x00000000
        /*0ccc*/ 	.short	0x010a
        /*0cce*/ 	.byte	0x3f
	.zero		1


	//   ....[106]....
        /*0cd0*/ 	.word	0x00019a30
        /*0cd4*/ 	.word	0x00000004
        /*0cd8*/ 	.word	0x00000000
        /*0cdc*/ 	.short	0x010a
        /*0cde*/ 	.byte	0x3f
	.zero		1


	//----- nvinfo : EIATTR_NUM_MBARRIERS
	.align		4
.L_579:
        /*0ce0*/ 	.byte	0x03, 0x38
        /*0ce2*/ 	.short	0x0016


	//----- nvinfo : EIATTR_EXIT_INSTR_OFFSETS
	.align		4
        /*0ce4*/ 	.byte	0x04, 0x1c
        /*0ce6*/ 	.short	(.L_581 - .L_580)


	//   ....[0]....
.L_580:
        /*0ce8*/ 	.word	0x000178e0


	//----- nvinfo : EIATTR_MAX_THREADS
	.align		4
.L_581:
        /*0cec*/ 	.byte	0x04, 0x05
        /*0cee*/ 	.short	(.L_583 - .L_582)
.L_582:
        /*0cf0*/ 	.word	0x00000180
        /*0cf4*/ 	.word	0x00000001
        /*0cf8*/ 	.word	0x00000001


	//----- nvinfo : EIATTR_CRS_STACK_SIZE
	.align		4
.L_583:
        /*0cfc*/ 	.byte	0x04, 0x1e
        /*0cfe*/ 	.short	(.L_585 - .L_584)
.L_584:
        /*0d00*/ 	.word	0x00000000


	//----- nvinfo : EIATTR_CBANK_PARAM_SIZE
	.align		4
.L_585:
        /*0d04*/ 	.byte	0x03, 0x19
        /*0d06*/ 	.short	0x0a70


	//----- nvinfo : EIATTR_PARAM_CBANK
	.align		4
        /*0d08*/ 	.byte	0x04, 0x0a
        /*0d0a*/ 	.short	(.L_587 - .L_586)
	.align		4
.L_586:
        /*0d0c*/ 	.word	index@(.nv.constant0._ZN7cutlass13device_kernelIN5flash11enable_sm90INS1_16FlashAttnFwdSm90INS1_25CollectiveMainloopFwdSm90ILi2EN4cute5tupleIJNS5_1CILi1EEES8_S8_EEENS6_IJNS7_ILi64EEESA_SA_EEELi512ENS_10bfloat16_tEfNS_4arch4Sm90ELb1ELb0ELb0ELb1ELb0ELb1ELb0ELb0ELb0ELb0ELb0ELb0EEENS1_21CollectiveEpilogueFwdINS6_IJSA_NS7_ILi512EEESA_EEES9_SC_SE_Li256ELb1ELb0ELb0ELb0EEENS1_36VarlenDynamicPersistentTileSchedulerILi64ELi64ELi256ELi32ELb0ELb0ELb1ELb1ELb1ELb1EEEEEEEEEvNT_6ParamsE)
        /*0d10*/ 	.short	0x0210
        /*0d12*/ 	.short	0x0a70


	//----- nvinfo : EIATTR_SW_WAR
	.align		4
.L_587:
        /*0d14*/ 	.byte	0x04, 0x36
        /*0d16*/ 	.short	(.L_589 - .L_588)
.L_588:
        /*0d18*/ 	.word	0x00000008
.L_589:


//--------------------- .nv.info._ZN7cutlass13device_kernelIN5flash11enable_sm90INS1_16FlashAttnFwdSm90INS1_25CollectiveMainloopFwdSm90ILi2EN4cute5tupleIJNS5_1CILi1EEES8_S8_EEENS6_IJNS7_ILi64EEESA_SA_EEELi512ENS_10bfloat16_tEfNS_4arch4Sm90ELb1ELb0ELb0ELb1ELb0ELb0ELb1ELb0ELb0ELb0ELb0ELb0EEENS1_21CollectiveEpilogueFwdINS6_IJSA_NS7_ILi512EEESA_EEES9_SC_SE_Li256ELb1ELb0ELb0ELb0EEENS1_36VarlenDynamicPersistentTileSchedulerILi64ELi64ELi256ELi32ELb0ELb0ELb1ELb1ELb1ELb1EEEEEEEEEvNT_6ParamsE --------------------------
	.section	.nv.info._ZN7cutlass13device_kernelIN5flash11enable_sm90INS1_16FlashAttnFwdSm90INS1_25CollectiveMainloopFwdSm90ILi2EN4cute5tupleIJNS5_1CILi1EEES8_S8_EEENS6_IJNS7_ILi64EEESA_SA_EEELi512ENS_10bfloat16_tEfNS_4arch4Sm90ELb1ELb0ELb0ELb1ELb0ELb0ELb1ELb0ELb0ELb0ELb0ELb0EEENS1_21CollectiveEpilogueFwdINS6_IJSA_NS7_ILi512EEESA_EEES9_SC_SE_Li256ELb1ELb0ELb0ELb0EEENS1_36VarlenDynamicPersistentTileSchedulerILi64ELi64ELi256ELi32ELb0ELb0ELb1ELb1ELb1ELb1EEEEEEEEEvNT_6ParamsE,"",@"SHT_CUDA_INFO"
	.sectionflags	@""
	.align	4


	//----- nvinfo : EIATTR_CUDA_API_VERSION
	.align		4
        /*0000*/ 	.byte	0x04, 0x37
        /*0002*/ 	.short	(.L_591 - .L_590)
.L_590:
        /*0004*/ 	.word	0x00000082


	//----- nvinfo : EIATTR_KPARAM_INFO
	.align		4
.L_591:
        /*0008*/ 	.byte	0x04, 0x17
        /*000a*/ 	.short	(.L_593 - .L_592)
.L_592:
        /*000c*/ 	.word	0x00000000
        /*0010*/ 	.short	0x0000
        /*0012*/ 	.short	0x0070
        /*0014*/ 	.byte	0x00, 0xf0, 0x01, 0x2c


	//----- nvinfo : EIATTR_SPARSE_MMA_MASK
	.align		4
.L_593:
        /*0018*/ 	.byte	0x03, 0x50
        /*001a*/ 	.short	0x0000


	//----- nvinfo : EIATTR_MAXREG_COUNT
	.align		4
        /*001c*/ 	.byte	0x03, 0x1b
        /*001e*/ 	.short	0x00a8


	//----- nvinfo : EIATTR_NUM_BARRIERS
	.align		4
        /*0020*/ 	.byte	0x02, 0x4c
        /*0022*/ 	.byte	0x10
	.zero		1


	//----- nvinfo : EIATTR_EXTERNS
	.align		4
        /*0024*/ 	.byte	0x04, 0x0f
        /*0026*/ 	.short	(.L_595 - .L_594)


	//   ....[0]....
	.align		4
.L_594:
        /*0028*/ 	.word	index@(__assertfail)


	//----- nvinfo : EIATTR_ANNOTATIONS
	.align		4
.L_595:
        /*002c*/ 	.byte	0x04, 0x55
        /*002e*/ 	.short	(.L_597 - .L_596)


	//   ....[0]....
.L_596:
        /* <DEDUP_REMOVED lines=31> */


	//----- nvinfo : EIATTR_MERCURY_ISA_VERSION
	.align		4
.L_597:
        /*0210*/ 	.byte	0x03, 0x5f
        /*0212*/ 	.short	0x0101


	//----- nvinfo : EIATTR_UNUSED_LOAD_BYTE_OFFSET
	.align		4
        /*0214*/ 	.byte	0x04, 0x44
        /*0216*/ 	.short	(.L_599 - .L_598)


	//   ....[0]....
.L_598:
        /*0218*/ 	.word	0x00000ac0
        /*021c*/ 	.word	0x0000fff0


	//   ....[1]....
        /*0220*/ 	.word	0x0000c8c0
        /*0224*/ 	.word	0x0000fff0


	//----- nvinfo : EIATTR_INT_WARP_WIDE_INSTR_OFFSETS
	.align		4
.L_599:
        /*0228*/ 	.byte	0x04, 0x31
        /*022a*/ 	.short	(.L_601 - .L_600)


	//   ....[0]....
.L_600:
        /*022c*/ 	.word	0x00000190


	//   ....[1]....
        /*0230*/ 	.word	0x000001d0


	//   ....[2]....
        /*0234*/ 	.word	0x00000240


	//   ....[3]....
        /*0238*/ 	.word	0x00000250


	//   ....[4]....
        /*023c*/ 	.word	0x000104e0


	//   ....[5]....
        /*0240*/ 	.word	0x000105a0


	//   ....[6]....
        /*0244*/ 	.word	0x00010a40


	//   ....[7]....
        /*0248*/ 	.word	0x00010a70


	//   ....[8]....
        /*024c*/ 	.word	0x00013730


	//   ....[9]....
        /*0250*/ 	.word	0x000137f0


	//----- nvinfo : EIATTR_COOP_GROUP_MASK_REGIDS
	.align		4
.L_601:
        /*0254*/ 	.byte	0x04, 0x29
        /*0256*/ 	.short	(.L_603 - .L_602)


	//   ....[0]....
.L_602:
        /*0258*/ 	.word	0xffffffff


	//   ....[1]....
        /*025c*/ 	.word	0xffffffff


	//   ....[2]....
        /*0260*/ 	.word	0xffffffff


	//   ....[3]....
        /*0264*/ 	.word	0xffffffff


	//   ....[4]....
        /*0268*/ 	.word	0xffffffff


	//   ....[5]....
        /*026c*/ 	.word	0xffffffff


	//   ....[6]....
        /*0270*/ 	.word	0xffffffff


	//   ....[7]....
        /*0274*/ 	.word	0xffffffff


	//   ....[8]....
        /*0278*/ 	.word	0xffffffff


	//   ....[9]....
        /*027c*/ 	.word	0xffffffff


	//   ....[10]....
        /*0280*/ 	.word	0xffffffff


	//   ....[11]....
        /*0284*/ 	.word	0xffffffff


	//   ....[12]....
        /*0288*/ 	.word	0xffffffff


	//   ....[13]....
        /*028c*/ 	.word	0xffffffff


	//   ....[14]....
        /*0290*/ 	.word	0xffffffff


	//   ....[15]....
        /*0294*/ 	.word	0xffffffff


	//   ....[16]....
        /*0298*/ 	.word	0xffffffff


	//   ....[17]....
        /*029c*/ 	.word	0xffffffff


	//   ....[18]....
        /*02a0*/ 	.word	0xffffffff


	//   ....[19]....
        /*02a4*/ 	.word	0xffffffff


	//   ....[20]....
        /*02a8*/ 	.word	0xffffffff


	//   ....[21]....
        /*02ac*/ 	.word	0xffffffff


	//   ....[22]....
        /*02b0*/ 	.word	0xffffffff


	//   ....[23]....
        /*02b4*/ 	.word	0xffffffff


	//   ....[24]....
        /*02b8*/ 	.word	0xffffffff


	//   ....[25]....
        /*02bc*/ 	.word	0xffffffff


	//   ....[26]....
        /*02c0*/ 	.word	0xffffffff


	//   ....[27]....
        /*02c4*/ 	.word	0xffffffff


	//   ....[28]....
        /*02c8*/ 	.word	0xffffffff


	//   ....[29]....
        /*02cc*/ 	.word	0xffffffff


	//   ....[30]....
        /*02d0*/ 	.word	0xffffffff


	//   ....[31]....
        /*02d4*/ 	.word	0xffffffff


	//   ....[32]....
        /*02d8*/ 	.word	0xffffffff


	//   ....[33]....
        /*02dc*/ 	.word	0xffffffff


	//   ....[34]....
        /*02e0*/ 	.word	0xffffffff


	//   ....[35]....
        /*02e4*/ 	.word	0xffffffff


	//   ....[36]....
        /*02e8*/ 	.word	0xffffffff


	//   ....[37]....
        /*02ec*/ 	.word	0xffffffff


	//   ....[38]....
        /*02f0*/ 	.word	0xffffffff


	//   ....[39]....
        /*02f4*/ 	.word	0xffffffff


	//   ....[40]....
        /*02f8*/ 	.word	0xffffffff


	//   ....[41]....
        /*02fc*/ 	.word	0xffffffff


	//   ....[42]....
        /*0300*/ 	.word	0xffffffff


	//   ....[43]....
        /*0304*/ 	.word	0xffffffff


	//   ....[44]....
        /*0308*/ 	.word	0xffffffff


	//   ....[45]....
        /*030c*/ 	.word	0xffffffff


	//   ....[46]....
        /*0310*/ 	.word	0xffffffff


	//   ....[47]....
        /*0314*/ 	.word	0xffffffff


	//   ....[48]....
        /*0318*/ 	.word	0xffffffff


	//   ....[49]....
        /*031c*/ 	.word	0xffffffff


	//   ....[50]....
        /*0320*/ 	.word	0xffffffff


	//   ....[51]....
        /*0324*/ 	.word	0xffffffff


	//   ....[52]....
        /*0328*/ 	.word	0xffffffff


	//   ....[53]....
        /*032c*/ 	.word	0xffffffff


	//   ....[54]....
        /*0330*/ 	.word	0xffffffff


	//   ....[55]....
        /*0334*/ 	.word	0xffffffff


	//   ....[56]....
        /*0338*/ 	.word	0xffffffff


	//   ....[57]....
        /*033c*/ 	.word	0xffffffff


	//   ....[58]....
        /*0340*/ 	.word	0xffffffff


	//   ....[59]....
        /*0344*/ 	.word	0xffffffff


	//   ....[60]....
        /*0348*/ 	.word	0xffffffff


	//   ....[61]....
        /*034c*/ 	.word	0xffffffff


	//   ....[62]....
        /*0350*/ 	.word	0xffffffff


	//   ....[63]....
        /*0354*/ 	.word	0xffffffff


	//   ....[64]....
        /*0358*/ 	.word	0xffffffff


	//   ....[65]....
        /*035c*/ 	.word	0xffffffff


	//   ....[66]....
        /*0360*/ 	.word	0x0500000f


	//   ....[67]....
        /*0364*/ 	.word	0x0500000f


	//   ....[68]....
        /*0368*/ 	.word	0x0500000f


	//   ....[69]....
        /*036c*/ 	.word	0x0500000f


	//   ....[70]....
        /*0370*/ 	.word	0x0500000f


	//   ....[71]....
        /*0374*/ 	.word	0x0500000f


	//   ....[72]....
        /*0378*/ 	.word	0x0500000f


	//   ....[73]....
        /*037c*/ 	.word	0x0500000f


	//   ....[74]....
        /*0380*/ 	.word	0x0500000f


	//   ....[75]....
        /*0384*/ 	.word	0x0500000f


	//   ....[76]....
        /*0388*/ 	.word	0x0500000f


	//   ....[77]....
        /*038c*/ 	.word	0x0500000f


	//   ....[78]....
        /*0390*/ 	.word	0x0500000f


	//   ....[79]....
        /*0394*/ 	.word	0x0500000f


	//   ....[80]....
        /*0398*/ 	.word	0x0500000f


	//   ....[81]....
        /*039c*/ 	.word	0x0500000f


	//   ....[82]....
        /*03a0*/ 	.word	0x0500000f


	//   ....[83]....
        /*03a4*/ 	.word	0x0500000f


	//   ....[84]....
        /*03a8*/ 	.word	0x0500000f


	//----- nvinfo : EIATTR_COOP_GROUP_INSTR_OFFSETS
	.align		4
.L_603:
        /*03ac*/ 	.byte	0x04, 0x28
        /*03ae*/ 	.short	(.L_605 - .L_604)


	//   ....[0]....
.L_604:
        /*03b0*/ 	.word	0x00000070


	//   ....[1]....
        /*03b4*/ 	.word	0x000001a0


	//   ....[2]....
        /*03b8*/ 	.word	0x000001f0


	//   ....[3]....
        /*03bc*/ 	.word	0x00000400


	//   ....[4]....
        /*03c0*/ 	.word	0x00000560


	//   ....[5]....
        /*03c4*/ 	.word	0x00000680


	//   ....[6]....
        /*03c8*/ 	.word	0x000007e0


	//   ....[7]....
        /*03cc*/ 	.word	0x00001970


	//   ....[8]....
        /*03d0*/ 	.word	0x00003110


	//   ....[9]....
        /*03d4*/ 	.word	0x000040e0


	//   ....[10]....
        /*03d8*/ 	.word	0x00005070


	//   ....[11]....
        /*03dc*/ 	.word	0x00005170


	//   ....[12]....
        /*03e0*/ 	.word	0x000054a0


	//   ....[13]....
        /*03e4*/ 	.word	0x00005530


	//   ....[14]....
        /*03e8*/ 	.word	0x00005de0


	//   ....[15]....
        /*03ec*/ 	.word	0x00006a30


	//   ....[16]....
        /*03f0*/ 	.word	0x00007940


	//   ....[17]....
        /*03f4*/ 	.word	0x00007a40


	//   ....[18]....
        /*03f8*/ 	.word	0x00007d80


	//   ....[19]....
        /*03fc*/ 	.word	0x00007e10


	//   ....[20]....
        /*0400*/ 	.word	0x00008fe0


	//   ....[21]....
        /*0404*/ 	.word	0x00009c70


	//   ....[22]....
        /*0408*/ 	.word	0x0000a920


	//   ....[23]....
        /*040c*/ 	.word	0x0000a950


	//   ....[24]....
        /*0410*/ 	.word	0x0000abb0


	//   ....[25]....
        /*0414*/ 	.word	0x0000ad80


	//   ....[26]....
        /*0418*/ 	.word	0x0000bd70


	//   ....[27]....
        /*041c*/ 	.word	0x0000bdd0


	//   ....[28]....
        /*0420*/ 	.word	0x0000be00


	//   ....[29]....
        /*0424*/ 	.word	0x0000be70


	//   ....[30]....
        /*0428*/ 	.word	0x0000be80


	//   ....[31]....
        /*042c*/ 	.word	0x0000d7d0


	//   ....[32]....
        /*0430*/ 	.word	0x0000f220


	//   ....[33]....
        /*0434*/ 	.word	0x0000f3b0


	//   ....[34]....
        /*0438*/ 	.word	0x0000f3e0


	//   ....[35]....
        /*043c*/ 	.word	0x0000f420


	//   ....[36]....
        /*0440*/ 	.word	0x0000f490


	//   ....[37]....
        /*0444*/ 	.word	0x0000f4f0


	//   ....[38]....
        /*0448*/ 	.word	0x0000f530


	//   ....[39]....
        /*044c*/ 	.word	0x0000f6e0


	//   ....[40]....
        /*0450*/ 	.word	0x0000f740


	//   ....[41]....
        /*0454*/ 	.word	0x0000f780


	//   ....[42]....
        /*0458*/ 	.word	0x0000f7c0


	//   ....[43]....
        /*045c*/ 	.word	0x0000f7f0


	//   ....[44]....
        /*0460*/ 	.word	0x0000f820


	//   ....[45]....
        /*0464*/ 	.word	0x0000f8c0


	//   ....[46]....
        /*0468*/ 	.word	0x0000f920


	//   ....[47]....
        /*046c*/ 	.word	0x0000f9b0


	//   ....[48]....
        /*0470*/ 	.word	0x00013880


	//   ....[49]....
        /*0474*/ 	.word	0x00013890


	//   ....[50]....
        /*0478*/ 	.word	0x000139b0


	//   ....[51]....
        /*047c*/ 	.word	0x00013a10


	//   ....[52]....
        /*0480*/ 	.word	0x00013a50


	//   ....[53]....
        /*0484*/ 	.word	0x00013a90


	//   ....[54]....
        /*0488*/ 	.word	0x00013ac0


	//   ....[55]....
        /*048c*/ 	.word	0x00013af0


	//   ....[56]....
        /*0490*/ 	.word	0x00013c90


	//   ....[57]....
        /*0494*/ 	.word	0x00013cf0


	//   ....[58]....
        /*0498*/ 	.word	0x00013d30


	//   ....[59]....
        /*049c*/ 	.word	0x00013d70


	//   ....[60]....
        /*04a0*/ 	.word	0x00013da0


	//   ....[61]....
        /*04a4*/ 	.word	0x00013dd0


	//   ....[62]....
        /*04a8*/ 	.word	0x00013e90


	//   ....[63]....
        /*04ac*/ 	.word	0x00013eb0


	//   ....[64]....
        /*04b0*/ 	.word	0x00013f20


	//   ....[65]....
        /*04b4*/ 	.word	0x000145b0


	//   ....[66]....
        /*04b8*/ 	.word	0x00014b90


	//   ....[67]....
        /*04bc*/ 	.word	0x00014fb0


	//   ....[68]....
        /*04c0*/ 	.word	0x00015040


	//   ....[69]....
        /*04c4*/ 	.word	0x000150e0


	//   ....[70]....
        /*04c8*/ 	.word	0x00015190


	//   ....[71]....
        /*04cc*/ 	.word	0x00015210


	//   ....[72]....
        /*04d0*/ 	.word	0x00015290


	//   ....[73]....
        /*04d4*/ 	.word	0x00015310


	//   ....[74]....
        /*04d8*/ 	.word	0x00015390


	//   ....[75]....
        /*04dc*/ 	.word	0x00015420


	//   ....[76]....
        /*04e0*/ 	.word	0x000154d0


	//   ....[77]....
        /*04e4*/ 	.word	0x00015550


	//   ....[78]....
        /*04e8*/ 	.word	0x000155d0


	//   ....[79]....
        /*04ec*/ 	.word	0x00015650


	//   ....[80]....
        /*04f0*/ 	.word	0x000156d0


	//   ....[81]....
        /*04f4*/ 	.word	0x00015740


	//   ....[82]....
        /*04f8*/ 	.word	0x000157e0


	//   ....[83]....
        /*04fc*/ 	.word	0x00015870


	//   ....[84]....
        /*0500*/ 	.word	0x000159a0


	//----- nvinfo : EIATTR_REG_RECONFIG
	.align		4
.L_605:
        /*0504*/ 	.byte	0x01, 0x54
	.zero		2


	//----- nvinfo : EIATTR_SYSCALL_OFFSETS
	.align		4
        /*0508*/ 	.byte	0x04, 0x46
        /*050a*/ 	.short	(.L_607 - .L_606)


	//   ....[0]....
.L_606:
        /*050c*/ 	.word	0x000032c0


	//   ....[1]....
        /*0510*/ 	.word	0x00010730


	//   ....[2]....
        /*0514*/ 	.word	0x00010870


	//   ....[3]....
        /*0518*/ 	.word	0x00010970


	//----- nvinfo : EIATTR_MBARRIER_INSTR_OFFSETS
	.align		4
.L_607:
        /*051c*/ 	.byte	0x04, 0x39
        /*051e*/ 	.short	(.L_609 - .L_608)


	//   ....[0]....
.L_608:
        /*0520*/ 	.word	0x000002e0
        /*0524*/ 	.word	0x000000ff
        /*0528*/ 	.word	0x00038800
        /*052c*/ 	.short	0x0100
        /*052e*/ 	.byte	0x08
	.zero		1


	//   ....[1]....
        /*0530*/ 	.word	0x000002f0
        /*0534*/ 	.word	0x000000ff
        /*0538*/ 	.word	0x00038810
        /*053c*/ 	.short	0x0100
        /*053e*/ 	.byte	0x08
	.zero		1


	//   ....[2]....
        /*0540*/ 	.word	0x00000300
        /*0544*/ 	.word	0x000000ff
        /*0548*/ 	.word	0x00038820
        /*054c*/ 	.short	0x0100
        /*054e*/ 	.byte	0x08
	.zero		1


	//   ....[3]....
        /*0550*/ 	.word	0x000003b0
        /*0554*/ 	.word	0x000000ff
        /*0558*/ 	.word	0x00038830
        /*055c*/ 	.short	0x0100
        /*055e*/ 	.byte	0x06
	.zero		1


	//   ....[4]....
        /*0560*/ 	.word	0x000003c0
        /*0564*/ 	.word	0x000000ff
        /*0568*/ 	.word	0x00038840
        /*056c*/ 	.short	0x0100
        /*056e*/ 	.byte	0x06
	.zero		1


	//   ....[5]....
        /*0570*/ 	.word	0x000003d0
        /*0574*/ 	.word	0x000000ff
        /*0578*/ 	.word	0x00038838
        /*057c*/ 	.short	0x0100
        /*057e*/ 	.byte	0x06
	.zero		1


	//   ....[6]....
        /*0580*/ 	.word	0x000003e0
        /*0584*/ 	.word	0x000000ff
        /*0588*/ 	.word	0x00038848
        /*058c*/ 	.short	0x0100
        /*058e*/ 	.byte	0x06
	.zero		1


	//   ....[7]....
        /*0590*/ 	.word	0x00000510
        /*0594*/ 	.word	0x000000ff
        /*0598*/ 	.word	0x00038850
        /*059c*/ 	.short	0x0100
        /*059e*/ 	.byte	0x08
	.zero		1


	//   ....[8]....
        /*05a0*/ 	.word	0x00000520
        /*05a4*/ 	.word	0x000000ff
        /*05a8*/ 	.word	0x00038860
        /*05ac*/ 	.short	0x0100
        /*05ae*/ 	.byte	0x08
	.zero		1


	//   ....[9]....
        /*05b0*/ 	.word	0x00000530
        /*05b4*/ 	.word	0x000000ff
        /*05b8*/ 	.word	0x00038858
        /*05bc*/ 	.short	0x0100
        /*05be*/ 	.byte	0x08
	.zero		1


	//   ....[10]....
        /*05c0*/ 	.word	0x00000540
        /*05c4*/ 	.word	0x000000ff
        /*05c8*/ 	.word	0x00038868
        /*05cc*/ 	.short	0x0100
        /*05ce*/ 	.byte	0x08
	.zero		1


	//   ....[11]....
        /*05d0*/ 	.word	0x00000630
        /*05d4*/ 	.word	0x000000ff
        /*05d8*/ 	.word	0x00038870
        /*05dc*/ 	.short	0x0100
        /*05de*/ 	.byte	0x06
	.zero		1


	//   ....[12]....
        /*05e0*/ 	.word	0x00000640
        /*05e4*/ 	.word	0x000000ff
        /*05e8*/ 	.word	0x00038880
        /*05ec*/ 	.short	0x0100
        /*05ee*/ 	.byte	0x06
	.zero		1


	//   ....[13]....
        /*05f0*/ 	.word	0x00000650
        /*05f4*/ 	.word	0x000000ff
        /*05f8*/ 	.word	0x00038878
        /*05fc*/ 	.short	0x0100
        /*05fe*/ 	.byte	0x06
	.zero		1


	//   ....[14]....
        /*0600*/ 	.word	0x00000660
        /*0604*/ 	.word	0x000000ff
        /*0608*/ 	.word	0x00038888
        /*060c*/ 	.short	0x0100
        /*060e*/ 	.byte	0x06
	.zero		1


	//   ....[15]....
        /*0610*/ 	.word	0x00000790
        /*0614*/ 	.word	0x000000ff
        /*0618*/ 	.word	0x00038890
        /*061c*/ 	.short	0x0100
        /*061e*/ 	.byte	0x08
	.zero		1


	//   ....[16]....
        /*0620*/ 	.word	0x000007a0
        /*0624*/ 	.word	0x000000ff
        /*0628*/ 	.word	0x000388a0
        /*062c*/ 	.short	0x0100
        /*062e*/ 	.byte	0x08
	.zero		1


	//   ....[17]....
        /*0630*/ 	.word	0x000007b0
        /*0634*/ 	.word	0x000000ff
        /*0638*/ 	.word	0x00038898
        /*063c*/ 	.short	0x0100
        /*063e*/ 	.byte	0x08
	.zero		1


	//   ....[18]....
        /*0640*/ 	.word	0x000007c0
        /*0644*/ 	.word	0x000000ff
        /*0648*/ 	.word	0x000388a8
        /*064c*/ 	.short	0x0100
        /*064e*/ 	.byte	0x08
	.zero		1


	//   ....[19]....
        /*0650*/ 	.word	0x000008f0
        /*0654*/ 	.word	0x000000ff
        /*0658*/ 	.word	0x000388b0
        /*065c*/ 	.short	0x0100
        /*065e*/ 	.byte	0x08
	.zero		1


	//   ....[20]....
        /*0660*/ 	.word	0x00000900
        /*0664*/ 	.word	0x000000ff
        /*0668*/ 	.word	0x000388c0
        /*066c*/ 	.short	0x0100
        /*066e*/ 	.byte	0x08
	.zero		1


	//   ....[21]....
        /*0670*/ 	.word	0x00000910
        /*0674*/ 	.word	0x000000ff
        /*0678*/ 	.word	0x000388b8
        /*067c*/ 	.short	0x0100
        /*067e*/ 	.byte	0x08
	.zero		1


	//   ....[22]....
        /*0680*/ 	.word	0x00000920
        /*0684*/ 	.word	0x000000ff
        /*0688*/ 	.word	0x000388c8
        /*068c*/ 	.short	0x0100
        /*068e*/ 	.byte	0x08
	.zero		1


	//   ....[23]....
        /*0690*/ 	.word	0x00001d20
        /*0694*/ 	.word	0x00000004
        /*0698*/ 	.word	0x00000000
        /*069c*/ 	.short	0x0101
        /*069e*/ 	.byte	0x3f
	.zero		1


	//   ....[24]....
        /*06a0*/ 	.word	0x000027f0
        /*06a4*/ 	.word	0x00000004
        /*06a8*/ 	.word	0x00000000
        /*06ac*/ 	.short	0x0101
        /*06ae*/ 	.byte	0x3f
	.zero		1


	//   ....[25]....
        /*06b0*/ 	.word	0x00003340
        /*06b4*/ 	.word	0x00000011
        /*06b8*/ 	.word	0x00038800
        /*06bc*/ 	.short	0x010a
        /*06be*/ 	.byte	0x3f
	.zero		1


	//   ....[26]....
        /*06c0*/ 	.word	0x000033a0
        /*06c4*/ 	.word	0x00000006
        /*06c8*/ 	.word	0x00038830
        /*06cc*/ 	.short	0x010a
        /*06ce*/ 	.byte	0x3f
	.zero		1


	//   ....[27]....
        /*06d0*/ 	.word	0x00003410
        /*06d4*/ 	.word	0x00000006
        /*06d8*/ 	.word	0x00038830
        /*06dc*/ 	.short	0x010a
        /*06de*/ 	.byte	0x3f
	.zero		1


	//   ....[28]....
        /*06e0*/ 	.word	0x00003690
        /*06e4*/ 	.word	0x00000011
        /*06e8*/ 	.word	0x00038810
        /*06ec*/ 	.short	0x010a
        /*06ee*/ 	.byte	0x3f
	.zero		1


	//   ....[29]....
        /*06f0*/ 	.word	0x000036d0
        /*06f4*/ 	.word	0x00000006
        /*06f8*/ 	.word	0x00038850
        /*06fc*/ 	.short	0x010a
        /*06fe*/ 	.byte	0x3f
	.zero		1


	//   ....[30]....
        /*0700*/ 	.word	0x000037a0
        /*0704*/ 	.word	0x00000006
        /*0708*/ 	.word	0x00038850
        /*070c*/ 	.short	0x010a
        /*070e*/ 	.byte	0x3f
	.zero		1


	//   ....[31]....
        /*0710*/ 	.word	0x000057d0
        /*0714*/ 	.word	0x00000018
        /*0718*/ 	.word	0x00000000
        /*071c*/ 	.short	0x0101
        /*071e*/ 	.byte	0x3f
	.zero		1


	//   ....[32]....
        /*0720*/ 	.word	0x00005e00
        /*0724*/ 	.word	0x00000006
        /*0728*/ 	.word	0x00000000
        /*072c*/ 	.short	0x0101
        /*072e*/ 	.byte	0x3f
	.zero		1


	//   ....[33]....
        /*0730*/ 	.word	0x00005f00
        /*0734*/ 	.word	0x0000000a
        /*0738*/ 	.word	0x00038830
        /*073c*/ 	.short	0x010a
        /*073e*/ 	.byte	0x3f
	.zero		1


	//   ....[34]....
        /*0740*/ 	.word	0x00005f50
        /*0744*/ 	.word	0x0000000a
        /*0748*/ 	.word	0x00038830
        /*074c*/ 	.short	0x010a
        /*074e*/ 	.byte	0x3f
	.zero		1


	//   ....[35]....
        /*0750*/ 	.word	0x000060f0
        /*0754*/ 	.word	0x0000000a
        /*0758*/ 	.word	0x00038850
        /*075c*/ 	.short	0x010a
        /*075e*/ 	.byte	0x3f
	.zero		1


	//   ....[36]....
        /*0760*/ 	.word	0x00006130
        /*0764*/ 	.word	0x0000000a
        /*0768*/ 	.word	0x00038850
        /*076c*/ 	.short	0x010a
        /*076e*/ 	.byte	0x3f
	.zero		1


	//   ....[37]....
        /*0770*/ 	.word	0x00008060
        /*0774*/ 	.word	0x0000000f
        /*0778*/ 	.word	0x00000000
        /*077c*/ 	.short	0x0101
        /*077e*/ 	.byte	0x3f
	.zero		1


	//   ....[38]....
        /*0780*/ 	.word	0x00009000
        /*0784*/ 	.word	0x0000000a
        /*0788*/ 	.word	0x00000000
        /*078c*/ 	.short	0x0101
        /*078e*/ 	.byte	0x3f
	.zero		1


	//   ....[39]....
        /*0790*/ 	.word	0x00009140
        /*0794*/ 	.word	0x00000009
        /*0798*/ 	.word	0x00038830
        /*079c*/ 	.short	0x010a
        /*079e*/ 	.byte	0x3f
	.zero		1


	//   ....[40]....
        /*07a0*/ 	.word	0x00009190
        /*07a4*/ 	.word	0x00000009
        /*07a8*/ 	.word	0x00038830
        /*07ac*/ 	.short	0x010a
        /*07ae*/ 	.byte	0x3f
	.zero		1


	//   ....[41]....
        /*07b0*/ 	.word	0x00009330
        /*07b4*/ 	.word	0x00000009
        /*07b8*/ 	.word	0x00038850
        /*07bc*/ 	.short	0x010a
        /*07be*/ 	.byte	0x3f
	.zero		1


	//   ....[42]....
        /*07c0*/ 	.word	0x00009370
        /*07c4*/ 	.word	0x00000009
        /*07c8*/ 	.word	0x00038850
        /*07cc*/ 	.short	0x010a
        /*07ce*/ 	.byte	0x3f
	.zero		1


	//   ....[43]....
        /*07d0*/ 	.word	0x0000b0f0
        /*07d4*/ 	.word	0x00000098
        /*07d8*/ 	.word	0x00000000
        /*07dc*/ 	.short	0x0101
        /*07de*/ 	.byte	0x3f
	.zero		1


	//   ....[44]....
        /*07e0*/ 	.word	0x0000bd90
        /*07e4*/ 	.word	0x00000009
        /*07e8*/ 	.word	0x00000000
        /*07ec*/ 	.short	0x0101
        /*07ee*/ 	.byte	0x3f
	.zero		1


	//   ....[45]....
        /*07f0*/ 	.word	0x0000e220
        /*07f4*/ 	.word	0x00000000
        /*07f8*/ 	.word	0x00000000
        /*07fc*/ 	.short	0x0101
        /*07fe*/ 	.byte	0x3f
	.zero		1


	//   ....[46]....
        /*0800*/ 	.word	0x00010ec0
        /*0804*/ 	.word	0x00000008
        /*0808*/ 	.word	0x00038840
        /*080c*/ 	.short	0x010a
        /*080e*/ 	.byte	0x3f
	.zero		1


	//   ....[47]....
        /*0810*/ 	.word	0x000116b0
        /*0814*/ 	.word	0x0000000b
        /*0818*/ 	.word	0x00038820
        /*081c*/ 	.short	0x010a
        /*081e*/ 	.byte	0x3f
	.zero		1


	//   ....[48]....
        /*0820*/ 	.word	0x00011780
        /*0824*/ 	.word	0x00000006
        /*0828*/ 	.word	0x00038860
        /*082c*/ 	.short	0x010a
        /*082e*/ 	.byte	0x3f
	.zero		1


	//   ....[49]....
        /*0830*/ 	.word	0x00011f00
        /*0834*/ 	.word	0x00000002
        /*0838*/ 	.word	0x00038840
        /*083c*/ 	.short	0x010a
        /*083e*/ 	.byte	0x3f
	.zero		1


	//   ....[50]....
        /*0840*/ 	.word	0x00012110
        /*0844*/ 	.word	0x00000002
        /*0848*/ 	.word	0x00038860
        /*084c*/ 	.short	0x010a
        /*084e*/ 	.byte	0x3f
	.zero		1


	//   ....[51]....
        /*0850*/ 	.word	0x000127c0
        /*0854*/ 	.word	0x00000002
        /*0858*/ 	.word	0x00038840
        /*085c*/ 	.short	0x010a
        /*085e*/ 	.byte	0x3f
	.zero		1


	//   ....[52]....
        /*0860*/ 	.word	0x000129c0
        /*0864*/ 	.word	0x00000002
        /*0868*/ 	.word	0x00038860
        /*086c*/ 	.short	0x010a
        /*086e*/ 	.byte	0x3f
	.zero		1


	//   ....[53]....
        /*0870*/ 	.word	0x00013000
        /*0874*/ 	.word	0x00000002
        /*0878*/ 	.word	0x00038840
        /*087c*/ 	.short	0x010a
        /*087e*/ 	.byte	0x3f
	.zero		1


	//   ....[54]....
        /*0880*/ 	.word	0x00013210
        /*0884*/ 	.word	0x00000002
        /*0888*/ 	.word	0x00038860
        /*088c*/ 	.short	0x010a
        /*088e*/ 	.byte	0x3f
	.zero		1


	//   ....[55]....
        /*0890*/ 	.word	0x00014540
        /*0894*/ 	.word	0x00000000
        /*0898*/ 	.word	0x00038820
        /*089c*/ 	.short	0x010a
        /*089e*/ 	.byte	0x3f
	.zero		1


	//   ....[56]....
        /*08a0*/ 	.word	0x00014710
        /*08a4*/ 	.word	0x00000006
        /*08a8*/ 	.word	0x00000000
        /*08ac*/ 	.short	0x010a
        /*08ae*/ 	.byte	0x3f
	.zero		1


	//   ....[57]....
        /*08b0*/ 	.word	0x00014780
        /*08b4*/ 	.word	0x00000007
        /*08b8*/ 	.word	0x00000000
        /*08bc*/ 	.short	0x010a
        /*08be*/ 	.byte	0x3f
	.zero		1


	//   ....[58]....
        /*08c0*/ 	.word	0x000147f0
        /*08c4*/ 	.word	0x00000004
        /*08c8*/ 	.word	0x00000000
        /*08cc*/ 	.short	0x010a
        /*08ce*/ 	.byte	0x3f
	.zero		1


	//   ....[59]....
        /*08d0*/ 	.word	0x00014820
        /*08d4*/ 	.word	0x00000003
        /*08d8*/ 	.word	0x00000000
        /*08dc*/ 	.short	0x010a
        /*08de*/ 	.byte	0x3f
	.zero		1


	//   ....[60]....
        /*08e0*/ 	.word	0x00014880
        /*08e4*/ 	.word	0x00000011
        /*08e8*/ 	.word	0x00038800
        /*08ec*/ 	.short	0x010a
        /*08ee*/ 	.byte	0x3f
	.zero		1


	//   ....[61]....
        /*08f0*/ 	.word	0x000148d0
        /*08f4*/ 	.word	0x00000006
        /*08f8*/ 	.word	0x00038830
        /*08fc*/ 	.short	0x010a
        /*08fe*/ 	.byte	0x3f
	.zero		1


	//   ....[62]....
        /*0900*/ 	.word	0x00014920
        /*0904*/ 	.word	0x00000011
        /*0908*/ 	.word	0x00038810
        /*090c*/ 	.short	0x010a
        /*090e*/ 	.byte	0x3f
	.zero		1


	//   ....[63]....
        /*0910*/ 	.word	0x00014970
        /*0914*/ 	.word	0x00000006
        /*0918*/ 	.word	0x00038850
        /*091c*/ 	.short	0x010a
        /*091e*/ 	.byte	0x3f
	.zero		1


	//   ....[64]....
        /*0920*/ 	.word	0x000149c0
        /*0924*/ 	.word	0x0000000a
        /*0928*/ 	.word	0x00038830
        /*092c*/ 	.short	0x010a
        /*092e*/ 	.byte	0x3f
	.zero		1


	//   ....[65]....
        /*0930*/ 	.word	0x00014a10
        /*0934*/ 	.word	0x0000000a
        /*0938*/ 	.word	0x00038850
        /*093c*/ 	.short	0x010a
        /*093e*/ 	.byte	0x3f
	.zero		1


	//   ....[66]....
        /*0940*/ 	.word	0x00014a60
        /*0944*/ 	.word	0x00000009
        /*0948*/ 	.word	0x00038830
        /*094c*/ 	.short	0x010a
        /*094e*/ 	.byte	0x3f
	.zero		1


	//   ....[67]....
        /*0950*/ 	.word	0x00014ab0
        /*0954*/ 	.word	0x00000009
        /*0958*/ 	.word	0x00038850
        /*095c*/ 	.short	0x010a
        /*095e*/ 	.byte	0x3f
	.zero		1


	//   ....[68]....
        /*0960*/ 	.word	0x00014c50
        /*0964*/ 	.word	0x00000008
        /*0968*/ 	.word	0x00038840
        /*096c*/ 	.short	0x010a
        /*096e*/ 	.byte	0x3f
	.zero		1


	//   ....[69]....
        /*0970*/ 	.word	0x00014cd0
        /*0974*/ 	.word	0x00000008
        /*0978*/ 	.word	0x00038820
        /*097c*/ 	.short	0x010a
        /*097e*/ 	.byte	0x3f
	.zero		1


	//   ....[70]....
        /*0980*/ 	.word	0x00014d20
        /*0984*/ 	.word	0x00000006
        /*0988*/ 	.word	0x00038860
        /*098c*/ 	.short	0x010a
        /*098e*/ 	.byte	0x3f
	.zero		1


	//   ....[71]....
        /*0990*/ 	.word	0x00014d70
        /*0994*/ 	.word	0x00000002
        /*0998*/ 	.word	0x00038840
        /*099c*/ 	.short	0x010a
        /*099e*/ 	.byte	0x3f
	.zero		1


	//   ....[72]....
        /*09a0*/ 	.word	0x00014dc0
        /*09a4*/ 	.word	0x00000002
        /*09a8*/ 	.word	0x00038860
        /*09ac*/ 	.short	0x010a
        /*09ae*/ 	.byte	0x3f
	.zero		1


	//   ....[73]....
        /*09b0*/ 	.word	0x00014e10
        /*09b4*/ 	.word	0x00000002
        /*09b8*/ 	.word	0x00038840
        /*09bc*/ 	.short	0x010a
        /*09be*/ 	.byte	0x3f
	.zero		1


	//   ....[74]....
        /*09c0*/ 	.word	0x00014e60
        /*09c4*/ 	.word	0x00000002
        /*09c8*/ 	.word	0x00038860
        /*09cc*/ 	.short	0x010a
        /*09ce*/ 	.byte	0x3f
	.zero		1


	//   ....[75]....
        /*09d0*/ 	.word	0x00014eb0
        /*09d4*/ 	.word	0x00000002
        /*09d8*/ 	.word	0x00038840
        /*09dc*/ 	.short	0x010a
        /*09de*/ 	.byte	0x3f
	.zero		1


	//   ....[76]....
        /*09e0*/ 	.word	0x00014f00
        /*09e4*/ 	.word	0x00000002
        /*09e8*/ 	.word	0x00038860
        /*09ec*/ 	.short	0x010a
        /*09ee*/ 	.byte	0x3f
	.zero		1


	//   ....[77]....
        /*09f0*/ 	.word	0x000158c0
        /*09f4*/ 	.word	0x00000000
        /*09f8*/ 	.word	0x00038820
        /*09fc*/ 	.short	0x010a
        /*09fe*/ 	.byte	0x3f
	.zero		1


	//   ....[78]....
        /*0a00*/ 	.word	0x00015a60
        /*0a04*/ 	.word	0x00000006
        /*0a08*/ 	.word	0x00000000
        /*0a0c*/ 	.short	0x010a
        /*0a0e*/ 	.byte	0x3f
	.zero		1


	//   ....[79]....
        /*0a10*/ 	.word	0x00015ab0
        /*0a14*/ 	.word	0x00000007
        /*0a18*/ 	.word	0x00000000
        /*0a1c*/ 	.short	0x010a
        /*0a1e*/ 	.byte	0x3f
	.zero		1


	//   ....[80]....
        /*0a20*/ 	.word	0x00015b00
        /*0a24*/ 	.word	0x00000004
        /*0a28*/ 	.word	0x00000000
        /*0a2c*/ 	.short	0x010a
        /*0a2e*/ 	.byte	0x3f
	.zero		1


	//----- nvinfo : EIATTR_NUM_MBARRIERS
	.align		4
.L_609:
        /*0a30*/ 	.byte	0x03, 0x38
        /*0a32*/ 	.short	0x0017


	//----- nvinfo : EIATTR_EXIT_INSTR_OFFSETS
	.align		4
        /*0a34*/ 	.byte	0x04, 0x1c
        /*0a36*/ 	.short	(.L_611 - .L_610)


	//   ....[0]....
.L_610:
        /*0a38*/ 	.word	0x00000af0


	//   ....[1]....
        /*0a3c*/ 	.word	0x0000f1e0


	//   ....[2]....
        /*0a40*/ 	.word	0x0000f240


	//   ....[3]....
        /*0a44*/ 	.word	0x00014870


	//----- nvinfo : EIATTR_MAX_THREADS
	.align		4
.L_611:
        /*0a48*/ 	.byte	0x04, 0x05
        /*0a4a*/ 	.short	(.L_613 - .L_612)
.L_612:
        /*0a4c*/ 	.word	0x00000180
        /*0a50*/ 	.word	0x00000001
        /*0a54*/ 	.word	0x00000001


	//----- nvinfo : EIATTR_CRS_STACK_SIZE
	.align		4
.L_613:
        /*0a58*/ 	.byte	0x04, 0x1e
        /*0a5a*/ 	.short	(.L_615 - .L_614)
.L_614:
        /*0a5c*/ 	.word	0x00000000


	//----- nvinfo : EIATTR_CBANK_PARAM_SIZE
	.align		4
.L_615:
        /*0a60*/ 	.byte	0x03, 0x19
        /*0a62*/ 	.short	0x0b70


	//----- nvinfo : EIATTR_PARAM_CBANK
	.align		4
        /*0a64*/ 	.byte	0x04, 0x0a
        /*0a66*/ 	.short	(.L_617 - .L_616)
	.align		4
.L_616:
        /*0a68*/ 	.word	index@(.nv.constant0._ZN7cutlass13device_kernelIN5flash11enable_sm90INS1_16FlashAttnFwdSm90INS1_25CollectiveMainloopFwdSm90ILi2EN4cute5tupleIJNS5_1CILi1EEES8_S8_EEENS6_IJNS7_ILi64EEESA_SA_EEELi512ENS_10bfloat16_tEfNS_4arch4Sm90ELb1ELb0ELb0ELb1ELb0ELb0ELb1ELb0ELb0ELb0ELb0ELb0EEENS1_21CollectiveEpilogueFwdINS6_IJSA_NS7_ILi512EEESA_EEES9_SC_SE_Li256ELb1ELb0ELb0ELb0EEENS1_36VarlenDynamicPersistentTileSchedulerILi64ELi64ELi256ELi32ELb0ELb0ELb1ELb1ELb1ELb1EEEEEEEEEvNT_6ParamsE)
        /*0a6c*/ 	.short	0x0210
        /*0a6e*/ 	.short	0x0b70


	//----- nvinfo : EIATTR_SW_WAR
	.align		4
.L_617:
        /*0a70*/ 	.byte	0x04, 0x36
        /*0a72*/ 	.short	(.L_619 - .L_618)
.L_618:
        /*0a74*/ 	.word	0x00000008
.L_619:


//--------------------- .nv.info._ZN7cutlass13device_kernelIN5flash11enable_sm90INS1_16FlashAttnFwdSm90INS1_25CollectiveMainloopFwdSm90ILi2EN4cute5tupleIJNS5_1CILi1EEES8_S8_EEENS6_IJNS7_ILi64EEESA_SA_EEELi512ENS_10bfloat16_tEfNS_4arch4Sm90ELb1ELb0ELb0ELb1ELb0ELb1ELb1ELb0ELb0ELb0ELb0ELb0EEENS1_21CollectiveEpilogueFwdINS6_IJSA_NS7_ILi512EEESA_EEES9_SC_SE_Li256ELb1ELb0ELb0ELb0EEENS1_36VarlenDynamicPersistentTileSchedulerILi64ELi64ELi256ELi32ELb0ELb0ELb1ELb1ELb1ELb1EEEEEEEEEvNT_6ParamsE --------------------------
	.section	.nv.info._ZN7cutlass13device_kernelIN5flash11enable_sm90INS1_16FlashAttnFwdSm90INS1_25CollectiveMainloopFwdSm90ILi2EN4cute5tupleIJNS5_1CILi1EEES8_S8_EEENS6_IJNS7_ILi64EEESA_SA_EEELi512ENS_10bfloat16_tEfNS_4arch4Sm90ELb1ELb0ELb0ELb1ELb0ELb1ELb1ELb0ELb0ELb0ELb0ELb0EEENS1_21CollectiveEpilogueFwdINS6_IJSA_NS7_ILi512EEESA_EEES9_SC_SE_Li256ELb1ELb0ELb0ELb0EEENS1_36VarlenDynamicPersistentTileSchedulerILi64ELi64ELi256ELi32ELb0ELb0ELb1ELb1ELb1ELb1EEEEEEEEEvNT_6ParamsE,"",@"SHT_CUDA_INFO"
	.sectionflags	@""
	.align	4


	//----- nvinfo : EIATTR_CUDA_API_VERSION
	.align		4
        /*0000*/ 	.byte	0x04, 0x37
        /*0002*/ 	.short	(.L_621 - .L_620)
.L_620:
        /*0004*/ 	.word	0x00000082


	//----- nvinfo : EIATTR_KPARAM_INFO
	.align		4
.L_621:
        /*0008*/ 	.byte	0x04, 0x17
        /*000a*/ 	.short	(.L_623 - .L_622)
.L_622:
        /*000c*/ 	.word	0x00000000
        /*0010*/ 	.short	0x0000
        /*0012*/ 	.short	0x0070
        /*0014*/ 	.byte	0x00, 0xf0, 0x01, 0x2c


	//----- nvinfo : EIATTR_SPARSE_MMA_MASK
	.align		4
.L_623:
        /*0018*/ 	.byte	0x03, 0x50
        /*001a*/ 	.short	0x0000


	//----- nvinfo : EIATTR_MAXREG_COUNT
	.align		4
        /*001c*/ 	.byte	0x03, 0x1b
        /*001e*/ 	.short	0x00a8


	//----- nvinfo : EIATTR_NUM_BARRIERS
	.align		4
        /*0020*/ 	.byte	0x02, 0x4c
        /*0022*/ 	.byte	0x10
	.zero		1


	//----- nvinfo : EIATTR_EXTERNS
	.align		4
        /*0024*/ 	.byte	0x04, 0x0f
        /*0026*/ 	.short	(.L_625 - .L_624)


	//   ....[0]....
	.align		4
.L_624:
        /*0028*/ 	.word	index@(__assertfail)


	//----- nvinfo : EIATTR_ANNOTATIONS
	.align		4
.L_625:
        /*002c*/ 	.byte	0x04, 0x55
        /*002e*/ 	.short	(.L_627 - .L_626)


	//   ....[0]....
.L_626:
        /* <DEDUP_REMOVED lines=42> */


	//----- nvinfo : EIATTR_MERCURY_ISA_VERSION
	.align		4
.L_627:
        /*02c0*/ 	.byte	0x03, 0x5f
        /*02c2*/ 	.short	0x0101


	//----- nvinfo : EIATTR_UNUSED_LOAD_BYTE_OFFSET
	.align		4
        /*02c4*/ 	.byte	0x04, 0x44
        /*02c6*/ 	.short	(.L_629 - .L_628)


	//   ....[0]....
.L_628:
        /*02c8*/ 	.word	0x00000b30
        /*02cc*/ 	.word	0x0000fff0


	//   ....[1]....
        /*02d0*/ 	.word	0x000138e0
        /*02d4*/ 	.word	0x0000fff0


	//----- nvinfo : EIATTR_INT_WARP_WIDE_INSTR_OFFSETS
	.align		4
.L_629:
        /*02d8*/ 	.byte	0x04, 0x31
        /*02da*/ 	.short	(.L_631 - .L_630)


	//   ....[0]....
.L_630:
        /*02dc*/ 	.word	0x000001f0


	//   ....[1]....
        /*02e0*/ 	.word	0x00000230


	//   ....[2]....
        /*02e4*/ 	.word	0x000002a0


	//   ....[3]....
        /*02e8*/ 	.word	0x00000310


	//   ....[4]....
        /*02ec*/ 	.word	0x000183c0


	//   ....[5]....
        /*02f0*/ 	.word	0x00018470


	//   ....[6]....
        /*02f4*/ 	.word	0x00018900


	//   ....[7]....
        /*02f8*/ 	.word	0x00018930


	//   ....[8]....
        /*02fc*/ 	.word	0x0001b600


	//   ....[9]....
        /*0300*/ 	.word	0x0001b6b0


	//----- nvinfo : EIATTR_COOP_GROUP_MASK_REGIDS
	.align		4
.L_631:
        /*0304*/ 	.byte	0x04, 0x29
        /*0306*/ 	.short	(.L_633 - .L_632)


	//   ....[0]....
.L_632:
        /*0308*/ 	.word	0xffffffff


	//   ....[1]....
        /*030c*/ 	.word	0xffffffff


	//   ....[2]....
        /*0310*/ 	.word	0xffffffff


	//   ....[3]....
        /*0314*/ 	.word	0xffffffff


	//   ....[4]....
        /*0318*/ 	.word	0xffffffff


	//   ....[5]....
        /*031c*/ 	.word	0xffffffff


	//   ....[6]....
        /*0320*/ 	.word	0xffffffff


	//   ....[7]....
        /*0324*/ 	.word	0xffffffff


	//   ....[8]....
        /*0328*/ 	.word	0xffffffff


	//   ....[9]....
        /*032c*/ 	.word	0xffffffff


	//   ....[10]....
        /*0330*/ 	.word	0xffffffff


	//   ....[11]....
        /*0334*/ 	.word	0xffffffff


	//   ....[12]....
        /*0338*/ 	.word	0xffffffff


	//   ....[13]....
        /*033c*/ 	.word	0xffffffff


	//   ....[14]....
        /*0340*/ 	.word	0xffffffff


	//   ....[15]....
        /*0344*/ 	.word	0xffffffff


	//   ....[16]....
        /*0348*/ 	.word	0xffffffff


	//   ....[17]....
        /*034c*/ 	.word	0xffffffff


	//   ....[18]....
        /*0350*/ 	.word	0xffffffff


	//   ....[19]....
        /*0354*/ 	.word	0xffffffff


	//   ....[20]....
        /*0358*/ 	.word	0xffffffff


	//   ....[21]....
        /*035c*/ 	.word	0xffffffff


	//   ....[22]....
        /*0360*/ 	.word	0xffffffff


	//   ....[23]....
        /*0364*/ 	.word	0xffffffff


	//   ....[24]....
        /*0368*/ 	.word	0xffffffff


	//   ....[25]....
        /*036c*/ 	.word	0xffffffff


	//   ....[26]....
        /*0370*/ 	.word	0xffffffff


	//   ....[27]....
        /*0374*/ 	.word	0xffffffff


	//   ....[28]....
        /*0378*/ 	.word	0xffffffff


	//   ....[29]....
        /*037c*/ 	.word	0xffffffff


	//   ....[30]....
        /*0380*/ 	.word	0xffffffff


	//   ....[31]....
        /*0384*/ 	.word	0xffffffff


	//   ....[32]....
        /*0388*/ 	.word	0xffffffff


	//   ....[33]....
        /*038c*/ 	.word	0xffffffff


	//   ....[34]....
        /*0390*/ 	.word	0xffffffff


	//   ....[35]....
        /*0394*/ 	.word	0xffffffff


	//   ....[36]....
        /*0398*/ 	.word	0xffffffff


	//   ....[37]....
        /*039c*/ 	.word	0xffffffff


	//   ....[38]....
        /*03a0*/ 	.word	0xffffffff


	//   ....[39]....
        /*03a4*/ 	.word	0xffffffff


	//   ....[40]....
        /*03a8*/ 	.word	0xffffffff


	//   ....[41]....
        /*03ac*/ 	.word	0xffffffff


	//   ....[42]....
        /*03b0*/ 	.word	0xffffffff


	//   ....[43]....
        /*03b4*/ 	.word	0xffffffff


	//   ....[44]....
        /*03b8*/ 	.word	0xffffffff


	//   ....[45]....
        /*03bc*/ 	.word	0xffffffff


	//   ....[46]....
        /*03c0*/ 	.word	0xffffffff


	//   ....[47]....
        /*03c4*/ 	.word	0xffffffff


	//   ....[48]....
        /*03c8*/ 	.word	0xffffffff


	//   ....[49]....
        /*03cc*/ 	.word	0xffffffff


	//   ....[50]....
        /*03d0*/ 	.word	0xffffffff


	//   ....[51]....
        /*03d4*/ 	.word	0xffffffff


	//   ....[52]....
        /*03d8*/ 	.word	0xffffffff


	//   ....[53]....
        /*03dc*/ 	.word	0xffffffff


	//   ....[54]....
        /*03e0*/ 	.word	0xffffffff


	//   ....[55]....
        /*03e4*/ 	.word	0xffffffff


	//   ....[56]....
        /*03e8*/ 	.word	0xffffffff


	//   ....[57]....
        /*03ec*/ 	.word	0xffffffff


	//   ....[58]....
        /*03f0*/ 	.word	0xffffffff


	//   ....[59]....
        /*03f4*/ 	.word	0xffffffff


	//   ....[60]....
        /*03f8*/ 	.word	0xffffffff


	//   ....[61]....
        /*03fc*/ 	.word	0xffffffff


	//   ....[62]....
        /*0400*/ 	.word	0xffffffff


	//   ....[63]....
        /*0404*/ 	.word	0xffffffff


	//   ....[64]....
        /*0408*/ 	.word	0xffffffff


	//   ....[65]....
        /*040c*/ 	.word	0xffffffff


	//   ....[66]....
        /*0410*/ 	.word	0x0500000f


	//   ....[67]....
        /*0414*/ 	.word	0x0500000f


	//   ....[68]....
        /*0418*/ 	.word	0x0500000f


	//   ....[69]....
        /*041c*/ 	.word	0x0500000f


	//   ....[70]....
        /*0420*/ 	.word	0x0500000f


	//   ....[71]....
        /*0424*/ 	.word	0x0500000f


	//   ....[72]....
        /*0428*/ 	.word	0x0500000f


	//   ....[73]....
        /*042c*/ 	.word	0x0500000f


	//   ....[74]....
        /*0430*/ 	.word	0x0500000f


	//   ....[75]....
        /*0434*/ 	.word	0x0500000f


	//   ....[76]....
        /*0438*/ 	.word	0x0500000f


	//   ....[77]....
        /*043c*/ 	.word	0x0500000f


	//   ....[78]....
        /*0440*/ 	.word	0x0500000f


	//   ....[79]....
        /*0444*/ 	.word	0x0500000f


	//   ....[80]....
        /*0448*/ 	.word	0x0500000f


	//   ....[81]....
        /*044c*/ 	.word	0x0500000f


	//   ....[82]....
        /*0450*/ 	.word	0x0500000f


	//   ....[83]....
        /*0454*/ 	.word	0x0500000f


	//   ....[84]....
        /*0458*/ 	.word	0x0500000f


	//   ....[85]....
        /*045c*/ 	.word	0x0500000f


	//   ....[86]....
        /*0460*/ 	.word	0x0500000f


	//   ....[87]....
        /*0464*/ 	.word	0x0500000f


	//   ....[88]....
        /*0468*/ 	.word	0x0500000f


	//   ....[89]....
        /*046c*/ 	.word	0x0500000f


	//   ....[90]....
        /*0470*/ 	.word	0x0500000f


	//   ....[91]....
        /*0474*/ 	.word	0x0500000f


	//   ....[92]....
        /*0478*/ 	.word	0x0500000f


	//   ....[93]....
        /*047c*/ 	.word	0x0500000f


	//   ....[94]....
        /*0480*/ 	.word	0x0500000f


	//   ....[95]....
        /*0484*/ 	.word	0x0500000f


	//   ....[96]....
        /*0488*/ 	.word	0x0500000f


	//   ....[97]....
        /*048c*/ 	.word	0x0500000f


	//   ....[98]....
        /*0490*/ 	.word	0x0500000f


	//   ....[99]....
        /*0494*/ 	.word	0x0500000f


	//   ....[100]....
        /*0498*/ 	.word	0x0500000f


	//   ....[101]....
        /*049c*/ 	.word	0x0500000f


	//----- nvinfo : EIATTR_COOP_GROUP_INSTR_OFFSETS
	.align		4
.L_633:
        /*04a0*/ 	.byte	0x04, 0x28
        /*04a2*/ 	.short	(.L_635 - .L_634)


	//   ....[0]....
.L_634:
        /*04a4*/ 	.word	0x00000060


	//   ....[1]....
        /*04a8*/ 	.word	0x00000200


	//   ....[2]....
        /*04ac*/ 	.word	0x00000240


	//   ....[3]....
        /*04b0*/ 	.word	0x00000450


	//   ....[4]....
        /*04b4*/ 	.word	0x000005b0


	//   ....[5]....
        /*04b8*/ 	.word	0x000006d0


	//   ....[6]....
        /*04bc*/ 	.word	0x00000830


	//   ....[7]....
        /*04c0*/ 	.word	0x00004790


	//   ....[8]....
        /*04c4*/ 	.word	0x000060a0


	//   ....[9]....
        /*04c8*/ 	.word	0x00009b10


	//   ....[10]....
        /*04cc*/ 	.word	0x0000b580


	//   ....[11]....
        /*04d0*/ 	.word	0x0000b680


	//   ....[12]....
        /*04d4*/ 	.word	0x0000b9e0


	//   ....[13]....
        /*04d8*/ 	.word	0x0000ba60


	//   ....[14]....
        /*04dc*/ 	.word	0x0000c370


	//   ....[15]....
        /*04e0*/ 	.word	0x0000c960


	//   ....[16]....
        /*04e4*/ 	.word	0x0000e400


	//   ....[17]....
        /*04e8*/ 	.word	0x0000e670


	//   ....[18]....
        /*04ec*/ 	.word	0x0000e720


	//   ....[19]....
        /*04f0*/ 	.word	0x0000e850


	//   ....[20]....
        /*04f4*/ 	.word	0x0000fad0


	//   ....[21]....
        /*04f8*/ 	.word	0x00010100


	//   ....[22]....
        /*04fc*/ 	.word	0x00011950


	//   ....[23]....
        /*0500*/ 	.word	0x00011980


	//   ....[24]....
        /*0504*/ 	.word	0x00011c80


	//   ....[25]....
        /*0508*/ 	.word	0x00011e50


	//   ....[26]....
        /*050c*/ 	.word	0x00012db0


	//   ....[27]....
        /*0510*/ 	.word	0x00012e00


	//   ....[28]....
        /*0514*/ 	.word	0x00012e30


	//   ....[29]....
        /*0518*/ 	.word	0x00012e90


	//   ....[30]....
        /*051c*/ 	.word	0x00012ea0


	//   ....[31]....
        /*0520*/ 	.word	0x00014880


	//   ....[32]....
        /*0524*/ 	.word	0x00016000


	//   ....[33]....
        /*0528*/ 	.word	0x00016180


	//   ....[34]....
        /*052c*/ 	.word	0x000161b0


	//   ....[35]....
        /*0530*/ 	.word	0x000161f0


	//   ....[36]....
        /*0534*/ 	.word	0x00016260


	//   ....[37]....
        /*0538*/ 	.word	0x000162c0


	//   ....[38]....
        /*053c*/ 	.word	0x00016300


	//   ....[39]....
        /*0540*/ 	.word	0x000164a0


	//   ....[40]....
        /*0544*/ 	.word	0x00016500


	//   ....[41]....
        /*0548*/ 	.word	0x00016540


	//   ....[42]....
        /*054c*/ 	.word	0x00016580


	//   ....[43]....
        /*0550*/ 	.word	0x000165b0


	//   ....[44]....
        /*0554*/ 	.word	0x000165e0


	//   ....[45]....
        /*0558*/ 	.word	0x00016670


	//   ....[46]....
        /*055c*/ 	.word	0x000166d0


	//   ....[47]....
        /*0560*/ 	.word	0x00016760


	//   ....[48]....
        /*0564*/ 	.word	0x0001b740


	//   ....[49]....
        /*0568*/ 	.word	0x0001b750


	//   ....[50]....
        /*056c*/ 	.word	0x0001b860


	//   ....[51]....
        /*0570*/ 	.word	0x0001b8c0


	//   ....[52]....
        /*0574*/ 	.word	0x0001b900


	//   ....[53]....
        /*0578*/ 	.word	0x0001b940


	//   ....[54]....
        /*057c*/ 	.word	0x0001b970


	//   ....[55]....
        /*0580*/ 	.word	0x0001b9a0


	//   ....[56]....
        /*0584*/ 	.word	0x0001bb30


	//   ....[57]....
        /*0588*/ 	.word	0x0001bb90


	//   ....[58]....
        /*058c*/ 	.word	0x0001bbd0


	//   ....[59]....
        /*0590*/ 	.word	0x0001bc10


	//   ....[60]....
        /*0594*/ 	.word	0x0001bc40


	//   ....[61]....
        /*0598*/ 	.word	0x0001bc70


	//   ....[62]....
        /*059c*/ 	.word	0x0001bd30


	//   ....[63]....
        /*05a0*/ 	.word	0x0001bd50


	//   ....[64]....
        /*05a4*/ 	.word	0x0001bdc0


	//   ....[65]....
        /*05a8*/ 	.word	0x0001c430


	//   ....[66]....
        /*05ac*/ 	.word	0x0001c870


	//   ....[67]....
        /*05b0*/ 	.word	0x0001c910


	//   ....[68]....
        /*05b4*/ 	.word	0x0001c9b0


	//   ....[69]....
        /*05b8*/ 	.word	0x0001ca50


	//   ....[70]....
        /*05bc*/ 	.word	0x0001caf0


	//   ....[71]....
        /*05c0*/ 	.word	0x0001cb90


	//   ....[72]....
        /*05c4*/ 	.word	0x0001cc30


	//   ....[73]....
        /*05c8*/ 	.word	0x0001ccd0


	//   ....[74]....
        /*05cc*/ 	.word	0x0001cdc0


	//   ....[75]....
        /*05d0*/ 	.word	0x0001ce60


	//   ....[76]....
        /*05d4*/ 	.word	0x0001cf00


	//   ....[77]....
        /*05d8*/ 	.word	0x0001cfa0


	//   ....[78]....
        /*05dc*/ 	.word	0x0001d040


	//   ....[79]....
        /*05e0*/ 	.word	0x0001d0e0


	//   ....[80]....
        /*05e4*/ 	.word	0x0001d180


	//   ....[81]....
        /*05e8*/ 	.word	0x0001d220


	//   ....[82]....
        /*05ec*/ 	.word	0x0001d570


	//   ....[83]....
        /*05f0*/ 	.word	0x0001d850


	//   ....[84]....
        /*05f4*/ 	.word	0x0001dc70


	//   ....[85]....
        /*05f8*/ 	.word	0x0001dd00


	//   ....[86]....
        /*05fc*/ 	.word	0x0001dda0


	//   ....[87]....
        /*0600*/ 	.word	0x0001de50


	//   ....[88]....
        /*0604*/ 	.word	0x0001ded0


	//   ....[89]....
        /*0608*/ 	.word	0x0001df50


	//   ....[90]....
        /*060c*/ 	.word	0x0001dfd0


	//   ....[91]....
        /*0610*/ 	.word	0x0001e050


	//   ....[92]....
        /*0614*/ 	.word	0x0001e0e0


	//   ....[93]....
        /*0618*/ 	.word	0x0001e190


	//   ....[94]....
        /*061c*/ 	.word	0x0001e210


	//   ....[95]....
        /*0620*/ 	.word	0x0001e290


	//   ....[96]....
        /*0624*/ 	.word	0x0001e310


	//   ....[97]....
        /*0628*/ 	.word	0x0001e390


	//   ....[98]....
        /*062c*/ 	.word	0x0001e400


	//   ....[99]....
        /*0630*/ 	.word	0x0001e4a0


	//   ....[100]....
        /*0634*/ 	.word	0x0001e530


	//   ....[101]....
        /*0638*/ 	.word	0x0001e660


	//----- nvinfo : EIATTR_REG_RECONFIG
	.align		4
.L_635:
        /*063c*/ 	.byte	0x01, 0x54
	.zero		2


	//----- nvinfo : EIATTR_SYSCALL_OFFSETS
	.align		4
        /*0640*/ 	.byte	0x04, 0x46
        /*0642*/ 	.short	(.L_637 - .L_636)


	//   ....[0]....
.L_636:
        /*0644*/ 	.word	0x00001910


	//   ....[1]....
        /*0648*/ 	.word	0x00001a60


	//   ....[2]....
        /*064c*/ 	.word	0x00006260


	//   ....[3]....
        /*0650*/ 	.word	0x00006700


	//   ....[4]....
        /*0654*/ 	.word	0x00018600


	//   ....[5]....
        /*0658*/ 	.word	0x00018740


	//   ....[6]....
        /*065c*/ 	.word	0x00018840


	//----- nvinfo : EIATTR_MBARRIER_INSTR_OFFSETS
	.align		4
.L_637:
        /*0660*/ 	.byte	0x04, 0x39
        /*0662*/ 	.short	(.L_639 - .L_638)


	//   ....[0]....
.L_638:
        /*0664*/ 	.word	0x00000330
        /*0668*/ 	.word	0x000000ff
        /*066c*/ 	.word	0x00038800
        /*0670*/ 	.short	0x0100
        /*0672*/ 	.byte	0x08
	.zero		1


	//   ....[1]....
        /*0674*/ 	.word	0x00000340
        /*0678*/ 	.word	0x000000ff
        /*067c*/ 	.word	0x00038810
        /*0680*/ 	.short	0x0100
        /*0682*/ 	.byte	0x08
	.zero		1


	//   ....[2]....
        /*0684*/ 	.word	0x00000350
        /*0688*/ 	.word	0x000000ff
        /*068c*/ 	.word	0x00038820
        /*0690*/ 	.short	0x0100
        /*0692*/ 	.byte	0x08
	.zero		1


	//   ....[3]....
        /*0694*/ 	.word	0x00000400
        /*0698*/ 	.word	0x000000ff
        /*069c*/ 	.word	0x00038830
        /*06a0*/ 	.short	0x0100
        /*06a2*/ 	.byte	0x06
	.zero		1


	//   ....[4]....
        /*06a4*/ 	.word	0x00000410
        /*06a8*/ 	.word	0x000000ff
        /*06ac*/ 	.word	0x00038840
        /*06b0*/ 	.short	0x0100
        /*06b2*/ 	.byte	0x06
	.zero		1


	//   ....[5]....
        /*06b4*/ 	.word	0x00000420
        /*06b8*/ 	.word	0x000000ff
        /*06bc*/ 	.word	0x00038838
        /*06c0*/ 	.short	0x0100
        /*06c2*/ 	.byte	0x06
	.zero		1


	//   ....[6]....
        /*06c4*/ 	.word	0x00000430
        /*06c8*/ 	.word	0x000000ff
        /*06cc*/ 	.word	0x00038848
        /*06d0*/ 	.short	0x0100
        /*06d2*/ 	.byte	0x06
	.zero		1


	//   ....[7]....
        /*06d4*/ 	.word	0x00000560
        /*06d8*/ 	.word	0x000000ff
        /*06dc*/ 	.word	0x00038850
        /*06e0*/ 	.short	0x0100
        /*06e2*/ 	.byte	0x08
	.zero		1


	//   ....[8]....
        /*06e4*/ 	.word	0x00000570
        /*06e8*/ 	.word	0x000000ff
        /*06ec*/ 	.word	0x00038860
        /*06f0*/ 	.short	0x0100
        /*06f2*/ 	.byte	0x08
	.zero		1


	//   ....[9]....
        /*06f4*/ 	.word	0x00000580
        /*06f8*/ 	.word	0x000000ff
        /*06fc*/ 	.word	0x00038858
        /*0700*/ 	.short	0x0100
        /*0702*/ 	.byte	0x08
	.zero		1


	//   ....[10]....
        /*0704*/ 	.word	0x00000590
        /*0708*/ 	.word	0x000000ff
        /*070c*/ 	.word	0x00038868
        /*0710*/ 	.short	0x0100
        /*0712*/ 	.byte	0x08
	.zero		1


	//   ....[11]....
        /*0714*/ 	.word	0x00000680
        /*0718*/ 	.word	0x000000ff
        /*071c*/ 	.word	0x00038870
        /*0720*/ 	.short	0x0100
        /*0722*/ 	.byte	0x06
	.zero		1


	//   ....[12]....
        /*0724*/ 	.word	0x00000690
        /*0728*/ 	.word	0x000000ff
        /*072c*/ 	.word	0x00038880
        /*0730*/ 	.short	0x0100
        /*0732*/ 	.byte	0x06
	.zero		1


	//   ....[13]....
        /*0734*/ 	.word	0x000006a0
        /*0738*/ 	.word	0x000000ff
        /*073c*/ 	.word	0x00038878
        /*0740*/ 	.short	0x0100
        /*0742*/ 	.byte	0x06
	.zero		1


	//   ....[14]....
        /*0744*/ 	.word	0x000006b0
        /*0748*/ 	.word	0x000000ff
        /*074c*/ 	.word	0x00038888
        /*0750*/ 	.short	0x0100
        /*0752*/ 	.byte	0x06
	.zero		1


	//   ....[15]....
        /*0754*/ 	.word	0x000007e0
        /*0758*/ 	.word	0x000000ff
        /*075c*/ 	.word	0x00038890
        /*0760*/ 	.short	0x0100
        /*0762*/ 	.byte	0x08
	.zero		1


	//   ....[16]....
        /*0764*/ 	.word	0x000007f0
        /*0768*/ 	.word	0x000000ff
        /*076c*/ 	.word	0x000388a0
        /*0770*/ 	.short	0x0100
        /*0772*/ 	.byte	0x08
	.zero		1


	//   ....[17]....
        /*0774*/ 	.word	0x00000800
        /*0778*/ 	.word	0x000000ff
        /*077c*/ 	.word	0x00038898
        /*0780*/ 	.short	0x0100
        /*0782*/ 	.byte	0x08
	.zero		1


	//   ....[18]....
        /*0784*/ 	.word	0x00000810
        /*0788*/ 	.word	0x000000ff
        /*078c*/ 	.word	0x000388a8
        /*0790*/ 	.short	0x0100
        /*0792*/ 	.byte	0x08
	.zero		1


	//   ....[19]....
        /*0794*/ 	.word	0x00000940
        /*0798*/ 	.word	0x000000ff
        /*079c*/ 	.word	0x000388b0
        /*07a0*/ 	.short	0x0100
        /*07a2*/ 	.byte	0x08
	.zero		1


	//   ....[20]....
        /*07a4*/ 	.word	0x00000950
        /*07a8*/ 	.word	0x000000ff
        /*07ac*/ 	.word	0x000388c0
        /*07b0*/ 	.short	0x0100
        /*07b2*/ 	.byte	0x08
	.zero		1


	//   ....[21]....
        /*07b4*/ 	.word	0x00000960
        /*07b8*/ 	.word	0x000000ff
        /*07bc*/ 	.word	0x000388b8
        /*07c0*/ 	.short	0x0100
        /*07c2*/ 	.byte	0x08
	.zero		1


	//   ....[22]....
        /*07c4*/ 	.word	0x00000970
        /*07c8*/ 	.word	0x000000ff
        /*07cc*/ 	.word	0x000388c8
        /*07d0*/ 	.short	0x0100
        /*07d2*/ 	.byte	0x08
	.zero		1


	//   ....[23]....
        /*07d4*/ 	.word	0x000026c0
        /*07d8*/ 	.word	0x00000046
        /*07dc*/ 	.word	0x00038890
        /*07e0*/ 	.short	0x010a
        /*07e2*/ 	.byte	0x3f
	.zero		1


	//   ....[24]....
        /*07e4*/ 	.word	0x000030c0
        /*07e8*/ 	.word	0x00000046
        /*07ec*/ 	.word	0x00038890
        /*07f0*/ 	.short	0x010a
        /*07f2*/ 	.byte	0x3f
	.zero		1


	//   ....[25]....
        /*07f4*/ 	.word	0x000039b0
        /*07f8*/ 	.word	0x00000046
        /*07fc*/ 	.word	0x00038890
        /*0800*/ 	.short	0x010a
        /*0802*/ 	.byte	0x3f
	.zero		1


	//   ....[26]....
        /*0804*/ 	.word	0x00003bb0
        /*0808*/ 	.word	0x00000004
        /*080c*/ 	.word	0x00000000
        /*0810*/ 	.short	0x0101
        /*0812*/ 	.byte	0x3f
	.zero		1


	//   ....[27]....
        /*0814*/ 	.word	0x00003bf0
        /*0818*/ 	.word	0x00000046
        /*081c*/ 	.word	0x000388b0
        /*0820*/ 	.short	0x010a
        /*0822*/ 	.byte	0x3f
	.zero		1


	//   ....[28]....
        /*0824*/ 	.word	0x00004210
        /*0828*/ 	.word	0x00000046
        /*082c*/ 	.word	0x00000000
        /*0830*/ 	.short	0x0101
        /*0832*/ 	.byte	0x3f
	.zero		1


	//   ....[29]....
        /*0834*/ 	.word	0x00004be0
        /*0838*/ 	.word	0x00000000
        /*083c*/ 	.word	0x00000000
        /*0840*/ 	.short	0x0101
        /*0842*/ 	.byte	0x3f
	.zero		1


	//   ....[30]....
        /*0844*/ 	.word	0x00005770
        /*0848*/ 	.word	0x00000000
        /*084c*/ 	.word	0x00000000
        /*0850*/ 	.short	0x0101
        /*0852*/ 	.byte	0x3f
	.zero		1


	//   ....[31]....
        /*0854*/ 	.word	0x000062f0
        /*0858*/ 	.word	0x00000002
        /*085c*/ 	.word	0x00038800
        /*0860*/ 	.short	0x010a
        /*0862*/ 	.byte	0x3f
	.zero		1


	//   ....[32]....
        /*0864*/ 	.word	0x00006340
        /*0868*/ 	.word	0x00000002
        /*086c*/ 	.word	0x00038800
        /*0870*/ 	.short	0x010a
        /*0872*/ 	.byte	0x3f
	.zero		1


	//   ....[33]....
        /*0874*/ 	.word	0x00006f70
        /*0878*/ 	.word	0x00000002
        /*087c*/ 	.word	0x00038800
        /*0880*/ 	.short	0x010a
        /*0882*/ 	.byte	0x3f
	.zero		1


	//   ....[34]....
        /*0884*/ 	.word	0x00008400
        /*0888*/ 	.word	0x00000002
        /*088c*/ 	.word	0x00038800
        /*0890*/ 	.short	0x010a
        /*0892*/ 	.byte	0x3f
	.zero		1


	//   ....[35]....
        /*0894*/ 	.word	0x00009400
        /*0898*/ 	.word	0x000000a9
        /*089c*/ 	.word	0x00038830
        /*08a0*/ 	.short	0x010a
        /*08a2*/ 	.byte	0x3f
	.zero		1


	//   ....[36]....
        /*08a4*/ 	.word	0x000094b0
        /*08a8*/ 	.word	0x000000a9
        /*08ac*/ 	.word	0x00038830
        /*08b0*/ 	.short	0x010a
        /*08b2*/ 	.byte	0x3f
	.zero		1


	//   ....[37]....
        /*08b4*/ 	.word	0x000097c0
        /*08b8*/ 	.word	0x00000002
        /*08bc*/ 	.word	0x00038810
        /*08c0*/ 	.short	0x010a
        /*08c2*/ 	.byte	0x3f
	.zero		1


	//   ....[38]....
        /*08c4*/ 	.word	0x00009810
        /*08c8*/ 	.word	0x000000a9
        /*08cc*/ 	.word	0x00038850
        /*08d0*/ 	.short	0x010a
        /*08d2*/ 	.byte	0x3f
	.zero		1


	//   ....[39]....
        /*08d4*/ 	.word	0x000098d0
        /*08d8*/ 	.word	0x000000a9
        /*08dc*/ 	.word	0x00038850
        /*08e0*/ 	.short	0x010a
        /*08e2*/ 	.byte	0x3f
	.zero		1


	//   ....[40]....
        /*08e4*/ 	.word	0x0000bcb0
        /*08e8*/ 	.word	0x00000015
        /*08ec*/ 	.word	0x00000000
        /*08f0*/ 	.short	0x0101
        /*08f2*/ 	.byte	0x3f
	.zero		1


	//   ....[41]....
        /*08f4*/ 	.word	0x0000c390
        /*08f8*/ 	.word	0x000000a9
        /*08fc*/ 	.word	0x00000000
        /*0900*/ 	.short	0x0101
        /*0902*/ 	.byte	0x3f
	.zero		1


	//   ....[42]....
        /*0904*/ 	.word	0x0000c480
        /*0908*/ 	.word	0x000000ba
        /*090c*/ 	.word	0x00038830
        /*0910*/ 	.short	0x010a
        /*0912*/ 	.byte	0x3f
	.zero		1


	//   ....[43]....
        /*0914*/ 	.word	0x0000c4f0
        /*0918*/ 	.word	0x000000ba
        /*091c*/ 	.word	0x00038830
        /*0920*/ 	.short	0x010a
        /*0922*/ 	.byte	0x3f
	.zero		1


	//   ....[44]....
        /*0924*/ 	.word	0x0000c760
        /*0928*/ 	.word	0x000000ba
        /*092c*/ 	.word	0x00038850
        /*0930*/ 	.short	0x010a
        /*0932*/ 	.byte	0x3f
	.zero		1


	//   ....[45]....
        /*0934*/ 	.word	0x0000c7b0
        /*0938*/ 	.word	0x000000ba
        /*093c*/ 	.word	0x00038850
        /*0940*/ 	.short	0x010a
        /*0942*/ 	.byte	0x3f
	.zero		1


	//   ....[46]....
        /*0944*/ 	.word	0x0000ea90
        /*0948*/ 	.word	0x000000a5
        /*094c*/ 	.word	0x00000000
        /*0950*/ 	.short	0x0101
        /*0952*/ 	.byte	0x3f
	.zero		1


	//   ....[47]....
        /*0954*/ 	.word	0x0000faf0
        /*0958*/ 	.word	0x000000ba
        /*095c*/ 	.word	0x00000000
        /*0960*/ 	.short	0x0101
        /*0962*/ 	.byte	0x3f
	.zero		1


	//   ....[48]....
        /*0964*/ 	.word	0x0000fc30
        /*0968*/ 	.word	0x000000b9
        /*096c*/ 	.word	0x00038830
        /*0970*/ 	.short	0x010a
        /*0972*/ 	.byte	0x3f
	.zero		1


	//   ....[49]....
        /*0974*/ 	.word	0x0000fca0
        /*0978*/ 	.word	0x000000b9
        /*097c*/ 	.word	0x00038830
        /*0980*/ 	.short	0x010a
        /*0982*/ 	.byte	0x3f
	.zero		1


	//   ....[50]....
        /*0984*/ 	.word	0x0000ff10
        /*0988*/ 	.word	0x000000b9
        /*098c*/ 	.word	0x00038850
        /*0990*/ 	.short	0x010a
        /*0992*/ 	.byte	0x3f
	.zero		1


	//   ....[51]....
        /*0994*/ 	.word	0x0000ff60
        /*0998*/ 	.word	0x000000b9
        /*099c*/ 	.word	0x00038850
        /*09a0*/ 	.short	0x010a
        /*09a2*/ 	.byte	0x3f
	.zero		1


	//   ....[52]....
        /*09a4*/ 	.word	0x00012180
        /*09a8*/ 	.word	0x0000009e
        /*09ac*/ 	.word	0x00000000
        /*09b0*/ 	.short	0x0101
        /*09b2*/ 	.byte	0x3f
	.zero		1


	//   ....[53]....
        /*09b4*/ 	.word	0x00012dd0
        /*09b8*/ 	.word	0x000000b9
        /*09bc*/ 	.word	0x00000000
        /*09c0*/ 	.short	0x0101
        /*09c2*/ 	.byte	0x3f
	.zero		1


	//   ....[54]....
        /*09c4*/ 	.word	0x000150f0
        /*09c8*/ 	.word	0x00000000
        /*09cc*/ 	.word	0x00000000
        /*09d0*/ 	.short	0x0101
        /*09d2*/ 	.byte	0x3f
	.zero		1


	//   ....[55]....
        /*09d4*/ 	.word	0x000174a0
        /*09d8*/ 	.word	0x00000009
        /*09dc*/ 	.word	0x00038820
        /*09e0*/ 	.short	0x010a
        /*09e2*/ 	.byte	0x3f
	.zero		1


	//   ....[56]....
        /*09e4*/ 	.word	0x00017520
        /*09e8*/ 	.word	0x00000005
        /*09ec*/ 	.word	0x000388a0
        /*09f0*/ 	.short	0x010a
        /*09f2*/ 	.byte	0x3f
	.zero		1


	//   ....[57]....
        /*09f4*/ 	.word	0x00017710
        /*09f8*/ 	.word	0x00000005
        /*09fc*/ 	.word	0x000388c0
        /*0a00*/ 	.short	0x010a
        /*0a02*/ 	.byte	0x3f
	.zero		1


	//   ....[58]....
        /*0a04*/ 	.word	0x00017c70
        /*0a08*/ 	.word	0x00000006
        /*0a0c*/ 	.word	0x000388a0
        /*0a10*/ 	.short	0x010a
        /*0a12*/ 	.byte	0x3f
	.zero		1


	//   ....[59]....
        /*0a14*/ 	.word	0x00017e40
        /*0a18*/ 	.word	0x00000006
        /*0a1c*/ 	.word	0x000388c0
        /*0a20*/ 	.short	0x010a
        /*0a22*/ 	.byte	0x3f
	.zero		1


	//   ....[60]....
        /*0a24*/ 	.word	0x00018d90
        /*0a28*/ 	.word	0x00000009
        /*0a2c*/ 	.word	0x00038840
        /*0a30*/ 	.short	0x010a
        /*0a32*/ 	.byte	0x3f
	.zero		1


	//   ....[61]....
        /*0a34*/ 	.word	0x00019570
        /*0a38*/ 	.word	0x0000000b
        /*0a3c*/ 	.word	0x00038820
        /*0a40*/ 	.short	0x010a
        /*0a42*/ 	.byte	0x3f
	.zero		1


	//   ....[62]....
        /*0a44*/ 	.word	0x00019640
        /*0a48*/ 	.word	0x00000005
        /*0a4c*/ 	.word	0x00038860
        /*0a50*/ 	.short	0x010a
        /*0a52*/ 	.byte	0x3f
	.zero		1


	//   ....[63]....
        /*0a54*/ 	.word	0x00019dc0
        /*0a58*/ 	.word	0x00000002
        /*0a5c*/ 	.word	0x00038840
        /*0a60*/ 	.short	0x010a
        /*0a62*/ 	.byte	0x3f
	.zero		1


	//   ....[64]....
        /*0a64*/ 	.word	0x00019fe0
        /*0a68*/ 	.word	0x00000002
        /*0a6c*/ 	.word	0x00038860
        /*0a70*/ 	.short	0x010a
        /*0a72*/ 	.byte	0x3f
	.zero		1


	//   ....[65]....
        /*0a74*/ 	.word	0x0001a680
        /*0a78*/ 	.word	0x00000002
        /*0a7c*/ 	.word	0x00038840
        /*0a80*/ 	.short	0x010a
        /*0a82*/ 	.byte	0x3f
	.zero		1


	//   ....[66]....
        /*0a84*/ 	.word	0x0001a890
        /*0a88*/ 	.word	0x00000002
        /*0a8c*/ 	.word	0x00038860
        /*0a90*/ 	.short	0x010a
        /*0a92*/ 	.byte	0x3f
	.zero		1


	//   ....[67]....
        /*0a94*/ 	.word	0x0001aec0
        /*0a98*/ 	.word	0x00000002
        /*0a9c*/ 	.word	0x00038840
        /*0aa0*/ 	.short	0x010a
        /*0aa2*/ 	.byte	0x3f
	.zero		1


	//   ....[68]....
        /*0aa4*/ 	.word	0x0001b0e0
        /*0aa8*/ 	.word	0x00000002
        /*0aac*/ 	.word	0x00038860
        /*0ab0*/ 	.short	0x010a
        /*0ab2*/ 	.byte	0x3f
	.zero		1


	//   ....[69]....
        /*0ab4*/ 	.word	0x0001c3c0
        /*0ab8*/ 	.word	0x00000000
        /*0abc*/ 	.word	0x00038820
        /*0ac0*/ 	.short	0x010a
        /*0ac2*/ 	.byte	0x3f
	.zero		1


	//   ....[70]....
        /*0ac4*/ 	.word	0x0001c560
        /*0ac8*/ 	.word	0x00000006
        /*0acc*/ 	.word	0x00000000
        /*0ad0*/ 	.short	0x010a
        /*0ad2*/ 	.byte	0x3f
	.zero		1


	//   ....[71]....
        /*0ad4*/ 	.word	0x0001c5d0
        /*0ad8*/ 	.word	0x00000007
        /*0adc*/ 	.word	0x00000000
        /*0ae0*/ 	.short	0x010a
        /*0ae2*/ 	.byte	0x3f
	.zero		1


	//   ....[72]....
        /*0ae4*/ 	.word	0x0001c640
        /*0ae8*/ 	.word	0x00000004
        /*0aec*/ 	.word	0x00000000
        /*0af0*/ 	.short	0x010a
        /*0af2*/ 	.byte	0x3f
	.zero		1


	//   ....[73]....
        /*0af4*/ 	.word	0x0001c670
        /*0af8*/ 	.word	0x00000003
        /*0afc*/ 	.word	0x00000000
        /*0b00*/ 	.short	0x010a
        /*0b02*/ 	.byte	0x3f
	.zero		1


	//   ....[74]....
        /*0b04*/ 	.word	0x0001c6d0
        /*0b08*/ 	.word	0x00000046
        /*0b0c*/ 	.word	0x00038890
        /*0b10*/ 	.short	0x010a
        /*0b12*/ 	.byte	0x3f
	.zero		1


	//   ....[75]....
        /*0b14*/ 	.word	0x0001c720
        /*0b18*/ 	.word	0x00000046
        /*0b1c*/ 	.word	0x00038890
        /*0b20*/ 	.short	0x010a
        /*0b22*/ 	.byte	0x3f
	.zero		1


	//   ....[76]....
        /*0b24*/ 	.word	0x0001c770
        /*0b28*/ 	.word	0x00000046
        /*0b2c*/ 	.word	0x00038890
        /*0b30*/ 	.short	0x010a
        /*0b32*/ 	.byte	0x3f
	.zero		1


	//   ....[77]....
        /*0b34*/ 	.word	0x0001c7c0
        /*0b38*/ 	.word	0x00000046
        /*0b3c*/ 	.word	0x000388b0
        /*0b40*/ 	.short	0x010a
        /*0b42*/ 	.byte	0x3f
	.zero		1


	//   ....[78]....
        /*0b44*/ 	.word	0x0001cd10
        /*0b48*/ 	.word	0x00000002
        /*0b4c*/ 	.word	0x00038800
        /*0b50*/ 	.short	0x010a
        /*0b52*/ 	.byte	0x3f
	.zero		1


	//   ....[79]....
        /*0b54*/ 	.word	0x0001d260
        /*0b58*/ 	.word	0x00000002
        /*0b5c*/ 	.word	0x00038800
        /*0b60*/ 	.short	0x010a
        /*0b62*/ 	.byte	0x3f
	.zero		1


	//   ....[80]....
        /*0b64*/ 	.word	0x0001d2b0
        /*0b68*/ 	.word	0x000000a9
        /*0b6c*/ 	.word	0x00038830
        /*0b70*/ 	.short	0x010a
        /*0b72*/ 	.byte	0x3f
	.zero		1


	//   ....[81]....
        /*0b74*/ 	.word	0x0001d300
        /*0b78*/ 	.word	0x00000002
        /*0b7c*/ 	.word	0x00038810
        /*0b80*/ 	.short	0x010a
        /*0b82*/ 	.byte	0x3f
	.zero		1


	//   ....[82]....
        /*0b84*/ 	.word	0x0001d350
        /*0b88*/ 	.word	0x000000a9
        /*0b8c*/ 	.word	0x00038850
        /*0b90*/ 	.short	0x010a
        /*0b92*/ 	.byte	0x3f
	.zero		1


	//   ....[83]....
        /*0b94*/ 	.word	0x0001d3a0
        /*0b98*/ 	.word	0x000000ba
        /*0b9c*/ 	.word	0x00038830
        /*0ba0*/ 	.short	0x010a
        /*0ba2*/ 	.byte	0x3f
	.zero		1


	//   ....[84]....
        /*0ba4*/ 	.word	0x0001d3f0
        /*0ba8*/ 	.word	0x000000ba
        /*0bac*/ 	.word	0x00038850
        /*0bb0*/ 	.short	0x010a
        /*0bb2*/ 	.byte	0x3f
	.zero		1


	//   ....[85]....
        /*0bb4*/ 	.word	0x0001d440
        /*0bb8*/ 	.word	0x000000b9
        /*0bbc*/ 	.word	0x00038830
        /*0bc0*/ 	.short	0x010a
        /*0bc2*/ 	.byte	0x3f
	.zero		1


	//   ....[86]....
        /*0bc4*/ 	.word	0x0001d490
        /*0bc8*/ 	.word	0x000000b9
        /*0bcc*/ 	.word	0x00038850
        /*0bd0*/ 	.short	0x010a
        /*0bd2*/ 	.byte	0x3f
	.zero		1


	//   ....[87]....
        /*0bd4*/ 	.word	0x0001d630
        /*0bd8*/ 	.word	0x00000009
        /*0bdc*/ 	.word	0x00038820
        /*0be0*/ 	.short	0x010a
        /*0be2*/ 	.byte	0x3f
	.zero		1


	//   ....[88]....
        /*0be4*/ 	.word	0x0001d680
        /*0be8*/ 	.word	0x00000005
        /*0bec*/ 	.word	0x000388a0
        /*0bf0*/ 	.short	0x010a
        /*0bf2*/ 	.byte	0x3f
	.zero		1


	//   ....[89]....
        /*0bf4*/ 	.word	0x0001d6d0
        /*0bf8*/ 	.word	0x00000005
        /*0bfc*/ 	.word	0x000388c0
        /*0c00*/ 	.short	0x010a
        /*0c02*/ 	.byte	0x3f
	.zero		1


	//   ....[90]....
        /*0c04*/ 	.word	0x0001d720
        /*0c08*/ 	.word	0x00000006
        /*0c0c*/ 	.word	0x000388a0
        /*0c10*/ 	.short	0x010a
        /*0c12*/ 	.byte	0x3f
	.zero		1


	//   ....[91]....
        /*0c14*/ 	.word	0x0001d770
        /*0c18*/ 	.word	0x00000006
        /*0c1c*/ 	.word	0x000388c0
        /*0c20*/ 	.short	0x010a
        /*0c22*/ 	.byte	0x3f
	.zero		1


	//   ....[92]....
        /*0c24*/ 	.word	0x0001d910
        /*0c28*/ 	.word	0x00000009
        /*0c2c*/ 	.word	0x00038840
        /*0c30*/ 	.short	0x010a
        /*0c32*/ 	.byte	0x3f
	.zero		1


	//   ....[93]....
        /*0c34*/ 	.word	0x0001d990
        /*0c38*/ 	.word	0x00000009
        /*0c3c*/ 	.word	0x00038820
        /*0c40*/ 	.short	0x010a
        /*0c42*/ 	.byte	0x3f
	.zero		1


	//   ....[94]....
        /*0c44*/ 	.word	0x0001d9e0
        /*0c48*/ 	.word	0x00000005
        /*0c4c*/ 	.word	0x00038860
        /*0c50*/ 	.short	0x010a
        /*0c52*/ 	.byte	0x3f
	.zero		1


	//   ....[95]....
        /*0c54*/ 	.word	0x0001da30
        /*0c58*/ 	.word	0x00000002
        /*0c5c*/ 	.word	0x00038840
        /*0c60*/ 	.short	0x010a
        /*0c62*/ 	.byte	0x3f
	.zero		1


	//   ....[96]....
        /*0c64*/ 	.word	0x0001da80
        /*0c68*/ 	.word	0x00000002
        /*0c6c*/ 	.word	0x00038860
        /*0c70*/ 	.short	0x010a
        /*0c72*/ 	.byte	0x3f
	.zero		1


	//   ....[97]....
        /*0c74*/ 	.word	0x0001dad0
        /*0c78*/ 	.word	0x00000002
        /*0c7c*/ 	.word	0x00038840
        /*0c80*/ 	.short	0x010a
        /*0c82*/ 	.byte	0x3f
	.zero		1


	//   ....[98]....
        /*0c84*/ 	.word	0x0001db20
        /*0c88*/ 	.word	0x00000002
        /*0c8c*/ 	.word	0x00038860
        /*0c90*/ 	.short	0x010a
        /*0c92*/ 	.byte	0x3f
	.zero		1


	//   ....[99]....
        /*0c94*/ 	.word	0x0001db70
        /*0c98*/ 	.word	0x00000002
        /*0c9c*/ 	.word	0x00038840
        /*0ca0*/ 	.short	0x010a
        /*0ca2*/ 	.byte	0x3f
	.zero		1


	//   ....[100]....
        /*0ca4*/ 	.word	0x0001dbc0
        /*0ca8*/ 	.word	0x00000002
        /*0cac*/ 	.word	0x00038860
        /*0cb0*/ 	.short	0x010a
        /*0cb2*/ 	.byte	0x3f
	.zero		1


	//   ....[101]....
        /*0cb4*/ 	.word	0x0001e580
        /*0cb8*/ 	.word	0x00000000
        /*0cbc*/ 	.word	0x00038820
        /*0cc0*/ 	.short	0x010a
        /*0cc2*/ 	.byte	0x3f
	.zero		1


	//   ....[102]....
        /*0cc4*/ 	.word	0x0001e720
        /*0cc8*/ 	.word	0x00000006
        /*0ccc*/ 	.word	0x00000000
        /*0cd0*/ 	.short	0x010a
        /*0cd2*/ 	.byte	0x3f
	.zero		1


	//   ....[103]....
        /*0cd4*/ 	.word	0x0001e770
        /*0cd8*/ 	.word	0x00000007
        /*0cdc*/ 	.word	0x00000000
        /*0ce0*/ 	.short	0x010a
        /*0ce2*/ 	.byte	0x3f
	.zero		1


	//   ....[104]....
        /*0ce4*/ 	.word	0x0001e7c0
        /*0ce8*/ 	.word	0x00000004
        /*0cec*/ 	.word	0x00000000
        /*0cf0*/ 	.short	0x010a
        /*0cf2*/ 	.byte	0x3f
	.zero		1


	//----- nvinfo : EIATTR_NUM_MBARRIERS
	.align		4
.L_639:
        /*0cf4*/ 	.byte	0x03, 0x38
        /*0cf6*/ 	.short	0x0017


	//----- nvinfo : EIATTR_EXIT_INSTR_OFFSETS
	.align		4
        /*0cf8*/ 	.byte	0x04, 0x1c
        /*0cfa*/ 	.short	(.L_641 - .L_640)


	//   ....[0]....
.L_640:
        /*0cfc*/ 	.word	0x0001c6c0


	//----- nvinfo : EIATTR_MAX_THREADS
	.align		4
.L_641:
        /*0d00*/ 	.byte	0x04, 0x05
        /*0d02*/ 	.short	(.L_643 - .L_642)
.L_642:
        /*0d04*/ 	.word	0x00000180
        /*0d08*/ 	.word	0x00000001
        /*0d0c*/ 	.word	0x00000001


	//----- nvinfo : EIATTR_CRS_STACK_SIZE
	.align		4
.L_643:
        /*0d10*/ 	.byte	0x04, 0x1e
        /*0d12*/ 	.short	(.L_645 - .L_644)
.L_644:
        /*0d14*/ 	.word	0x00000000


	//----- nvinfo : EIATTR_CBANK_PARAM_SIZE
	.align		4
.L_645:
        /*0d18*/ 	.byte	0x03, 0x19
        /*0d1a*/ 	.short	0x0b70


	//----- nvinfo : EIATTR_PARAM_CBANK
	.align		4
        /*0d1c*/ 	.byte	0x04, 0x0a
        /*0d1e*/ 	.short	(.L_647 - .L_646)
	.align		4
.L_646:
        /*0d20*/ 	.word	index@(.nv.constant0._ZN7cutlass13device_kernelIN5flash11enable_sm90INS1_16FlashAttnFwdSm90INS1_25CollectiveMainloopFwdSm90ILi2EN4cute5tupleIJNS5_1CILi1EEES8_S8_EEENS6_IJNS7_ILi64EEESA_SA_EEELi512ENS_10bfloat16_tEfNS_4arch4Sm90ELb1ELb0ELb0ELb1ELb0ELb1ELb1ELb0ELb0ELb0ELb0ELb0EEENS1_21CollectiveEpilogueFwdINS6_IJSA_NS7_ILi512EEESA_EEES9_SC_SE_Li256ELb1ELb0ELb0ELb0EEENS1_36VarlenDynamicPersistentTileSchedulerILi64ELi64ELi256ELi32ELb0ELb0ELb1ELb1ELb1ELb1EEEEEEEEEvNT_6ParamsE)
        /*0d24*/ 	.short	0x0210
        /*0d26*/ 	.short	0x0b70


	//----- nvinfo : EIATTR_SW_WAR
	.align		4
.L_647:
        /*0d28*/ 	.byte	0x04, 0x36
        /*0d2a*/ 	.short	(.L_649 - .L_648)
.L_648:
        /*0d2c*/ 	.word	0x00000008
.L_649:


//--------------------- .nv.callgraph             --------------------------
	.section	.nv.callgraph,"",@"SHT_CUDA_CALLGRAPH"
	.align	4
	.sectionentsize	8
	.align		4
        /*0000*/ 	.word	0x00000000
	.align		4
        /*0004*/ 	.word	0xffffffff
	.align		4
        /*0008*/ 	.word	index@(_ZN7cutlass13device_kernelIN5flash11enable_sm90INS1_16FlashAttnFwdSm90INS1_25CollectiveMainloopFwdSm90ILi2EN4cute5tupleIJNS5_1CILi1EEES8_S8_EEENS6_IJNS7_ILi64EEESA_SA_EEELi512ENS_10bfloat16_tEfNS_4arch4Sm90ELb0ELb0ELb0ELb0ELb0ELb0ELb0ELb0ELb0ELb0ELb0ELb0EEENS1_21CollectiveEpilogueFwdINS6_IJSA_NS7_ILi512EEESA_EEES9_SC_SE_Li256ELb0ELb0ELb0ELb0EEENS1_29StaticPersistentTileSchedulerILb0EEEEEEEEEvNT_6ParamsE)
	.align		4
        /*000c*/ 	.word	index@(__assertfail)
	.align		4
        /*0010*/ 	.word	index@(_ZN7cutlass13device_kernelIN5flash11enable_sm90INS1_16FlashAttnFwdSm90INS1_25CollectiveMainloopFwdSm90ILi2EN4cute5tupleIJNS5_1CILi1EEES8_S8_EEENS6_IJNS7_ILi64EEESA_SA_EEELi512ENS_10bfloat16_tEfNS_4arch4Sm90ELb0ELb0ELb0ELb0ELb0ELb0ELb1ELb0ELb0ELb0ELb0ELb0EEENS1_21CollectiveEpilogueFwdINS6_IJSA_NS7_ILi512EEESA_EEES9_SC_SE_Li256ELb0ELb0ELb0ELb0EEENS1_29StaticPersistentTileSchedulerILb0EEEEEEEEEvNT_6ParamsE)
	.align		4
        /*0014*/ 	.word	index@(__assertfail)
	.align		4
        /*0018*/ 	.word	index@(_ZN7cutlass13device_kernelIN5flash11enable_sm90INS1_16FlashAttnFwdSm90INS1_25CollectiveMainloopFwdSm90ILi2EN4cute5tupleIJNS5_1CILi1EEES8_S8_EEENS6_IJNS7_ILi64EEESA_SA_EEELi512ENS_10bfloat16_tEfNS_4arch4Sm90ELb0ELb0ELb0ELb1ELb0ELb0ELb0ELb0ELb0ELb0ELb0ELb0EEENS1_21CollectiveEpilogueFwdINS6_IJSA_NS7_ILi512EEESA_EEES9_SC_SE_Li256ELb1ELb0ELb0ELb0EEENS1_36VarlenDynamicPersistentTileSchedulerILi64ELi64ELi256ELi32ELb0ELb0ELb1ELb0ELb1ELb1EEEEEEEEEvNT_6ParamsE)
	.align		4
        /*001c*/ 	.word	index@(__assertfail)
	.align		4
        /*0020*/ 	.word	index@(_ZN7cutlass13device_kernelIN5flash11enable_sm90INS1_16FlashAttnFwdSm90INS1_25CollectiveMainloopFwdSm90ILi2EN4cute5tupleIJNS5_1CILi1EEES8_S8_EEENS6_IJNS7_ILi64EEESA_SA_EEELi512ENS_10bfloat16_tEfNS_4arch4Sm90ELb0ELb0ELb0ELb1ELb0ELb1ELb0ELb0ELb0ELb0ELb0ELb0EEENS1_21CollectiveEpilogueFwdINS6_IJSA_NS7_ILi512EEESA_EEES9_SC_SE_Li256ELb1ELb0ELb0ELb0EEENS1_36VarlenDynamicPersistentTileSchedulerILi64ELi64ELi256ELi32ELb0ELb0ELb1ELb0ELb1ELb1EEEEEEEEEvNT_6ParamsE)
	.align		4
        /*0024*/ 	.word	index@(__assertfail)
	.align		4
        /*0028*/ 	.word	index@(_ZN7cutlass13device_kernelIN5flash11enable_sm90INS1_16FlashAttnFwdSm90INS1_25CollectiveMainloopFwdSm90ILi2EN4cute5tupleIJNS5_1CILi1EEES8_S8_EEENS6_IJNS7_ILi64EEESA_SA_EEELi512ENS_10bfloat16_tEfNS_4arch4Sm90ELb0ELb0ELb0ELb1ELb0ELb0ELb1ELb0ELb0ELb0ELb0ELb0EEENS1_21CollectiveEpilogueFwdINS6_IJSA_NS7_ILi512EEESA_EEES9_SC_SE_Li256ELb1ELb0ELb0ELb0EEENS1_36VarlenDynamicPersistentTileSchedulerILi64ELi64ELi256ELi32ELb0ELb0ELb1ELb0ELb1ELb1EEEEEEEEEvNT_6ParamsE)
	.align		4
        /*002c*/ 	.word	index@(__assertfail)
	.align		4
        /*0030*/ 	.word	index@(_ZN7cutlass13device_kernelIN5flash11enable_sm90INS1_16FlashAttnFwdSm90INS1_25CollectiveMainloopFwdSm90ILi2EN4cute5tupleIJNS5_1CILi1EEES8_S8_EEENS6_IJNS7_ILi64EEESA_SA_EEELi512ENS_10bfloat16_tEfNS_4arch4Sm90ELb0ELb0ELb0ELb1ELb0ELb1ELb1ELb0ELb0ELb0ELb0ELb0EEENS1_21CollectiveEpilogueFwdINS6_IJSA_NS7_ILi512EEESA_EEES9_SC_SE_Li256ELb1ELb0ELb0ELb0EEENS1_36VarlenDynamicPersistentTileSchedulerILi64ELi64ELi256ELi32ELb0ELb0ELb1ELb0ELb1ELb1EEEEEEEEEvNT_6ParamsE)
	.align		4
        /*0034*/ 	.word	index@(__assertfail)
	.align		4
        /*0038*/ 	.word	index@(_ZN7cutlass13device_kernelIN5flash11enable_sm90INS1_16FlashAttnFwdSm90INS1_25CollectiveMainloopFwdSm90ILi2EN4cute5tupleIJNS5_1CILi1EEES8_S8_EEENS6_IJNS7_ILi64EEESA_SA_EEELi512ENS_10bfloat16_tEfNS_4arch4Sm90ELb0ELb1ELb0ELb0ELb0ELb0ELb0ELb0ELb0ELb0ELb0ELb0EEENS1_21CollectiveEpilogueFwdINS6_IJSA_NS7_ILi512EEESA_EEES9_SC_SE_Li256ELb0ELb0ELb0ELb0EEENS1_30DynamicPersistentTileSchedulerILi256ELi32ELb0ELb0ELb1EEEEEEEEEvNT_6ParamsE)
	.align		4
        /*003c*/ 	.word	index@(__assertfail)
	.align		4
        /*0040*/ 	.word	index@(_ZN7cutlass13device_kernelIN5flash11enable_sm90INS1_16FlashAttnFwdSm90INS1_25CollectiveMainloopFwdSm90ILi2EN4cute5tupleIJNS5_1CILi1EEES8_S8_EEENS6_IJNS7_ILi64EEESA_SA_EEELi512ENS_10bfloat16_tEfNS_4arch4Sm90ELb0ELb1ELb0ELb0ELb0ELb0ELb1ELb0ELb0ELb0ELb0ELb0EEENS1_21CollectiveEpilogueFwdINS6_IJSA_NS7_ILi512EEESA_EEES9_SC_SE_Li256ELb0ELb0ELb0ELb0EEENS1_30DynamicPersistentTileSchedulerILi256ELi32ELb0ELb0ELb1EEEEEEEEEvNT_6ParamsE)
	.align		4
        /*0044*/ 	.word	index@(__assertfail)
	.align		4
        /*0048*/ 	.word	index@(_ZN7cutlass13device_kernelIN5flash11enable_sm90INS1_16FlashAttnFwdSm90INS1_25CollectiveMainloopFwdSm90ILi2EN4cute5tupleIJNS5_1CILi1EEES8_S8_EEENS6_IJNS7_ILi64EEESA_SA_EEELi512ENS_10bfloat16_tEfNS_4arch4Sm90ELb0ELb1ELb0ELb1ELb0ELb0ELb0ELb0ELb0ELb0ELb0ELb0EEENS1_21CollectiveEpilogueFwdINS6_IJSA_NS7_ILi512EEESA_EEES9_SC_SE_Li256ELb1ELb0ELb0ELb0EEENS1_36VarlenDynamicPersistentTileSchedulerILi64ELi64ELi256ELi32ELb0ELb0ELb1ELb1ELb0ELb1EEEEEEEEEvNT_6ParamsE)
	.align		4
        /*004c*/ 	.word	index@(__assertfail)
	.align		4
        /*0050*/ 	.word	index@(_ZN7cutlass13device_kernelIN5flash11enable_sm90INS1_16FlashAttnFwdSm90INS1_25CollectiveMainloopFwdSm90ILi2EN4cute5tupleIJNS5_1CILi1EEES8_S8_EEENS6_IJNS7_ILi64EEESA_SA_EEELi512ENS_10bfloat16_tEfNS_4arch4Sm90ELb0ELb1ELb0ELb1ELb0ELb1ELb0ELb0ELb0ELb0ELb0ELb0EEENS1_21CollectiveEpilogueFwdINS6_IJSA_NS7_ILi512EEESA_EEES9_SC_SE_Li256ELb1ELb0ELb0ELb0EEENS1_36VarlenDynamicPersistentTileSchedulerILi64ELi64ELi256ELi32ELb0ELb0ELb1ELb1ELb0ELb1EEEEEEEEEvNT_6ParamsE)
	.align		4
        /*0054*/ 	.word	index@(__assertfail)
	.align		4
        /*0058*/ 	.word	index@(_ZN7cutlass13device_kernelIN5flash11enable_sm90INS1_16FlashAttnFwdSm90INS1_25CollectiveMainloopFwdSm90ILi2EN4cute5tupleIJNS5_1CILi1EEES8_S8_EEENS6_IJNS7_ILi64EEESA_SA_EEELi512ENS_10bfloat16_tEfNS_4arch4Sm90ELb0ELb1ELb0ELb1ELb0ELb0ELb1ELb0ELb0ELb0ELb0ELb0EEENS1_21CollectiveEpilogueFwdINS6_IJSA_NS7_ILi512EEESA_EEES9_SC_SE_Li256ELb1ELb0ELb0ELb0EEENS1_36VarlenDynamicPersistentTileSchedulerILi64ELi64ELi256ELi32ELb0ELb0ELb1ELb1ELb0ELb1EEEEEEEEEvNT_6ParamsE)
	.align		4
        /*005c*/ 	.word	index@(__assertfail)
	.align		4
        /*0060*/ 	.word	index@(_ZN7cutlass13device_kernelIN5flash11enable_sm90INS1_16FlashAttnFwdSm90INS1_25CollectiveMainloopFwdSm90ILi2EN4cute5tupleIJNS5_1CILi1EEES8_S8_EEENS6_IJNS7_ILi64EEESA_SA_EEELi512ENS_10bfloat16_tEfNS_4arch4Sm90ELb0ELb1ELb0ELb1ELb0ELb1ELb1ELb0ELb0ELb0ELb0ELb0EEENS1_21CollectiveEpilogueFwdINS6_IJSA_NS7_ILi512EEESA_EEES9_SC_SE_Li256ELb1ELb0ELb0ELb0EEENS1_36VarlenDynamicPersistentTileSchedulerILi64ELi64ELi256ELi32ELb0ELb0ELb1ELb1ELb0ELb1EEEEEEEEEvNT_6ParamsE)
	.align		4
        /*0064*/ 	.word	index@(__assertfail)
	.align		4
        /*0068*/ 	.word	index@(_ZN7cutlass13device_kernelIN5flash11enable_sm90INS1_16FlashAttnFwdSm90INS1_25CollectiveMainloopFwdSm90ILi2EN4cute5tupleIJNS5_1CILi1EEES8_S8_EEENS6_IJNS7_ILi64EEESA_SA_EEELi512ENS_10bfloat16_tEfNS_4arch4Sm90ELb1ELb0ELb0ELb0ELb0ELb0ELb0ELb0ELb0ELb0ELb0ELb0EEENS1_21CollectiveEpilogueFwdINS6_IJSA_NS7_ILi512EEESA_EEES9_SC_SE_Li256ELb0ELb0ELb0ELb0EEENS1_30DynamicPersistentTileSchedulerILi256ELi32ELb0ELb0ELb1EEEEEEEEEvNT_6ParamsE)
	.align		4
        /*006c*/ 	.word	index@(__assertfail)
	.align		4
        /*0070*/ 	.word	index@(_ZN7cutlass13device_kernelIN5flash11enable_sm90INS1_16FlashAttnFwdSm90INS1_25CollectiveMainloopFwdSm90ILi2EN4cute5tupleIJNS5_1CILi1EEES8_S8_EEENS6_IJNS7_ILi64EEESA_SA_EEELi512ENS_10bfloat16_tEfNS_4arch4Sm90ELb1ELb0ELb0ELb0ELb0ELb0ELb1ELb0ELb0ELb0ELb0ELb0EEENS1_21CollectiveEpilogueFwdINS6_IJSA_NS7_ILi512EEESA_EEES9_SC_SE_Li256ELb0ELb0ELb0ELb0EEENS1_30DynamicPersistentTileSchedulerILi256ELi32ELb0ELb0ELb1EEEEEEEEEvNT_6ParamsE)
	.align		4
        /*0074*/ 	.word	index@(__assertfail)
	.align		4
        /*0078*/ 	.word	index@(_ZN7cutlass13device_kernelIN5flash11enable_sm90INS1_16FlashAttnFwdSm90INS1_25CollectiveMainloopFwdSm90ILi2EN4cute5tupleIJNS5_1CILi1EEES8_S8_EEENS6_IJNS7_ILi64EEESA_SA_EEELi512ENS_10bfloat16_tEfNS_4arch4Sm90ELb1ELb0ELb0ELb1ELb0ELb0ELb0ELb0ELb0ELb0ELb0ELb0EEENS1_21CollectiveEpilogueFwdINS6_IJSA_NS7_ILi512EEESA_EEES9_SC_SE_Li256ELb1ELb0ELb0ELb0EEENS1_36VarlenDynamicPersistentTileSchedulerILi64ELi64ELi256ELi32ELb0ELb0ELb1ELb1ELb1ELb1EEEEEEEEEvNT_6ParamsE)
	.align		4
        /*007c*/ 	.word	index@(__assertfail)
	.align		4
        /*0080*/ 	.word	index@(_ZN7cutlass13device_kernelIN5flash11enable_sm90INS1_16FlashAttnFwdSm90INS1_25CollectiveMainloopFwdSm90ILi2EN4cute5tupleIJNS5_1CILi1EEES8_S8_EEENS6_IJNS7_ILi64EEESA_SA_EEELi512ENS_10bfloat16_tEfNS_4arch4Sm90ELb1ELb0ELb0ELb1ELb0ELb1ELb0ELb0ELb0ELb0ELb0ELb0EEENS1_21CollectiveEpilogueFwdINS6_IJSA_NS7_ILi512EEESA_EEES9_SC_SE_Li256ELb1ELb0ELb0ELb0EEENS1_36VarlenDynamicPersistentTileSchedulerILi64ELi64ELi256ELi32ELb0ELb0ELb1ELb1ELb1ELb1EEEEEEEEEvNT_6ParamsE)
	.align		4
        /*0084*/ 	.word	index@(__assertfail)
	.align		4
        /*0088*/ 	.word	index@(_ZN7cutlass13device_kernelIN5flash11enable_sm90INS1_16FlashAttnFwdSm90INS1_25CollectiveMainloopFwdSm90ILi2EN4cute5tupleIJNS5_1CILi1EEES8_S8_EEENS6_IJNS7_ILi64EEESA_SA_EEELi512ENS_10bfloat16_tEfNS_4arch4Sm90ELb1ELb0ELb0ELb1ELb0ELb0ELb1ELb0ELb0ELb0ELb0ELb0EEENS1_21CollectiveEpilogueFwdINS6_IJSA_NS7_ILi512EEESA_EEES9_SC_SE_Li256ELb1ELb0ELb0ELb0EEENS1_36VarlenDynamicPersistentTileSchedulerILi64ELi64ELi256ELi32ELb0ELb0ELb1ELb1ELb1ELb1EEEEEEEEEvNT_6ParamsE)
	.align		4
        /*008c*/ 	.word	index@(__assertfail)
	.align		4
        /*0090*/ 	.word	index@(_ZN7cutlass13device_kernelIN5flash11enable_sm90INS1_16FlashAttnFwdSm90INS1_25CollectiveMainloopFwdSm90ILi2EN4cute5tupleIJNS5_1CILi1EEES8_S8_EEENS6_IJNS7_ILi64EEESA_SA_EEELi512ENS_10bfloat16_tEfNS_4arch4Sm90ELb1ELb0ELb0ELb1ELb0ELb1ELb1ELb0ELb0ELb0ELb0ELb0EEENS1_21CollectiveEpilogueFwdINS6_IJSA_NS7_ILi512EEESA_EEES9_SC_SE_Li256ELb1ELb0ELb0ELb0EEENS1_36VarlenDynamicPersistentTileSchedulerILi64ELi64ELi256ELi32ELb0ELb0ELb1ELb1ELb1ELb1EEEEEEEEEvNT_6ParamsE)
	.align		4
        /*0094*/ 	.word	index@(__assertfail)
	.align		4
        /*0098*/ 	.word	0x00000000
	.align		4
        /*009c*/ 	.word	0xfffffffe
	.align		4
        /*00a0*/ 	.word	0x00000000
	.align		4
        /*00a4*/ 	.word	0xfffffffd
	.align		4
        /*00a8*/ 	.word	0x00000000
	.align		4
        /*00ac*/ 	.word	0xfffffffc


//--------------------- .nv.constant4             --------------------------
	.section	.nv.constant4,"a",@progbits
	.align	8
	.align		8
.nv.constant4:
        /*0000*/ 	.dword	__assertfail
	.align		8
        /*0008*/ 	.dword	__unnamed_1
	.align		8
        /*0010*/ 	.dword	__unnamed_2
	.align		8
        /*0018*/ 	.dword	__unnamed_3
	.align		8
        /*0020*/ 	.dword	__unnamed_4
	.align		8
        /*0028*/ 	.dword	__unnamed_5
	.align		8
        /*0030*/ 	.dword	_ZN69_INTERNAL_181b2129_33_flash_fwd_hdim64_512_bf16_sm90_cu_60c5005d_33184cuda3std3__45__cpo5beginE
	.align		8
        /*0038*/ 	.dword	_ZN69_INTERNAL_181b2129_33_flash_fwd_hdim64_512_bf16_sm90_cu_60c5005d_33184cuda3std3__45__cpo3endE
	.align		8
        /*0040*/ 	.dword	_ZN69_INTERNAL_181b2129_33_flash_fwd_hdim64_512_bf16_sm90_cu_60c5005d_33184cuda3std3__45__cpo6cbeginE
	.align		8
        /*0048*/ 	.dword	_ZN69_INTERNAL_181b2129_33_flash_fwd_hdim64_512_bf16_sm90_cu_60c5005d_33184cuda3std3__45__cpo4cendE
	.align		8
        /*0050*/ 	.dword	_ZN69_INTERNAL_181b2129_33_flash_fwd_hdim64_512_bf16_sm90_cu_60c5005d_33184cuda3std3__471_GLOBAL__N__181b2129_33_flash_fwd_hdim64_512_bf16_sm90_cu_60c5005d_33186ignoreE
	.align		8
        /*0058*/ 	.dword	_ZN69_INTERNAL_181b2129_33_flash_fwd_hdim64_512_bf16_sm90_cu_60c5005d_33184cuda3std3__419piecewise_constructE
	.align		8
        /*0060*/ 	.dword	_ZN69_INTERNAL_181b2129_33_flash_fwd_hdim64_512_bf16_sm90_cu_60c5005d_33184cuda3std3__48in_placeE
	.align		8
        /*0068*/ 	.dword	_ZN69_INTERNAL_181b2129_33_flash_fwd_hdim64_512_bf16_sm90_cu_60c5005d_33184cuda3std6ranges3__45__cpo4swapE
	.align		8
        /*0070*/ 	.dword	_ZN69_INTERNAL_181b2129_33_flash_fwd_hdim64_512_bf16_sm90_cu_60c5005d_33184cuda3std6ranges3__45__cpo9iter_moveE
	.align		8
        /*0078*/ 	.dword	_ZN69_INTERNAL_181b2129_33_flash_fwd_hdim64_512_bf16_sm90_cu_60c5005d_33184cute7productE
	.align		8
        /*0080*/ 	.dword	_ZN69_INTERNAL_181b2129_33_flash_fwd_hdim64_512_bf16_sm90_cu_60c5005d_33184cute1_E
	.align		8
        /*0088*/ 	.dword	$str$20
	.align		8
        /*0090*/ 	.dword	$str$21


//--------------------- .text._ZN7cutlass13device_kernelIN5flash11enable_sm90INS1_16FlashAttnFwdSm90INS1_25CollectiveMainloopFwdSm90ILi2EN4cute5tupleIJNS5_1CILi1EEES8_S8_EEENS6_IJNS7_ILi64EEESA_SA_EEELi512ENS_10bfloat16_tEfNS_4arch4Sm90ELb0ELb0ELb0ELb0ELb0ELb0ELb0ELb0ELb0ELb0ELb0ELb0EEENS1_21CollectiveEpilogueFwdINS6_IJSA_NS7_ILi512EEESA_EEES9_SC_SE_Li256ELb0ELb0ELb0ELb0EEENS1_29StaticPersistentTileSchedulerILb0EEEEEEEEEvNT_6ParamsE --------------------------
	.section	.text._ZN7cutlass13device_kernelIN5flash11enable_sm90INS1_16FlashAttnFwdSm90INS1_25CollectiveMainloopFwdSm90ILi2EN4cute5tupleIJNS5_1CILi1EEES8_S8_EEENS6_IJNS7_ILi64EEESA_SA_EEELi512ENS_10bfloat16_tEfNS_4arch4Sm90ELb0ELb0ELb0ELb0ELb0ELb0ELb0ELb0ELb0ELb0ELb0ELb0EEENS1_21CollectiveEpilogueFwdINS6_IJSA_NS7_ILi512EEESA_EEES9_SC_SE_Li256ELb0ELb0ELb0ELb0EEENS1_29StaticPersistentTileSchedulerILb0EEEEEEEEEvNT_6ParamsE,"ax",@progbits
	.align	128
.text._ZN7cutlass13device_kernelIN5flash11enable_sm90INS1_16FlashAttnFwdSm90INS1_25CollectiveMainloopFwdSm90ILi2EN4cute5tupleIJNS5_1CILi1EEES8_S8_EEENS6_IJNS7_ILi64EEESA_SA_EEELi512ENS_10bfloat16_tEfNS_4arch4Sm90ELb0ELb0ELb0ELb0ELb0ELb0ELb0ELb0ELb0ELb0ELb0ELb0EEENS1_21CollectiveEpilogueFwdINS6_IJSA_NS7_ILi512EEESA_EEES9_SC_SE_Li256ELb0ELb0ELb0ELb0EEENS1_29StaticPersistentTileSchedulerILb0EEEEEEEEEvNT_6ParamsE:
        .type           _ZN7cutlass13device_kernelIN5flash11enable_sm90INS1_16FlashAttnFwdSm90INS1_25CollectiveMainloopFwdSm90ILi2EN4cute5tupleIJNS5_1CILi1EEES8_S8_EEENS6_IJNS7_ILi64EEESA_SA_EEELi512ENS_10bfloat16_tEfNS_4arch4Sm90ELb0ELb0ELb0ELb0ELb0ELb0ELb0ELb0ELb0ELb0ELb0ELb0EEENS1_21CollectiveEpilogueFwdINS6_IJSA_NS7_ILi512EEESA_EEES9_SC_SE_Li256ELb0ELb0ELb0ELb0EEENS1_29StaticPersistentTileSchedulerILb0EEEEEEEEEvNT_6ParamsE,@function
        .size           _ZN7cutlass13device_kernelIN5flash11enable_sm90INS1_16FlashAttnFwdSm90INS1_25CollectiveMainloopFwdSm90ILi2EN4cute5tupleIJNS5_1CILi1EEES8_S8_EEENS6_IJNS7_ILi64EEESA_SA_EEELi512ENS_10bfloat16_tEfNS_4arch4Sm90ELb0ELb0ELb0ELb0ELb0ELb0ELb0ELb0ELb0ELb0ELb0ELb0EEENS1_21CollectiveEpilogueFwdINS6_IJSA_NS7_ILi512EEESA_EEES9_SC_SE_Li256ELb0ELb0ELb0ELb0EEENS1_29StaticPersistentTileSchedulerILb0EEEEEEEEEvNT_6ParamsE,(.L_x_4549 - _ZN7cutlass13device_kernelIN5flash11enable_sm90INS1_16FlashAttnFwdSm90INS1_25CollectiveMainloopFwdSm90ILi2EN4cute5tupleIJNS5_1CILi1EEES8_S8_EEENS6_IJNS7_ILi64EEESA_SA_EEELi512ENS_10bfloat16_tEfNS_4arch4Sm90ELb0ELb0ELb0ELb0ELb0ELb0ELb0ELb0ELb0ELb0ELb0ELb0EEENS1_21CollectiveEpilogueFwdINS6_IJSA_NS7_ILi512EEESA_EEES9_SC_SE_Li256ELb0ELb0ELb0ELb0EEENS1_29StaticPersistentTileSchedulerILb0EEEEEEEEEvNT_6ParamsE)
        .other          _ZN7cutlass13device_kernelIN5flash11enable_sm90INS1_16FlashAttnFwdSm90INS1_25CollectiveMainloopFwdSm90ILi2EN4cute5tupleIJNS5_1CILi1EEES8_S8_EEENS6_IJNS7_ILi64EEESA_SA_EEELi512ENS_10bfloat16_tEfNS_4arch4Sm90ELb0ELb0ELb0ELb0ELb0ELb0ELb0ELb0ELb0ELb0ELb0ELb0EEENS1_21CollectiveEpilogueFwdINS6_IJSA_NS7_ILi512EEESA_EEES9_SC_SE_Li256ELb0ELb0ELb0ELb0EEENS1_29StaticPersistentTileSchedulerILb0EEEEEEEEEvNT_6ParamsE,@"STO_CUDA_ENTRY STV_DEFAULT"
_ZN7cutlass13device_kernelIN5flash11enable_sm90INS1_16FlashAttnFwdSm90INS1_25CollectiveMainloopFwdSm90ILi2EN4cute5tupleIJNS5_1CILi1EEES8_S8_EEENS6_IJNS7_ILi64EEESA_SA_EEELi512ENS_10bfloat16_tEfNS_4arch4Sm90ELb0ELb0ELb0ELb0ELb0ELb0ELb0ELb0ELb0ELb0ELb0ELb0EEENS1_21CollectiveEpilogueFwdINS6_IJSA_NS7_ILi512EEESA_EEES9_SC_SE_Li256ELb0ELb0ELb0ELb0EEENS1_29StaticPersistentTileSchedulerILb0EEEEEEEEEvNT_6ParamsE:
[----:B------:R-:W1:Y:S02]  /*0000*/  LDC R1, c[0x0][0x28] ;  /* 0x00000a00ff017b82 */ /* 0x000e640000000800 */
[----:B-1----:R-:W-:Y:S01]  /*0010*/  IADD3 R1, R1, -0x20, RZ ;  /* 0xffffffe001017810 */ /* 0x002fe20007ffe0ff */
[----:B------:R-:W1:Y:S01]  /*0020*/  S2R R4, SR_TID.X ;  /* 0x0000000000047919 */ /* 0x000e620000002100 */
[----:B------:R-:W-:Y:S01]  /*0030*/  ELECT P0, URZ, PT ;  /* 0x00000000003f782f */ /* 0x000fe20003800000 */
[----:B------:R-:W-:Y:S01]  /*0040*/  BSSY B0, `(.L_x_0) ;  /* 0x0000014000007945 */ /* 0x000fe20003800000 */
[----:B-1----:R-:W-:-:S05]  /*0050*/  SHF.R.U32.HI R0, RZ, 0x5, R4 ;  /* 0x00000005ff007819 */ /* 0x002fca0000011604 */
[----:B------:R-:W1:Y:S02]  /*0060*/  SHFL.IDX PT, R2, R0, RZ, 0x1f ;  /* 0x00001fff00027589 */ /* 0x000e6400000e0000 */
[----:B-1----:R-:W-:Y:S02]  /*0070*/  ISETP.EQ.AND P0, PT, R2, RZ, P0 ;  /* 0x000000ff0200720c */ /* 0x002fe40000702270 */
[----:B------:R-:W-:-:S11]  /*0080*/  SHF.R.U32.HI R2, RZ, 0x7, R4 ;  /* 0x00000007ff027819 */ /* 0x000fd60000011604 */
[----:B------:R-:W-:Y:S05]  /*0090*/  @!P0 BRA `(.L_x_1) ;  /* 0x0000000000388947 */ /* 0x000fea0003800000 */
[----:B------:R-:W-:Y:S02]  /*00a0*/  ULDC.64 UR4, c[0x0][0x198] ;  /* 0x0000660000047ab9 */ /* 0x000fe40000000a00 */
[----:B------:R-:W-:Y:S02]  /*00b0*/  UIADD3 UR6, UP0, UR4, 0x270, URZ ;  /* 0x0000027004067890 */ /* 0x000fe4000ff1e03f */
[----:B------:R-:W-:Y:S02]  /*00c0*/  UIADD3 UR8, UP1, UR4, 0x370, URZ ;  /* 0x0000037004087890 */ /* 0x000fe4000ff3e03f */
[----:B------:R-:W-:Y:S02]  /*00d0*/  UIADD3 UR10, UP2, UR4, 0x470, URZ ;  /* 0x00000470040a7890 */ /* 0x000fe4000ff5e03f */
[----:B------:R-:W-:Y:S02]  /*00e0*/  UIADD3 UR4, UP3, UR4, 0x9f0, URZ ;  /* 0x000009f004047890 */ /* 0x000fe4000ff7e03f */
[----:B------:R-:W-:-:S02]  /*00f0*/  UIADD3.X UR7, URZ, UR5, URZ, UP0, !UPT ;  /* 0x000000053f077290 */ /* 0x000fc400087fe43f */
[----:B------:R-:W-:Y:S02]  /*0100*/  UIADD3.X UR9, URZ, UR5, URZ, UP1, !UPT ;  /* 0x000000053f097290 */ /* 0x000fe40008ffe43f */
[----:B------:R-:W-:Y:S02]  /*0110*/  UIADD3.X UR11, URZ, UR5, URZ, UP2, !UPT ;  /* 0x000000053f0b7290 */ /* 0x000fe400097fe43f */
[----:B------:R-:W-:-:S03]  /*0120*/  UIADD3.X UR5, URZ, UR5, URZ, UP3, !UPT ;  /* 0x000000053f057290 */ /* 0x000fc60009ffe43f */
[----:B------:R1:W-:Y:S02]  /*0130*/  UTMACCTL.PF [UR6] ;  /* 0x00000000060079b9 */ /* 0x0003e40008040000 */
[----:B------:R1:W-:Y:S02]  /*0140*/  UTMACCTL.PF [UR8] ;  /* 0x00000000080079b9 */ /* 0x0003e40008040000 */
[----:B------:R1:W-:Y:S02]  /*0150*/  UTMACCTL.PF [UR10] ;  /* 0x000000000a0079b9 */ /* 0x0003e40008040000 */
[----:B------:R1:W-:Y:S02]  /*0160*/  UTMACCTL.PF [UR4] ;  /* 0x00000000040079b9 */ /* 0x0003e40008040000 */
[----:B-1----:R-:W-:Y:S01]  /*0170*/  NOP ;  /* 0x0000000000007918 */ /* 0x002fe20000000000 */
.L_x_1:
[----:B------:R-:W-:Y:S05]  /*0180*/  BSYNC B0 ;  /* 0x0000000000007941 */ /* 0x000fea0003800000 */
.L_x_0:
[----:B------:R-:W-:Y:S01]  /*0190*/  VOTEU.ANY UP0, P0 ;  /* 0x00000000003f7886 */ /* 0x000fe20000000100 */
[----:B------:R-:W1:Y:S01]  /*01a0*/  SHFL.IDX PT, R2, R2, RZ, 0x1f ;  /* 0x00001fff02027589 */ /* 0x000e6200000e0000 */
[----:B------:R-:W-:Y:S01]  /*01b0*/  UMOV UR4, 0x1 ;  /* 0x0000000100047882 */ /* 0x000fe20000000000 */
[----:B------:R-:W-:Y:S01]  /*01c0*/  VOTEU.ANY UP1, P0 ;  /* 0x00000000003f7886 */ /* 0x000fe20000020100 */
[----:B------:R-:W-:Y:S01]  /*01d0*/  VOTEU.ANY UP2, P0 ;  /* 0x00000000003f7886 */ /* 0x000fe20000040100 */
[----:B------:R-:W2:Y:S01]  /*01e0*/  @UP0 S2UR UR7, SR_CgaCtaId ;  /* 0x00000000000709c3 */ /* 0x000ea20000008800 */
[----:B------:R-:W3:Y:S01]  /*01f0*/  SHFL.IDX PT, R3, R0, RZ, 0x1f ;  /* 0x00001fff00037589 */ /* 0x000ee200000e0000 */
[----:B------:R-:W-:Y:S01]  /*0200*/  @UP0 UMOV UR6, 0x400 ;  /* 0x0000040000060882 */ /* 0x000fe20000000000 */
[----:B------:R-:W-:-:S04]  /*0210*/  @UP0 UIADD3 UR4, -UR4, 0x100000, URZ ;  /* 0x0010000004040890 */ /* 0x000fc8000fffe13f */
[----:B------:R-:W-:Y:S02]  /*0220*/  @UP0 USHF.L.U32 UR5, UR4, 0xb, URZ ;  /* 0x0000000b04050899 */ /* 0x000fe4000800063f */
[----:B------:R-:W-:Y:S01]  /*0230*/  @UP0 USHF.L.U32 UR4, UR4, 0x1, URZ ;  /* 0x0000000104040899 */ /* 0x000fe2000800063f */
[----:B-1----:R-:W-:Y:S01]  /*0240*/  R2UR UR47, R2 ;  /* 0x00000000022f72ca */ /* 0x002fe200000e0000 */
[----:B--2---:R-:W-:Y:S01]  /*0250*/  @UP0 ULEA UR6, UR7, UR6, 0x18 ;  /* 0x0000000607060291 */ /* 0x004fe2000f8ec03f */
[----:B---3--:R-:W-:-:S11]  /*0260*/  ISETP.NE.AND P1, PT, R3, RZ, PT ;  /* 0x000000ff0300720c */ /* 0x008fd60003f25270 */
[----:B------:R-:W-:Y:S01]  /*0270*/  UISETP.NE.AND UP0, UPT, UR47, URZ, UPT ;  /* 0x0000003f2f00728c */ /* 0x000fe2000bf05270 */
[----:B------:R-:W1:Y:S02]  /*0280*/  FENCE.VIEW.ASYNC.S ;  /* 0x00000000000073c6 */ /* 0x000e640000000000 */
[----:B-1----:R1:W2:Y:S01]  /*0290*/  @UP1 SYNCS.EXCH.64 URZ, [UR6+0x28c00], UR4 ;  /* 0x028c0004063f15b2 */ /* 0x0022a20008000100 */
[----:B------:R1:W3:Y:S01]  /*02a0*/  @UP2 SYNCS.EXCH.64 URZ, [UR6+0x28c20], UR4 ;  /* 0x028c2004063f25b2 */ /* 0x0002e20008000100 */
[----:B------:R-:W-:Y:S06]  /*02b0*/  @P1 BRA `(.L_x_2) ;  /* 0x0000000000381947 */ /* 0x000fec0003800000 */
[----:B-1----:R-:W1:Y:S01]  /*02c0*/  S2UR UR5, SR_CgaCtaId ;  /* 0x00000000000579c3 */ /* 0x002e620000008800 */
[----:B------:R-:W-:Y:S01]  /*02d0*/  UMOV UR4, 0x400 ;  /* 0x0000040000047882 */ /* 0x000fe20000000000 */
[----:B------:R-:W-:Y:S01]  /*02e0*/  UMOV UR7, 0x1 ;  /* 0x0000000100077882 */ /* 0x000fe20000000000 */
[----:B------:R-:W-:Y:S01]  /*02f0*/  ELECT P0, URZ, PT ;  /* 0x00000000003f782f */ /* 0x000fe20003800000 */
[----:B-1----:R-:W-:Y:S02]  /*0300*/  ULEA UR6, UR5, UR4, 0x18 ;  /* 0x0000000405067291 */ /* 0x002fe4000f8ec03f */
[----:B------:R-:W-:-:S04]  /*0310*/  UIADD3 UR4, -UR7, 0x100000, URZ ;  /* 0x0010000007047890 */ /* 0x000fc8000fffe13f */
[----:B------:R-:W-:Y:S02]  /*0320*/  USHF.L.U32 UR5, UR4, 0xb, URZ ;  /* 0x0000000b04057899 */ /* 0x000fe4000800063f */
[----:B------:R-:W-:Y:S01]  /*0330*/  USHF.L.U32 UR4, UR4, 0x1, URZ ;  /* 0x0000000104047899 */ /* 0x000fe2000800063f */
[----:B------:R-:W1:Y:S11]  /*0340*/  FENCE.VIEW.ASYNC.S ;  /* 0x00000000000073c6 */ /* 0x000e760000000000 */
[----:B-1----:R4:W1:Y:S01]  /*0350*/  SYNCS.EXCH.64 URZ, [UR6+0x28c30], UR4 ;  /* 0x028c3004063f75b2 */ /* 0x0028620008000100 */
[----:B------:R4:W1:Y:S01]  /*0360*/  SYNCS.EXCH.64 URZ, [UR6+0x28c40], UR4 ;  /* 0x028c4004063f75b2 */ /* 0x0008620008000100 */
[----:B------:R4:W1:Y:S01]  /*0370*/  SYNCS.EXCH.64 URZ, [UR6+0x28c38], UR4 ;  /* 0x028c3804063f75b2 */ /* 0x0008620008000100 */
[----:B------:R4:W1:Y:S02]  /*0380*/  SYNCS.EXCH.64 URZ, [UR6+0x28c48], UR4 ;  /* 0x028c4804063f75b2 */ /* 0x0008640008000100 */
[----:B----4-:R-:W-:Y:S01]  /*0390*/  NOP ;  /* 0x0000000000007918 */ /* 0x010fe20000000000 */
.L_x_2:
[----:B------:R-:W4:Y:S01]  /*03a0*/  SHFL.IDX PT, R2, R0, RZ, 0x1f ;  /* 0x00001fff00027589 */ /* 0x000f2200000e0000 */
[----:B------:R-:W-:Y:S01]  /*03b0*/  NOP ;  /* 0x0000000000007918 */ /* 0x000fe20000000000 */
[----:B----4-:R-:W-:-:S13]  /*03c0*/  ISETP.NE.AND P0, PT, R2, RZ, PT ;  /* 0x000000ff0200720c */ /* 0x010fda0003f05270 */
[----:B------:R-:W-:Y:S05]  /*03d0*/  @P0 BRA `(.L_x_3) ;  /* 0x0000000000480947 */ /* 0x000fea0003800000 */
[----:B-1----:R-:W1:Y:S01]  /*03e0*/  S2UR UR5, SR_CgaCtaId ;  /* 0x00000000000579c3 */ /* 0x002e620000008800 */
[----:B------:R-:W-:Y:S01]  /*03f0*/  UMOV UR4, 0x400 ;  /* 0x0000040000047882 */ /* 0x000fe20000000000 */
[----:B------:R-:W-:Y:S01]  /*0400*/  UMOV UR6, 0x1 ;  /* 0x0000000100067882 */ /* 0x000fe20000000000 */
[----:B------:R-:W-:Y:S01]  /*0410*/  UMOV UR9, 0x2 ;  /* 0x0000000200097882 */ /* 0x000fe20000000000 */
[----:B------:R-:W-:-:S04]  /*0420*/  UIADD3 UR6, -UR6, 0x100000, URZ ;  /* 0x0010000006067890 */ /* 0x000fc8000fffe13f */
[----:B------:R-:W-:Y:S02]  /*0430*/  USHF.L.U32 UR7, UR6, 0xb, URZ ;  /* 0x0000000b06077899 */ /* 0x000fe4000800063f */
[----:B------:R-:W-:Y:S01]  /*0440*/  USHF.L.U32 UR6, UR6, 0x1, URZ ;  /* 0x0000000106067899 */ /* 0x000fe2000800063f */
[----:B------:R-:W-:Y:S01]  /*0450*/  ELECT P0, URZ, PT ;  /* 0x00000000003f782f */ /* 0x000fe20003800000 */
[----:B-1----:R-:W-:Y:S02]  /*0460*/  ULEA UR8, UR5, UR4, 0x18 ;  /* 0x0000000405087291 */ /* 0x002fe4000f8ec03f */
[----:B------:R-:W-:-:S04]  /*0470*/  UIADD3 UR4, -UR9, 0x100000, URZ ;  /* 0x0010000009047890 */ /* 0x000fc8000fffe13f */
[----:B------:R-:W-:Y:S02]  /*0480*/  USHF.L.U32 UR5, UR4, 0xb, URZ ;  /* 0x0000000b04057899 */ /* 0x000fe4000800063f */
[----:B------:R-:W-:Y:S01]  /*0490*/  USHF.L.U32 UR4, UR4, 0x1, URZ ;  /* 0x0000000104047899 */ /* 0x000fe2000800063f */
[----:B------:R-:W1:Y:S03]  /*04a0*/  FENCE.VIEW.ASYNC.S ;  /* 0x00000000000073c6 */ /* 0x000e660000000000 */
[----:B-1----:R4:W1:Y:S08]  /*04b0*/  SYNCS.EXCH.64 URZ, [UR8+0x28c50], UR6 ;  /* 0x028c5006083f75b2 */ /* 0x0028700008000100 */
[----:B------:R4:W1:Y:S01]  /*04c0*/  SYNCS.EXCH.64 URZ, [UR8+0x28c60], UR4 ;  /* 0x028c6004083f75b2 */ /* 0x0008620008000100 */
[----:B------:R4:W1:Y:S01]  /*04d0*/  SYNCS.EXCH.64 URZ, [UR8+0x28c58], UR6 ;  /* 0x028c5806083f75b2 */ /* 0x0008620008000100 */
[----:B------:R4:W1:Y:S02]  /*04e0*/  SYNCS.EXCH.64 URZ, [UR8+0x28c68], UR4 ;  /* 0x028c6804083f75b2 */ /* 0x0008640008000100 */
[----:B----4-:R-:W-:Y:S01]  /*04f0*/  NOP ;  /* 0x0000000000007918 */ /* 0x010fe20000000000 */
.L_x_3:
[----:B------:R-:W4:Y:S01]  /*0500*/  SHFL.IDX PT, R2, R0, RZ, 0x1f ;  /* 0x00001fff00027589 */ /* 0x000f2200000e0000 */
[----:B------:R-:W-:Y:S01]  /*0510*/  NOP ;  /* 0x0000000000007918 */ /* 0x000fe20000000000 */
[----:B----4-:R-:W-:-:S13]  /*0520*/  ISETP.NE.AND P0, PT, R2, RZ, PT ;  /* 0x000000ff0200720c */ /* 0x010fda0003f05270 */
[----:B------:R-:W-:Y:S05]  /*0530*/  @P0 BRA `(.L_x_4) ;  /* 0x0000000000380947 */ /* 0x000fea0003800000 */
        /* <DEDUP_REMOVED lines=14> */
.L_x_4:
        /* <DEDUP_REMOVED lines=8> */
[----:B------:R-:W-:Y:S01]  /*06a0*/  ELECT P0, URZ, PT ;  /* 0x00000000003f782f */ /* 0x000fe20003800000 */
[----:B-1----:R-:W-:Y:S02]  /*06b0*/  ULEA UR8, UR5, UR4, 0x18 ;  /* 0x0000000405087291 */ /* 0x002fe4000f8ec03f */
[----:B------:R-:W-:-:S04]  /*06c0*/  UIADD3 UR4, -UR6, 0x100000, URZ ;  /* 0x0010000006047890 */ /* 0x000fc8000fffe13f */
[----:B------:R-:W-:Y:S02]  /*06d0*/  USHF.L.U32 UR5, UR4, 0xb, URZ ;  /* 0x0000000b04057899 */ /* 0x000fe4000800063f */
[----:B------:R-:W-:Y:S02]  /*06e0*/  USHF.L.U32 UR4, UR4, 0x1, URZ ;  /* 0x0000000104047899 */ /* 0x000fe4000800063f */
        /* <DEDUP_REMOVED lines=9> */
.L_x_5:
        /* <DEDUP_REMOVED lines=22> */
.L_x_6:
[----:B------:R-:W-:Y:S01]  /*08e0*/  PLOP3.LUT P0, PT, PT, PT, UP0, 0x80, 0x0 ;  /* 0x000000000000781c */ /* 0x000fe20003f0f008 */
[----:B------:R-:W-:Y:S01]  /*08f0*/  UMOV UR38, 0x1 ;  /* 0x0000000100267882 */ /* 0x000fe20000000000 */
[----:B------:R-:W-:Y:S01]  /*0900*/  NOP ;  /* 0x0000000000007918 */ /* 0x000fe20000000000 */
[----:B------:R-:W-:Y:S01]  /*0910*/  USEL UR38, UR38, 0x2, !UP0 ;  /* 0x0000000226267887 */ /* 0x000fe2000c000000 */
[----:B------:R-:W-:Y:S01]  /*0920*/  ULDC.64 UR48, c[0x0][0x208] ;  /* 0x0000820000307ab9 */ /* 0x000fe20000000a00 */
[----:B-123--:R-:W-:Y:S08]  /*0930*/  BAR.SYNC.DEFER_BLOCKING 0x0 ;  /* 0x0000000000007b1d */ /* 0x00eff00000010000 */
[----:B------:R-:W-:Y:S05]  /*0940*/  @!P0 BRA `(.L_x_7) ;  /* 0x0000006c00088947 */ /* 0x000fea0003800000 */
.L_x_8:
[----:B------:R-:W-:-:S08]  /*0950*/  NOP ;  /* 0x0000000000007918 */ /* 0x000fd00000000000 */
[----:B------:R-:W1:Y:S02]  /*0960*/  USETMAXREG.TRY_ALLOC.CTAPOOL UP0, 0xf0 ;  /* 0x000000f0000079c8 */ /* 0x000e640008000600 */
[----:B-1----:R-:W-:-:S13]  /*0970*/  PLOP3.LUT P0, PT, PT, PT, UP0, 0x80, 0x0 ;  /* 0x000000000000781c */ /* 0x002fda0003f0f008 */
[----:B------:R-:W-:Y:S05]  /*0980*/  @!P0 BRA `(.L_x_8) ;  /* 0xfffffffc00f08947 */ /* 0x000fea000383ffff */
[----:B------:R-:W-:Y:S01]  /*0990*/  LOP3.LUT R0, R4, 0xffffff80, RZ, 0xc0, !PT ;  /* 0xffffff8004007812 */ /* 0x000fe200078ec0ff */
[----:B------:R-:W1:Y:S03]  /*09a0*/  S2UR UR45, SR_CTAID.X ;  /* 0x00000000002d79c3 */ /* 0x000e660000002500 */
[----:B------:R-:W-:-:S05]  /*09b0*/  ISETP.NE.AND P0, PT, R0, 0x80, PT ;  /* 0x000000800000780c */ /* 0x000fca0003f05270 */
[----:B------:R-:W1:Y:S08]  /*09c0*/  LDC R0, c[0x0][0xda4] ;  /* 0x00036900ff007b82 */ /* 0x000e700000000800 */
[----:B------:R-:W-:Y:S06]  /*09d0*/  @!P0 BAR.ARV 0x8, 0xa0 ;  /* 0x0202800000008b1d */ /* 0x000fec0000002000 */
[----:B------:R-:W-:-:S13]  /*09e0*/  ISETP.GE.U32.AND P0, PT, R4, 0x100, PT ;  /* 0x000001000400780c */ /* 0x000fda0003f06070 */
[----:B------:R-:W-:Y:S06]  /*09f0*/  @P0 BAR.ARV 0xf, 0x100 ;  /* 0x03c4000000000b1d */ /* 0x000fec0000002000 */
[----:B-1----:R-:W-:-:S13]  /*0a00*/  ISETP.LE.AND P0, PT, R0, UR45, PT ;  /* 0x0000002d00007c0c */ /* 0x002fda000bf03270 */
[----:B------:R-:W-:Y:S05]  /*0a10*/  @P0 EXIT ;  /* 0x000000000000094d */ /* 0x000fea0003800000 */
[----:B------:R-:W-:Y:S01]  /*0a20*/  VIADD R0, R4, 0xffffff80 ;  /* 0xffffff8004007836 */ /* 0x000fe20000000000 */
[----:B------:R-:W1:Y:S01]  /*0a30*/  S2UR UR4, SR_CgaCtaId ;  /* 0x00000000000479c3 */ /* 0x000e620000008800 */
[----:B------:R-:W-:Y:S01]  /*0a40*/  UMOV UR46, 0x400 ;  /* 0x00000400002e7882 */ /* 0x000fe20000000000 */
[----:B------:R-:W-:Y:S01]  /*0a50*/  MOV R22, 0x40 ;  /* 0x0000004000167802 */ /* 0x000fe20000000f00 */
[----:B------:R-:W-:Y:S01]  /*0a60*/  ULOP3.LUT UR44, UR38, 0x1, URZ, 0xfc, !UPT ;  /* 0x00000001262c7892 */ /* 0x000fe2000f8efc3f */
[----:B------:R-:W-:Y:S01]  /*0a70*/  SHF.R.S32.HI R3, RZ, 0x1f, R0 ;  /* 0x0000001fff037819 */ /* 0x000fe20000011400 */
[----:B------:R-:W-:Y:S01]  /*0a80*/  ULDC.64 UR52, c[0x0][0x198] ;  /* 0x0000660000347ab9 */ /* 0x000fe20000000a00 */
[----:B------:R-:W-:Y:S01]  /*0a90*/  UMOV UR41, URZ ;  /* 0x0000003f00297c82 */ /* 0x000fe20008000000 */
[----:B------:R-:W-:Y:S01]  /*0aa0*/  UMOV UR40, URZ ;  /* 0x0000003f00287c82 */ /* 0x000fe20008000000 */
[CC--:B------:R-:W-:Y:S01]  /*0ab0*/  LEA.HI R2, R3.reuse, R0.reuse, RZ, 0x4 ;  /* 0x0000000003027211 */ /* 0x0c0fe200078f20ff */
[----:B------:R-:W-:Y:S01]  /*0ac0*/  UMOV UR39, URZ ;  /* 0x0000003f00277c82 */ /* 0x000fe20008000000 */
[----:B------:R-:W-:-:S02]  /*0ad0*/  LEA.HI R4, R3, R0, RZ, 0x5 ;  /* 0x0000000003047211 */ /* 0x000fc400078f28ff */
[----:B------:R-:W-:Y:S02]  /*0ae0*/  LEA.HI R5, R3, R0, RZ, 0x7 ;  /* 0x0000000003057211 */ /* 0x000fe400078f38ff */
[----:B------:R-:W-:Y:S02]  /*0af0*/  LOP3.LUT R7, R2, 0xfffffff0, RZ, 0xc0, !PT ;  /* 0xfffffff002077812 */ /* 0x000fe400078ec0ff */
[--C-:B------:R-:W-:Y:S02]  /*0b00*/  SHF.R.S32.HI R185, RZ, 0x5, R4.reuse ;  /* 0x00000005ffb97819 */ /* 0x100fe40000011404 */
[----:B------:R-:W-:Y:S02]  /*0b10*/  LOP3.LUT R3, R5, 0xffffff80, RZ, 0xc0, !PT ;  /* 0xffffff8005037812 */ /* 0x000fe400078ec0ff */
[----:B------:R-:W-:Y:S02]  /*0b20*/  SHF.R.S32.HI R4, RZ, 0x1f, R4 ;  /* 0x0000001fff047819 */ /* 0x000fe40000011404 */
[C---:B------:R-:W-:Y:S01]  /*0b30*/  IADD3 R7, R0.reuse, -R7, RZ ;  /* 0x8000000700077210 */ /* 0x040fe20007ffe0ff */
[----:B------:R-:W-:Y:S01]  /*0b40*/  IMAD.IADD R3, R0, 0x1, -R3 ;  /* 0x0000000100037824 */ /* 0x000fe200078e0a03 */
[----:B------:R-:W-:Y:S01]  /*0b50*/  LEA.HI R4, R4, R185, RZ, 0x2 ;  /* 0x000000b904047211 */ /* 0x000fe200078f10ff */
[----:B-1----:R-:W-:Y:S01]  /*0b60*/  ULEA UR46, UR4, UR46, 0x18 ;  /* 0x0000002e042e7291 */ /* 0x002fe2000f8ec03f */
[----:B------:R-:W-:-:S02]  /*0b70*/  SHF.R.S32.HI R0, RZ, 0x1f, R7 ;  /* 0x0000001fff007819 */ /* 0x000fc40000011407 */
[----:B------:R-:W-:Y:S02]  /*0b80*/  SHF.R.S32.HI R184, RZ, 0x7, R5 ;  /* 0x00000007ffb87819 */ /* 0x000fe40000011405 */
[----:B------:R-:W-:Y:S02]  /*0b90*/  LOP3.LUT R4, R4, 0x3ffffc, RZ, 0xc0, !PT ;  /* 0x003ffffc04047812 */ /* 0x000fe400078ec0ff */
[----:B------:R-:W-:Y:S01]  /*0ba0*/  LEA.HI R6, R0, R7, RZ, 0x3 ;  /* 0x0000000700067211 */ /* 0x000fe200078f18ff */
[----:B------:R-:W-:Y:S01]  /*0bb0*/  IMAD R11, R184, 0x100, R7 ;  /* 0x00000100b80b7824 */ /* 0x000fe200078e0207 */
[----:B------:R-:W-:Y:S02]  /*0bc0*/  SHF.R.S32.HI R9, RZ, 0x4, R2 ;  /* 0x00000004ff097819 */ /* 0x000fe40000011402 */
[----:B------:R-:W-:Y:S02]  /*0bd0*/  IADD3 R8, R185, -R4, RZ ;  /* 0x80000004b9087210 */ /* 0x000fe40007ffe0ff */
[C---:B------:R-:W-:Y:S01]  /*0be0*/  LOP3.LUT R4, R6.reuse, 0xfffffff8, RZ, 0xc0, !PT ;  /* 0xfffffff806047812 */ /* 0x040fe200078ec0ff */
[----:B------:R-:W-:Y:S01]  /*0bf0*/  IMAD.SHL.U32 R6, R6, 0x40, RZ ;  /* 0x0000004006067824 */ /* 0x000fe200078e00ff */
[----:B------:R-:W-:Y:S01]  /*0c00*/  LEA.HI R2, R2, R9, RZ, 0x1 ;  /* 0x0000000902027211 */ /* 0x000fe200078f08ff */
[----:B------:R-:W-:Y:S01]  /*0c10*/  IMAD R186, R8, 0x10, R11 ;  /* 0x0000001008ba7824 */ /* 0x000fe200078e020b */
[----:B------:R-:W-:-:S02]  /*0c20*/  IADD3 R8, R7, -R4, RZ ;  /* 0x8000000407087210 */ /* 0x000fc40007ffe0ff */
[----:B------:R-:W-:Y:S02]  /*0c30*/  LOP3.LUT R2, R2, 0x1ffffffe, RZ, 0xc0, !PT ;  /* 0x1ffffffe02027812 */ /* 0x000fe400078ec0ff */
[----:B------:R-:W-:Y:S01]  /*0c40*/  LOP3.LUT R6, R6, 0x7ffffe00, RZ, 0xc0, !PT ;  /* 0x7ffffe0006067812 */ /* 0x000fe200078ec0ff */
[----:B------:R-:W-:Y:S01]  /*0c50*/  IMAD.SHL.U32 R10, R8, 0x40, RZ ;  /* 0x00000040080a7824 */ /* 0x000fe200078e00ff */
[----:B------:R-:W-:Y:S02]  /*0c60*/  IADD3 R9, R9, -R2, RZ ;  /* 0x8000000209097210 */ /* 0x000fe40007ffe0ff */
[----:B------:R-:W-:Y:S01]  /*0c70*/  SHF.R.S32.HI R0, RZ, 0x1f, R3 ;  /* 0x0000001fff007819 */ /* 0x000fe20000011403 */
[----:B------:R-:W-:Y:S01]  /*0c80*/  IMAD R6, R185, 0x400, R6 ;  /* 0x00000400b9067824 */ /* 0x000fe200078e0206 */
[----:B------:R-:W-:Y:S02]  /*0c90*/  SHF.L.U32 R9, R9, 0x3, RZ ;  /* 0x0000000309097819 */ /* 0x000fe400000006ff */
[----:B------:R-:W-:-:S02]  /*0ca0*/  LOP3.LUT R10, R10, 0x1c0, RZ, 0xc0, !PT ;  /* 0x000001c00a0a7812 */ /* 0x000fc400078ec0ff */
[----:B------:R-:W-:Y:S02]  /*0cb0*/  LEA R186, R186, R9, 0x6 ;  /* 0x00000009baba7211 */ /* 0x000fe400078e30ff */
[----:B------:R-:W-:Y:S02]  /*0cc0*/  LOP3.LUT R9, R10, 0x8, R9, 0xf8, !PT ;  /* 0x000000080a097812 */ /* 0x000fe400078ef809 */
[----:B------:R-:W-:Y:S02]  /*0cd0*/  SHF.R.U32.HI R10, RZ, 0x3, R10 ;  /* 0x00000003ff0a7819 */ /* 0x000fe4000001160a */
[CC--:B------:R-:W-:Y:S02]  /*0ce0*/  LEA.HI R2, R0.reuse, R3.reuse, RZ, 0x2 ;  /* 0x0000000300027211 */ /* 0x0c0fe400078f10ff */
[----:B------:R-:W-:Y:S02]  /*0cf0*/  LOP3.LUT R9, R9, R10, RZ, 0x3c, !PT ;  /* 0x0000000a09097212 */ /* 0x000fe400078e3cff */
[----:B------:R-:W-:-:S02]  /*0d00*/  LEA.HI R4, R0, R3, RZ, 0x5 ;  /* 0x0000000300047211 */ /* 0x000fc400078f28ff */
[----:B------:R-:W-:Y:S01]  /*0d10*/  R2P PR, R8, 0x6 ;  /* 0x0000000608007804 */ /* 0x000fe20000000000 */
[----:B------:R-:W-:Y:S01]  /*0d20*/  IMAD.IADD R6, R6, 0x1, R9 ;  /* 0x0000000106067824 */ /* 0x000fe200078e0209 */
[--C-:B------:R-:W-:Y:S02]  /*0d30*/  SHF.R.S32.HI R0, RZ, 0x2, R2.reuse ;  /* 0x00000002ff007819 */ /* 0x100fe40000011402 */
[----:B------:R-:W-:Y:S02]  /*0d40*/  SHF.R.S32.HI R7, RZ, 0x1f, R2 ;  /* 0x0000001fff077819 */ /* 0x000fe40000011402 */
[----:B------:R-:W-:Y:S02]  /*0d50*/  LEA.HI R5, R5, R184, RZ, 0x1 ;  /* 0x000000b805057211 */ /* 0x000fe400078f08ff */
[----:B------:R-:W-:Y:S02]  /*0d60*/  LEA R19, R6, UR46, 0x1 ;  /* 0x0000002e06137c11 */ /* 0x000fe4000f8e08ff */
[----:B------:R-:W-:-:S02]  /*0d70*/  LEA.HI R7, R7, R0, RZ, 0x3 ;  /* 0x0000000007077211 */ /* 0x000fc400078f18ff */
[----:B------:R-:W-:Y:S01]  /*0d80*/  LOP3.LUT R2, R2, 0x7ffffffc, RZ, 0xc0, !PT ;  /* 0x7ffffffc02027812 */ /* 0x000fe200078ec0ff */
[----:B------:R-:W-:Y:S01]  /*0d90*/  VIADD R23, R19, 0x26800 ;  /* 0x0002680013177836 */ /* 0x000fe20000000000 */
[----:B------:R-:W-:Y:S02]  /*0da0*/  LOP3.LUT R5, R5, 0xfffffe, RZ, 0xc0, !PT ;  /* 0x00fffffe05057812 */ /* 0x000fe400078ec0ff */
[----:B------:R-:W-:Y:S01]  /*0db0*/  LOP3.LUT R7, R7, 0xfffffff8, RZ, 0xc0, !PT ;  /* 0xfffffff807077812 */ /* 0x000fe200078ec0ff */
[----:B------:R-:W-:Y:S01]  /*0dc0*/  IMAD.IADD R16, R3, 0x1, -R2 ;  /* 0x0000000103107824 */ /* 0x000fe200078e0a02 */
[----:B------:R-:W-:Y:S01]  /*0dd0*/  IADD3 R18, R19, 0x26820, RZ ;  /* 0x0002682013127810 */ /* 0x000fe20007ffe0ff */
[----:B------:R-:W-:Y:S01]  /*0de0*/  IMAD.IADD R5, R184, 0x1, -R5 ;  /* 0x00000001b8057824 */ /* 0x000fe200078e0a05 */
[----:B------:R-:W-:Y:S01]  /*0df0*/  SEL R22, R22, 0xffffffc0, !P2 ;  /* 0xffffffc016167807 */ /* 0x000fe20005000000 */
[----:B------:R-:W-:Y:S01]  /*0e00*/  IMAD.SHL.U32 R16, R16, 0x2, RZ ;  /* 0x0000000210107824 */ /* 0x000fe200078e00ff */
[----:B------:R-:W-:-:S02]  /*0e10*/  IADD3 R7, R0, -R7, RZ ;  /* 0x8000000700077210 */ /* 0x000fc40007ffe0ff */
[----:B------:R-:W-:Y:S02]  /*0e20*/  SHF.R.S32.HI R2, RZ, 0x5, R4 ;  /* 0x00000005ff027819 */ /* 0x000fe40000011404 */
[C---:B------:R-:W-:Y:S02]  /*0e30*/  @P1 IADD3 R18, R23.reuse, -0x20, RZ ;  /* 0xffffffe017121810 */ /* 0x040fe40007ffe0ff */
[----:B------:R-:W-:Y:S02]  /*0e40*/  IADD3 R23, R23, R22, RZ ;  /* 0x0000001617177210 */ /* 0x000fe40007ffe0ff */
[----:B------:R-:W-:Y:S02]  /*0e50*/  LEA R2, R2, R7, 0x4 ;  /* 0x0000000702027211 */ /* 0x000fe400078e20ff */
[----:B------:R-:W-:Y:S02]  /*0e60*/  SHF.L.U32 R17, R5, 0x8, RZ ;  /* 0x0000000805117819 */ /* 0x000fe400000006ff */
[----:B------:R-:W-:-:S07]  /*0e70*/  IADD3 R22, R22, R18, RZ ;  /* 0x0000001216167210 */ /* 0x000fce0007ffe0ff */
.L_x_42:
[----:B------:R-:W-:Y:S01]  /*0e80*/  ULDC UR4, c[0x0][0xda8] ;  /* 0x00036a0000047ab9 */ /* 0x000fe20000000800 */
[----:B------:R-:W-:Y:S01]  /*0e90*/  ULDC UR50, c[0x0][0x404] ;  /* 0x0001010000327ab9 */ /* 0x000fe20000000800 */
[----:B------:R-:W-:Y:S01]  /*0ea0*/  UISETP.NE.AND UP1, UPT, UR4, 0x1, UPT ;  /* 0x000000010400788c */ /* 0x000fe2000bf25270 */
[----:B------:R-:W-:Y:S02]  /*0eb0*/  ULDC UR6, c[0x0][0x2e0] ;  /* 0x0000b80000067ab9 */ /* 0x000fe40000000800 */
[----:B------:R-:W-:Y:S01]  /*0ec0*/  ULDC.64 UR4, c[0x0][0x3f8] ;  /* 0x0000fe0000047ab9 */ /* 0x000fe20000000a00 */
[----:B------:R-:W-:Y:S01]  /*0ed0*/  UMOV UR43, UR45 ;  /* 0x0000002d002b7c82 */ /* 0x000fe20008000000 */
[----:B------:R-:W-:Y:S01]  /*0ee0*/  UISETP.NE.U32.AND UP0, UPT, UR4, URZ, UPT ;  /* 0x0000003f0400728c */ /* 0x000fe2000bf05070 */
[----:B------:R-:W-:Y:S02]  /*0ef0*/  UMOV UR42, UR45 ;  /* 0x0000002d002a7c82 */ /* 0x000fe40008000000 */
[----:B------:R-:W-:Y:S01]  /*0f00*/  ULDC UR4, c[0x0][0xdb4] ;  /* 0x00036d0000047ab9 */ /* 0x000fe20000000800 */
[----:B------:R-:W-:-:S02]  /*0f10*/  UISETP.NE.AND.EX UP0, UPT, UR5, URZ, UPT, UP0 ;  /* 0x0000003f0500728c */ /* 0x000fc4000bf05300 */
[----:B------:R-:W-:Y:S02]  /*0f20*/  UISETP.NE.AND UP2, UPT, UR4, 0x1, UPT ;  /* 0x000000010400788c */ /* 0x000fe4000bf45270 */
[----:B------:R-:W-:Y:S01]  /*0f30*/  USEL UR50, UR50, 0x1, UP0 ;  /* 0x0000000132327887 */ /* 0x000fe20008000000 */
[----:B------:R-:W-:Y:S01]  /*0f40*/  @UP1 ULDC UR4, c[0x0][0xdac] ;  /* 0x00036b0000041ab9 */ /* 0x000fe20000000800 */
[----:B------:R-:W-:Y:S02]  /*0f50*/  UISETP.NE.AND UP0, UPT, UR47, 0x1, UPT ;  /* 0x000000012f00788c */ /* 0x000fe4000bf05270 */
[----:B------:R-:W-:Y:S02]  /*0f60*/  UIMAD.WIDE.U32 UR4, UR45, UR4, URZ ;  /* 0x000000042d0472a5 */ /* 0x000fe4000f8e003f */
[----:B------:R-:W-:Y:S02]  /*0f70*/  UIMAD UR50, UR50, UR6, URZ ;  /* 0x00000006323272a4 */ /* 0x000fe4000f8e023f */
[----:B------:R-:W-:Y:S01]  /*0f80*/  PLOP3.LUT P0, PT, PT, PT, UP0, 0x80, 0x0 ;  /* 0x000000000000781c */ /* 0x000fe20003f0f008 */
[----:B------:R-:W-:Y:S01]  /*0f90*/  @UP1 ULDC UR6, c[0x0][0xdb0] ;  /* 0x00036c0000061ab9 */ /* 0x000fe20000000800 */
[----:B------:R-:W-:Y:S01]  /*0fa0*/  @UP2 ULDC.64 UR8, c[0x0][0xdb8] ;  /* 0x00036e0000082ab9 */ /* 0x000fe20000000a00 */
[----:B------:R-:W-:-:S02]  /*0fb0*/  @UP1 USHF.R.U32.HI UR43, URZ, UR6, UR5 ;  /* 0x000000063f2b1299 */ /* 0x000fc40008011605 */
[----:B------:R-:W-:Y:S02]  /*0fc0*/  UIADD3 UR6, UR50, 0x3f, URZ ;  /* 0x0000003f32067890 */ /* 0x000fe4000fffe03f */
[----:B------:R-:W-:Y:S02]  /*0fd0*/  UIMAD.WIDE.U32 UR4, UR43, UR8, URZ ;  /* 0x000000082b0472a5 */ /* 0x000fe4000f8e003f */
[----:B------:R-:W-:Y:S01]  /*0fe0*/  USHF.R.S32.HI UR7, URZ, 0x1f, UR6 ;  /* 0x0000001f3f077899 */ /* 0x000fe20008011406 */
[----:B------:R-:W-:Y:S01]  /*0ff0*/  UMOV UR36, UR43 ;  /* 0x0000002b00247c82 */ /* 0x000fe20008000000 */
[----:B------:R-:W-:Y:S02]  /*1000*/  @UP2 USHF.R.U32.HI UR36, URZ, UR9, UR5 ;  /* 0x000000093f242299 */ /* 0x000fe40008011605 */
[----:B------:R-:W-:-:S04]  /*1010*/  ULEA.HI UR7, UR7, UR6, URZ, 0x6 ;  /* 0x0000000607077291 */ /* 0x000fc8000f8f303f */
[----:B------:R-:W-:Y:S01]  /*1020*/  USHF.R.S32.HI UR37, URZ, 0x6, UR7 ;  /* 0x000000063f257899 */ /* 0x000fe20008011407 */
[----:B-1----:R-:W-:Y:S11]  /*1030*/  @!P0 BRA `(.L_x_9) ;  /* 0x0000001800448947 */ /* 0x002ff60003800000 */
[----:B------:R-:W1:Y:S01]  /*1040*/  SHFL.IDX PT, R0, R184, RZ, 0x1f ;  /* 0x00001fffb8007589 */ /* 0x000e6200000e0000 */
[----:B------:R-:W-:-:S06]  /*1050*/  UISETP.NE.AND UP0, UPT, UR44, 0x3, UPT ;  /* 0x000000032c00788c */ /* 0x000fcc000bf05270 */
[----:B------:R-:W-:Y:S02]  /*1060*/  PLOP3.LUT P0, PT, PT, PT, UP0, 0x80, 0x0 ;  /* 0x000000000000781c */ /* 0x000fe40003f0f008 */
[----:B-1----:R-:W-:-:S13]  /*1070*/  R2UR UR4, R0 ;  /* 0x00000000000472ca */ /* 0x002fda00000e0000 */
[----:B------:R-:W-:-:S04]  /*1080*/  ULEA.HI UR5, UR4, UR4, URZ, 0x1 ;  /* 0x0000000404057291 */ /* 0x000fc8000f8f083f */
[----:B------:R-:W-:-:S04]  /*1090*/  ULOP3.LUT UR5, UR5, 0x1fffe, URZ, 0xc0, !UPT ;  /* 0x0001fffe05057892 */ /* 0x000fc8000f8ec03f */
[----:B------:R-:W-:-:S04]  /*10a0*/  UIADD3 UR5, UR4, -UR5, URZ ;  /* 0x8000000504057290 */ /* 0x000fc8000fffe03f */
[----:B------:R-:W-:-:S04]  /*10b0*/  ULEA UR5, UR5, UR46, 0xf ;  /* 0x0000002e05057291 */ /* 0x000fc8000f8e783f */
[----:B------:R-:W-:-:S04]  /*10c0*/  UIADD3 UR5, UR5, 0x400, URZ ;  /* 0x0000040005057890 */ /* 0x000fc8000fffe03f */
[----:B------:R-:W-:-:S04]  /*10d0*/  USHF.R.U32.HI UR5, URZ, 0x4, UR5 ;  /* 0x000000043f057899 */ /* 0x000fc80008011605 */
[----:B------:R-:W-:-:S04]  /*10e0*/  ULOP3.LUT UR5, UR5, 0x3fff, URZ, 0xc0, !UPT ;  /* 0x00003fff05057892 */ /* 0x000fc8000f8ec03f */
[----:B------:R-:W-:Y:S01]  /*10f0*/  ULOP3.LUT UR20, UR5, 0x2000000, URZ, 0xfc, !UPT ;  /* 0x0200000005147892 */ /* 0x000fe2000f8efc3f */
[----:B------:R-:W-:Y:S11]  /*1100*/  @!P0 BRA `(.L_x_10) ;  /* 0x0000000000048947 */ /* 0x000ff60003800000 */
[----:B------:R-:W-:Y:S01]  /*1110*/  BPT.TRAP 0x1 ;  /* 0x000000040000795c */ /* 0x000fe20000300000 */
.L_x_10:
[----:B------:R-:W-:Y:S01]  /*1120*/  ULEA UR16, UR39, UR46, 0x3 ;  /* 0x0000002e27107291 */ /* 0x000fe2000f8e183f */
[----:B------:R-:W-:-:S05]  /*1130*/  IMAD.U32 R0, RZ, RZ, UR40 ;  /* 0x00000028ff007e24 */ /* 0x000fca000f8e00ff */
[----:B------:R-:W-:-:S04]  /*1140*/  SHF.L.U32 R0, R0, 0x1f, RZ ;  /* 0x0000001f00007819 */ /* 0x000fc800000006ff */
[----:B------:R-:W1:Y:S02]  /*1150*/  SYNCS.PHASECHK.TRANS64.TRYWAIT P0, [UR16+0x28c50], R0 ;  /* 0x028c5000ff0075a7 */ /* 0x000e640008000150 */
[----:B-1----:R-:W-:Y:S05]  /*1160*/  @!P0 BRA `(.L_x_11) ;  /* 0x0000009400648947 */ /* 0x002fea0003800000 */
.L_x_98:
[----:B------:R-:W-:Y:S01]  /*1170*/  BAR.SYNC.DEFER_BLOCKING 0xe, 0x100 ;  /* 0x0384000000007b1d */ /* 0x000fe20000010000 */
[----:B------:R-:W-:Y:S01]  /*1180*/  UIADD3 UR4, UR46, 0x26800, URZ ;  /* 0x000268002e047890 */ /* 0x000fe2000fffe03f */
[----:B-1----:R-:W-:Y:S01]  /*1190*/  MOV R0, UR16 ;  /* 0x0000001000007c02 */ /* 0x002fe20008000f00 */
[----:B------:R-:W-:Y:S02]  /*11a0*/  ULEA UR12, UR39, UR20, 0xc ;  /* 0x00000014270c7291 */ /* 0x000fe4000f8e603f */
[----:B------:R-:W-:Y:S01]  /*11b0*/  USHF.R.U32.HI UR4, URZ, 0x4, UR4 ;  /* 0x000000043f047899 */ /* 0x000fe20008011604 */
[----:B------:R-:W-:Y:S01]  /*11c0*/  UMOV UR7, 0x40000040 ;  /* 0x4000004000077882 */ /* 0x000fe20000000000 */
[----:B------:R-:W-:Y:S02]  /*11d0*/  UMOV UR5, 0x40000040 ;  /* 0x4000004000057882 */ /* 0x000fe40000000000 */
[----:B------:R-:W-:Y:S01]  /*11e0*/  ULOP3.LUT UR4, UR4, 0x3fff, URZ, 0xc0, !UPT ;  /* 0x00003fff04047892 */ /* 0x000fe2000f8ec03f */
[----:B------:R-:W1:Y:S01]  /*11f0*/  S2R R3, SR_TID.X ;  /* 0x0000000000037919 */ /* 0x000e620000002100 */
[----:B------:R-:W-:Y:S01]  /*1200*/  UMOV UR6, UR12 ;  /* 0x0000000c00067c82 */ /* 0x000fe20008000000 */
[----:B------:R-:W-:-:S02]  /*1210*/  UIADD3 UR10, UR12, 0x100, URZ ;  /* 0x000001000c0a7890 */ /* 0x000fc4000fffe03f */
[----:B------:R-:W-:Y:S01]  /*1220*/  ULOP3.LUT UR13, UR4, 0x10000, URZ, 0xfc, !UPT ;  /* 0x00010000040d7892 */ /* 0x000fe2000f8efc3f */
[----:B------:R-:W-:Y:S01]  /*1230*/  UMOV UR11, 0x40000040 ;  /* 0x40000040000b7882 */ /* 0x000fe20000000000 */
[----:B------:R-:W-:Y:S02]  /*1240*/  UMOV UR9, 0x40000040 ;  /* 0x4000004000097882 */ /* 0x000fe40000000000 */
[----:B------:R-:W-:Y:S02]  /*1250*/  UIADD3 UR8, UR13, 0x4, URZ ;  /* 0x000000040d087890 */ /* 0x000fe4000fffe03f */
[----:B------:R-:W-:Y:S01]  /*1260*/  UIADD3 UR14, UR12, 0x180, URZ ;  /* 0x000001800c0e7890 */ /* 0x000fe2000fffe03f */
[----:B------:R-:W-:Y:S01]  /*1270*/  UMOV UR4, UR13 ;  /* 0x0000000d00047c82 */ /* 0x000fe20008000000 */
[----:B------:R-:W-:Y:S01]  /*1280*/  UMOV UR15, 0x40000040 ;  /* 0x40000040000f7882 */ /* 0x000fe20000000000 */
[----:B------:R-:W-:Y:S01]  /*1290*/  WARPGROUP.ARRIVE ;  /* 0x00000000000079c5 */ /* 0x000fe20000000000 */
[----:B------:R-:W-:-:S05]  /*12a0*/  UISETP.GE.AND UP0, UPT, UR50, 0x41, UPT ;  /* 0x000000413200788c */ /* 0x000fca000bf06270 */
[----:B------:R-:W-:Y:S01]  /*12b0*/  HGMMA.64x256x16.F32.BF16 R24, gdesc[UR4].tnspB, RZ, !UPT, gsb0 ;  /* 0x43e00000041879f0 */ /* 0x000fe2000c0018ff */
[----:B------:R-:W-:Y:S02]  /*12c0*/  UIADD3 UR6, UR12, 0x80, URZ ;  /* 0x000000800c067890 */ /* 0x000fe4000fffe03f */
[----:B------:R-:W-:Y:S01]  /*12d0*/  UIADD3 UR4, UR13, 0x2, URZ ;  /* 0x000000020d047890 */ /* 0x000fe2000fffe03f */
[----:B------:R-:W-:Y:S01]  /*12e0*/  UMOV UR7, 0x40000040 ;  /* 0x4000004000077882 */ /* 0x000fe20000000000 */
[----:B------:R-:W-:Y:S01]  /*12f0*/  UMOV UR5, 0x40000040 ;  /* 0x4000004000057882 */ /* 0x000fe20000000000 */
[----:B------:R-:W-:-:S03]  /*1300*/  UIADD3 UR12, UR13, 0x6, URZ ;  /* 0x000000060d0c7890 */ /* 0x000fc6000fffe03f */
[----:B------:R-:W-:Y:S01]  /*1310*/  UMOV UR13, 0x40000040 ;  /* 0x40000040000d7882 */ /* 0x000fe20000000000 */
[----:B-1----:R-:W-:-:S04]  /*1320*/  LOP3.LUT R3, R3, 0x7f, RZ, 0xc0, !PT ;  /* 0x0000007f03037812 */ /* 0x002fc800078ec0ff */
[----:B------:R-:W-:-:S13]  /*1330*/  ISETP.NE.AND P0, PT, R3, RZ, PT ;  /* 0x000000ff0300720c */ /* 0x000fda0003f05270 */
[----:B------:R-:W-:-:S04]  /*1340*/  @!P0 IADD3 R0, R0, 0x28c60, RZ ;  /* 0x00028c6000008810 */ /* 0x000fc80007ffe0ff */
[----:B------:R-:W-:Y:S01]  /*1350*/  @!P0 PRMT R0, RZ, 0x654, R0 ;  /* 0x00000654ff008816 */ /* 0x000fe20000000000 */
[----:B------:R-:W-:Y:S02]  /*1360*/  WARPGROUP.DEPBAR.LE gsb0, 0x0 ;  /* 0x00008000000079c5 */ /* 0x000fe40000010000 */
[----:B------:R-:W-:-:S06]  /*1370*/  WARPGROUP.ARRIVE ;  /* 0x00000000000079c5 */ /* 0x000fcc0000000000 */
[----:B------:R-:W-:Y:S03]  /*1380*/  HGMMA.64x256x16.F32.BF16 R24, gdesc[UR4].tnspB, R24, gsb0 ;  /* 0x43e00000041879f0 */ /* 0x000fe60008001818 */
[----:B------:R-:W-:Y:S02]  /*1390*/  WARPGROUP.DEPBAR.LE gsb0, 0x0 ;  /* 0x00008000000079c5 */ /* 0x000fe40000010000 */
[----:B------:R-:W-:-:S15]  /*13a0*/  WARPGROUP.ARRIVE ;  /* 0x00000000000079c5 */ /* 0x000fde0000000000 */
[----:B------:R-:W-:-:S08]  /*13b0*/  NOP ;  /* 0x0000000000007918 */ /* 0x000fd00000000000 */
[----:B------:R-:W-:Y:S03]  /*13c0*/  HGMMA.64x256x16.F32.BF16 R24, gdesc[UR8].tnspB, R24, gsb0 ;  /* 0x43e00000081879f0 */ /* 0x000fe60008001818 */
[----:B------:R-:W-:Y:S02]  /*13d0*/  WARPGROUP.DEPBAR.LE gsb0, 0x0 ;  /* 0x00008000000079c5 */ /* 0x000fe40000010000 */
[----:B------:R-:W-:-:S15]  /*13e0*/  WARPGROUP.ARRIVE ;  /* 0x00000000000079c5 */ /* 0x000fde0000000000 */
[----:B------:R-:W-:-:S08]  /*13f0*/  NOP ;  /* 0x0000000000007918 */ /* 0x000fd00000000000 */
[----:B------:R-:W-:Y:S03]  /*1400*/  HGMMA.64x256x16.F32.BF16 R24, gdesc[UR12].tnspB, R24, gsb0 ;  /* 0x43e000000c1879f0 */ /* 0x000fe60008001818 */
[----:B------:R-:W-:Y:S02]  /*1410*/  WARPGROUP.DEPBAR.LE gsb0, 0x0 ;  /* 0x00008000000079c5 */ /* 0x000fe40000010000 */
[----:B------:R-:W-:Y:S06]  /*1420*/  BAR.ARV 0xf, 0x100 ;  /* 0x03c4000000007b1d */ /* 0x000fec0000002000 */
[----:B------:R1:W-:Y:S01]  /*1430*/  @!P0 SYNCS.ARRIVE.TRANS64.RED.A1T0 RZ, [R0+URZ], RZ ;  /* 0x000000ff00ff89a7 */ /* 0x0003e2000810043f */
[----:B------:R-:W-:-:S13]  /*1440*/  PLOP3.LUT P0, PT, PT, PT, UP0, 0x80, 0x0 ;  /* 0x000000000000781c */ /* 0x000fda0003f0f008 */
[----:B-1----:R-:W-:Y:S05]  /*1450*/  @!P0 BRA `(.L_x_12) ;  /* 0x0000000c00048947 */ /* 0x002fea0003800000 */
[----:B------:R-:W-:-:S06]  /*1460*/  UIADD3 UR37, UR37, -0x2, URZ ;  /* 0xfffffffe25257890 */ /* 0x000fcc000fffe03f */
[----:B------:R-:W-:-:S07]  /*1470*/  IMAD.U32 R0, RZ, RZ, UR37 ;  /* 0x00000025ff007e24 */ /* 0x000fce000f8e00ff */
.L_x_17:
[----:B------:R-:W-:Y:S01]  /*1480*/  BAR.SYNC.DEFER_BLOCKING 0xe, 0x100 ;  /* 0x0384000000007b1d */ /* 0x000fe20000010000 */
[----:B-1----:R-:W-:Y:S01]  /*1490*/  MOV R3, UR39 ;  /* 0x0000002700037c02 */ /* 0x002fe20008000f00 */
[----:B------:R-:W-:Y:S01]  /*14a0*/  UISETP.NE.AND UP1, UPT, UR44, 0x3, UPT ;  /* 0x000000032c00788c */ /* 0x000fe2000bf25270 */
[C---:B------:R-:W-:Y:S01]  /*14b0*/  ISETP.GT.AND P1, PT, R0.reuse, RZ, PT ;  /* 0x000000ff0000720c */ /* 0x040fe20003f24270 */
[----:B------:R-:W-:Y:S01]  /*14c0*/  UIADD3 UR39, UR39, 0x1, URZ ;  /* 0x0000000127277890 */ /* 0x000fe2000fffe03f */
[----:B------:R-:W-:Y:S01]  /*14d0*/  LEA R3, R3, R2, 0x6 ;  /* 0x0000000203037211 */ /* 0x000fe200078e30ff */
[----:B------:R-:W-:Y:S02]  /*14e0*/  VIADD R0, R0, 0xffffffff ;  /* 0xffffffff00007836 */ /* 0x000fe40000000000 */
[----:B------:R-:W-:Y:S01]  /*14f0*/  PLOP3.LUT P2, PT, PT, PT, UP1, 0x80, 0x0 ;  /* 0x000000000000781c */ /* 0x000fe20003f4f018 */
[----:B------:R-:W-:Y:S01]  /*1500*/  UISETP.NE.AND UP0, UPT, UR39, 0x2, UPT ;  /* 0x000000022700788c */ /* 0x000fe2000bf05270 */
[----:B------:R-:W-:-:S03]  /*1510*/  LEA R3, R3, UR46, 0x2 ;  /* 0x0000002e03037c11 */ /* 0x000fc6000f8e10ff */
[----:B------:R-:W-:Y:S02]  /*1520*/  USEL UR6, URZ, 0x1, UP0 ;  /* 0x000000013f067887 */ /* 0x000fe40008000000 */
[----:B------:R-:W-:Y:S02]  /*1530*/  USEL UR39, UR39, URZ, UP0 ;  /* 0x0000003f27277287 */ /* 0x000fe40008000000 */
[----:B------:R-:W-:Y:S01]  /*1540*/  ULOP3.LUT UR40, UR40, UR6, URZ, 0x3c, !UPT ;  /* 0x0000000628287292 */ /* 0x000fe2000f8e3c3f */
[----:B------:R-:W1:Y:S04]  /*1550*/  LDS R4, [R3+0x28800] ;  /* 0x0288000003047984 */ /* 0x000e680000000800 */
[----:B------:R-:W2:Y:S01]  /*1560*/  LDS R5, [R3+0x28820] ;  /* 0x0288200003057984 */ /* 0x000ea20000000800 */
[-C--:B-1----:R-:W-:Y:S01]  /*1570*/  FMUL.FTZ R24, R24, R4.reuse ;  /* 0x0000000418187220 */ /* 0x082fe20000410000 */
[-C--:B------:R-:W-:Y:S01]  /*1580*/  FMUL.FTZ R25, R25, R4.reuse ;  /* 0x0000000419197220 */ /* 0x080fe20000410000 */
        /* <DEDUP_REMOVED lines=61> */
[----:B------:R-:W-:Y:S01]  /*1960*/  FMUL.FTZ R149, R149, R4 ;  /* 0x0000000495957220 */ /* 0x000fe20000410000 */
[-C--:B--2---:R-:W-:Y:S01]  /*1970*/  FMUL.FTZ R26, R26, R5.reuse ;  /* 0x000000051a1a7220 */ /* 0x084fe20000410000 */
        /* <DEDUP_REMOVED lines=63> */
[----:B------:R-:W-:Y:S06]  /*1d70*/  @!P2 BRA `(.L_x_13) ;  /* 0x000000000004a947 */ /* 0x000fec0003800000 */
[----:B------:R-:W-:Y:S01]  /*1d80*/  BPT.TRAP 0x1 ;  /* 0x000000040000795c */ /* 0x000fe20000300000 */
.L_x_13:
[----:B------:R-:W-:Y:S01]  /*1d90*/  ULEA UR6, UR39, UR46, 0x3 ;  /* 0x0000002e27067291 */ /* 0x000fe2000f8e183f */
[----:B------:R-:W-:-:S04]  /*1da0*/  MOV R3, UR40 ;  /* 0x0000002800037c02 */ /* 0x000fc80008000f00 */
[----:B------:R-:W-:-:S04]  /*1db0*/  SHF.L.U32 R3, R3, 0x1f, RZ ;  /* 0x0000001f03037819 */ /* 0x000fc800000006ff */
[----:B------:R1:W2:Y:S01]  /*1dc0*/  SYNCS.PHASECHK.TRANS64.TRYWAIT P0, [UR6+0x28c50], R3 ;  /* 0x028c5003ff0075a7 */ /* 0x0002a20008000146 */
[----:B------:R-:W-:Y:S05]  /*1dd0*/  @!P2 BRA `(.L_x_14) ;  /* 0x000000000004a947 */ /* 0x000fea0003800000 */
[----:B------:R-:W-:Y:S01]  /*1de0*/  BPT.TRAP 0x1 ;  /* 0x000000040000795c */ /* 0x000fe20000300000 */
.L_x_14:
[----:B--2---:R-:W-:Y:S05]  /*1df0*/  @P0 BRA `(.L_x_15) ;  /* 0x0000000000080947 */ /* 0x004fea0003800000 */
[----:B------:R-:W2:Y:S02]  /*1e00*/  SYNCS.PHASECHK.TRANS64.TRYWAIT P0, [UR6+0x28c50], R3 ;  /* 0x028c5003ff0075a7 */ /* 0x000ea40008000146 */
[----:B--2---:R-:W-:Y:S05]  /*1e10*/  @!P0 BRA `(.L_x_16) ;  /* 0x0000008800508947 */ /* 0x004fea0003800000 */
.L_x_15:
[----:B------:R-:W-:Y:S01]  /*1e20*/  UIADD3 UR6, UR46, 0x26800, URZ ;  /* 0x000268002e067890 */ /* 0x000fe2000fffe03f */
[----:B------:R-:W-:Y:S01]  /*1e30*/  WARPGROUP.ARRIVE ;  /* 0x00000000000079c5 */ /* 0x000fe20000000000 */
[----:B------:R-:W-:-:S05]  /*1e40*/  ULEA UR18, UR39, UR20, 0xc ;  /* 0x0000001427127291 */ /* 0x000fca000f8e603f */
[----:B--2---:R-:W2:Y:S01]  /*1e50*/  S2R R4, SR_TID.X ;  /* 0x0000000000047919 */ /* 0x004ea20000002100 */
[----:B------:R-:W-:Y:S01]  /*1e60*/  USHF.R.U32.HI UR6, URZ, 0x4, UR6 ;  /* 0x000000043f067899 */ /* 0x000fe20008011606 */
[----:B-1----:R-:W-:Y:S01]  /*1e70*/  MOV R3, UR39 ;  /* 0x0000002700037c02 */ /* 0x002fe20008000f00 */
[----:B------:R-:W-:Y:S01]  /*1e80*/  UMOV UR19, 0x40000040 ;  /* 0x4000004000137882 */ /* 0x000fe20000000000 */
[----:B------:R-:W-:Y:S01]  /*1e90*/  UMOV UR17, 0x40000040 ;  /* 0x4000004000117882 */ /* 0x000fe20000000000 */
[----:B------:R-:W-:Y:S01]  /*1ea0*/  ULOP3.LUT UR6, UR6, 0x3fff, URZ, 0xc0, !UPT ;  /* 0x00003fff06067892 */ /* 0x000fe2000f8ec03f */
[----:B------:R-:W-:Y:S01]  /*1eb0*/  UMOV UR7, 0x40000040 ;  /* 0x4000004000077882 */ /* 0x000fe20000000000 */
[----:B------:R-:W-:Y:S02]  /*1ec0*/  UIADD3 UR10, UR18, 0x100, URZ ;  /* 0x00000100120a7890 */ /* 0x000fe4000fffe03f */
[----:B------:R-:W-:Y:S02]  /*1ed0*/  ULOP3.LUT UR16, UR6, 0x10000, URZ, 0xfc, !UPT ;  /* 0x0001000006107892 */ /* 0x000fe4000f8efc3f */
[----:B------:R-:W-:Y:S01]  /*1ee0*/  UIADD3 UR6, UR18, 0x80, URZ ;  /* 0x0000008012067890 */ /* 0x000fe2000fffe03f */
[----:B------:R-:W-:Y:S01]  /*1ef0*/  UMOV UR11, 0x40000040 ;  /* 0x40000040000b7882 */ /* 0x000fe20000000000 */
[----:B------:R-:W-:Y:S01]  /*1f00*/  UIADD3 UR14, UR18, 0x180, URZ ;  /* 0x00000180120e7890 */ /* 0x000fe2000fffe03f */
[----:B------:R-:W-:-:S04]  /*1f10*/  UMOV UR15, 0x40000040 ;  /* 0x40000040000f7882 */ /* 0x000fc80000000000 */
[----:B------:R-:W-:Y:S01]  /*1f20*/  HGMMA.64x256x16.F32.BF16 R24, gdesc[UR16].tnspB, R24, gsb0 ;  /* 0x43e00000101879f0 */ /* 0x000fe20008001818 */
[----:B--2---:R-:W-:-:S04]  /*1f30*/  LOP3.LUT R4, R4, 0x7f, RZ, 0xc0, !PT ;  /* 0x0000007f04047812 */ /* 0x004fc800078ec0ff */
[----:B------:R-:W-:-:S13]  /*1f40*/  ISETP.NE.AND P0, PT, R4, RZ, PT ;  /* 0x000000ff0400720c */ /* 0x000fda0003f05270 */
[----:B------:R-:W-:-:S05]  /*1f50*/  @!P0 LEA R3, R3, UR46, 0x3 ;  /* 0x0000002e03038c11 */ /* 0x000fca000f8e18ff */
[----:B------:R-:W-:-:S05]  /*1f60*/  @!P0 VIADD R3, R3, 0x28c60 ;  /* 0x00028c6003038836 */ /* 0x000fca0000000000 */
        /* <DEDUP_REMOVED lines=15> */
[----:B------:R-:W-:Y:S05]  /*2060*/  @P1 BRA `(.L_x_17) ;  /* 0xfffffff400041947 */ /* 0x000fea000383ffff */
.L_x_12:
[----:B------:R-:W-:Y:S01]  /*2070*/  BAR.SYNC.DEFER_BLOCKING 0xe, 0x100 ;  /* 0x0384000000007b1d */ /* 0x000fe20000010000 */
[----:B-1----:R-:W-:Y:S01]  /*2080*/  MOV R3, UR39 ;  /* 0x0000002700037c02 */ /* 0x002fe20008000f00 */
[----:B------:R-:W-:Y:S01]  /*2090*/  UIADD3 UR39, UR39, 0x1, URZ ;  /* 0x0000000127277890 */ /* 0x000fe2000fffe03f */
[----:B------:R-:W-:Y:S02]  /*20a0*/  CS2R R156, SRZ ;  /* 0x00000000009c7805 */ /* 0x000fe4000001ff00 */
[----:B------:R-:W-:Y:S01]  /*20b0*/  LEA R0, R3, R2, 0x6 ;  /* 0x0000000203007211 */ /* 0x000fe200078e30ff */
[----:B------:R-:W-:-:S03]  /*20c0*/  UISETP.NE.AND UP0, UPT, UR39, 0x2, UPT ;  /* 0x000000022700788c */ /* 0x000fc6000bf05270 */
[----:B------:R-:W-:Y:S01]  /*20d0*/  LEA R3, R0, UR46, 0x2 ;  /* 0x0000002e00037c11 */ /* 0x000fe2000f8e10ff */
        /* <DEDUP_REMOVED lines=133> */
[----:B------:R-:W-:Y:S06]  /*2930*/  BAR.ARV 0xf, 0x100 ;  /* 0x03c4000000007b1d */ /* 0x000fec0000002000 */
[----:B------:R-:W-:Y:S05]  /*2940*/  BRA `(.L_x_18) ;  /* 0x0000003800747947 */ /* 0x000fea0003800000 */
.L_x_9:
[----:B------:R-:W1:Y:S02]  /*2950*/  SHFL.IDX PT, R0, R184, RZ, 0x1f ;  /* 0x00001fffb8007589 */ /* 0x000e6400000e0000 */
[----:B-1----:R-:W-:-:S13]  /*2960*/  R2UR UR4, R0 ;  /* 0x00000000000472ca */ /* 0x002fda00000e0000 */
[----:B------:R-:W-:-:S04]  /*2970*/  ULEA.HI UR5, UR4, UR4, URZ, 0x1 ;  /* 0x0000000404057291 */ /* 0x000fc8000f8f083f */
[----:B------:R-:W-:-:S04]  /*2980*/  ULOP3.LUT UR5, UR5, 0x1fffe, URZ, 0xc0, !UPT ;  /* 0x0001fffe05057892 */ /* 0x000fc8000f8ec03f */
[----:B------:R-:W-:Y:S02]  /*2990*/  UIADD3 UR5, UR4, -UR5, URZ ;  /* 0x8000000504057290 */ /* 0x000fe4000fffe03f */
[----:B------:R-:W-:Y:S02]  /*29a0*/  UIADD3 UR4, UR46, 0x26800, URZ ;  /* 0x000268002e047890 */ /* 0x000fe4000fffe03f */
[----:B------:R-:W-:Y:S02]  /*29b0*/  ULEA UR5, UR5, UR46, 0xf ;  /* 0x0000002e05057291 */ /* 0x000fe4000f8e783f */
[----:B------:R-:W-:Y:S02]  /*29c0*/  ULOP3.LUT UP0, URZ, UR4, 0x3ff, URZ, 0xc0, !UPT ;  /* 0x000003ff043f7892 */ /* 0x000fe4000f80c03f */
[----:B------:R-:W-:-:S04]  /*29d0*/  UIADD3 UR5, UR5, 0x400, URZ ;  /* 0x0000040005057890 */ /* 0x000fc8000fffe03f */
[----:B------:R-:W-:Y:S01]  /*29e0*/  PLOP3.LUT P0, PT, PT, PT, UP0, 0x80, 0x0 ;  /* 0x000000000000781c */ /* 0x000fe20003f0f008 */
[----:B------:R-:W-:-:S04]  /*29f0*/  USHF.R.U32.HI UR5, URZ, 0x4, UR5 ;  /* 0x000000043f057899 */ /* 0x000fc80008011605 */
[----:B------:R-:W-:-:S08]  /*2a00*/  ULOP3.LUT UR51, UR5, 0x3fff, URZ, 0xc0, !UPT ;  /* 0x00003fff05337892 */ /* 0x000fd0000f8ec03f */
[----:B------:R-:W-:Y:S05]  /*2a10*/  @!P0 BRA `(.L_x_19) ;  /* 0x0000000000408947 */ /* 0x000fea0003800000 */
[----:B------:R-:W-:Y:S01]  /*2a20*/  MOV R0, 0x0 ;  /* 0x0000000000007802 */ /* 0x000fe20000000f00 */
[----:B------:R-:W-:Y:S01]  /*2a30*/  ULDC.64 UR4, c[0x4][0x88] ;  /* 0x0100220000047ab9 */ /* 0x000fe20000000a00 */
[----:B------:R-:W-:Y:S01]  /*2a40*/  ULDC.64 UR6, c[0x4][0x28] ;  /* 0x01000a0000067ab9 */ /* 0x000fe20000000a00 */
[----:B------:R-:W-:Y:S01]  /*2a50*/  IMAD.U32 R4, RZ, RZ, UR4 ;  /* 0x00000004ff047e24 */ /* 0x000fe2000f8e00ff */
[----:B------:R1:W2:Y:S01]  /*2a60*/  LDC.64 R14, c[0x4][R0] ;  /* 0x01000000000e7b82 */ /* 0x0002a20000000a00 */
[----:B------:R-:W-:Y:S01]  /*2a70*/  MOV R5, UR5 ;  /* 0x0000000500057c02 */ /* 0x000fe20008000f00 */
[----:B------:R-:W-:Y:S01]  /*2a80*/  ULDC.64 UR4, c[0x4][0x90] ;  /* 0x0100240000047ab9 */ /* 0x000fe20000000a00 */
[----:B------:R-:W-:Y:S01]  /*2a90*/  MOV R10, UR6 ;  /* 0x00000006000a7c02 */ /* 0x000fe20008000f00 */
[----:B------:R-:W-:Y:S01]  /*2aa0*/  IMAD.U32 R7, RZ, RZ, UR5 ;  /* 0x00000005ff077e24 */ /* 0x000fe2000f8e00ff */
[----:B------:R-:W-:Y:S01]  /*2ab0*/  MOV R6, UR4 ;  /* 0x0000000400067c02 */ /* 0x000fe20008000f00 */
[----:B------:R-:W-:Y:S01]  /*2ac0*/  IMAD.MOV.U32 R8, RZ, RZ, 0x70 ;  /* 0x00000070ff087424 */ /* 0x000fe200078e00ff */
[----:B------:R-:W-:-:S02]  /*2ad0*/  MOV R11, UR7 ;  /* 0x00000007000b7c02 */ /* 0x000fc40008000f00 */
[----:B------:R-:W-:Y:S02]  /*2ae0*/  MOV R12, 0x1 ;  /* 0x00000001000c7802 */ /* 0x000fe40000000f00 */
[----:B-1----:R-:W-:-:S07]  /*2af0*/  MOV R13, RZ ;  /* 0x000000ff000d7202 */ /* 0x002fce0000000f00 */
[----:B------:R-:W-:-:S07]  /*2b00*/  LEPC R20, `(.L_x_19) ;  /* 0x000000001014794e */ /* 0x000fce0000000000 */
[----:B--2---:R-:W-:Y:S05]  /*2b10*/  CALL.ABS.NOINC R14 ;  /* 0x000000000e007343 */ /* 0x004fea0003c00000 */
.L_x_19:
[----:B------:R-:W-:Y:S01]  /*2b20*/  ULEA.HI UR4, UR41, UR41, URZ, 0x1 ;  /* 0x0000002929047291 */ /* 0x000fe2000f8f083f */
[----:B------:R-:W-:-:S03]  /*2b30*/  MOV R3, UR44 ;  /* 0x0000002c00037c02 */ /* 0x000fc60008000f00 */
[----:B------:R-:W-:Y:S01]  /*2b40*/  ULOP3.LUT UR4, UR4, 0xfffffffe, URZ, 0xc0, !UPT ;  /* 0xfffffffe04047892 */ /* 0x000fe2000f8ec03f */
[----:B------:R-:W-:-:S03]  /*2b50*/  ISETP.NE.AND P0, PT, R3, 0x3, PT ;  /* 0x000000030300780c */ /* 0x000fc60003f05270 */
[----:B------:R-:W-:-:S06]  /*2b60*/  UIADD3 UR4, UR41, -UR4, URZ ;  /* 0x8000000429047290 */ /* 0x000fcc000fffe03f */
[----:B------:R-:W-:-:S05]  /*2b70*/  IMAD.U32 R0, RZ, RZ, UR4 ;  /* 0x00000004ff007e24 */ /* 0x000fca000f8e00ff */
[----:B------:R-:W-:-:S04]  /*2b80*/  SHF.L.U32 R0, R0, 0x1f, RZ ;  /* 0x0000001f00007819 */ /* 0x000fc800000006ff */
[----:B------:R-:W1:Y:S02]  /*2b90*/  SYNCS.PHASECHK.TRANS64.TRYWAIT P1, [UR46+0x28c00], R0 ;  /* 0x028c0000ff0075a7 */ /* 0x000e64000802016e */
[----:B-1----:R-:W-:Y:S05]  /*2ba0*/  @!P1 BRA `(.L_x_20) ;  /* 0x0000007c00049947 */ /* 0x002fea0003800000 */
.L_x_99:
[----:B------:R-:W-:Y:S05]  /*2bb0*/  @!P0 BRA `(.L_x_21) ;  /* 0x0000000000048947 */ /* 0x000fea0003800000 */
[----:B------:R-:W-:Y:S01]  /*2bc0*/  BPT.TRAP 0x1 ;  /* 0x000000040000795c */ /* 0x000fe20000300000 */
.L_x_21:
[----:B------:R-:W-:Y:S01]  /*2bd0*/  IMAD.U32 R12, RZ, RZ, UR40 ;  /* 0x00000028ff0c7e24 */ /* 0x000fe2000f8e00ff */
[----:B------:R-:W-:-:S04]  /*2be0*/  MOV R7, UR39 ;  /* 0x0000002700077c02 */ /* 0x000fc80008000f00 */
[----:B------:R-:W-:Y:S02]  /*2bf0*/  LEA R7, R7, UR46, 0x3 ;  /* 0x0000002e07077c11 */ /* 0x000fe4000f8e18ff */
[----:B------:R-:W-:-:S04]  /*2c00*/  SHF.L.U32 R12, R12, 0x1f, RZ ;  /* 0x0000001f0c0c7819 */ /* 0x000fc800000006ff */
[----:B------:R2:W3:Y:S01]  /*2c10*/  SYNCS.PHASECHK.TRANS64.TRYWAIT P1, [R7+URZ+0x28c30], R12 ;  /* 0x028c300c070075a7 */ /* 0x0004e2000802017f */
[----:B------:R-:W-:Y:S05]  /*2c20*/  @!P0 BRA `(.L_x_22) ;  /* 0x0000000000048947 */ /* 0x000fea0003800000 */
[----:B------:R-:W-:Y:S01]  /*2c30*/  BPT.TRAP 0x1 ;  /* 0x000000040000795c */ /* 0x000fe20000300000 */
.L_x_22:
[----:B---3--:R-:W-:Y:S05]  /*2c40*/  @P1 BRA `(.L_x_23) ;  /* 0x0000000000081947 */ /* 0x008fea0003800000 */
[----:B------:R-:W3:Y:S02]  /*2c50*/  SYNCS.PHASECHK.TRANS64.TRYWAIT P1, [R7+URZ+0x28c30], R12 ;  /* 0x028c300c070075a7 */ /* 0x000ee4000802017f */
[----:B---3--:R-:W-:Y:S05]  /*2c60*/  @!P1 BRA `(.L_x_24) ;  /* 0x0000007800ec9947 */ /* 0x008fea0003800000 */
.L_x_23:
[----:B-1----:R-:W1:Y:S01]  /*2c70*/  S2R R0, SR_TID.X ;  /* 0x0000000000007919 */ /* 0x002e620000002100 */
[----:B------:R-:W-:-:S04]  /*2c80*/  UIADD3 UR4, UR46, 0x22400, URZ ;  /* 0x000224002e047890 */ /* 0x000fc8000fffe03f */
[----:B------:R-:W-:-:S04]  /*2c90*/  USHF.R.U32.HI UR4, URZ, 0x4, UR4 ;  /* 0x000000043f047899 */ /* 0x000fc80008011604 */
[----:B------:R-:W-:-:S06]  /*2ca0*/  ULOP3.LUT UR4, UR4, 0x3fff, URZ, 0xc0, !UPT ;  /* 0x00003fff04047892 */ /* 0x000fcc000f8ec03f */
[----:B------:R-:W-:Y:S01]  /*2cb0*/  MOV R4, UR4 ;  /* 0x0000000400047c02 */ /* 0x000fe20008000f00 */
[----:B------:R-:W-:Y:S05]  /*2cc0*/  WARPSYNC.ALL ;  /* 0x0000000000007948 */ /* 0x000fea0003800000 */
[----:B------:R-:W-:Y:S02]  /*2cd0*/  LOP3.LUT R4, R4, 0x10000, RZ, 0xfc, !PT ;  /* 0x0001000004047812 */ /* 0x000fe400078efcff */
[----:B-1----:R-:W-:-:S04]  /*2ce0*/  LOP3.LUT R0, R0, 0x7f, RZ, 0xc0, !PT ;  /* 0x0000007f00007812 */ /* 0x002fc800078ec0ff */
[----:B------:R-:W-:Y:S02]  /*2cf0*/  ISETP.NE.AND P1, PT, R0, RZ, PT ;  /* 0x000000ff0000720c */ /* 0x000fe40003f25270 */
[----:B------:R-:W-:Y:S01]  /*2d00*/  R2UR UR12, R4 ;  /* 0x00000000040c72ca */ /* 0x000fe200000e0000 */
[----:B------:R-:W-:Y:S01]  /*2d10*/  UIADD3 UR4, UR46, 0x20400, URZ ;  /* 0x000204002e047890 */ /* 0x000fe2000fffe03f */
[----:B------:R-:W-:Y:S01]  /*2d20*/  WARPGROUP.ARRIVE ;  /* 0x00000000000079c5 */ /* 0x000fe20000000000 */
[----:B------:R-:W-:Y:S01]  /*2d30*/  UMOV UR7, 0x40000040 ;  /* 0x4000004000077882 */ /* 0x000fe20000000000 */
[----:B------:R-:W-:Y:S01]  /*2d40*/  UMOV UR5, 0x40000040 ;  /* 0x4000004000057882 */ /* 0x000fe20000000000 */
[----:B------:R-:W-:Y:S01]  /*2d50*/  USHF.R.U32.HI UR4, URZ, 0x4, UR4 ;  /* 0x000000043f047899 */ /* 0x000fe20008011604 */
[----:B------:R-:W-:Y:S01]  /*2d60*/  UMOV UR11, 0x40000040 ;  /* 0x40000040000b7882 */ /* 0x000fe20000000000 */
[----:B------:R-:W-:Y:S02]  /*2d70*/  UMOV UR9, 0x40000040 ;  /* 0x4000004000097882 */ /* 0x000fe40000000000 */
[----:B------:R-:W-:Y:S01]  /*2d80*/  ULOP3.LUT UR4, UR4, 0x3fff, URZ, 0xc0, !UPT ;  /* 0x00003fff04047892 */ /* 0x000fe2000f8ec03f */
[----:B------:R-:W-:Y:S01]  /*2d90*/  UMOV UR15, 0x40000040 ;  /* 0x40000040000f7882 */ /* 0x000fe20000000000 */
[----:B------:R-:W-:-:S02]  /*2da0*/  ULDC UR20, c[0x0][0x988] ;  /* 0x0002620000147ab9 */ /* 0x000fc40000000800 */
[----:B------:R-:W-:Y:S02]  /*2db0*/  ULEA UR12, UR39, UR12, 0x9 ;  /* 0x0000000c270c7291 */ /* 0x000fe4000f8e483f */
[----:B------:R-:W-:Y:S02]  /*2dc0*/  ULOP3.LUT UR13, UR4, 0x10000, URZ, 0xfc, !UPT ;  /* 0x00010000040d7892 */ /* 0x000fe4000f8efc3f */
[----:B------:R-:W-:Y:S02]  /*2dd0*/  UIADD3 UR10, UR12, 0x4, URZ ;  /* 0x000000040c0a7890 */ /* 0x000fe4000fffe03f */
[----:B------:R-:W-:Y:S01]  /*2de0*/  UIADD3 UR8, UR13, 0x4, URZ ;  /* 0x000000040d087890 */ /* 0x000fe2000fffe03f */
[----:B------:R-:W-:Y:S02]  /*2df0*/  UMOV UR6, UR12 ;  /* 0x0000000c00067c82 */ /* 0x000fe40008000000 */
[----:B------:R-:W-:Y:S01]  /*2e00*/  UMOV UR4, UR13 ;  /* 0x0000000d00047c82 */ /* 0x000fe20008000000 */
[----:B------:R-:W-:Y:S01]  /*2e10*/  UIADD3 UR14, UR12, 0x6, URZ ;  /* 0x000000060c0e7890 */ /* 0x000fe2000fffe03f */
[----:B------:R-:W-:Y:S01]  /*2e20*/  HGMMA.64x64x16.F32.BF16 R24, gdesc[UR4], RZ, !UPT, gsb0 ;  /* 0x00e00000041879f0 */ /* 0x000fe2000c0018ff */
[----:B------:R-:W-:-:S02]  /*2e30*/  UIADD3 UR6, UR12, 0x2, URZ ;  /* 0x000000020c067890 */ /* 0x000fc4000fffe03f */
[----:B------:R-:W-:Y:S01]  /*2e40*/  UIADD3 UR4, UR13, 0x2, URZ ;  /* 0x000000020d047890 */ /* 0x000fe2000fffe03f */
[----:B------:R-:W-:Y:S01]  /*2e50*/  UMOV UR7, 0x40000040 ;  /* 0x4000004000077882 */ /* 0x000fe20000000000 */
[----:B------:R-:W-:Y:S01]  /*2e60*/  UMOV UR5, 0x40000040 ;  /* 0x4000004000057882 */ /* 0x000fe20000000000 */
[----:B------:R-:W-:-:S03]  /*2e70*/  UIADD3 UR12, UR13, 0x6, URZ ;  /* 0x000000060d0c7890 */ /* 0x000fc6000fffe03f */
[----:B------:R-:W-:Y:S01]  /*2e80*/  UMOV UR13, 0x40000040 ;  /* 0x40000040000d7882 */ /* 0x000fe20000000000 */
[----:B------:R-:W-:Y:S02]  /*2e90*/  WARPGROUP.DEPBAR.LE gsb0, 0x0 ;  /* 0x00008000000079c5 */ /* 0x000fe40000010000 */
[----:B------:R-:W-:-:S06]  /*2ea0*/  WARPGROUP.ARRIVE ;  /* 0x00000000000079c5 */ /* 0x000fcc0000000000 */
[----:B------:R-:W-:Y:S01]  /*2eb0*/  HGMMA.64x64x16.F32.BF16 R24, gdesc[UR4], R24, gsb0 ;  /* 0x00e00000041879f0 */ /* 0x000fe20008001818 */
[----:B------:R-:W-:-:S06]  /*2ec0*/  UIMAD UR6, UR37, -0x40, UR50 ;  /* 0xffffffc0250678a4 */ /* 0x000fcc000f8e0232 */
[----:B------:R-:W-:-:S04]  /*2ed0*/  MOV R3, UR6 ;  /* 0x0000000600037c02 */ /* 0x000fc80008000f00 */
[----:B------:R-:W-:-:S04]  /*2ee0*/  IADD3 R0, -R16, 0x40, R3 ;  /* 0x0000004010007810 */ /* 0x000fc80007ffe103 */
[C---:B------:R-:W-:Y:S02]  /*2ef0*/  ISETP.GT.AND P6, PT, R0.reuse, RZ, PT ;  /* 0x000000ff0000720c */ /* 0x040fe40003fc4270 */
[C---:B------:R-:W-:Y:S02]  /*2f00*/  ISETP.GT.AND P2, PT, R0.reuse, 0x1, PT ;  /* 0x000000010000780c */ /* 0x040fe40003f44270 */
[C---:B------:R-:W-:Y:S02]  /*2f10*/  ISETP.GT.AND P3, PT, R0.reuse, 0x8, PT ;  /* 0x000000080000780c */ /* 0x040fe40003f64270 */
[C---:B------:R-:W-:Y:S02]  /*2f20*/  ISETP.GT.AND P4, PT, R0.reuse, 0x9, PT ;  /* 0x000000090000780c */ /* 0x040fe40003f84270 */
[----:B------:R-:W-:Y:S01]  /*2f30*/  ISETP.GT.AND P5, PT, R0, 0x10, PT ;  /* 0x000000100000780c */ /* 0x000fe20003fa4270 */
[----:B------:R-:W-:Y:S02]  /*2f40*/  WARPGROUP.DEPBAR.LE gsb0, 0x0 ;  /* 0x00008000000079c5 */ /* 0x000fe40000010000 */
[----:B------:R-:W-:-:S06]  /*2f50*/  WARPGROUP.ARRIVE ;  /* 0x00000000000079c5 */ /* 0x000fcc0000000000 */
[----:B------:R-:W-:Y:S03]  /*2f60*/  HGMMA.64x64x16.F32.BF16 R24, gdesc[UR8], R24, gsb0 ;  /* 0x00e00000081879f0 */ /* 0x000fe60008001818 */
[----:B------:R-:W-:Y:S02]  /*2f70*/  WARPGROUP.DEPBAR.LE gsb0, 0x0 ;  /* 0x00008000000079c5 */ /* 0x000fe40000010000 */
[----:B------:R-:W-:-:S06]  /*2f80*/  WARPGROUP.ARRIVE ;  /* 0x00000000000079c5 */ /* 0x000fcc0000000000 */
[----:B------:R-:W-:Y:S03]  /*2f90*/  HGMMA.64x64x16.F32.BF16 R24, gdesc[UR12], R24, gsb0 ;  /* 0x00e000000c1879f0 */ /* 0x000fe60008001818 */
[----:B------:R-:W-:Y:S02]  /*2fa0*/  WARPGROUP.DEPBAR.LE gsb0, 0x0 ;  /* 0x00008000000079c5 */ /* 0x000fe40000010000 */
[----:B------:R-:W-:Y:S02]  /*2fb0*/  FSEL R24, R24, -INF , P6 ;  /* 0xff80000018187808 */ /* 0x000fe40003000000 */
[----:B------:R-:W-:Y:S02]  /*2fc0*/  FSEL R25, R25, -INF , P2 ;  /* 0xff80000019197808 */ /* 0x000fe40001000000 */
[----:B------:R-:W-:Y:S02]  /*2fd0*/  FSEL R28, R28, -INF , P3 ;  /* 0xff8000001c1c7808 */ /* 0x000fe40001800000 */
[----:B------:R-:W-:-:S02]  /*2fe0*/  FMNMX.FTZ R3, R24, R25, !PT ;  /* 0x0000001918037209 */ /* 0x000fc40007810000 */
[----:B------:R-:W-:Y:S02]  /*2ff0*/  FSEL R29, R29, -INF , P4 ;  /* 0xff8000001d1d7808 */ /* 0x000fe40002000000 */
[----:B------:R-:W-:Y:S02]  /*3000*/  FMNMX.FTZ R6, R28, R3, !PT ;  /* 0x000000031c067209 */ /* 0x000fe40007810000 */
[----:B------:R-:W-:Y:S02]  /*3010*/  FSEL R26, R26, -INF , P6 ;  /* 0xff8000001a1a7808 */ /* 0x000fe40003000000 */
[----:B------:R-:W-:Y:S02]  /*3020*/  ISETP.GT.AND P6, PT, R0, 0x11, PT ;  /* 0x000000110000780c */ /* 0x000fe40003fc4270 */
[----:B------:R-:W-:Y:S02]  /*3030*/  FSEL R32, R32, -INF , P5 ;  /* 0xff80000020207808 */ /* 0x000fe40002800000 */
[----:B------:R-:W-:-:S02]  /*3040*/  FMNMX.FTZ R3, R29, R6, !PT ;  /* 0x000000061d037209 */ /* 0x000fc40007810000 */
[----:B------:R-:W-:Y:S02]  /*3050*/  FSEL R27, R27, -INF , P2 ;  /* 0xff8000001b1b7808 */ /* 0x000fe40001000000 */
[----:B------:R-:W-:Y:S02]  /*3060*/  ISETP.GT.AND P2, PT, R0, 0x18, PT ;  /* 0x000000180000780c */ /* 0x000fe40003f44270 */
[----:B------:R-:W-:Y:S02]  /*3070*/  FSEL R33, R33, -INF , P6 ;  /* 0xff80000021217808 */ /* 0x000fe40003000000 */
[----:B------:R-:W-:Y:S02]  /*3080*/  FMNMX.FTZ R6, R32, R3, !PT ;  /* 0x0000000320067209 */ /* 0x000fe40007810000 */
[----:B------:R-:W-:Y:S02]  /*3090*/  FSEL R30, R30, -INF , P3 ;  /* 0xff8000001e1e7808 */ /* 0x000fe40001800000 */
[----:B------:R-:W-:-:S02]  /*30a0*/  ISETP.GT.AND P3, PT, R0, 0x19, PT ;  /* 0x000000190000780c */ /* 0x000fc40003f64270 */
        /* <DEDUP_REMOVED lines=35> */
[----:B------:R-:W-:-:S02]  /*32e0*/  FMNMX.FTZ R0, R52, R3, !PT ;  /* 0x0000000334007209 */ /* 0x000fc40007810000 */
[----:B------:R-:W-:Y:S02]  /*32f0*/  FMNMX.FTZ R3, R26, R27, !PT ;  /* 0x0000001b1a037209 */ /* 0x000fe40007810000 */
[----:B------:R-:W-:Y:S02]  /*3300*/  FMNMX.FTZ R5, R53, R0, !PT ;  /* 0x0000000035057209 */ /* 0x000fe40007810000 */
[----:B------:R-:W-:Y:S02]  /*3310*/  FSEL R47, R47, -INF , P2 ;  /* 0xff8000002f2f7808 */ /* 0x000fe40001000000 */
[----:B------:R-:W-:Y:S01]  /*3320*/  FSEL R50, R50, -INF , P3 ;  /* 0xff80000032327808 */ /* 0x000fe20001800000 */
[----:B------:R-:W1:Y:S01]  /*3330*/  SHFL.BFLY PT, R0, R5, 0x2, 0x1f ;  /* 0x0c401f0005007f89 */ /* 0x000e6200000e0000 */
[----:B------:R-:W-:Y:S02]  /*3340*/  FSEL R51, R51, -INF , P4 ;  /* 0xff80000033337808 */ /* 0x000fe40002000000 */
[----:B------:R-:W-:-:S02]  /*3350*/  FSEL R54, R54, -INF , P5 ;  /* 0xff80000036367808 */ /* 0x000fc40002800000 */
[----:B------:R-:W-:Y:S02]  /*3360*/  FSEL R55, R55, -INF , P6 ;  /* 0xff80000037377808 */ /* 0x000fe40003000000 */
[----:B-1----:R-:W-:Y:S02]  /*3370*/  FMNMX.FTZ R8, R5, R0, !PT ;  /* 0x0000000005087209 */ /* 0x002fe40007810000 */
[----:B------:R-:W-:-:S03]  /*3380*/  FMNMX.FTZ R0, R30, R3, !PT ;  /* 0x000000031e007209 */ /* 0x000fc60007810000 */
[----:B------:R-:W1:Y:S01]  /*3390*/  SHFL.BFLY PT, R9, R8, 0x1, 0x1f ;  /* 0x0c201f0008097f89 */ /* 0x000e6200000e0000 */
[----:B------:R-:W-:-:S04]  /*33a0*/  FMNMX.FTZ R3, R31, R0, !PT ;  /* 0x000000001f037209 */ /* 0x000fc80007810000 */
[----:B------:R-:W-:-:S04]  /*33b0*/  FMNMX.FTZ R0, R34, R3, !PT ;  /* 0x0000000322007209 */ /* 0x000fc80007810000 */
[----:B------:R-:W-:-:S04]  /*33c0*/  FMNMX.FTZ R3, R35, R0, !PT ;  /* 0x0000000023037209 */ /* 0x000fc80007810000 */
[----:B------:R-:W-:-:S04]  /*33d0*/  FMNMX.FTZ R6, R38, R3, !PT ;  /* 0x0000000326067209 */ /* 0x000fc80007810000 */
[----:B------:R-:W-:-:S04]  /*33e0*/  FMNMX.FTZ R3, R39, R6, !PT ;  /* 0x0000000627037209 */ /* 0x000fc80007810000 */
[----:B------:R-:W-:Y:S02]  /*33f0*/  FMNMX.FTZ R6, R42, R3, !PT ;  /* 0x000000032a067209 */ /* 0x000fe40007810000 */
[----:B-1----:R-:W-:Y:S02]  /*3400*/  FMNMX.FTZ R0, R8, R9, !PT ;  /* 0x0000000908007209 */ /* 0x002fe40007810000 */
[----:B------:R-:W-:Y:S02]  /*3410*/  FMNMX.FTZ R3, R43, R6, !PT ;  /* 0x000000062b037209 */ /* 0x000fe40007810000 */
[C---:B------:R-:W-:Y:S01]  /*3420*/  FSETP.NEU.FTZ.AND P2, PT, R0.reuse, -INF , PT ;  /* 0xff8000000000780b */ /* 0x040fe20003f5d000 */
[----:B------:R-:W-:Y:S01]  /*3430*/  FMUL.FTZ R5, R0, UR20 ;  /* 0x0000001400057c20 */ /* 0x000fe20008410000 */
[----:B------:R-:W-:-:S04]  /*3440*/  FMNMX.FTZ R6, R46, R3, !PT ;  /* 0x000000032e067209 */ /* 0x000fc80007810000 */
[----:B------:R-:W-:Y:S02]  /*3450*/  FMNMX.FTZ R3, R47, R6, !PT ;  /* 0x000000062f037209 */ /* 0x000fe40007810000 */
[----:B------:R-:W-:Y:S02]  /*3460*/  FSEL R8, R5, RZ, P2 ;  /* 0x000000ff05087208 */ /* 0x000fe40001000000 */
[----:B------:R-:W-:-:S03]  /*3470*/  FMNMX.FTZ R6, R50, R3, !PT ;  /* 0x0000000332067209 */ /* 0x000fc60007810000 */
[--C-:B------:R-:W-:Y:S01]  /*3480*/  FFMA.FTZ R24, R24, UR20, -R8.reuse ;  /* 0x0000001418187c23 */ /* 0x100fe20008010808 */
[----:B------:R-:W-:Y:S01]  /*3490*/  FMNMX.FTZ R3, R51, R6, !PT ;  /* 0x0000000633037209 */ /* 0x000fe20007810000 */
[--C-:B------:R-:W-:Y:S01]  /*34a0*/  FFMA.FTZ R25, R25, UR20, -R8.reuse ;  /* 0x0000001419197c23 */ /* 0x100fe20008010808 */
[--C-:B------:R-:W-:Y:S01]  /*34b0*/  FFMA.FTZ R28, R28, UR20, -R8.reuse ;  /* 0x000000141c1c7c23 */ /* 0x100fe20008010808 */
[--C-:B------:R-:W-:Y:S01]  /*34c0*/  FFMA.FTZ R29, R29, UR20, -R8.reuse ;  /* 0x000000141d1d7c23 */ /* 0x100fe20008010808 */
[----:B------:R-:W-:Y:S01]  /*34d0*/  FMNMX.FTZ R6, R54, R3, !PT ;  /* 0x0000000336067209 */ /* 0x000fe20007810000 */
[----:B------:R-:W-:Y:S01]  /*34e0*/  MUFU.EX2 R24, R24 ;  /* 0x0000001800187308 */ /* 0x000fe20000000800 */
[--C-:B------:R-:W-:Y:S01]  /*34f0*/  FFMA.FTZ R32, R32, UR20, -R8.reuse ;  /* 0x0000001420207c23 */ /* 0x100fe20008010808 */
[--C-:B------:R-:W-:Y:S01]  /*3500*/  FFMA.FTZ R33, R33, UR20, -R8.reuse ;  /* 0x0000001421217c23 */ /* 0x100fe20008010808 */
[----:B------:R-:W-:Y:S01]  /*3510*/  FMNMX.FTZ R6, R55, R6, !PT ;  /* 0x0000000637067209 */ /* 0x000fe20007810000 */
[--C-:B------:R-:W-:Y:S01]  /*3520*/  FFMA.FTZ R36, R36, UR20, -R8.reuse ;  /* 0x0000001424247c23 */ /* 0x100fe20008010808 */
[--C-:B------:R-:W-:Y:S01]  /*3530*/  FFMA.FTZ R37, R37, UR20, -R8.reuse ;  /* 0x0000001425257c23 */ /* 0x100fe20008010808 */
[--C-:B------:R-:W-:Y:S01]  /*3540*/  FFMA.FTZ R40, R40, UR20, -R8.reuse ;  /* 0x0000001428287c23 */ /* 0x100fe20008010808 */
[--C-:B------:R-:W-:Y:S01]  /*3550*/  FFMA.FTZ R41, R41, UR20, -R8.reuse ;  /* 0x0000001429297c23 */ /* 0x100fe20008010808 */
[----:B------:R-:W1:Y:S01]  /*3560*/  SHFL.BFLY PT, R3, R6, 0x2, 0x1f ;  /* 0x0c401f0006037f89 */ /* 0x000e6200000e0000 */
[----:B------:R-:W4:Y:S01]  /*3570*/  MUFU.EX2 R25, R25 ;  /* 0x0000001900197308 */ /* 0x000f220000000800 */
[--C-:B------:R-:W-:Y:S01]  /*3580*/  FFMA.FTZ R44, R44, UR20, -R8.reuse ;  /* 0x000000142c2c7c23 */ /* 0x100fe20008010808 */
[--C-:B------:R-:W-:Y:S01]  /*3590*/  FFMA.FTZ R45, R45, UR20, -R8.reuse ;  /* 0x000000142d2d7c23 */ /* 0x100fe20008010808 */
[--C-:B------:R-:W-:Y:S01]  /*35a0*/  FFMA.FTZ R48, R48, UR20, -R8.reuse ;  /* 0x0000001430307c23 */ /* 0x100fe20008010808 */
[--C-:B------:R-:W-:Y:S01]  /*35b0*/  FFMA.FTZ R49, R49, UR20, -R8.reuse ;  /* 0x0000001431317c23 */ /* 0x100fe20008010808 */
[--C-:B------:R-:W-:Y:S01]  /*35c0*/  FFMA.FTZ R52, R52, UR20, -R8.reuse ;  /* 0x0000001434347c23 */ /* 0x100fe20008010808 */
[----:B------:R-:W-:-:S02]  /*35d0*/  FFMA.FTZ R8, R53, UR20, -R8 ;  /* 0x0000001435087c23 */ /* 0x000fc40008010808 */
[----:B------:R-:W-:Y:S08]  /*35e0*/  MUFU.EX2 R28, R28 ;  /* 0x0000001c001c7308 */ /* 0x000ff00000000800 */
[----:B------:R-:W5:Y:S01]  /*35f0*/  MUFU.EX2 R29, R29 ;  /* 0x0000001d001d7308 */ /* 0x000f620000000800 */
[----:B----4-:R-:W-:Y:S02]  /*3600*/  F2FP.BF16.F32.PACK_AB R152, R25, R24 ;  /* 0x000000181998723e */ /* 0x010fe400000010ff */
[----:B-1----:R-:W-:-:S05]  /*3610*/  FMNMX.FTZ R5, R6, R3, !PT ;  /* 0x0000000306057209 */ /* 0x002fca0007810000 */
[----:B------:R-:W-:Y:S01]  /*3620*/  MUFU.EX2 R32, R32 ;  /* 0x0000002000207308 */ /* 0x000fe20000000800 */
[----:B------:R-:W1:Y:S07]  /*3630*/  SHFL.BFLY PT, R6, R5, 0x1, 0x1f ;  /* 0x0c201f0005067f89 */ /* 0x000e6e00000e0000 */
[----:B------:R-:W-:Y:S01]  /*3640*/  MUFU.EX2 R9, R8 ;  /* 0x0000000800097308 */ /* 0x000fe20000000800 */
[----:B-----5:R-:W-:-:S07]  /*3650*/  F2FP.BF16.F32.PACK_AB R154, R29, R28 ;  /* 0x0000001c1d9a723e */ /* 0x020fce00000010ff */
[----:B------:R-:W4:Y:S08]  /*3660*/  MUFU.EX2 R33, R33 ;  /* 0x0000002100217308 */ /* 0x000f300000000800 */
[----:B------:R-:W-:Y:S01]  /*3670*/  MUFU.EX2 R36, R36 ;  /* 0x0000002400247308 */ /* 0x000fe20000000800 */
[----:B-1----:R-:W-:-:S04]  /*3680*/  FMNMX.FTZ R3, R5, R6, !PT ;  /* 0x0000000605037209 */ /* 0x002fc80007810000 */
[C---:B------:R-:W-:Y:S01]  /*3690*/  FSETP.NEU.FTZ.AND P2, PT, R3.reuse, -INF , PT ;  /* 0xff8000000300780b */ /* 0x040fe20003f5d000 */
[----:B------:R-:W-:Y:S02]  /*36a0*/  FMUL.FTZ R5, R3, UR20 ;  /* 0x0000001403057c20 */ /* 0x000fe40008410000 */
[----:B------:R-:W1:Y:S01]  /*36b0*/  MUFU.EX2 R37, R37 ;  /* 0x0000002500257308 */ /* 0x000e620000000800 */
[----:B----4-:R-:W-:Y:S02]  /*36c0*/  F2FP.BF16.F32.PACK_AB R156, R33, R32 ;  /* 0x00000020219c723e */ /* 0x010fe400000010ff */
[----:B------:R-:W-:Y:S01]  /*36d0*/  FSEL R6, R5, RZ, P2 ;  /* 0x000000ff05067208 */ /* 0x000fe20001000000 */
[----:B------:R-:W-:-:S04]  /*36e0*/  FADD.FTZ R5, R24, R25 ;  /* 0x0000001918057221 */ /* 0x000fc80000010000 */
[----:B------:R-:W-:Y:S01]  /*36f0*/  MUFU.EX2 R40, R40 ;  /* 0x0000002800287308 */ /* 0x000fe20000000800 */
[--C-:B------:R-:W-:Y:S01]  /*3700*/  FFMA.FTZ R26, R26, UR20, -R6.reuse ;  /* 0x000000141a1a7c23 */ /* 0x100fe20008010806 */
[--C-:B------:R-:W-:Y:S01]  /*3710*/  FFMA.FTZ R27, R27, UR20, -R6.reuse ;  /* 0x000000141b1b7c23 */ /* 0x100fe20008010806 */
[--C-:B------:R-:W-:Y:S01]  /*3720*/  FFMA.FTZ R30, R30, UR20, -R6.reuse ;  /* 0x000000141e1e7c23 */ /* 0x100fe20008010806 */
[--C-:B------:R-:W-:Y:S01]  /*3730*/  FFMA.FTZ R31, R31, UR20, -R6.reuse ;  /* 0x000000141f1f7c23 */ /* 0x100fe20008010806 */
[--C-:B------:R-:W-:Y:S01]  /*3740*/  FFMA.FTZ R34, R34, UR20, -R6.reuse ;  /* 0x0000001422227c23 */ /* 0x100fe20008010806 */
[--C-:B------:R-:W-:Y:S01]  /*3750*/  FFMA.FTZ R35, R35, UR20, -R6.reuse ;  /* 0x0000001423237c23 */ /* 0x100fe20008010806 */
[----:B------:R-:W-:Y:S01]  /*3760*/  FFMA.FTZ R38, R38, UR20, -R6 ;  /* 0x0000001426267c23 */ /* 0x000fe20008010806 */
[----:B------:R-:W-:Y:S01]  /*3770*/  MUFU.EX2 R26, R26 ;  /* 0x0000001a001a7308 */ /* 0x000fe20000000800 */
[----:B------:R-:W-:Y:S01]  /*3780*/  FADD.FTZ R8, R28, R5 ;  /* 0x000000051c087221 */ /* 0x000fe20000010000 */
[----:B------:R-:W-:-:S02]  /*3790*/  @!P1 VIADD R5, R7, 0x28c40 ;  /* 0x00028c4007059836 */ /* 0x000fc40000000000 */
[--C-:B------:R-:W-:Y:S01]  /*37a0*/  FFMA.FTZ R39, R39, UR20, -R6.reuse ;  /* 0x0000001427277c23 */ /* 0x100fe20008010806 */
[----:B------:R-:W-:Y:S01]  /*37b0*/  FFMA.FTZ R42, R42, UR20, -R6 ;  /* 0x000000142a2a7c23 */ /* 0x000fe20008010806 */
[----:B------:R-:W-:Y:S01]  /*37c0*/  FADD.FTZ R13, R29, R8 ;  /* 0x000000081d0d7221 */ /* 0x000fe20000010000 */
[--C-:B------:R-:W-:Y:S01]  /*37d0*/  FFMA.FTZ R43, R43, UR20, -R6.reuse ;  /* 0x000000142b2b7c23 */ /* 0x100fe20008010806 */
[----:B------:R-:W-:Y:S01]  /*37e0*/  @!P1 PRMT R5, RZ, 0x654, R5 ;  /* 0x00000654ff059816 */ /* 0x000fe20000000005 */
[----:B------:R-:W4:Y:S01]  /*37f0*/  MUFU.EX2 R27, R27 ;  /* 0x0000001b001b7308 */ /* 0x000f220000000800 */
[----:B------:R-:W-:Y:S01]  /*3800*/  FADD.FTZ R10, R32, R13 ;  /* 0x0000000d200a7221 */ /* 0x000fe20000010000 */
[--C-:B------:R-:W-:Y:S01]  /*3810*/  FFMA.FTZ R46, R46, UR20, -R6.reuse ;  /* 0x000000142e2e7c23 */ /* 0x100fe20008010806 */
[----:B------:R5:W-:Y:S01]  /*3820*/  @!P1 SYNCS.ARRIVE.TRANS64.RED.A1T0 RZ, [R5+URZ], RZ ;  /* 0x000000ff05ff99a7 */ /* 0x000be2000810043f */
[--C-:B------:R-:W-:Y:S01]  /*3830*/  FFMA.FTZ R47, R47, UR20, -R6.reuse ;  /* 0x000000142f2f7c23 */ /* 0x100fe20008010806 */
[--C-:B------:R-:W-:Y:S01]  /*3840*/  FFMA.FTZ R50, R50, UR20, -R6.reuse ;  /* 0x0000001432327c23 */ /* 0x100fe20008010806 */
[--C-:B------:R-:W-:Y:S01]  /*3850*/  FFMA.FTZ R51, R51, UR20, -R6.reuse ;  /* 0x0000001433337c23 */ /* 0x100fe20008010806 */
[--C-:B------:R-:W-:Y:S01]  /*3860*/  FFMA.FTZ R54, R54, UR20, -R6.reuse ;  /* 0x0000001436367c23 */ /* 0x100fe20008010806 */
[----:B------:R-:W2:Y:S01]  /*3870*/  MUFU.EX2 R30, R30 ;  /* 0x0000001e001e7308 */ /* 0x000ea20000000800 */
[----:B------:R-:W-:Y:S01]  /*3880*/  FFMA.FTZ R6, R55, UR20, -R6 ;  /* 0x0000001437067c23 */ /* 0x000fe20008010806 */
[----:B-1----:R-:W-:-:S06]  /*3890*/  F2FP.BF16.F32.PACK_AB R158, R37, R36 ;  /* 0x00000024259e723e */ /* 0x002fcc00000010ff */
[----:B------:R-:W5:Y:S01]  /*38a0*/  MUFU.EX2 R31, R31 ;  /* 0x0000001f001f7308 */ /* 0x000f620000000800 */
[----:B----4-:R-:W-:Y:S01]  /*38b0*/  FADD.FTZ R11, R26, R27 ;  /* 0x0000001b1a0b7221 */ /* 0x010fe20000010000 */
[----:B------:R-:W-:-:S06]  /*38c0*/  F2FP.BF16.F32.PACK_AB R153, R27, R26 ;  /* 0x0000001a1b99723e */ /* 0x000fcc00000010ff */
[----:B------:R-:W1:Y:S01]  /*38d0*/  MUFU.EX2 R34, R34 ;  /* 0x0000002200227308 */ /* 0x000e620000000800 */
[----:B--2---:R-:W-:Y:S01]  /*38e0*/  FADD.FTZ R8, R30, R11 ;  /* 0x0000000b1e087221 */ /* 0x004fe20000010000 */
[----:B------:R-:W-:-:S04]  /*38f0*/  FADD.FTZ R11, R33, R10 ;  /* 0x0000000a210b7221 */ /* 0x000fc80000010000 */
[----:B------:R-:W-:Y:S02]  /*3900*/  FADD.FTZ R10, R36, R11 ;  /* 0x0000000b240a7221 */ /* 0x000fe40000010000 */
[----:B------:R-:W2:Y:S01]  /*3910*/  MUFU.EX2 R35, R35 ;  /* 0x0000002300237308 */ /* 0x000ea20000000800 */
[----:B-----5:R-:W-:Y:S01]  /*3920*/  FADD.FTZ R5, R31, R8 ;  /* 0x000000081f057221 */ /* 0x020fe20000010000 */
[----:B------:R-:W-:Y:S01]  /*3930*/  FADD.FTZ R11, R37, R10 ;  /* 0x0000000a250b7221 */ /* 0x000fe20000010000 */
[----:B------:R-:W-:Y:S01]  /*3940*/  F2FP.BF16.F32.PACK_AB R155, R31, R30 ;  /* 0x0000001e1f9b723e */ /* 0x000fe200000010ff */
[----:B------:R-:W-:Y:S02]  /*3950*/  BAR.SYNC.DEFER_BLOCKING 0xf, 0x100 ;  /* 0x03c4000000007b1d */ /* 0x000fe40000010000 */
[----:B------:R-:W-:Y:S01]  /*3960*/  FADD.FTZ R10, R40, R11 ;  /* 0x0000000b280a7221 */ /* 0x000fe20000010000 */
[----:B-1----:R-:W-:-:S03]  /*3970*/  FADD.FTZ R8, R34, R5 ;  /* 0x0000000522087221 */ /* 0x002fc60000010000 */
[----:B------:R-:W1:Y:S01]  /*3980*/  MUFU.EX2 R38, R38 ;  /* 0x0000002600267308 */ /* 0x000e620000000800 */
[----:B--2---:R-:W-:-:S07]  /*3990*/  FADD.FTZ R5, R35, R8 ;  /* 0x0000000823057221 */ /* 0x004fce0000010000 */
[----:B------:R-:W2:Y:S01]  /*39a0*/  MUFU.EX2 R39, R39 ;  /* 0x0000002700277308 */ /* 0x000ea20000000800 */
[----:B------:R-:W-:-:S07]  /*39b0*/  F2FP.BF16.F32.PACK_AB R157, R35, R34 ;  /* 0x00000022239d723e */ /* 0x000fce00000010ff */
[----:B------:R-:W4:Y:S01]  /*39c0*/  MUFU.EX2 R42, R42 ;  /* 0x0000002a002a7308 */ /* 0x000f220000000800 */
[----:B-1----:R-:W-:Y:S01]  /*39d0*/  FADD.FTZ R8, R38, R5 ;  /* 0x0000000526087221 */ /* 0x002fe20000010000 */
[----:B------:R1:W-:Y:S06]  /*39e0*/  STSM.16.M88.4 [R19+0x26800], R152 ;  /* 0x0268009813007844 */ /* 0x0003ec0000000200 */
[----:B------:R-:W5:Y:S01]  /*39f0*/  MUFU.EX2 R41, R41 ;  /* 0x0000002900297308 */ /* 0x000f620000000800 */
[C---:B--2---:R-:W-:Y:S01]  /*3a00*/  FADD.FTZ R5, R39.reuse, R8 ;  /* 0x0000000827057221 */ /* 0x044fe20000010000 */
[----:B------:R-:W-:-:S05]  /*3a10*/  F2FP.BF16.F32.PACK_AB R159, R39, R38 ;  /* 0x00000026279f723e */ /* 0x000fca00000010ff */
[----:B------:R1:W-:Y:S01]  /*3a20*/  STSM.16.M88.4 [R18], R156 ;  /* 0x0000009c12007844 */ /* 0x0003e20000000200 */
[----:B------:R-:W2:Y:S01]  /*3a30*/  MUFU.EX2 R43, R43 ;  /* 0x0000002b002b7308 */ /* 0x000ea20000000800 */
[----:B----4-:R-:W-:-:S07]  /*3a40*/  FADD.FTZ R8, R42, R5 ;  /* 0x000000052a087221 */ /* 0x010fce0000010000 */
[----:B------:R-:W-:Y:S01]  /*3a50*/  MUFU.EX2 R44, R44 ;  /* 0x0000002c002c7308 */ /* 0x000fe20000000800 */
[C---:B-----5:R-:W-:Y:S01]  /*3a60*/  FADD.FTZ R13, R41.reuse, R10 ;  /* 0x0000000a290d7221 */ /* 0x060fe20000010000 */
[----:B------:R-:W-:-:S06]  /*3a70*/  F2FP.BF16.F32.PACK_AB R160, R41, R40 ;  /* 0x0000002829a0723e */ /* 0x000fcc00000010ff */
[----:B------:R-:W4:Y:S01]  /*3a80*/  MUFU.EX2 R46, R46 ;  /* 0x0000002e002e7308 */ /* 0x000f220000000800 */
[C---:B--2---:R-:W-:Y:S01]  /*3a90*/  FADD.FTZ R5, R43.reuse, R8 ;  /* 0x000000082b057221 */ /* 0x044fe20000010000 */
[----:B------:R-:W-:-:S06]  /*3aa0*/  F2FP.BF16.F32.PACK_AB R161, R43, R42 ;  /* 0x0000002a2ba1723e */ /* 0x000fcc00000010ff */
[----:B------:R-:W2:Y:S08]  /*3ab0*/  MUFU.EX2 R45, R45 ;  /* 0x0000002d002d7308 */ /* 0x000eb00000000800 */
[----:B------:R-:W5:Y:S01]  /*3ac0*/  MUFU.EX2 R47, R47 ;  /* 0x0000002f002f7308 */ /* 0x000f620000000800 */
[----:B----4-:R-:W-:-:S07]  /*3ad0*/  FADD.FTZ R8, R46, R5 ;  /* 0x000000052e087221 */ /* 0x010fce0000010000 */
[----:B------:R-:W-:Y:S01]  /*3ae0*/  MUFU.EX2 R48, R48 ;  /* 0x0000003000307308 */ /* 0x000fe20000000800 */
[----:B--2---:R-:W-:-:S07]  /*3af0*/  F2FP.BF16.F32.PACK_AB R162, R45, R44 ;  /* 0x0000002c2da2723e */ /* 0x004fce00000010ff */
[----:B------:R-:W2:Y:S01]  /*3b00*/  MUFU.EX2 R49, R49 ;  /* 0x0000003100317308 */ /* 0x000ea20000000800 */
[C---:B-----5:R-:W-:Y:S01]  /*3b10*/  F2FP.BF16.F32.PACK_AB R163, R47.reuse, R46 ;  /* 0x0000002e2fa3723e */ /* 0x060fe200000010ff */
[----:B------:R-:W-:-:S04]  /*3b20*/  FADD.FTZ R47, R47, R8 ;  /* 0x000000082f2f7221 */ /* 0x000fc80000010000 */
[----:B------:R1:W-:Y:S02]  /*3b30*/  STSM.16.M88.4 [R23], R160 ;  /* 0x000000a017007844 */ /* 0x0003e40000000200 */
[----:B------:R-:W-:Y:S08]  /*3b40*/  MUFU.EX2 R50, R50 ;  /* 0x0000003200327308 */ /* 0x000ff00000000800 */
[----:B------:R-:W4:Y:S01]  /*3b50*/  MUFU.EX2 R51, R51 ;  /* 0x0000003300337308 */ /* 0x000f220000000800 */
[----:B--2---:R-:W-:-:S07]  /*3b60*/  F2FP.BF16.F32.PACK_AB R164, R49, R48 ;  /* 0x0000003031a4723e */ /* 0x004fce00000010ff */
[----:B------:R-:W2:Y:S08]  /*3b70*/  MUFU.EX2 R52, R52 ;  /* 0x0000003400347308 */ /* 0x000eb00000000800 */
[----:B------:R-:W5:Y:S01]  /*3b80*/  MUFU.EX2 R54, R54 ;  /* 0x0000003600367308 */ /* 0x000f620000000800 */
[----:B----4-:R-:W-:Y:S01]  /*3b90*/  F2FP.BF16.F32.PACK_AB R165, R51, R50 ;  /* 0x0000003233a5723e */ /* 0x010fe200000010ff */
[----:B------:R-:W-:-:S04]  /*3ba0*/  FADD.FTZ R50, R50, R47 ;  /* 0x0000002f32327221 */ /* 0x000fc80000010000 */
[----:B------:R-:W-:Y:S02]  /*3bb0*/  FADD.FTZ R51, R51, R50 ;  /* 0x0000003233337221 */ /* 0x000fe40000010000 */
[----:B------:R4:W3:Y:S01]  /*3bc0*/  MUFU.EX2 R11, R6 ;  /* 0x00000006000b7308 */ /* 0x0008e20000000800 */
[----:B--2---:R-:W-:Y:S01]  /*3bd0*/  F2FP.BF16.F32.PACK_AB R166, R9, R52 ;  /* 0x0000003409a6723e */ /* 0x004fe200000010ff */
[----:B----4-:R-:W-:-:S04]  /*3be0*/  FADD.FTZ R6, R44, R13 ;  /* 0x0000000d2c067221 */ /* 0x010fc80000010000 */
[----:B------:R-:W-:Y:S01]  /*3bf0*/  FADD.FTZ R45, R45, R6 ;  /* 0x000000062d2d7221 */ /* 0x000fe20000010000 */
[----:B-----5:R-:W-:-:S03]  /*3c00*/  FADD.FTZ R6, R54, R51 ;  /* 0x0000003336067221 */ /* 0x020fc60000010000 */
[----:B------:R-:W-:Y:S01]  /*3c10*/  FADD.FTZ R48, R48, R45 ;  /* 0x0000002d30307221 */ /* 0x000fe20000010000 */
[C---:B---3--:R-:W-:Y:S01]  /*3c20*/  F2FP.BF16.F32.PACK_AB R167, R11.reuse, R54 ;  /* 0x000000360ba7723e */ /* 0x048fe200000010ff */
[----:B------:R-:W-:Y:S02]  /*3c30*/  FADD.FTZ R6, R11, R6 ;  /* 0x000000060b067221 */ /* 0x000fe40000010000 */
[----:B------:R-:W-:Y:S02]  /*3c40*/  FADD.FTZ R49, R49, R48 ;  /* 0x0000003031317221 */ /* 0x000fe40000010000 */
[----:B------:R1:W-:Y:S02]  /*3c50*/  STSM.16.M88.4 [R22], R164 ;  /* 0x000000a416007844 */ /* 0x0003e40000000200 */
[----:B------:R-:W-:-:S04]  /*3c60*/  FADD.FTZ R52, R52, R49 ;  /* 0x0000003134347221 */ /* 0x000fc80000010000 */
[----:B------:R-:W-:Y:S01]  /*3c70*/  FADD.FTZ R5, R9, R52 ;  /* 0x0000003409057221 */ /* 0x000fe20000010000 */
[----:B------:R-:W-:Y:S06]  /*3c80*/  @!P0 BRA `(.L_x_25) ;  /* 0x0000000000048947 */ /* 0x000fec0003800000 */
[----:B------:R-:W-:Y:S01]  /*3c90*/  BPT.TRAP 0x1 ;  /* 0x000000040000795c */ /* 0x000fe20000300000 */
.L_x_25:
[----:B------:R2:W3:Y:S01]  /*3ca0*/  SYNCS.PHASECHK.TRANS64.TRYWAIT P2, [R7+URZ+0x28c50], R12 ;  /* 0x028c500c070075a7 */ /* 0x0004e2000804017f */
[----:B------:R-:W-:Y:S05]  /*3cb0*/  @!P0 BRA `(.L_x_26) ;  /* 0x0000000000048947 */ /* 0x000fea0003800000 */
[----:B------:R-:W-:Y:S01]  /*3cc0*/  BPT.TRAP 0x1 ;  /* 0x000000040000795c */ /* 0x000fe20000300000 */
.L_x_26:
[----:B------:R-:W-:Y:S01]  /*3cd0*/  ULOP3.LUT UR51, UR51, 0x2000000, URZ, 0xfc, !UPT ;  /* 0x0200000033337892 */ /* 0x000fe2000f8efc3f */
[----:B---3--:R-:W-:Y:S11]  /*3ce0*/  @P2 BRA `(.L_x_27) ;  /* 0x0000000000082947 */ /* 0x008ff60003800000 */
[----:B------:R-:W3:Y:S02]  /*3cf0*/  SYNCS.PHASECHK.TRANS64.TRYWAIT P2, [R7+URZ+0x28c50], R12 ;  /* 0x028c500c070075a7 */ /* 0x000ee4000804017f */
[----:B---3--:R-:W-:Y:S05]  /*3d00*/  @!P2 BRA `(.L_x_28) ;  /* 0x0000006800d8a947 */ /* 0x008fea0003800000 */
.L_x_27:
[----:B------:R-:W-:Y:S01]  /*3d10*/  ULEA UR10, UR39, UR51, 0xc ;  /* 0x00000033270a7291 */ /* 0x000fe2000f8e603f */
[----:B------:R-:W-:Y:S01]  /*3d20*/  WARPGROUP.ARRIVE ;  /* 0x00000000000079c5 */ /* 0x000fe20000000000 */
[----:B------:R-:W-:Y:S01]  /*3d30*/  UMOV UR7, 0x40000040 ;  /* 0x4000004000077882 */ /* 0x000fe20000000000 */
[----:B------:R-:W-:Y:S01]  /*3d40*/  UISETP.GE.AND UP0, UPT, UR50, 0x41, UPT ;  /* 0x000000413200788c */ /* 0x000fe2000bf06270 */
[----:B--23--:R-:W-:-:S03]  /*3d50*/  @!P1 IADD3 R7, R7, 0x28c60, RZ ;  /* 0x00028c6007079810 */ /* 0x00cfc60007ffe0ff */
[----:B------:R-:W-:Y:S01]  /*3d60*/  UMOV UR6, UR10 ;  /* 0x0000000a00067c82 */ /* 0x000fe20008000000 */
[----:B------:R-:W-:Y:S01]  /*3d70*/  @!P1 PRMT R7, RZ, 0x654, R7 ;  /* 0x00000654ff079816 */ /* 0x000fe20000000007 */
[----:B------:R-:W-:Y:S01]  /*3d80*/  HGMMA.64x256x16.F32.BF16 R24, R152, gdesc[UR4].tnspB, RZ, !UPT, gsb0 ;  /* 0x43e0000498187df0 */ /* 0x000fe2000c0018ff */
[----:B------:R-:W-:Y:S01]  /*3d90*/  UIADD3 UR6, UR10, 0x80, URZ ;  /* 0x000000800a067890 */ /* 0x000fe2000fffe03f */
[----:B------:R-:W-:Y:S01]  /*3da0*/  PLOP3.LUT P2, PT, PT, PT, UP0, 0x80, 0x0 ;  /* 0x000000000000781c */ /* 0x000fe20003f4f008 */
[----:B------:R-:W-:Y:S01]  /*3db0*/  UMOV UR7, 0x40000040 ;  /* 0x4000004000077882 */ /* 0x000fe20000000000 */
[----:B------:R-:W-:Y:S02]  /*3dc0*/  WARPGROUP.DEPBAR.LE gsb0, 0x0 ;  /* 0x00008000000079c5 */ /* 0x000fe40000010000 */
[----:B------:R-:W-:-:S15]  /*3dd0*/  WARPGROUP.ARRIVE ;  /* 0x00000000000079c5 */ /* 0x000fde0000000000 */
[----:B------:R-:W-:-:S07]  /*3de0*/  NOP ;  /* 0x0000000000007918 */ /* 0x000fce0000000000 */
[----:B------:R-:W-:Y:S01]  /*3df0*/  HGMMA.64x256x16.F32.BF16 R24, R156, gdesc[UR4].tnspB, R24, gsb0 ;  /* 0x43e000049c187df0 */ /* 0x000fe20008001818 */
[----:B------:R-:W-:Y:S01]  /*3e00*/  UIADD3 UR6, UR10, 0x100, URZ ;  /* 0x000001000a067890 */ /* 0x000fe2000fffe03f */
[----:B------:R-:W-:Y:S01]  /*3e10*/  UMOV UR7, 0x40000040 ;  /* 0x4000004000077882 */ /* 0x000fe20000000000 */
[----:B------:R-:W-:Y:S02]  /*3e20*/  WARPGROUP.DEPBAR.LE gsb0, 0x0 ;  /* 0x00008000000079c5 */ /* 0x000fe40000010000 */
[----:B------:R-:W-:-:S15]  /*3e30*/  WARPGROUP.ARRIVE ;  /* 0x00000000000079c5 */ /* 0x000fde0000000000 */
[----:B------:R-:W-:-:S08]  /*3e40*/  NOP ;  /* 0x0000000000007918 */ /* 0x000fd00000000000 */
[----:B------:R-:W-:Y:S01]  /*3e50*/  HGMMA.64x256x16.F32.BF16 R24, R160, gdesc[UR4].tnspB, R24, gsb0 ;  /* 0x43e00004a0187df0 */ /* 0x000fe20008001818 */
[----:B------:R-:W-:Y:S01]  /*3e60*/  UIADD3 UR6, UR10, 0x180, URZ ;  /* 0x000001800a067890 */ /* 0x000fe2000fffe03f */
[----:B------:R-:W-:Y:S01]  /*3e70*/  UMOV UR7, 0x40000040 ;  /* 0x4000004000077882 */ /* 0x000fe20000000000 */
[----:B------:R-:W-:Y:S02]  /*3e80*/  WARPGROUP.DEPBAR.LE gsb0, 0x0 ;  /* 0x00008000000079c5 */ /* 0x000fe40000010000 */
[----:B------:R-:W-:-:S15]  /*3e90*/  WARPGROUP.ARRIVE ;  /* 0x00000000000079c5 */ /* 0x000fde0000000000 */
[----:B------:R-:W-:-:S08]  /*3ea0*/  NOP ;  /* 0x0000000000007918 */ /* 0x000fd00000000000 */
[----:B------:R-:W-:Y:S03]  /*3eb0*/  HGMMA.64x256x16.F32.BF16 R24, R164, gdesc[UR4].tnspB, R24, gsb0 ;  /* 0x43e00004a4187df0 */ /* 0x000fe60008001818 */
[----:B------:R-:W-:Y:S02]  /*3ec0*/  WARPGROUP.DEPBAR.LE gsb0, 0x0 ;  /* 0x00008000000079c5 */ /* 0x000fe40000010000 */
[----:B------:R-:W-:Y:S01]  /*3ed0*/  @!PT LDS RZ, [RZ] ;  /* 0x00000000fffff984 */ /* 0x000fe20000000800 */
[----:B------:R-:W-:Y:S01]  /*3ee0*/  @!PT LDS RZ, [RZ] ;  /* 0x00000000fffff984 */ /* 0x000fe20000000800 */
[----:B------:R-:W-:Y:S01]  /*3ef0*/  @!PT LDS RZ, [RZ] ;  /* 0x00000000fffff984 */ /* 0x000fe20000000800 */
[----:B------:R-:W-:Y:S01]  /*3f00*/  @!PT LDS RZ, [RZ] ;  /* 0x00000000fffff984 */ /* 0x000fe20000000800 */
[----:B------:R2:W-:Y:S06]  /*3f10*/  MEMBAR.ALL.CTA ;  /* 0x0000000000007992 */ /* 0x0005ec0000008000 */
[----:B--2---:R-:W2:Y:S02]  /*3f20*/  FENCE.VIEW.ASYNC.S ;  /* 0x00000000000073c6 */ /* 0x004ea40000000000 */
[----:B--2---:R-:W-:Y:S01]  /*3f30*/  NOP ;  /* 0x0000000000007918 */ /* 0x004fe20000000000 */
[----:B------:R-:W-:Y:S06]  /*3f40*/  BAR.ARV 0xe, 0x100 ;  /* 0x0384000000007b1d */ /* 0x000fec0000002000 */
[----:B------:R2:W-:Y:S01]  /*3f50*/  @!P1 SYNCS.ARRIVE.TRANS64.RED.A1T0 RZ, [R7+URZ], RZ ;  /* 0x000000ff07ff99a7 */ /* 0x0005e2000810043f */
[----:B------:R-:W-:Y:S05]  /*3f60*/  @!P2 BRA `(.L_x_29) ;  /* 0x000000180044a947 */ /* 0x000fea0003800000 */
[----:B------:R-:W-:Y:S01]  /*3f70*/  MOV R8, R3 ;  /* 0x0000000300087202 */ /* 0x000fe20000000f00 */
[----:B------:R-:W-:Y:S01]  /*3f80*/  IMAD.MOV.U32 R9, RZ, RZ, R0 ;  /* 0x000000ffff097224 */ /* 0x000fe200078e0000 */
[----:B------:R-:W-:Y:S01]  /*3f90*/  UIADD3 UR37, UR37, -0x2, URZ ;  /* 0xfffffffe25257890 */ /* 0x000fe2000fffe03f */
[----:B------:R-:W-:Y:S01]  /*3fa0*/  UMOV UR21, UR39 ;  /* 0x0000002700157c82 */ /* 0x000fe20008000000 */
[----:B------:R-:W-:-:S10]  /*3fb0*/  ULDC UR20, c[0x0][0x988] ;  /* 0x0002620000147ab9 */ /* 0x000fd40000000800 */
.L_x_38:
[----:B------:R-:W-:Y:S01]  /*3fc0*/  UIADD3 UR39, UR21, 0x1, URZ ;  /* 0x0000000115277890 */ /* 0x000fe2000fffe03f */
[----:B------:R-:W-:Y:S01]  /*3fd0*/  MOV R0, UR37 ;  /* 0x0000002500007c02 */ /* 0x000fe20008000f00 */
[----:B------:R-:W-:Y:S02]  /*3fe0*/  UIADD3 UR37, UR37, -0x1, URZ ;  /* 0xffffffff25257890 */ /* 0x000fe4000fffe03f */
[----:B------:R-:W-:Y:S01]  /*3ff0*/  UISETP.NE.AND UP0, UPT, UR39, 0x2, UPT ;  /* 0x000000022700788c */ /* 0x000fe2000bf05270 */
[----:B------:R-:W-:-:S03]  /*4000*/  ISETP.GT.AND P2, PT, R0, RZ, PT ;  /* 0x000000ff0000720c */ /* 0x000fc60003f44270 */
[----:B------:R-:W-:Y:S02]  /*4010*/  USEL UR6, URZ, 0x1, UP0 ;  /* 0x000000013f067887 */ /* 0x000fe40008000000 */
[----:B------:R-:W-:Y:S02]  /*4020*/  USEL UR39, UR39, URZ, UP0 ;  /* 0x0000003f27277287 */ /* 0x000fe40008000000 */
[----:B------:R-:W-:Y:S01]  /*4030*/  ULOP3.LUT UR40, UR40, UR6, URZ, 0x3c, !UPT ;  /* 0x0000000628287292 */ /* 0x000fe2000f8e3c3f */
[----:B-1-34-:R-:W-:Y:S11]  /*4040*/  @!P0 BRA `(.L_x_30) ;  /* 0x0000000000048947 */ /* 0x01aff60003800000 */
[----:B------:R-:W-:Y:S01]  /*4050*/  BPT.TRAP 0x1 ;  /* 0x000000040000795c */ /* 0x000fe20000300000 */
.L_x_30:
[----:B------:R-:W-:Y:S01]  /*4060*/  ULEA UR22, UR39, UR46, 0x3 ;  /* 0x0000002e27167291 */ /* 0x000fe2000f8e183f */
[----:B--2---:R-:W-:-:S04]  /*4070*/  MOV R7, UR40 ;  /* 0x0000002800077c02 */ /* 0x004fc80008000f00 */
[----:B------:R-:W-:-:S04]  /*4080*/  SHF.L.U32 R7, R7, 0x1f, RZ ;  /* 0x0000001f07077819 */ /* 0x000fc800000006ff */
[----:B------:R2:W3:Y:S01]  /*4090*/  SYNCS.PHASECHK.TRANS64.TRYWAIT P3, [UR22+0x28c30], R7 ;  /* 0x028c3007ff0075a7 */ /* 0x0004e20008060156 */
[----:B------:R-:W-:Y:S05]  /*40a0*/  @!P0 BRA `(.L_x_31) ;  /* 0x0000000000048947 */ /* 0x000fea0003800000 */
[----:B------:R-:W-:Y:S01]  /*40b0*/  BPT.TRAP 0x1 ;  /* 0x000000040000795c */ /* 0x000fe20000300000 */
.L_x_31:
[----:B---3--:R-:W-:Y:S05]  /*40c0*/  @P3 BRA `(.L_x_32) ;  /* 0x0000000000083947 */ /* 0x008fea0003800000 */
[----:B------:R-:W3:Y:S02]  /*40d0*/  SYNCS.PHASECHK.TRANS64.TRYWAIT P3, [UR22+0x28c30], R7 ;  /* 0x028c3007ff0075a7 */ /* 0x000ee40008060156 */
[----:B---3--:R-:W-:Y:S05]  /*40e0*/  @!P3 BRA `(.L_x_33) ;  /* 0x0000006400f4b947 */ /* 0x008fea0003800000 */
.L_x_32:
[----:B------:R-:W-:Y:S01]  /*40f0*/  R2UR UR18, R4 ;  /* 0x00000000041272ca */ /* 0x000fe200000e0000 */
[----:B------:R-:W-:Y:S01]  /*4100*/  UIADD3 UR6, UR46, 0x20400, URZ ;  /* 0x000204002e067890 */ /* 0x000fe2000fffe03f */
[----:B-1----:R-:W-:Y:S01]  /*4110*/  WARPGROUP.ARRIVE ;  /* 0x00000000000079c5 */ /* 0x002fe20000000000 */
[----:B------:R-:W-:Y:S01]  /*4120*/  UMOV UR19, 0x40000040 ;  /* 0x4000004000137882 */ /* 0x000fe20000000000 */
[----:B------:R-:W-:Y:S01]  /*4130*/  UMOV UR17, 0x40000040 ;  /* 0x4000004000117882 */ /* 0x000fe20000000000 */
[----:B------:R-:W-:Y:S01]  /*4140*/  USHF.R.U32.HI UR6, URZ, 0x4, UR6 ;  /* 0x000000043f067899 */ /* 0x000fe20008011606 */
[----:B------:R-:W-:Y:S01]  /*4150*/  UMOV UR7, 0x40000040 ;  /* 0x4000004000077882 */ /* 0x000fe20000000000 */
[----:B------:R-:W-:Y:S02]  /*4160*/  UMOV UR11, 0x40000040 ;  /* 0x40000040000b7882 */ /* 0x000fe40000000000 */
[----:B------:R-:W-:Y:S01]  /*4170*/  ULOP3.LUT UR6, UR6, 0x3fff, URZ, 0xc0, !UPT ;  /* 0x00003fff06067892 */ /* 0x000fe2000f8ec03f */
[----:B------:R-:W-:-:S03]  /*4180*/  UMOV UR15, 0x40000040 ;  /* 0x40000040000f7882 */ /* 0x000fc60000000000 */
[----:B------:R-:W-:Y:S02]  /*4190*/  ULEA UR18, UR39, UR18, 0x9 ;  /* 0x0000001227127291 */ /* 0x000fe4000f8e483f */
[----:B------:R-:W-:Y:S02]  /*41a0*/  ULOP3.LUT UR16, UR6, 0x10000, URZ, 0xfc, !UPT ;  /* 0x0001000006107892 */ /* 0x000fe4000f8efc3f */
[----:B------:R-:W-:Y:S02]  /*41b0*/  UIADD3 UR6, UR18, 0x2, URZ ;  /* 0x0000000212067890 */ /* 0x000fe4000fffe03f */
[----:B------:R-:W-:Y:S02]  /*41c0*/  UIADD3 UR10, UR18, 0x4, URZ ;  /* 0x00000004120a7890 */ /* 0x000fe4000fffe03f */
[----:B------:R-:W-:-:S03]  /*41d0*/  UIADD3 UR14, UR18, 0x6, URZ ;  /* 0x00000006120e7890 */ /* 0x000fc6000fffe03f */
[----:B------:R-:W-:Y:S03]  /*41e0*/  HGMMA.64x64x16.F32.BF16 R152, gdesc[UR16], RZ, !UPT, gsb0 ;  /* 0x00e00000109879f0 */ /* 0x000fe6000c0018ff */
[----:B------:R-:W-:Y:S02]  /*41f0*/  WARPGROUP.DEPBAR.LE gsb0, 0x0 ;  /* 0x00008000000079c5 */ /* 0x000fe40000010000 */
[----:B------:R-:W-:-:S06]  /*4200*/  WARPGROUP.ARRIVE ;  /* 0x00000000000079c5 */ /* 0x000fcc0000000000 */
[----:B------:R-:W-:Y:S03]  /*4210*/  HGMMA.64x64x16.F32.BF16 R152, gdesc[UR4], R152, gsb0 ;  /* 0x00e00000049879f0 */ /* 0x000fe60008001898 */
[----:B------:R-:W-:Y:S02]  /*4220*/  WARPGROUP.DEPBAR.LE gsb0, 0x0 ;  /* 0x00008000000079c5 */ /* 0x000fe40000010000 */
[----:B------:R-:W-:-:S06]  /*4230*/  WARPGROUP.ARRIVE ;  /* 0x00000000000079c5 */ /* 0x000fcc0000000000 */
[----:B------:R-:W-:Y:S03]  /*4240*/  HGMMA.64x64x16.F32.BF16 R152, gdesc[UR8], R152, gsb0 ;  /* 0x00e00000089879f0 */ /* 0x000fe60008001898 */
[----:B------:R-:W-:Y:S02]  /*4250*/  WARPGROUP.DEPBAR.LE gsb0, 0x0 ;  /* 0x00008000000079c5 */ /* 0x000fe40000010000 */
[----:B------:R-:W-:-:S06]  /*4260*/  WARPGROUP.ARRIVE ;  /* 0x00000000000079c5 */ /* 0x000fcc0000000000 */
[----:B------:R-:W-:Y:S03]  /*4270*/  HGMMA.64x64x16.F32.BF16 R152, gdesc[UR12], R152, gsb0 ;  /* 0x00e000000c9879f0 */ /* 0x000fe60008001898 */
[----:B------:R-:W-:Y:S02]  /*4280*/  WARPGROUP.DEPBAR.LE gsb0, 0x0 ;  /* 0x00008000000079c5 */ /* 0x000fe40000010000 */
[----:B---3--:R-:W-:-:S04]  /*4290*/  FMNMX.FTZ R0, R152, R9, !PT ;  /* 0x0000000998007209 */ /* 0x008fc80007810000 */
[----:B------:R-:W-:-:S04]  /*42a0*/  FMNMX.FTZ R3, R153, R0, !PT ;  /* 0x0000000099037209 */ /* 0x000fc80007810000 */
        /* <DEDUP_REMOVED lines=13> */
[----:B------:R-:W-:-:S05]  /*4380*/  FMNMX.FTZ R11, R181, R0, !PT ;  /* 0x00000000b50b7209 */ /* 0x000fca0007810000 */
[----:B------:R-:W1:Y:S02]  /*4390*/  SHFL.BFLY PT, R0, R11, 0x2, 0x1f ;  /* 0x0c401f000b007f89 */ /* 0x000e6400000e0000 */
        /* <DEDUP_REMOVED lines=10> */
[----:B------:R-:W-:-:S03]  /*4440*/  FMNMX.FTZ R3, R167, R10, !PT ;  /* 0x0000000aa7037209 */ /* 0x000fc60007810000 */
[----:B------:R-:W-:Y:S01]  /*4450*/  FMUL.FTZ R187, R0, UR20 ;  /* 0x0000001400bb7c20 */ /* 0x000fe20008410000 */
[----:B------:R-:W-:Y:S01]  /*4460*/  FMNMX.FTZ R12, R170, R3, !PT ;  /* 0x00000003aa0c7209 */ /* 0x000fe20007810000 */
[----:B------:R-:W-:Y:S02]  /*4470*/  FADD.FTZ R9, -R0, R9 ;  /* 0x0000000900097221 */ /* 0x000fe40000010100 */
[--C-:B------:R-:W-:Y:S01]  /*4480*/  FFMA.FTZ R13, R161, UR20, -R187.reuse ;  /* 0x00000014a10d7c23 */ /* 0x100fe200080108bb */
[----:B------:R-:W-:Y:S01]  /*4490*/  FMNMX.FTZ R3, R171, R12, !PT ;  /* 0x0000000cab037209 */ /* 0x000fe20007810000 */
[--C-:B------:R-:W-:Y:S01]  /*44a0*/  FFMA.FTZ R14, R156, UR20, -R187.reuse ;  /* 0x000000149c0e7c23 */ /* 0x100fe200080108bb */
[--C-:B------:R-:W-:Y:S01]  /*44b0*/  FFMA.FTZ R156, R160, UR20, -R187.reuse ;  /* 0x00000014a09c7c23 */ /* 0x100fe200080108bb */
[--C-:B------:R-:W-:Y:S01]  /*44c0*/  FFMA.FTZ R160, R168, UR20, -R187.reuse ;  /* 0x00000014a8a07c23 */ /* 0x100fe200080108bb */
[----:B------:R-:W-:Y:S01]  /*44d0*/  FMNMX.FTZ R12, R174, R3, !PT ;  /* 0x00000003ae0c7209 */ /* 0x000fe20007810000 */
[----:B------:R-:W-:Y:S01]  /*44e0*/  FMUL.FTZ R11, R9, UR20 ;  /* 0x00000014090b7c20 */ /* 0x000fe20008410000 */
[--C-:B------:R-:W-:Y:S01]  /*44f0*/  FFMA.FTZ R9, R152, UR20, -R187.reuse ;  /* 0x0000001498097c23 */ /* 0x100fe200080108bb */
[--C-:B------:R-:W-:Y:S01]  /*4500*/  FFMA.FTZ R152, R153, UR20, -R187.reuse ;  /* 0x0000001499987c23 */ /* 0x100fe200080108bb */
[----:B------:R-:W-:Y:S01]  /*4510*/  FMNMX.FTZ R3, R175, R12, !PT ;  /* 0x0000000caf037209 */ /* 0x000fe20007810000 */
[--C-:B------:R-:W-:Y:S01]  /*4520*/  FFMA.FTZ R15, R165, UR20, -R187.reuse ;  /* 0x00000014a50f7c23 */ /* 0x100fe200080108bb */
[--C-:B------:R-:W-:Y:S01]  /*4530*/  FFMA.FTZ R153, R173, UR20, -R187.reuse ;  /* 0x00000014ad997c23 */ /* 0x100fe200080108bb */
[--C-:B------:R-:W-:Y:S01]  /*4540*/  FFMA.FTZ R180, R180, UR20, -R187.reuse ;  /* 0x00000014b4b47c23 */ /* 0x100fe200080108bb */
[----:B------:R-:W-:Y:S01]  /*4550*/  FMNMX.FTZ R12, R178, R3, !PT ;  /* 0x00000003b20c7209 */ /* 0x000fe20007810000 */
[----:B------:R-:W1:Y:S01]  /*4560*/  MUFU.EX2 R10, R11 ;  /* 0x0000000b000a7308 */ /* 0x000e620000000800 */
[--C-:B------:R-:W-:Y:S01]  /*4570*/  FFMA.FTZ R21, R169, UR20, -R187.reuse ;  /* 0x00000014a9157c23 */ /* 0x100fe200080108bb */
[--C-:B------:R-:W-:Y:S01]  /*4580*/  FFMA.FTZ R157, R157, UR20, -R187.reuse ;  /* 0x000000149d9d7c23 */ /* 0x100fe200080108bb */
[----:B------:R-:W-:Y:S01]  /*4590*/  FMNMX.FTZ R3, R179, R12, !PT ;  /* 0x0000000cb3037209 */ /* 0x000fe20007810000 */
[--C-:B------:R-:W-:Y:S01]  /*45a0*/  FFMA.FTZ R164, R164, UR20, -R187.reuse ;  /* 0x00000014a4a47c23 */ /* 0x100fe200080108bb */
[----:B------:R-:W-:-:S02]  /*45b0*/  FFMA.FTZ R181, R181, UR20, -R187 ;  /* 0x00000014b5b57c23 */ /* 0x000fc400080108bb */
[----:B------:R-:W-:Y:S01]  /*45c0*/  FMNMX.FTZ R12, R182, R3, !PT ;  /* 0x00000003b60c7209 */ /* 0x000fe20007810000 */
[----:B------:R-:W3:Y:S03]  /*45d0*/  MUFU.EX2 R9, R9 ;  /* 0x0000000900097308 */ /* 0x000ee60000000800 */
[----:B------:R-:W-:-:S05]  /*45e0*/  FMNMX.FTZ R3, R183, R12, !PT ;  /* 0x0000000cb7037209 */ /* 0x000fca0007810000 */
[----:B------:R-:W4:Y:S01]  /*45f0*/  SHFL.BFLY PT, R20, R3, 0x2, 0x1f ;  /* 0x0c401f0003147f89 */ /* 0x000f2200000e0000 */
[----:B------:R-:W-:Y:S01]  /*4600*/  MUFU.EX2 R152, R152 ;  /* 0x0000009800987308 */ /* 0x000fe20000000800 */
[-C--:B-1----:R-:W-:Y:S01]  /*4610*/  FMUL.FTZ R24, R24, R10.reuse ;  /* 0x0000000a18187220 */ /* 0x082fe20000410000 */
[-C--:B------:R-:W-:Y:S01]  /*4620*/  FMUL.FTZ R25, R25, R10.reuse ;  /* 0x0000000a19197220 */ /* 0x080fe20000410000 */
[-C--:B------:R-:W-:Y:S01]  /*4630*/  FMUL.FTZ R28, R28, R10.reuse ;  /* 0x0000000a1c1c7220 */ /* 0x080fe20000410000 */
[-C--:B------:R-:W-:Y:S01]  /*4640*/  FMUL.FTZ R29, R29, R10.reuse ;  /* 0x0000000a1d1d7220 */ /* 0x080fe20000410000 */
[-C--:B------:R-:W-:Y:S01]  /*4650*/  FMUL.FTZ R32, R32, R10.reuse ;  /* 0x0000000a20207220 */ /* 0x080fe20000410000 */
[-C--:B------:R-:W-:Y:S01]  /*4660*/  FMUL.FTZ R33, R33, R10.reuse ;  /* 0x0000000a21217220 */ /* 0x080fe20000410000 */
[-C--:B------:R-:W-:Y:S01]  /*4670*/  FMUL.FTZ R36, R36, R10.reuse ;  /* 0x0000000a24247220 */ /* 0x080fe20000410000 */
[----:B------:R-:W-:Y:S01]  /*4680*/  MUFU.EX2 R11, R14 ;  /* 0x0000000e000b7308 */ /* 0x000fe20000000800 */
[----:B---3--:R-:W-:Y:S01]  /*4690*/  FFMA.FTZ R5, R10, R5, R9 ;  /* 0x000000050a057223 */ /* 0x008fe20000010009 */
[-C--:B------:R-:W-:Y:S01]  /*46a0*/  FMUL.FTZ R37, R37, R10.reuse ;  /* 0x0000000a25257220 */ /* 0x080fe20000410000 */
[-C--:B------:R-:W-:Y:S01]  /*46b0*/  FMUL.FTZ R40, R40, R10.reuse ;  /* 0x0000000a28287220 */ /* 0x080fe20000410000 */
[-C--:B------:R-:W-:Y:S01]  /*46c0*/  FMUL.FTZ R41, R41, R10.reuse ;  /* 0x0000000a29297220 */ /* 0x080fe20000410000 */
[-C--:B------:R-:W-:Y:S01]  /*46d0*/  FMUL.FTZ R44, R44, R10.reuse ;  /* 0x0000000a2c2c7220 */ /* 0x080fe20000410000 */
[-C--:B------:R-:W-:Y:S01]  /*46e0*/  FMUL.FTZ R45, R45, R10.reuse ;  /* 0x0000000a2d2d7220 */ /* 0x080fe20000410000 */
[-C--:B------:R-:W-:Y:S01]  /*46f0*/  FMUL.FTZ R48, R48, R10.reuse ;  /* 0x0000000a30307220 */ /* 0x080fe20000410000 */
[----:B------:R1:W-:Y:S01]  /*4700*/  MUFU.EX2 R12, R157 ;  /* 0x0000009d000c7308 */ /* 0x0003e20000000800 */
[-C--:B------:R-:W-:Y:S01]  /*4710*/  FMUL.FTZ R49, R49, R10.reuse ;  /* 0x0000000a31317220 */ /* 0x080fe20000410000 */
[-C--:B------:R-:W-:Y:S01]  /*4720*/  FMUL.FTZ R52, R52, R10.reuse ;  /* 0x0000000a34347220 */ /* 0x080fe20000410000 */
[-C--:B------:R-:W-:Y:S01]  /*4730*/  FMUL.FTZ R53, R53, R10.reuse ;  /* 0x0000000a35357220 */ /* 0x080fe20000410000 */
[-C--:B------:R-:W-:Y:S01]  /*4740*/  FMUL.FTZ R56, R56, R10.reuse ;  /* 0x0000000a38387220 */ /* 0x080fe20000410000 */
[-C--:B------:R-:W-:Y:S01]  /*4750*/  FMUL.FTZ R57, R57, R10.reuse ;  /* 0x0000000a39397220 */ /* 0x080fe20000410000 */
[----:B------:R-:W-:Y:S01]  /*4760*/  FMUL.FTZ R60, R60, R10 ;  /* 0x0000000a3c3c7220 */ /* 0x000fe20000410000 */
[----:B----4-:R-:W-:Y:S01]  /*4770*/  FMNMX.FTZ R161, R3, R20, !PT ;  /* 0x0000001403a17209 */ /* 0x010fe20007810000 */
[--C-:B------:R-:W-:Y:S01]  /*4780*/  FFMA.FTZ R20, R172, UR20, -R187.reuse ;  /* 0x00000014ac147c23 */ /* 0x100fe200080108bb */
[----:B------:R-:W-:Y:S01]  /*4790*/  MUFU.EX2 R156, R156 ;  /* 0x0000009c009c7308 */ /* 0x000fe20000000800 */
[----:B-1----:R-:W-:Y:S01]  /*47a0*/  FFMA.FTZ R157, R177, UR20, -R187 ;  /* 0x00000014b19d7c23 */ /* 0x002fe200080108bb */
[----:B------:R-:W-:Y:S01]  /*47b0*/  IMAD.MOV R177, RZ, RZ, -R17 ;  /* 0x000000ffffb17224 */ /* 0x000fe200078e0a11 */
[----:B------:R-:W1:Y:S01]  /*47c0*/  SHFL.BFLY PT, R168, R161, 0x1, 0x1f ;  /* 0x0c201f00a1a87f89 */ /* 0x000e6200000e0000 */
[-C--:B------:R-:W-:Y:S01]  /*47d0*/  FMUL.FTZ R61, R61, R10.reuse ;  /* 0x0000000a3d3d7220 */ /* 0x080fe20000410000 */
[-C--:B------:R-:W-:Y:S01]  /*47e0*/  FMUL.FTZ R64, R64, R10.reuse ;  /* 0x0000000a40407220 */ /* 0x080fe20000410000 */
[-C--:B------:R-:W-:Y:S01]  /*47f0*/  FMUL.FTZ R65, R65, R10.reuse ;  /* 0x0000000a41417220 */ /* 0x080fe20000410000 */
[----:B------:R-:W-:Y:S01]  /*4800*/  ISETP.NE.AND P3, PT, R16, R177, PT ;  /* 0x000000b11000720c */ /* 0x000fe20003f65270 */
[----:B------:R-:W-:Y:S01]  /*4810*/  MUFU.EX2 R13, R13 ;  /* 0x0000000d000d7308 */ /* 0x000fe20000000800 */
[----:B------:R-:W-:Y:S01]  /*4820*/  MOV R177, UR21 ;  /* 0x0000001500b17c02 */ /* 0x000fe20008000f00 */
        /* <DEDUP_REMOVED lines=12> */
[-C--:B------:R-:W-:Y:S01]  /*48f0*/  FMUL.FTZ R89, R89, R10.reuse ;  /* 0x0000000a59597220 */ /* 0x080fe20000410000 */
[-C--:B------:R-:W-:Y:S01]  /*4900*/  FMUL.FTZ R92, R92, R10.reuse ;  /* 0x0000000a5c5c7220 */ /* 0x080fe20000410000 */
[----:B------:R-:W-:Y:S01]  /*4910*/  MUFU.EX2 R15, R15 ;  /* 0x0000000f000f7308 */ /* 0x000fe20000000800 */
[----:B---3--:R-:W-:Y:S01]  /*4920*/  FFMA.FTZ R164, R176, UR20, -R187 ;  /* 0x00000014b0a47c23 */ /* 0x008fe200080108bb */
[----:B------:R-:W-:Y:S01]  /*4930*/  FMUL.FTZ R93, R93, R10 ;  /* 0x0000000a5d5d7220 */ /* 0x000fe20000410000 */
[----:B-1----:R-:W-:Y:S01]  /*4940*/  FMNMX.FTZ R3, R161, R168, !PT ;  /* 0x000000a8a1037209 */ /* 0x002fe20007810000 */
[-C--:B------:R-:W-:Y:S01]  /*4950*/  FMUL.FTZ R96, R96, R10.reuse ;  /* 0x0000000a60607220 */ /* 0x080fe20000410000 */
[-C--:B------:R-:W-:Y:S01]  /*4960*/  FMUL.FTZ R97, R97, R10.reuse ;  /* 0x0000000a61617220 */ /* 0x080fe20000410000 */
[-C--:B------:R-:W-:Y:S01]  /*4970*/  FMUL.FTZ R100, R100, R10.reuse ;  /* 0x0000000a64647220 */ /* 0x080fe20000410000 */
[-C--:B------:R-:W-:Y:S01]  /*4980*/  FMUL.FTZ R101, R101, R10.reuse ;  /* 0x0000000a65657220 */ /* 0x080fe20000410000 */
[C---:B------:R-:W-:Y:S01]  /*4990*/  FADD.FTZ R165, -R3.reuse, R8 ;  /* 0x0000000803a57221 */ /* 0x040fe20000010100 */
[----:B------:R-:W-:Y:S01]  /*49a0*/  FMUL.FTZ R173, R3, UR20 ;  /* 0x0000001403ad7c20 */ /* 0x000fe20008410000 */
[----:B------:R1:W-:Y:S01]  /*49b0*/  MUFU.EX2 R161, R180 ;  /* 0x000000b400a17308 */ /* 0x0003e20000000800 */
[----:B------:R-:W-:Y:S01]  /*49c0*/  FMUL.FTZ R104, R104, R10 ;  /* 0x0000000a68687220 */ /* 0x000fe20000410000 */
[----:B------:R-:W-:Y:S01]  /*49d0*/  FMUL.FTZ R169, R165, UR20 ;  /* 0x00000014a5a97c20 */ /* 0x000fe20008410000 */
[--C-:B------:R-:W-:Y:S01]  /*49e0*/  FFMA.FTZ R168, R154, UR20, -R173.reuse ;  /* 0x000000149aa87c23 */ /* 0x100fe200080108ad */
[--C-:B------:R-:W-:Y:S01]  /*49f0*/  FFMA.FTZ R155, R155, UR20, -R173.reuse ;  /* 0x000000149b9b7c23 */ /* 0x100fe200080108ad */
[--C-:B------:R-:W-:Y:S01]  /*4a00*/  FFMA.FTZ R165, R158, UR20, -R173.reuse ;  /* 0x000000149ea57c23 */ /* 0x100fe200080108ad */
[--C-:B------:R-:W-:Y:S01]  /*4a10*/  FFMA.FTZ R172, R159, UR20, -R173.reuse ;  /* 0x000000149fac7c23 */ /* 0x100fe200080108ad */
[--C-:B------:R-:W-:Y:S01]  /*4a20*/  FFMA.FTZ R159, R162, UR20, -R173.reuse ;  /* 0x00000014a29f7c23 */ /* 0x100fe200080108ad */
[----:B------:R-:W-:Y:S01]  /*4a30*/  MUFU.EX2 R169, R169 ;  /* 0x000000a900a97308 */ /* 0x000fe20000000800 */
[--C-:B-1----:R-:W-:Y:S01]  /*4a40*/  FFMA.FTZ R180, R167, UR20, -R173.reuse ;  /* 0x00000014a7b47c23 */ /* 0x102fe200080108ad */
[--C-:B------:R-:W-:Y:S01]  /*4a50*/  FFMA.FTZ R167, R170, UR20, -R173.reuse ;  /* 0x00000014aaa77c23 */ /* 0x100fe200080108ad */
[----:B------:R-:W-:Y:S01]  /*4a60*/  MOV R170, UR22 ;  /* 0x0000001600aa7c02 */ /* 0x000fe20008000f00 */
[--C-:B------:R-:W-:Y:S01]  /*4a70*/  FFMA.FTZ R176, R163, UR20, -R173.reuse ;  /* 0x00000014a3b07c23 */ /* 0x100fe200080108ad */
[--C-:B------:R-:W-:Y:S01]  /*4a80*/  FFMA.FTZ R163, R166, UR20, -R173.reuse ;  /* 0x00000014a6a37c23 */ /* 0x100fe200080108ad */
[--C-:B------:R-:W-:Y:S01]  /*4a90*/  FFMA.FTZ R175, R175, UR20, -R173.reuse ;  /* 0x00000014afaf7c23 */ /* 0x100fe200080108ad */
[----:B------:R-:W-:Y:S01]  /*4aa0*/  FFMA.FTZ R188, R171, UR20, -R173 ;  /* 0x00000014abbc7c23 */ /* 0x000fe200080108ad */
[----:B------:R-:W1:Y:S01]  /*4ab0*/  MUFU.EX2 R168, R168 ;  /* 0x000000a800a87308 */ /* 0x000e620000000800 */
[----:B------:R-:W-:-:S02]  /*4ac0*/  @!P1 VIADD R154, R170, 0x28c40 ;  /* 0x00028c40aa9a9836 */ /* 0x000fc40000000000 */
[--C-:B------:R-:W-:Y:S01]  /*4ad0*/  FFMA.FTZ R171, R174, UR20, -R173.reuse ;  /* 0x00000014aeab7c23 */ /* 0x100fe200080108ad */
[----:B------:R-:W-:Y:S01]  /*4ae0*/  @!P3 LEA R158, R177, R2, 0x6 ;  /* 0x00000002b19eb211 */ /* 0x000fe200078e30ff */
[--C-:B------:R-:W-:Y:S01]  /*4af0*/  FFMA.FTZ R178, R178, UR20, -R173.reuse ;  /* 0x00000014b2b27c23 */ /* 0x100fe200080108ad */
[--C-:B------:R-:W-:Y:S01]  /*4b00*/  FFMA.FTZ R179, R179, UR20, -R173.reuse ;  /* 0x00000014b3b37c23 */ /* 0x100fe200080108ad */
[----:B------:R-:W-:Y:S01]  /*4b10*/  @!P1 PRMT R154, RZ, 0x654, R154 ;  /* 0x00000654ff9a9816 */ /* 0x000fe2000000009a */
[--C-:B------:R-:W-:Y:S01]  /*4b20*/  FFMA.FTZ R182, R182, UR20, -R173.reuse ;  /* 0x00000014b6b67c23 */ /* 0x100fe200080108ad */
[----:B------:R-:W3:Y:S01]  /*4b30*/  MUFU.EX2 R155, R155 ;  /* 0x0000009b009b7308 */ /* 0x000ee20000000800 */
[----:B------:R-:W-:Y:S01]  /*4b40*/  @!P3 LEA R158, R158, UR46, 0x2 ;  /* 0x0000002e9e9ebc11 */ /* 0x000fe2000f8e10ff */
[----:B------:R4:W-:Y:S01]  /*4b50*/  @!P1 SYNCS.ARRIVE.TRANS64.RED.A1T0 RZ, [R154+URZ], RZ ;  /* 0x000000ff9aff99a7 */ /* 0x0009e2000810043f */
[----:B------:R-:W-:Y:S01]  /*4b60*/  FFMA.FTZ R173, R183, UR20, -R173 ;  /* 0x00000014b7ad7c23 */ /* 0x000fe200080108ad */
[-C--:B------:R-:W-:Y:S01]  /*4b70*/  FMUL.FTZ R105, R105, R10.reuse ;  /* 0x0000000a69697220 */ /* 0x080fe20000410000 */
[-C--:B------:R-:W-:Y:S01]  /*4b80*/  FMUL.FTZ R108, R108, R10.reuse ;  /* 0x0000000a6c6c7220 */ /* 0x080fe20000410000 */
[----:B------:R-:W-:Y:S01]  /*4b90*/  @!P3 STS [R158+0x28800], R10 ;  /* 0x0288000a9e00b388 */ /* 0x000fe20000000800 */
[----:B------:R-:W-:Y:S01]  /*4ba0*/  FMUL.FTZ R109, R109, R10 ;  /* 0x0000000a6d6d7220 */ /* 0x000fe20000410000 */
[----:B------:R-:W5:Y:S01]  /*4bb0*/  MUFU.EX2 R165, R165 ;  /* 0x000000a500a57308 */ /* 0x000f620000000800 */
[----:B-1----:R-:W-:Y:S01]  /*4bc0*/  FFMA.FTZ R6, R169, R6, R168 ;  /* 0x00000006a9067223 */ /* 0x002fe200000100a8 */
[C---:B----4-:R-:W-:Y:S01]  /*4bd0*/  FADD.FTZ R154, R152.reuse, R5 ;  /* 0x00000005989a7221 */ /* 0x050fe20000010000 */
[----:B------:R1:W-:Y:S01]  /*4be0*/  @!P3 STS [R158+0x28820], R169 ;  /* 0x028820a99e00b388 */ /* 0x0003e20000000800 */
[----:B------:R-:W-:Y:S01]  /*4bf0*/  F2FP.BF16.F32.PACK_AB R152, R152, R9 ;  /* 0x000000099898723e */ /* 0x000fe200000010ff */
[-C--:B------:R-:W-:Y:S01]  /*4c00*/  FMUL.FTZ R112, R112, R10.reuse ;  /* 0x0000000a70707220 */ /* 0x080fe20000410000 */
[----:B------:R-:W-:Y:S01]  /*4c10*/  FADD.FTZ R5, R11, R154 ;  /* 0x0000009a0b057221 */ /* 0x000fe20000010000 */
[-C--:B------:R-:W-:Y:S01]  /*4c20*/  FMUL.FTZ R113, R113, R10.reuse ;  /* 0x0000000a71717220 */ /* 0x080fe20000410000 */
[----:B------:R-:W4:Y:S01]  /*4c30*/  MUFU.EX2 R172, R172 ;  /* 0x000000ac00ac7308 */ /* 0x000f220000000800 */
[----:B---3--:R-:W-:Y:S01]  /*4c40*/  FADD.FTZ R6, R155, R6 ;  /* 0x000000069b067221 */ /* 0x008fe20000010000 */
[----:B------:R-:W-:Y:S01]  /*4c50*/  FADD.FTZ R5, R12, R5 ;  /* 0x000000050c057221 */ /* 0x000fe20000010000 */
[-C--:B------:R-:W-:Y:S01]  /*4c60*/  FMUL.FTZ R116, R116, R10.reuse ;  /* 0x0000000a74747220 */ /* 0x080fe20000410000 */
[-C--:B------:R-:W-:Y:S01]  /*4c70*/  FMUL.FTZ R117, R117, R10.reuse ;  /* 0x0000000a75757220 */ /* 0x080fe20000410000 */
[-C--:B------:R-:W-:Y:S01]  /*4c80*/  FMUL.FTZ R120, R120, R10.reuse ;  /* 0x0000000a78787220 */ /* 0x080fe20000410000 */
[----:B------:R-:W-:Y:S01]  /*4c90*/  FADD.FTZ R154, R156, R5 ;  /* 0x000000059c9a7221 */ /* 0x000fe20000010000 */
[-C--:B------:R-:W-:Y:S01]  /*4ca0*/  FMUL.FTZ R121, R121, R10.reuse ;  /* 0x0000000a79797220 */ /* 0x080fe20000410000 */
[----:B------:R-:W3:Y:S01]  /*4cb0*/  MUFU.EX2 R159, R159 ;  /* 0x0000009f009f7308 */ /* 0x000ee20000000800 */
[----:B-----5:R-:W-:Y:S01]  /*4cc0*/  FADD.FTZ R5, R165, R6 ;  /* 0x00000006a5057221 */ /* 0x020fe20000010000 */
[-C--:B------:R-:W-:Y:S01]  /*4cd0*/  FMUL.FTZ R124, R124, R10.reuse ;  /* 0x0000000a7c7c7220 */ /* 0x080fe20000410000 */
[-C--:B------:R-:W-:Y:S01]  /*4ce0*/  FMUL.FTZ R125, R125, R10.reuse ;  /* 0x0000000a7d7d7220 */ /* 0x080fe20000410000 */
[-C--:B------:R-:W-:Y:S01]  /*4cf0*/  FMUL.FTZ R128, R128, R10.reuse ;  /* 0x0000000a80807220 */ /* 0x080fe20000410000 */
[-C--:B------:R-:W-:Y:S01]  /*4d00*/  FMUL.FTZ R129, R129, R10.reuse ;  /* 0x0000000a81817220 */ /* 0x080fe20000410000 */
[-C--:B------:R-:W-:Y:S01]  /*4d10*/  FMUL.FTZ R132, R132, R10.reuse ;  /* 0x0000000a84847220 */ /* 0x080fe20000410000 */
[-C--:B------:R-:W-:Y:S01]  /*4d20*/  FMUL.FTZ R133, R133, R10.reuse ;  /* 0x0000000a85857220 */ /* 0x080fe20000410000 */
[----:B------:R-:W5:Y:S01]  /*4d30*/  MUFU.EX2 R176, R176 ;  /* 0x000000b000b07308 */ /* 0x000f620000000800 */
[----:B----4-:R-:W-:Y:S01]  /*4d40*/  FADD.FTZ R6, R172, R5 ;  /* 0x00000005ac067221 */ /* 0x010fe20000010000 */
[-C--:B------:R-:W-:Y:S01]  /*4d50*/  FMUL.FTZ R136, R136, R10.reuse ;  /* 0x0000000a88887220 */ /* 0x080fe20000410000 */
[-C--:B------:R-:W-:Y:S01]  /*4d60*/  FMUL.FTZ R137, R137, R10.reuse ;  /* 0x0000000a89897220 */ /* 0x080fe20000410000 */
[-C--:B------:R-:W-:Y:S01]  /*4d70*/  FMUL.FTZ R140, R140, R10.reuse ;  /* 0x0000000a8c8c7220 */ /* 0x080fe20000410000 */
[-C--:B------:R-:W-:Y:S01]  /*4d80*/  FMUL.FTZ R141, R141, R10.reuse ;  /* 0x0000000a8d8d7220 */ /* 0x080fe20000410000 */
[-C--:B------:R-:W-:Y:S01]  /*4d90*/  FMUL.FTZ R144, R144, R10.reuse ;  /* 0x0000000a90907220 */ /* 0x080fe20000410000 */
[-C--:B------:R-:W-:Y:S01]  /*4da0*/  FMUL.FTZ R145, R145, R10.reuse ;  /* 0x0000000a91917220 */ /* 0x080fe20000410000 */
[----:B------:R-:W-:Y:S01]  /*4db0*/  MUFU.EX2 R160, R160 ;  /* 0x000000a000a07308 */ /* 0x000fe20000000800 */
[----:B---3--:R-:W-:Y:S01]  /*4dc0*/  FADD.FTZ R5, R159, R6 ;  /* 0x000000069f057221 */ /* 0x008fe20000010000 */
[-C--:B------:R-:W-:Y:S01]  /*4dd0*/  FMUL.FTZ R148, R148, R10.reuse ;  /* 0x0000000a94947220 */ /* 0x080fe20000410000 */
[----:B------:R-:W-:Y:S01]  /*4de0*/  FMUL.FTZ R149, R149, R10 ;  /* 0x0000000a95957220 */ /* 0x000fe20000410000 */
[----:B------:R-:W-:Y:S01]  /*4df0*/  F2FP.BF16.F32.PACK_AB R156, R13, R156 ;  /* 0x0000009c0d9c723e */ /* 0x000fe200000010ff */
[-C--:B------:R-:W-:Y:S01]  /*4e00*/  FMUL.FTZ R26, R26, R169.reuse ;  /* 0x000000a91a1a7220 */ /* 0x080fe20000410000 */
[----:B-1----:R-:W-:Y:S01]  /*4e10*/  F2FP.BF16.F32.PACK_AB R158, R15, R14 ;  /* 0x0000000e0f9e723e */ /* 0x002fe200000010ff */
[-C--:B------:R-:W-:Y:S01]  /*4e20*/  FMUL.FTZ R27, R27, R169.reuse ;  /* 0x000000a91b1b7220 */ /* 0x080fe20000410000 */
[----:B------:R-:W1:Y:S01]  /*4e30*/  MUFU.EX2 R163, R163 ;  /* 0x000000a300a37308 */ /* 0x000e620000000800 */
[----:B-----5:R-:W-:Y:S01]  /*4e40*/  FADD.FTZ R6, R176, R5 ;  /* 0x00000005b0067221 */ /* 0x020fe20000010000 */
[-C--:B------:R-:W-:Y:S01]  /*4e50*/  FMUL.FTZ R30, R30, R169.reuse ;  /* 0x000000a91e1e7220 */ /* 0x080fe20000410000 */
[-C--:B------:R-:W-:Y:S01]  /*4e60*/  FMUL.FTZ R31, R31, R169.reuse ;  /* 0x000000a91f1f7220 */ /* 0x080fe20000410000 */
[-C--:B------:R-:W-:Y:S01]  /*4e70*/  FMUL.FTZ R34, R34, R169.reuse ;  /* 0x000000a922227220 */ /* 0x080fe20000410000 */
[-C--:B------:R-:W-:Y:S01]  /*4e80*/  FMUL.FTZ R35, R35, R169.reuse ;  /* 0x000000a923237220 */ /* 0x080fe20000410000 */
[-C--:B------:R-:W-:Y:S01]  /*4e90*/  FMUL.FTZ R38, R38, R169.reuse ;  /* 0x000000a926267220 */ /* 0x080fe20000410000 */
[-C--:B------:R-:W-:Y:S01]  /*4ea0*/  FMUL.FTZ R39, R39, R169.reuse ;  /* 0x000000a927277220 */ /* 0x080fe20000410000 */
[----:B------:R-:W3:Y:S01]  /*4eb0*/  MUFU.EX2 R21, R21 ;  /* 0x0000001500157308 */ /* 0x000ee20000000800 */
[-C--:B------:R-:W-:Y:S01]  /*4ec0*/  FMUL.FTZ R42, R42, R169.reuse ;  /* 0x000000a92a2a7220 */ /* 0x080fe20000410000 */
[-C--:B------:R-:W-:Y:S01]  /*4ed0*/  FMUL.FTZ R43, R43, R169.reuse ;  /* 0x000000a92b2b7220 */ /* 0x080fe20000410000 */
[-C--:B------:R-:W-:Y:S01]  /*4ee0*/  FMUL.FTZ R46, R46, R169.reuse ;  /* 0x000000a92e2e7220 */ /* 0x080fe20000410000 */
[-C--:B------:R-:W-:Y:S01]  /*4ef0*/  FMUL.FTZ R47, R47, R169.reuse ;  /* 0x000000a92f2f7220 */ /* 0x080fe20000410000 */
[-C--:B------:R-:W-:Y:S01]  /*4f00*/  FMUL.FTZ R50, R50, R169.reuse ;  /* 0x000000a932327220 */ /* 0x080fe20000410000 */
[-C--:B------:R-:W-:Y:S01]  /*4f10*/  FMUL.FTZ R51, R51, R169.reuse ;  /* 0x000000a933337220 */ /* 0x080fe20000410000 */
[-C--:B------:R-:W-:Y:S01]  /*4f20*/  FMUL.FTZ R54, R54, R169.reuse ;  /* 0x000000a936367220 */ /* 0x080fe20000410000 */
[----:B------:R4:W-:Y:S01]  /*4f30*/  MUFU.EX2 R174, R175 ;  /* 0x000000af00ae7308 */ /* 0x0009e20000000800 */
[----:B-1----:R-:W-:Y:S01]  /*4f40*/  FADD.FTZ R5, R163, R6 ;  /* 0x00000006a3057221 */ /* 0x002fe20000010000 */
[-C--:B------:R-:W-:Y:S01]  /*4f50*/  FMUL.FTZ R55, R55, R169.reuse ;  /* 0x000000a937377220 */ /* 0x080fe20000410000 */
[-C--:B------:R-:W-:Y:S01]  /*4f60*/  FMUL.FTZ R58, R58, R169.reuse ;  /* 0x000000a93a3a7220 */ /* 0x080fe20000410000 */
[-C--:B------:R-:W-:Y:S01]  /*4f70*/  FMUL.FTZ R59, R59, R169.reuse ;  /* 0x000000a93b3b7220 */ /* 0x080fe20000410000 */
[-C--:B------:R-:W-:Y:S01]  /*4f80*/  FMUL.FTZ R62, R62, R169.reuse ;  /* 0x000000a93e3e7220 */ /* 0x080fe20000410000 */
[-C--:B------:R-:W-:Y:S01]  /*4f90*/  FMUL.FTZ R63, R63, R169.reuse ;  /* 0x000000a93f3f7220 */ /* 0x080fe20000410000 */
[-C--:B------:R-:W-:Y:S01]  /*4fa0*/  FMUL.FTZ R66, R66, R169.reuse ;  /* 0x000000a942427220 */ /* 0x080fe20000410000 */
[----:B------:R-:W1:Y:S01]  /*4fb0*/  MUFU.EX2 R180, R180 ;  /* 0x000000b400b47308 */ /* 0x000e620000000800 */
[----:B----4-:R-:W-:Y:S01]  /*4fc0*/  FADD.FTZ R175, R13, R154 ;  /* 0x0000009a0daf7221 */ /* 0x010fe20000010000 */
[-C--:B------:R-:W-:Y:S01]  /*4fd0*/  FMUL.FTZ R67, R67, R169.reuse ;  /* 0x000000a943437220 */ /* 0x080fe20000410000 */
[-C--:B------:R-:W-:Y:S01]  /*4fe0*/  FMUL.FTZ R70, R70, R169.reuse ;  /* 0x000000a946467220 */ /* 0x080fe20000410000 */
[-C--:B------:R-:W-:Y:S01]  /*4ff0*/  FMUL.FTZ R71, R71, R169.reuse ;  /* 0x000000a947477220 */ /* 0x080fe20000410000 */
[----:B------:R-:W-:Y:S01]  /*5000*/  FADD.FTZ R154, R14, R175 ;  /* 0x000000af0e9a7221 */ /* 0x000fe20000010000 */
[-C--:B------:R-:W-:Y:S01]  /*5010*/  FMUL.FTZ R74, R74, R169.reuse ;  /* 0x000000a94a4a7220 */ /* 0x080fe20000410000 */
[-C--:B------:R-:W-:Y:S01]  /*5020*/  FMUL.FTZ R75, R75, R169.reuse ;  /* 0x000000a94b4b7220 */ /* 0x080fe20000410000 */
[----:B------:R-:W4:Y:S01]  /*5030*/  MUFU.EX2 R20, R20 ;  /* 0x0000001400147308 */ /* 0x000f220000000800 */
[----:B------:R-:W-:Y:S01]  /*5040*/  FADD.FTZ R175, R15, R154 ;  /* 0x0000009a0faf7221 */ /* 0x000fe20000010000 */
[-C--:B------:R-:W-:Y:S01]  /*5050*/  FMUL.FTZ R78, R78, R169.reuse ;  /* 0x000000a94e4e7220 */ /* 0x080fe20000410000 */
[-C--:B------:R-:W-:Y:S01]  /*5060*/  FMUL.FTZ R79, R79, R169.reuse ;  /* 0x000000a94f4f7220 */ /* 0x080fe20000410000 */
[-C--:B------:R-:W-:Y:S01]  /*5070*/  FMUL.FTZ R82, R82, R169.reuse ;  /* 0x000000a952527220 */ /* 0x080fe20000410000 */
[----:B------:R-:W-:Y:S01]  /*5080*/  FADD.FTZ R154, R160, R175 ;  /* 0x000000afa09a7221 */ /* 0x000fe20000010000 */
[----:B---3--:R-:W-:Y:S01]  /*5090*/  F2FP.BF16.F32.PACK_AB R160, R21, R160 ;  /* 0x000000a015a0723e */ /* 0x008fe200000010ff */
[-C--:B------:R-:W-:Y:S01]  /*50a0*/  FMUL.FTZ R83, R83, R169.reuse ;  /* 0x000000a953537220 */ /* 0x080fe20000410000 */
[----:B------:R-:W3:Y:S01]  /*50b0*/  MUFU.EX2 R167, R167 ;  /* 0x000000a700a77308 */ /* 0x000ee20000000800 */
[----:B------:R-:W-:Y:S01]  /*50c0*/  FADD.FTZ R175, R21, R154 ;  /* 0x0000009a15af7221 */ /* 0x000fe20000010000 */
[----:B-1----:R-:W-:Y:S01]  /*50d0*/  FADD.FTZ R6, R180, R5 ;  /* 0x00000005b4067221 */ /* 0x002fe20000010000 */
        /* <DEDUP_REMOVED lines=10> */
[-C--:B------:R-:W-:Y:S01]  /*5180*/  FMUL.FTZ R102, R102, R169.reuse ;  /* 0x000000a966667220 */ /* 0x080fe20000410000 */
[-C--:B------:R-:W-:Y:S01]  /*5190*/  FMUL.FTZ R103, R103, R169.reuse ;  /* 0x000000a967677220 */ /* 0x080fe20000410000 */
[-C--:B------:R-:W-:Y:S01]  /*51a0*/  FMUL.FTZ R106, R106, R169.reuse ;  /* 0x000000a96a6a7220 */ /* 0x080fe20000410000 */
[----:B------:R-:W4:Y:S01]  /*51b0*/  MUFU.EX2 R188, R188 ;  /* 0x000000bc00bc7308 */ /* 0x000f220000000800 */
[----:B---3--:R-:W-:Y:S01]  /*51c0*/  FADD.FTZ R5, R167, R6 ;  /* 0x00000006a7057221 */ /* 0x008fe20000010000 */
[-C--:B------:R-:W-:Y:S01]  /*51d0*/  FMUL.FTZ R107, R107, R169.reuse ;  /* 0x000000a96b6b7220 */ /* 0x080fe20000410000 */
[-C--:B------:R-:W-:Y:S01]  /*51e0*/  FMUL.FTZ R110, R110, R169.reuse ;  /* 0x000000a96e6e7220 */ /* 0x080fe20000410000 */
[-C--:B------:R-:W-:Y:S01]  /*51f0*/  FMUL.FTZ R111, R111, R169.reuse ;  /* 0x000000a96f6f7220 */ /* 0x080fe20000410000 */
[-C--:B------:R-:W-:Y:S01]  /*5200*/  FMUL.FTZ R114, R114, R169.reuse ;  /* 0x000000a972727220 */ /* 0x080fe20000410000 */
[-C--:B------:R-:W-:Y:S01]  /*5210*/  FMUL.FTZ R115, R115, R169.reuse ;  /* 0x000000a973737220 */ /* 0x080fe20000410000 */
[-C--:B------:R-:W-:Y:S01]  /*5220*/  FMUL.FTZ R118, R118, R169.reuse ;  /* 0x000000a976767220 */ /* 0x080fe20000410000 */
[----:B------:R-:W3:Y:S01]  /*5230*/  MUFU.EX2 R164, R164 ;  /* 0x000000a400a47308 */ /* 0x000ee20000000800 */
[C---:B-1----:R-:W-:Y:S01]  /*5240*/  FADD.FTZ R9, R153.reuse, R154 ;  /* 0x0000009a99097221 */ /* 0x042fe20000010000 */
[----:B------:R-:W-:Y:S01]  /*5250*/  F2FP.BF16.F32.PACK_AB R162, R153, R20 ;  /* 0x0000001499a2723e */ /* 0x000fe200000010ff */
[-C--:B------:R-:W-:Y:S01]  /*5260*/  FMUL.FTZ R119, R119, R169.reuse ;  /* 0x000000a977777220 */ /* 0x080fe20000410000 */
[----:B------:R-:W-:Y:S01]  /*5270*/  F2FP.BF16.F32.PACK_AB R153, R155, R168 ;  /* 0x000000a89b99723e */ /* 0x000fe200000010ff */
[----:B------:R-:W-:Y:S01]  /*5280*/  FMUL.FTZ R122, R122, R169 ;  /* 0x000000a97a7a7220 */ /* 0x000fe20000410000 */
[----:B------:R-:W-:Y:S01]  /*5290*/  F2FP.BF16.F32.PACK_AB R154, R12, R11 ;  /* 0x0000000b0c9a723e */ /* 0x000fe200000010ff */
[----:B------:R-:W-:Y:S01]  /*52a0*/  FMUL.FTZ R123, R123, R169 ;  /* 0x000000a97b7b7220 */ /* 0x000fe20000410000 */
[----:B------:R-:W1:Y:S01]  /*52b0*/  MUFU.EX2 R171, R171 ;  /* 0x000000ab00ab7308 */ /* 0x000e620000000800 */
[----:B----4-:R-:W-:Y:S01]  /*52c0*/  FADD.FTZ R6, R188, R5 ;  /* 0x00000005bc067221 */ /* 0x010fe20000010000 */
[----:B------:R-:W-:Y:S01]  /*52d0*/  F2FP.BF16.F32.PACK_AB R155, R172, R165 ;  /* 0x000000a5ac9b723e */ /* 0x000fe200000010ff */
[----:B------:R-:W-:Y:S01]  /*52e0*/  BAR.SYNC.DEFER_BLOCKING 0xf, 0x100 ;  /* 0x03c4000000007b1d */ /* 0x000fe20000010000 */
        /* <DEDUP_REMOVED lines=14> */
[----:B-1----:R-:W-:Y:S01]  /*53d0*/  FADD.FTZ R5, R171, R6 ;  /* 0x00000006ab057221 */ /* 0x002fe20000010000 */
[-C--:B------:R-:W-:Y:S01]  /*53e0*/  FMUL.FTZ R147, R147, R169.reuse ;  /* 0x000000a993937220 */ /* 0x080fe20000410000 */
[-C--:B------:R-:W-:Y:S01]  /*53f0*/  FMUL.FTZ R150, R150, R169.reuse ;  /* 0x000000a996967220 */ /* 0x080fe20000410000 */
[----:B------:R-:W-:Y:S01]  /*5400*/  FMUL.FTZ R151, R151, R169 ;  /* 0x000000a997977220 */ /* 0x000fe20000410000 */
[----:B------:R-:W-:-:S03]  /*5410*/  FADD.FTZ R5, R174, R5 ;  /* 0x00000005ae057221 */ /* 0x000fc60000010000 */
[----:B------:R-:W1:Y:S01]  /*5420*/  MUFU.EX2 R8, R181 ;  /* 0x000000b500087308 */ /* 0x000e620000000800 */
[C---:B----4-:R-:W-:Y:S01]  /*5430*/  FADD.FTZ R10, R157.reuse, R10 ;  /* 0x0000000a9d0a7221 */ /* 0x050fe20000010000 */
[----:B------:R-:W-:Y:S01]  /*5440*/  F2FP.BF16.F32.PACK_AB R164, R157, R164 ;  /* 0x000000a49da4723e */ /* 0x000fe200000010ff */
[----:B------:R4:W-:Y:S01]  /*5450*/  STSM.16.M88.4 [R19+0x26800], R152 ;  /* 0x0268009813007844 */ /* 0x0009e20000000200 */
[----:B------:R-:W-:Y:S01]  /*5460*/  F2FP.BF16.F32.PACK_AB R157, R176, R159 ;  /* 0x0000009fb09d723e */ /* 0x000fe200000010ff */
[----:B------:R-:W-:Y:S01]  /*5470*/  FADD.FTZ R9, R161, R10 ;  /* 0x0000000aa1097221 */ /* 0x000fe20000010000 */
[----:B------:R-:W-:Y:S02]  /*5480*/  F2FP.BF16.F32.PACK_AB R159, R180, R163 ;  /* 0x000000a3b49f723e */ /* 0x000fe400000010ff */
[----:B------:R-:W5:Y:S01]  /*5490*/  MUFU.EX2 R179, R179 ;  /* 0x000000b300b37308 */ /* 0x000f620000000800 */
[----:B---3--:R-:W-:Y:S01]  /*54a0*/  FADD.FTZ R6, R178, R5 ;  /* 0x00000005b2067221 */ /* 0x008fe20000010000 */
[----:B------:R-:W-:Y:S01]  /*54b0*/  F2FP.BF16.F32.PACK_AB R163, R174, R171 ;  /* 0x000000abaea3723e */ /* 0x000fe200000010ff */
[----:B------:R4:W-:Y:S05]  /*54c0*/  STSM.16.M88.4 [R18], R156 ;  /* 0x0000009c12007844 */ /* 0x0009ea0000000200 */
[----:B------:R-:W3:Y:S01]  /*54d0*/  MUFU.EX2 R182, R182 ;  /* 0x000000b600b67308 */ /* 0x000ee20000000800 */
[C---:B-1----:R-:W-:Y:S01]  /*54e0*/  F2FP.BF16.F32.PACK_AB R166, R8.reuse, R161 ;  /* 0x000000a108a6723e */ /* 0x042fe200000010ff */
[----:B------:R-:W-:Y:S01]  /*54f0*/  FADD.FTZ R5, R8, R9 ;  /* 0x0000000908057221 */ /* 0x000fe20000010000 */
[----:B------:R-:W-:-:S05]  /*5500*/  F2FP.BF16.F32.PACK_AB R161, R188, R167 ;  /* 0x000000a7bca1723e */ /* 0x000fca00000010ff */
[----:B------:R-:W1:Y:S01]  /*5510*/  MUFU.EX2 R173, R173 ;  /* 0x000000ad00ad7308 */ /* 0x000e620000000800 */
[C---:B-----5:R-:W-:Y:S01]  /*5520*/  FADD.FTZ R9, R179.reuse, R6 ;  /* 0x00000006b3097221 */ /* 0x060fe20000010000 */
[----:B------:R-:W-:Y:S01]  /*5530*/  F2FP.BF16.F32.PACK_AB R165, R179, R178 ;  /* 0x000000b2b3a5723e */ /* 0x000fe200000010ff */
[----:B------:R4:W-:Y:S02]  /*5540*/  STSM.16.M88.4 [R23], R160 ;  /* 0x000000a017007844 */ /* 0x0009e40000000200 */
[----:B---3--:R-:W-:Y:S01]  /*5550*/  FADD.FTZ R6, R182, R9 ;  /* 0x00000009b6067221 */ /* 0x008fe20000010000 */
[----:B-1----:R-:W-:-:S03]  /*5560*/  F2FP.BF16.F32.PACK_AB R167, R173, R182 ;  /* 0x000000b6ada7723e */ /* 0x002fc600000010ff */
[----:B------:R-:W-:Y:S02]  /*5570*/  FADD.FTZ R6, R173, R6 ;  /* 0x00000006ad067221 */ /* 0x000fe40000010000 */
[----:B------:R4:W-:Y:S01]  /*5580*/  STSM.16.M88.4 [R22], R164 ;  /* 0x000000a416007844 */ /* 0x0009e20000000200 */
[----:B------:R-:W-:Y:S05]  /*5590*/  @!P0 BRA `(.L_x_34) ;  /* 0x0000000000048947 */ /* 0x000fea0003800000 */
[----:B------:R-:W-:Y:S01]  /*55a0*/  BPT.TRAP 0x1 ;  /* 0x000000040000795c */ /* 0x000fe20000300000 */
.L_x_34:
[----:B------:R1:W3:Y:S01]  /*55b0*/  SYNCS.PHASECHK.TRANS64.TRYWAIT P3, [UR22+0x28c50], R7 ;  /* 0x028c5007ff0075a7 */ /* 0x0002e20008060156 */
[----:B------:R-:W-:Y:S05]  /*55c0*/  @!P0 BRA `(.L_x_35) ;  /* 0x0000000000048947 */ /* 0x000fea0003800000 */
[----:B------:R-:W-:Y:S01]  /*55d0*/  BPT.TRAP 0x1 ;  /* 0x000000040000795c */ /* 0x000fe20000300000 */
.L_x_35:
[----:B---3--:R-:W-:Y:S05]  /*55e0*/  @P3 BRA `(.L_x_36) ;  /* 0x0000000000083947 */ /* 0x008fea0003800000 */
[----:B------:R-:W3:Y:S02]  /*55f0*/  SYNCS.PHASECHK.TRANS64.TRYWAIT P3, [UR22+0x28c50], R7 ;  /* 0x028c5007ff0075a7 */ /* 0x000ee40008060156 */
[----:B---3--:R-:W-:Y:S05]  /*5600*/  @!P3 BRA `(.L_x_37) ;  /* 0x0000005000c4b947 */ /* 0x008fea0003800000 */
.L_x_36:
[----:B------:R-:W-:Y:S01]  /*5610*/  ULEA UR10, UR39, UR51, 0xc ;  /* 0x00000033270a7291 */ /* 0x000fe2000f8e603f */
[----:B------:R-:W-:Y:S01]  /*5620*/  WARPGROUP.ARRIVE ;  /* 0x00000000000079c5 */ /* 0x000fe20000000000 */
[----:B------:R-:W-:Y:S01]  /*5630*/  UMOV UR7, 0x40000040 ;  /* 0x4000004000077882 */ /* 0x000fe20000000000 */
[----:B---3--:R-:W-:Y:S01]  /*5640*/  @!P1 IADD3 R170, R170, 0x28c60, RZ ;  /* 0x00028c60aaaa9810 */ /* 0x008fe20007ffe0ff */
[----:B------:R-:W-:Y:S01]  /*5650*/  UMOV UR21, UR39 ;  /* 0x0000002700157c82 */ /* 0x000fe20008000000 */
[----:B------:R-:W-:Y:S01]  /*5660*/  IMAD.MOV.U32 R8, RZ, RZ, R3 ;  /* 0x000000ffff087224 */ /* 0x000fe200078e0003 */
[----:B------:R-:W-:Y:S01]  /*5670*/  MOV R9, R0 ;  /* 0x0000000000097202 */ /* 0x000fe20000000f00 */
[----:B------:R-:W-:Y:S01]  /*5680*/  UMOV UR6, UR10 ;  /* 0x0000000a00067c82 */ /* 0x000fe20008000000 */
[----:B------:R-:W-:Y:S01]  /*5690*/  @!P1 PRMT R170, RZ, 0x654, R170 ;  /* 0x00000654ffaa9816 */ /* 0x000fe200000000aa */
[----:B------:R-:W-:Y:S01]  /*56a0*/  HGMMA.64x256x16.F32.BF16 R24, R152, gdesc[UR4].tnspB, R24, gsb0 ;  /* 0x43e0000498187df0 */ /* 0x000fe20008001818 */
[----:B------:R-:W-:Y:S01]  /*56b0*/  UIADD3 UR6, UR10, 0x80, URZ ;  /* 0x000000800a067890 */ /* 0x000fe2000fffe03f */
[----:B------:R-:W-:Y:S01]  /*56c0*/  UMOV UR7, 0x40000040 ;  /* 0x4000004000077882 */ /* 0x000fe20000000000 */
[----:B------:R-:W-:-:S02]  /*56d0*/  WARPGROUP.DEPBAR.LE gsb0, 0x0 ;  /* 0x00008000000079c5 */ /* 0x000fc40000010000 */
        /* <DEDUP_REMOVED lines=21> */
[----:B---3--:R-:W3:Y:S02]  /*5830*/  FENCE.VIEW.ASYNC.S ;  /* 0x00000000000073c6 */ /* 0x008ee40000000000 */
[----:B---3--:R-:W-:Y:S01]  /*5840*/  NOP ;  /* 0x0000000000007918 */ /* 0x008fe20000000000 */
[----:B------:R-:W-:Y:S06]  /*5850*/  BAR.ARV 0xe, 0x100 ;  /* 0x0384000000007b1d */ /* 0x000fec0000002000 */
[----:B------:R3:W-:Y:S01]  /*5860*/  @!P1 SYNCS.ARRIVE.TRANS64.RED.A1T0 RZ, [R170+URZ], RZ ;  /* 0x000000ffaaff99a7 */ /* 0x0007e2000810043f */
[----:B------:R-:W-:Y:S05]  /*5870*/  @P2 BRA `(.L_x_38) ;  /* 0xffffffe400d02947 */ /* 0x000fea000383ffff */
.L_x_29:
[----:B------:R-:W5:Y:S01]  /*5880*/  SHFL.BFLY PT, R4, R5, 0x2, 0x1f ;  /* 0x0c401f0005047f89 */ /* 0x000f6200000e0000 */
[----:B------:R-:W-:Y:S01]  /*5890*/  IADD3 R11, -R17, RZ, RZ ;  /* 0x000000ff110b7210 */ /* 0x000fe20007ffe1ff */
[----:B------:R-:W-:Y:S01]  /*58a0*/  UIADD3 UR41, UR41, 0x1, URZ ;  /* 0x0000000129297890 */ /* 0x000fe2000fffe03f */
[----:B-1--4-:R-:W-:Y:S01]  /*58b0*/  MOV R157, 0xff800000 ;  /* 0xff800000009d7802 */ /* 0x012fe20000000f00 */
[----:B------:R-:W1:Y:S01]  /*58c0*/  SHFL.BFLY PT, R9, R6, 0x2, 0x1f ;  /* 0x0c401f0006097f89 */ /* 0x000e6200000e0000 */
[----:B------:R-:W-:Y:S08]  /*58d0*/  BAR.ARV 0x8, 0xa0 ;  /* 0x0202800000007b1d */ /* 0x000ff00000002000 */
[----:B------:R-:W-:Y:S01]  /*58e0*/  BAR.SYNC.DEFER_BLOCKING 0xf, 0x100 ;  /* 0x03c4000000007b1d */ /* 0x000fe20000010000 */
[----:B------:R-:W-:-:S02]  /*58f0*/  ISETP.NE.AND P2, PT, R16, R11, PT ;  /* 0x0000000b1000720c */ /* 0x000fc40003f45270 */
[----:B------:R-:W-:Y:S01]  /*5900*/  MOV R156, 0xff800000 ;  /* 0xff800000009c7802 */ /* 0x000fe20000000f00 */
[----:B-----5:R-:W-:Y:S01]  /*5910*/  FADD.FTZ R4, R4, R5 ;  /* 0x0000000504047221 */ /* 0x020fe20000010000 */
[----:B------:R-:W-:Y:S01]  /*5920*/  MOV R5, UR39 ;  /* 0x0000002700057c02 */ /* 0x000fe20008000f00 */
[----:B------:R-:W-:Y:S01]  /*5930*/  UIADD3 UR39, UR39, 0x1, URZ ;  /* 0x0000000127277890 */ /* 0x000fe2000fffe03f */
[----:B-1----:R-:W-:Y:S02]  /*5940*/  FADD.FTZ R9, R9, R6 ;  /* 0x0000000609097221 */ /* 0x002fe40000010000 */
[----:B--2---:R-:W1:Y:S05]  /*5950*/  SHFL.BFLY PT, R7, R4, 0x1, 0x1f ;  /* 0x0c201f0004077f89 */ /* 0x004e6a00000e0000 */
[----:B------:R-:W-:Y:S01]  /*5960*/  @!P2 LEA R5, R5, R2, 0x6 ;  /* 0x000000020505a211 */ /* 0x000fe200078e30ff */
[----:B------:R-:W-:Y:S01]  /*5970*/  UISETP.NE.AND UP0, UPT, UR39, 0x2, UPT ;  /* 0x000000022700788c */ /* 0x000fe2000bf05270 */
[----:B------:R-:W2:Y:S03]  /*5980*/  SHFL.BFLY PT, R8, R9, 0x1, 0x1f ;  /* 0x0c201f0009087f89 */ /* 0x000ea600000e0000 */
[----:B------:R-:W-:-:S02]  /*5990*/  USEL UR4, URZ, 0x1, UP0 ;  /* 0x000000013f047887 */ /* 0x000fc40008000000 */
[----:B------:R-:W-:Y:S02]  /*59a0*/  USEL UR39, UR39, URZ, UP0 ;  /* 0x0000003f27277287 */ /* 0x000fe40008000000 */
[----:B------:R-:W-:Y:S01]  /*59b0*/  ULOP3.LUT UR40, UR40, UR4, URZ, 0x3c, !UPT ;  /* 0x0000000428287292 */ /* 0x000fe2000f8e3c3f */
[----:B-1----:R-:W-:Y:S01]  /*59c0*/  FADD.FTZ R10, R4, R7 ;  /* 0x00000007040a7221 */ /* 0x002fe20000010000 */
[----:B------:R-:W-:Y:S02]  /*59d0*/  IMAD.MOV.U32 R7, RZ, RZ, RZ ;  /* 0x000000ffff077224 */ /* 0x000fe400078e00ff */
[----:B------:R-:W-:Y:S02]  /*59e0*/  IMAD.MOV.U32 R4, RZ, RZ, RZ ;  /* 0x000000ffff047224 */ /* 0x000fe400078e00ff */
[----:B--2---:R-:W-:Y:S01]  /*59f0*/  FADD.FTZ R11, R9, R8 ;  /* 0x00000008090b7221 */ /* 0x004fe20000010000 */
[----:B------:R-:W-:Y:S01]  /*5a00*/  FSETP.NE.FTZ.AND P0, PT, R10, RZ, PT ;  /* 0x000000ff0a00720b */ /* 0x000fe20003f15000 */
[----:B------:R-:W-:Y:S01]  /*5a10*/  IMAD.U32 R9, RZ, RZ, UR20 ;  /* 0x00000014ff097e24 */ /* 0x000fe2000f8e00ff */
[----:B------:R-:W-:-:S02]  /*5a20*/  @!P2 LEA R8, R5, UR46, 0x2 ;  /* 0x0000002e0508ac11 */ /* 0x000fc4000f8e10ff */
[----:B------:R-:W-:Y:S02]  /*5a30*/  FSETP.NE.FTZ.AND P1, PT, R11, RZ, PT ;  /* 0x000000ff0b00720b */ /* 0x000fe40003f35000 */
[----:B------:R-:W-:-:S07]  /*5a40*/  MOV R5, UR20 ;  /* 0x0000001400057c02 */ /* 0x000fce0008000f00 */
[----:B------:R-:W1:Y:S01]  /*5a50*/  @P0 MUFU.RCP R7, R10 ;  /* 0x0000000a00070308 */ /* 0x000e620000001000 */
[----:B------:R-:W-:-:S03]  /*5a60*/  @P0 FMUL.FTZ R5, R5, 0.69314718246459960938 ;  /* 0x3f31721805050820 */ /* 0x000fc60000410000 */
[----:B------:R-:W-:-:S04]  /*5a70*/  @P1 FMUL.FTZ R9, R9, 0.69314718246459960938 ;  /* 0x3f31721809091820 */ /* 0x000fc80000410000 */
[----:B------:R-:W-:Y:S08]  /*5a80*/  @P1 MUFU.RCP R4, R11 ;  /* 0x0000000b00041308 */ /* 0x000ff00000001000 */
[----:B------:R-:W2:Y:S01]  /*5a90*/  @P0 MUFU.LG2 R6, R10 ;  /* 0x0000000a00060308 */ /* 0x000ea20000000c00 */
        /* <DEDUP_REMOVED lines=64> */
[----:B------:R1:W-:Y:S01]  /*5ea0*/  @!P2 STS [R8+0x28800], R7 ;  /* 0x028800070800a388 */ /* 0x0003e20000000800 */
[----:B--2---:R-:W-:Y:S01]  /*5eb0*/  @P0 FMUL.FTZ R6, R6, 0.69314718246459960938 ;  /* 0x3f31721806060820 */ /* 0x004fe20000410000 */
[-C--:B------:R-:W-:Y:S01]  /*5ec0*/  FMUL.FTZ R26, R26, R4.reuse ;  /* 0x000000041a1a7220 */ /* 0x080fe20000410000 */
[-C--:B------:R-:W-:Y:S01]  /*5ed0*/  FMUL.FTZ R27, R27, R4.reuse ;  /* 0x000000041b1b7220 */ /* 0x080fe20000410000 */
[----:B------:R2:W-:Y:S01]  /*5ee0*/  @!P2 STS [R8+0x28820], R4 ;  /* 0x028820040800a388 */ /* 0x0005e20000000800 */
[-C--:B------:R-:W-:Y:S01]  /*5ef0*/  FMUL.FTZ R30, R30, R4.reuse ;  /* 0x000000041e1e7220 */ /* 0x080fe20000410000 */
[-C--:B------:R-:W-:Y:S01]  /*5f00*/  FMUL.FTZ R31, R31, R4.reuse ;  /* 0x000000041f1f7220 */ /* 0x080fe20000410000 */
[-C--:B------:R-:W-:Y:S01]  /*5f10*/  FMUL.FTZ R34, R34, R4.reuse ;  /* 0x0000000422227220 */ /* 0x080fe20000410000 */
[-C--:B------:R-:W-:Y:S01]  /*5f20*/  FMUL.FTZ R35, R35, R4.reuse ;  /* 0x0000000423237220 */ /* 0x080fe20000410000 */
[-C--:B------:R-:W-:Y:S01]  /*5f30*/  FMUL.FTZ R38, R38, R4.reuse ;  /* 0x0000000426267220 */ /* 0x080fe20000410000 */
[----:B-1----:R-:W2:Y:S01]  /*5f40*/  @P1 MUFU.LG2 R7, R11 ;  /* 0x0000000b00071308 */ /* 0x002ea20000000c00 */
        /* <DEDUP_REMOVED lines=16> */
[----:B--2---:R-:W-:Y:S01]  /*6050*/  @P1 FMUL.FTZ R8, R7, 0.69314718246459960938 ;  /* 0x3f31721807081820 */ /* 0x004fe20000410000 */
        /* <DEDUP_REMOVED lines=21> */
[-C--:B---3--:R-:W-:Y:S01]  /*61b0*/  FMUL.FTZ R170, R114, R4.reuse ;  /* 0x0000000472aa7220 */ /* 0x088fe20000410000 */
        /* <DEDUP_REMOVED lines=19> */
[----:B------:R-:W-:Y:S01]  /*62f0*/  @P0 FFMA.FTZ R157, R5, R0, R6 ;  /* 0x00000000059d0223 */ /* 0x000fe20000010006 */
[----:B------:R-:W-:Y:S01]  /*6300*/  @P1 FFMA.FTZ R156, R9, R3, R8 ;  /* 0x00000003099c1223 */ /* 0x000fe20000010008 */
[----:B------:R-:W-:Y:S06]  /*6310*/  BAR.ARV 0xe, 0x100 ;  /* 0x0384000000007b1d */ /* 0x000fec0000002000 */
.L_x_18:
[----:B------:R-:W1:Y:S01]  /*6320*/  S2UR UR6, SR_SWINHI ;  /* 0x00000000000679c3 */ /* 0x000e620000002f00 */
[----:B------:R-:W2:Y:S01]  /*6330*/  SHFL.IDX PT, R0, R184, RZ, 0x1f ;  /* 0x00001fffb8007589 */ /* 0x000ea200000e0000 */
[----:B------:R-:W-:Y:S02]  /*6340*/  F2FP.BF16.F32.PACK_AB R24, R25, R24 ;  /* 0x000000181918723e */ /* 0x000fe400000010ff */
[----:B------:R-:W-:-:S04]  /*6350*/  F2FP.BF16.F32.PACK_AB R25, R27, R26 ;  /* 0x0000001a1b19723e */ /* 0x000fc800000010ff */
[----:B------:R-:W-:Y:S01]  /*6360*/  BAR.SYNC.DEFER_BLOCKING 0x1, 0x100 ;  /* 0x0044000000007b1d */ /* 0x000fe20000010000 */
[----:B------:R-:W-:Y:S02]  /*6370*/  F2FP.BF16.F32.PACK_AB R26, R29, R28 ;  /* 0x0000001c1d1a723e */ /* 0x000fe400000010ff */
[----:B------:R-:W-:Y:S02]  /*6380*/  F2FP.BF16.F32.PACK_AB R32, R33, R32 ;  /* 0x000000202120723e */ /* 0x000fe400000010ff */
[----:B------:R-:W-:Y:S02]  /*6390*/  F2FP.BF16.F32.PACK_AB R33, R35, R34 ;  /* 0x000000222321723e */ /* 0x000fe400000010ff */
[----:B------:R-:W-:Y:S02]  /*63a0*/  F2FP.BF16.F32.PACK_AB R40, R41, R40 ;  /* 0x000000282928723e */ /* 0x000fe400000010ff */
[----:B------:R-:W-:Y:S02]  /*63b0*/  F2FP.BF16.F32.PACK_AB R34, R37, R36 ;  /* 0x000000242522723e */ /* 0x000fe400000010ff */
[----:B------:R-:W-:-:S02]  /*63c0*/  F2FP.BF16.F32.PACK_AB R35, R39, R38 ;  /* 0x000000262723723e */ /* 0x000fc400000010ff */
[----:B------:R-:W-:Y:S02]  /*63d0*/  F2FP.BF16.F32.PACK_AB R41, R43, R42 ;  /* 0x0000002a2b29723e */ /* 0x000fe400000010ff */
[----:B------:R-:W-:Y:S02]  /*63e0*/  F2FP.BF16.F32.PACK_AB R48, R49, R48 ;  /* 0x000000303130723e */ /* 0x000fe400000010ff */
[----:B------:R-:W-:Y:S01]  /*63f0*/  F2FP.BF16.F32.PACK_AB R42, R45, R44 ;  /* 0x0000002c2d2a723e */ /* 0x000fe200000010ff */
[----:B------:R-:W-:Y:S01]  /*6400*/  UMOV UR4, UR46 ;  /* 0x0000002e00047c82 */ /* 0x000fe20008000000 */
[----:B-1----:R-:W-:Y:S01]  /*6410*/  UMOV UR5, UR6 ;  /* 0x0000000600057c82 */ /* 0x002fe20008000000 */
[----:B--2---:R-:W-:Y:S01]  /*6420*/  ISETP.NE.AND P0, PT, R0, RZ, PT ;  /* 0x000000ff0000720c */ /* 0x004fe20003f05270 */
[----:B------:R-:W-:Y:S01]  /*6430*/  IMAD.U32 R115, RZ, RZ, UR5 ;  /* 0x00000005ff737e24 */ /* 0x000fe2000f8e00ff */
[----:B------:R-:W-:Y:S02]  /*6440*/  MOV R114, UR4 ;  /* 0x0000000400727c02 */ /* 0x000fe40008000f00 */
[----:B------:R-:W-:-:S02]  /*6450*/  F2FP.BF16.F32.PACK_AB R43, R47, R46 ;  /* 0x0000002e2f2b723e */ /* 0x000fc400000010ff */
[----:B------:R-:W-:Y:S01]  /*6460*/  F2FP.BF16.F32.PACK_AB R49, R51, R50 ;  /* 0x000000323331723e */ /* 0x000fe200000010ff */
[----:B------:R-:W-:Y:S01]  /*6470*/  IMAD.WIDE R114, R186, 0x2, R114 ;  /* 0x00000002ba727825 */ /* 0x000fe200078e0272 */
[----:B------:R-:W-:Y:S02]  /*6480*/  F2FP.BF16.F32.PACK_AB R56, R57, R56 ;  /* 0x000000383938723e */ /* 0x000fe400000010ff */
[----:B------:R-:W-:Y:S02]  /*6490*/  F2FP.BF16.F32.PACK_AB R50, R53, R52 ;  /* 0x000000343532723e */ /* 0x000fe400000010ff */
[C---:B------:R-:W-:Y:S02]  /*64a0*/  IADD3 R175, P4, R114.reuse, 0x60, RZ ;  /* 0x0000006072af7810 */ /* 0x040fe40007f9e0ff */
[C---:B------:R-:W-:Y:S02]  /*64b0*/  IADD3 R173, P2, R114.reuse, 0x20, RZ ;  /* 0x0000002072ad7810 */ /* 0x040fe40007f5e0ff */
[C---:B------:R-:W-:Y:S01]  /*64c0*/  IADD3 R6, P3, R114.reuse, 0x40, RZ ;  /* 0x0000004072067810 */ /* 0x040fe20007f7e0ff */
[----:B------:R-:W-:Y:S01]  /*64d0*/  IMAD.X R9, RZ, RZ, R115, P4 ;  /* 0x000000ffff097224 */ /* 0x000fe200020e0673 */
[----:B------:R-:W-:-:S02]  /*64e0*/  LOP3.LUT R3, R114, 0x380, RZ, 0xc0, !PT ;  /* 0x0000038072037812 */ /* 0x000fc400078ec0ff */
[C---:B------:R-:W-:Y:S02]  /*64f0*/  IADD3 R14, P1, R114.reuse, 0x2040, RZ ;  /* 0x00002040720e7810 */ /* 0x040fe40007f3e0ff */
[-C--:B------:R-:W-:Y:S02]  /*6500*/  IADD3.X R5, RZ, R115.reuse, RZ, P2, !PT ;  /* 0x00000073ff057210 */ /* 0x080fe400017fe4ff */
[----:B------:R-:W-:Y:S01]  /*6510*/  IADD3.X R7, RZ, R115, RZ, P3, !PT ;  /* 0x00000073ff077210 */ /* 0x000fe20001ffe4ff */
[--C-:B------:R-:W-:Y:S01]  /*6520*/  IMAD.X R15, RZ, RZ, R115.reuse, P1 ;  /* 0x000000ffff0f7224 */ /* 0x100fe200008e0673 */
[C---:B------:R-:W-:Y:S02]  /*6530*/  IADD3 R187, P4, R114.reuse, 0x4020, RZ ;  /* 0x0000402072bb7810 */ /* 0x040fe40007f9e0ff */
[C---:B------:R-:W-:Y:S02]  /*6540*/  IADD3 R177, P5, R114.reuse, 0x2000, RZ ;  /* 0x0000200072b17810 */ /* 0x040fe40007fbe0ff */
[C---:B------:R-:W-:Y:S01]  /*6550*/  IADD3 R179, P6, R114.reuse, 0x2020, RZ ;  /* 0x0000202072b37810 */ /* 0x040fe20007fde0ff */
[----:B------:R-:W-:Y:S01]  /*6560*/  IMAD.X R87, RZ, RZ, R115, P4 ;  /* 0x000000ffff577224 */ /* 0x000fe200020e0673 */
[----:B------:R-:W-:-:S02]  /*6570*/  IADD3 R181, P2, R114, 0x2060, RZ ;  /* 0x0000206072b57810 */ /* 0x000fc40007f5e0ff */
[----:B------:R-:W-:Y:S02]  /*6580*/  IADD3 R183, P3, R114, 0x4000, RZ ;  /* 0x0000400072b77810 */ /* 0x000fe40007f7e0ff */
[----:B------:R-:W-:Y:S02]  /*6590*/  SHF.R.U64 R3, R3, 0x3, RZ ;  /* 0x0000000303037819 */ /* 0x000fe400000012ff */
[-C--:B------:R-:W-:Y:S02]  /*65a0*/  IADD3.X R11, RZ, R115.reuse, RZ, P5, !PT ;  /* 0x00000073ff0b7210 */ /* 0x080fe40002ffe4ff */
[-C--:B------:R-:W-:Y:S02]  /*65b0*/  IADD3.X R13, RZ, R115.reuse, RZ, P6, !PT ;  /* 0x00000073ff0d7210 */ /* 0x080fe400037fe4ff */
[-C--:B------:R-:W-:Y:S02]  /*65c0*/  IADD3.X R21, RZ, R115.reuse, RZ, P2, !PT ;  /* 0x00000073ff157210 */ /* 0x080fe400017fe4ff */
[----:B------:R-:W-:-:S02]  /*65d0*/  IADD3.X R83, RZ, R115, RZ, P3, !PT ;  /* 0x00000073ff537210 */ /* 0x000fc40001ffe4ff */
[C---:B------:R-:W-:Y:S02]  /*65e0*/  IADD3 R90, P5, R114.reuse, 0x4040, RZ ;  /* 0x00004040725a7810 */ /* 0x040fe40007fbe0ff */
[C---:B------:R-:W-:Y:S02]  /*65f0*/  IADD3 R189, P6, R114.reuse, 0x4060, RZ ;  /* 0x0000406072bd7810 */ /* 0x040fe40007fde0ff */
[C---:B------:R-:W-:Y:S02]  /*6600*/  IADD3 R191, P1, R114.reuse, 0x6000, RZ ;  /* 0x0000600072bf7810 */ /* 0x040fe40007f3e0ff */
[C---:B------:R-:W-:Y:S02]  /*6610*/  IADD3 R193, P2, R114.reuse, 0x6020, RZ ;  /* 0x0000602072c17810 */ /* 0x040fe40007f5e0ff */
[C---:B------:R-:W-:Y:S01]  /*6620*/  IADD3 R106, P3, R114.reuse, 0x6040, RZ ;  /* 0x00006040726a7810 */ /* 0x040fe20007f7e0ff */
[----:B------:R-:W-:Y:S01]  /*6630*/  IMAD.X R99, RZ, RZ, R115, P1 ;  /* 0x000000ffff637224 */ /* 0x000fe200008e0673 */
[----:B------:R-:W-:-:S02]  /*6640*/  IADD3 R195, P4, R114, 0x6060, RZ ;  /* 0x0000606072c37810 */ /* 0x000fc40007f9e0ff */
[----:B------:R-:W-:Y:S02]  /*6650*/  LOP3.LUT R114, R3, R114, RZ, 0x3c, !PT ;  /* 0x0000007203727212 */ /* 0x000fe400078e3cff */
[----:B------:R-:W-:Y:S01]  /*6660*/  LOP3.LUT R3, R6, 0x380, RZ, 0xc0, !PT ;  /* 0x0000038006037812 */ /* 0x000fe200078ec0ff */
[----:B------:R-:W-:Y:S01]  /*6670*/  IMAD.X R111, RZ, RZ, R115, P4 ;  /* 0x000000ffff6f7224 */ /* 0x000fe200020e0673 */
[----:B------:R-:W-:Y:S02]  /*6680*/  LOP3.LUT R0, R173, 0x380, RZ, 0xc0, !PT ;  /* 0x00000380ad007812 */ /* 0x000fe400078ec0ff */
[----:B------:R-:W-:Y:S02]  /*6690*/  SHF.R.U64 R3, R3, 0x3, RZ ;  /* 0x0000000303037819 */ /* 0x000fe400000012ff */
[----:B------:R-:W-:Y:S02]  /*66a0*/  SHF.R.U64 R0, R0, 0x3, RZ ;  /* 0x0000000300007819 */ /* 0x000fe400000012ff */
[----:B------:R-:W-:-:S02]  /*66b0*/  LOP3.LUT R6, R3, R6, RZ, 0x3c, !PT ;  /* 0x0000000603067212 */ /* 0x000fc400078e3cff */
[----:B------:R-:W-:Y:S02]  /*66c0*/  LOP3.LUT R3, R14, 0x380, RZ, 0xc0, !PT ;  /* 0x000003800e037812 */ /* 0x000fe400078ec0ff */
[----:B------:R-:W-:Y:S02]  /*66d0*/  LOP3.LUT R4, R0, R173, RZ, 0x3c, !PT ;  /* 0x000000ad00047212 */ /* 0x000fe400078e3cff */
[----:B------:R-:W-:Y:S02]  /*66e0*/  LOP3.LUT R0, R179, 0x380, RZ, 0xc0, !PT ;  /* 0x00000380b3007812 */ /* 0x000fe400078ec0ff */
[----:B------:R-:W-:Y:S02]  /*66f0*/  SHF.R.U64 R3, R3, 0x3, RZ ;  /* 0x0000000303037819 */ /* 0x000fe400000012ff */
[----:B------:R-:W-:Y:S02]  /*6700*/  SHF.R.U64 R0, R0, 0x3, RZ ;  /* 0x0000000300007819 */ /* 0x000fe400000012ff */
[----:B------:R-:W-:-:S02]  /*6710*/  LOP3.LUT R14, R3, R14, RZ, 0x3c, !PT ;  /* 0x0000000e030e7212 */ /* 0x000fc400078e3cff */
[----:B------:R-:W-:Y:S02]  /*6720*/  LOP3.LUT R3, R90, 0x380, RZ, 0xc0, !PT ;  /* 0x000003805a037812 */ /* 0x000fe400078ec0ff */
[----:B------:R-:W-:Y:S02]  /*6730*/  LOP3.LUT R12, R0, R179, RZ, 0x3c, !PT ;  /* 0x000000b3000c7212 */ /* 0x000fe400078e3cff */
[----:B------:R-:W-:Y:S02]  /*6740*/  LOP3.LUT R8, R175, 0x380, RZ, 0xc0, !PT ;  /* 0x00000380af087812 */ /* 0x000fe400078ec0ff */
[----:B------:R-:W-:Y:S02]  /*6750*/  LOP3.LUT R0, R187, 0x380, RZ, 0xc0, !PT ;  /* 0x00000380bb007812 */ /* 0x000fe400078ec0ff */
[----:B------:R-:W-:Y:S02]  /*6760*/  LOP3.LUT R10, R177, 0x380, RZ, 0xc0, !PT ;  /* 0x00000380b10a7812 */ /* 0x000fe400078ec0ff */
[----:B------:R-:W-:-:S02]  /*6770*/  SHF.R.U64 R3, R3, 0x3, RZ ;  /* 0x0000000303037819 */ /* 0x000fc400000012ff */
[----:B------:R-:W-:Y:S02]  /*6780*/  LOP3.LUT R27, R195, 0x380, RZ, 0xc0, !PT ;  /* 0x00000380c31b7812 */ /* 0x000fe400078ec0ff */
[----:B------:R-:W-:Y:S02]  /*6790*/  LOP3.LUT R82, R183, 0x380, RZ, 0xc0, !PT ;  /* 0x00000380b7527812 */ /* 0x000fe400078ec0ff */
[----:B------:R-:W-:Y:S02]  /*67a0*/  SHF.R.U64 R8, R8, 0x3, RZ ;  /* 0x0000000308087819 */ /* 0x000fe400000012ff */
[----:B------:R-:W-:Y:S02]  /*67b0*/  LOP3.LUT R20, R181, 0x380, RZ, 0xc0, !PT ;  /* 0x00000380b5147812 */ /* 0x000fe400078ec0ff */
[----:B------:R-:W-:Y:S02]  /*67c0*/  SHF.R.U64 R0, R0, 0x3, RZ ;  /* 0x0000000300007819 */ /* 0x000fe400000012ff */
[----:B------:R-:W-:-:S02]  /*67d0*/  SHF.R.U64 R10, R10, 0x3, RZ ;  /* 0x000000030a0a7819 */ /* 0x000fc400000012ff */
[----:B------:R-:W-:Y:S02]  /*67e0*/  LOP3.LUT R98, R191, 0x380, RZ, 0xc0, !PT ;  /* 0x00000380bf627812 */ /* 0x000fe400078ec0ff */
[----:B------:R-:W-:Y:S02]  /*67f0*/  LOP3.LUT R90, R3, R90, RZ, 0x3c, !PT ;  /* 0x0000005a035a7212 */ /* 0x000fe400078e3cff */
[----:B------:R-:W-:Y:S02]  /*6800*/  SHF.R.U64 R28, R27, 0x3, RZ ;  /* 0x000000031b1c7819 */ /* 0x000fe400000012ff */
[----:B------:R-:W-:Y:S02]  /*6810*/  LOP3.LUT R3, R106, 0x380, RZ, 0xc0, !PT ;  /* 0x000003806a037812 */ /* 0x000fe400078ec0ff */
[----:B------:R-:W-:Y:S02]  /*6820*/  SHF.R.U64 R82, R82, 0x3, RZ ;  /* 0x0000000352527819 */ /* 0x000fe400000012ff */
[----:B------:R-:W-:-:S02]  /*6830*/  LOP3.LUT R8, R8, R175, RZ, 0x3c, !PT ;  /* 0x000000af08087212 */ /* 0x000fc400078e3cff */
[----:B------:R-:W-:Y:S02]  /*6840*/  SHF.R.U64 R20, R20, 0x3, RZ ;  /* 0x0000000314147819 */ /* 0x000fe400000012ff */
[----:B------:R-:W-:Y:S02]  /*6850*/  LOP3.LUT R94, R189, 0x380, RZ, 0xc0, !PT ;  /* 0x00000380bd5e7812 */ /* 0x000fe400078ec0ff */
[----:B------:R-:W-:Y:S02]  /*6860*/  LOP3.LUT R86, R0, R187, RZ, 0x3c, !PT ;  /* 0x000000bb00567212 */ /* 0x000fe400078e3cff */
[----:B------:R-:W-:Y:S02]  /*6870*/  LOP3.LUT R10, R10, R177, RZ, 0x3c, !PT ;  /* 0x000000b10a0a7212 */ /* 0x000fe400078e3cff */
[----:B------:R-:W-:Y:S02]  /*6880*/  SHF.R.U64 R98, R98, 0x3, RZ ;  /* 0x0000000362627819 */ /* 0x000fe400000012ff */
[----:B------:R-:W-:-:S02]  /*6890*/  MOV R114, R114 ;  /* 0x0000007200727202 */ /* 0x000fc40000000f00 */
[----:B------:R-:W-:Y:S02]  /*68a0*/  LOP3.LUT R0, R193, 0x380, RZ, 0xc0, !PT ;  /* 0x00000380c1007812 */ /* 0x000fe400078ec0ff */
[----:B------:R-:W-:Y:S02]  /*68b0*/  F2FP.BF16.F32.PACK_AB R27, R31, R30 ;  /* 0x0000001e1f1b723e */ /* 0x000fe400000010ff */
[----:B------:R-:W-:Y:S02]  /*68c0*/  LOP3.LUT R110, R28, R195, RZ, 0x3c, !PT ;  /* 0x000000c31c6e7212 */ /* 0x000fe400078e3cff */
[----:B------:R-:W-:Y:S01]  /*68d0*/  SHF.R.U64 R3, R3, 0x3, RZ ;  /* 0x0000000303037819 */ /* 0x000fe200000012ff */
[----:B------:R1:W-:Y:S01]  /*68e0*/  STSM.16.M88.4 [R114], R24 ;  /* 0x0000001872007844 */ /* 0x0003e20000000200 */
[----:B------:R-:W-:Y:S02]  /*68f0*/  MOV R28, R4 ;  /* 0x00000004001c7202 */ /* 0x000fe40000000f00 */
[----:B------:R-:W-:-:S02]  /*6900*/  LOP3.LUT R82, R82, R183, RZ, 0x3c, !PT ;  /* 0x000000b752527212 */ /* 0x000fc400078e3cff */
[----:B------:R-:W-:Y:S01]  /*6910*/  MOV R6, R6 ;  /* 0x0000000600067202 */ /* 0x000fe20000000f00 */
[----:B------:R2:W-:Y:S01]  /*6920*/  STSM.16.M88.4 [R28], R32 ;  /* 0x000000201c007844 */ /* 0x0005e20000000200 */
[----:B------:R-:W-:Y:S02]  /*6930*/  IADD3.X R91, RZ, R115, RZ, P5, !PT ;  /* 0x00000073ff5b7210 */ /* 0x000fe40002ffe4ff */
[----:B------:R-:W-:Y:S01]  /*6940*/  LOP3.LUT R20, R20, R181, RZ, 0x3c, !PT ;  /* 0x000000b514147212 */ /* 0x000fe200078e3cff */
[----:B------:R2:W-:Y:S01]  /*6950*/  STSM.16.M88.4 [R6], R40 ;  /* 0x0000002806007844 */ /* 0x0005e20000000200 */
[----:B------:R-:W-:Y:S02]  /*6960*/  SHF.R.U64 R94, R94, 0x3, RZ ;  /* 0x000000035e5e7819 */ /* 0x000fe400000012ff */
[----:B------:R-:W-:Y:S02]  /*6970*/  MOV R8, R8 ;  /* 0x0000000800087202 */ /* 0x000fe40000000f00 */
[----:B------:R-:W-:-:S02]  /*6980*/  F2FP.BF16.F32.PACK_AB R51, R55, R54 ;  /* 0x000000363733723e */ /* 0x000fc400000010ff */
[----:B------:R-:W-:Y:S02]  /*6990*/  F2FP.BF16.F32.PACK_AB R57, R59, R58 ;  /* 0x0000003a3b39723e */ /* 0x000fe400000010ff */
[----:B------:R-:W-:Y:S01]  /*69a0*/  F2FP.BF16.F32.PACK_AB R64, R65, R64 ;  /* 0x000000404140723e */ /* 0x000fe200000010ff */
[----:B------:R2:W-:Y:S01]  /*69b0*/  STSM.16.M88.4 [R8], R48 ;  /* 0x0000003008007844 */ /* 0x0005e20000000200 */
[----:B------:R-:W-:Y:S02]  /*69c0*/  LOP3.LUT R98, R98, R191, RZ, 0x3c, !PT ;  /* 0x000000bf62627212 */ /* 0x000fe400078e3cff */
[----:B------:R-:W-:Y:S02]  /*69d0*/  SHF.R.U64 R0, R0, 0x3, RZ ;  /* 0x0000000300007819 */ /* 0x000fe400000012ff */
[----:B------:R-:W-:Y:S02]  /*69e0*/  MOV R10, R10 ;  /* 0x0000000a000a7202 */ /* 0x000fe40000000f00 */
[----:B------:R-:W-:-:S02]  /*69f0*/  F2FP.BF16.F32.PACK_AB R58, R61, R60 ;  /* 0x0000003c3d3a723e */ /* 0x000fc400000010ff */
[----:B------:R-:W-:Y:S02]  /*6a00*/  F2FP.BF16.F32.PACK_AB R59, R63, R62 ;  /* 0x0000003e3f3b723e */ /* 0x000fe400000010ff */
[----:B------:R-:W-:Y:S02]  /*6a10*/  F2FP.BF16.F32.PACK_AB R65, R67, R66 ;  /* 0x000000424341723e */ /* 0x000fe400000010ff */
[----:B------:R-:W-:Y:S01]  /*6a20*/  F2FP.BF16.F32.PACK_AB R72, R73, R72 ;  /* 0x000000484948723e */ /* 0x000fe200000010ff */
[----:B------:R2:W-:Y:S01]  /*6a30*/  STSM.16.M88.4 [R10], R56 ;  /* 0x000000380a007844 */ /* 0x0005e20000000200 */
[----:B------:R-:W-:Y:S02]  /*6a40*/  IADD3.X R107, RZ, R115, RZ, P3, !PT ;  /* 0x00000073ff6b7210 */ /* 0x000fe40001ffe4ff */
[----:B------:R-:W-:Y:S02]  /*6a50*/  LOP3.LUT R106, R3, R106, RZ, 0x3c, !PT ;  /* 0x0000006a036a7212 */ /* 0x000fe400078e3cff */
[----:B------:R-:W-:-:S02]  /*6a60*/  MOV R12, R12 ;  /* 0x0000000c000c7202 */ /* 0x000fc40000000f00 */
[----:B------:R-:W-:Y:S02]  /*6a70*/  F2FP.BF16.F32.PACK_AB R66, R69, R68 ;  /* 0x000000444542723e */ /* 0x000fe400000010ff */
[----:B------:R-:W-:Y:S02]  /*6a80*/  F2FP.BF16.F32.PACK_AB R67, R71, R70 ;  /* 0x000000464743723e */ /* 0x000fe400000010ff */
[----:B------:R-:W-:Y:S02]  /*6a90*/  F2FP.BF16.F32.PACK_AB R73, R75, R74 ;  /* 0x0000004a4b49723e */ /* 0x000fe400000010ff */
[----:B------:R-:W-:Y:S01]  /*6aa0*/  MOV R14, R14 ;  /* 0x0000000e000e7202 */ /* 0x000fe20000000f00 */
[----:B------:R2:W-:Y:S01]  /*6ab0*/  STSM.16.M88.4 [R12], R64 ;  /* 0x000000400c007844 */ /* 0x0005e20000000200 */
[----:B------:R-:W-:Y:S02]  /*6ac0*/  MOV R5, R82 ;  /* 0x0000005200057202 */ /* 0x000fe40000000f00 */
[----:B------:R-:W-:-:S02]  /*6ad0*/  F2FP.BF16.F32.PACK_AB R74, R77, R76 ;  /* 0x0000004c4d4a723e */ /* 0x000fc400000010ff */
[----:B------:R-:W-:Y:S02]  /*6ae0*/  F2FP.BF16.F32.PACK_AB R75, R79, R78 ;  /* 0x0000004e4f4b723e */ /* 0x000fe400000010ff */
[----:B------:R-:W-:Y:S02]  /*6af0*/  F2FP.BF16.F32.PACK_AB R80, R81, R80 ;  /* 0x000000505150723e */ /* 0x000fe400000010ff */
[----:B------:R-:W-:Y:S01]  /*6b00*/  IADD3.X R95, RZ, R115, RZ, P6, !PT ;  /* 0x00000073ff5f7210 */ /* 0x000fe200037fe4ff */
[----:B------:R2:W-:Y:S01]  /*6b10*/  STSM.16.M88.4 [R14], R72 ;  /* 0x000000480e007844 */ /* 0x0005e20000000200 */
[----:B------:R-:W-:Y:S02]  /*6b20*/  LOP3.LUT R94, R94, R189, RZ, 0x3c, !PT ;  /* 0x000000bd5e5e7212 */ /* 0x000fe400078e3cff */
[----:B------:R-:W-:Y:S02]  /*6b30*/  MOV R20, R20 ;  /* 0x0000001400147202 */ /* 0x000fe40000000f00 */
[----:B------:R-:W-:-:S02]  /*6b40*/  MOV R4, R90 ;  /* 0x0000005a00047202 */ /* 0x000fc40000000f00 */
[----:B------:R-:W-:Y:S02]  /*6b50*/  F2FP.BF16.F32.PACK_AB R81, R153, R152 ;  /* 0x000000989951723e */ /* 0x000fe400000010ff */
[----:B------:R-:W-:Y:S02]  /*6b60*/  F2FP.BF16.F32.PACK_AB R82, R85, R84 ;  /* 0x000000545552723e */ /* 0x000fe400000010ff */
[----:B------:R-:W-:Y:S02]  /*6b70*/  F2FP.BF16.F32.PACK_AB R83, R155, R154 ;  /* 0x0000009a9b53723e */ /* 0x000fe400000010ff */
[----:B------:R-:W-:Y:S02]  /*6b80*/  F2FP.BF16.F32.PACK_AB R88, R89, R88 ;  /* 0x000000585958723e */ /* 0x000fe400000010ff */
[----:B------:R-:W-:Y:S01]  /*6b90*/  LOP3.LUT R102, R0, R193, RZ, 0x3c, !PT ;  /* 0x000000c100667212 */ /* 0x000fe200078e3cff */
[----:B------:R2:W-:Y:S01]  /*6ba0*/  STSM.16.M88.4 [R20], R80 ;  /* 0x0000005014007844 */ /* 0x0005e20000000200 */
[----:B------:R-:W-:-:S02]  /*6bb0*/  MOV R3, R98 ;  /* 0x0000006200037202 */ /* 0x000fc40000000f00 */
[----:B------:R-:W-:Y:S02]  /*6bc0*/  F2FP.BF16.F32.PACK_AB R89, R159, R158 ;  /* 0x0000009e9f59723e */ /* 0x000fe400000010ff */
[----:B------:R-:W-:Y:S02]  /*6bd0*/  F2FP.BF16.F32.PACK_AB R90, R93, R92 ;  /* 0x0000005c5d5a723e */ /* 0x000fe400000010ff */
[----:B------:R-:W-:Y:S02]  /*6be0*/  F2FP.BF16.F32.PACK_AB R91, R161, R160 ;  /* 0x000000a0a15b723e */ /* 0x000fe400000010ff */
[----:B------:R-:W-:Y:S02]  /*6bf0*/  F2FP.BF16.F32.PACK_AB R96, R97, R96 ;  /* 0x000000606160723e */ /* 0x000fe400000010ff */
[----:B------:R-:W-:Y:S01]  /*6c00*/  IADD3.X R103, RZ, R115, RZ, P2, !PT ;  /* 0x00000073ff677210 */ /* 0x000fe200017fe4ff */
[----:B------:R2:W-:Y:S01]  /*6c10*/  STSM.16.M88.4 [R5], R88 ;  /* 0x0000005805007844 */ /* 0x0005e20000000200 */
[----:B------:R-:W-:-:S02]  /*6c20*/  MOV R86, R86 ;  /* 0x0000005600567202 */ /* 0x000fc40000000f00 */
[----:B------:R-:W-:Y:S02]  /*6c30*/  MOV R0, R106 ;  /* 0x0000006a00007202 */ /* 0x000fe40000000f00 */
[----:B------:R-:W-:Y:S02]  /*6c40*/  F2FP.BF16.F32.PACK_AB R97, R163, R162 ;  /* 0x000000a2a361723e */ /* 0x000fe400000010ff */
[----:B------:R-:W-:Y:S02]  /*6c50*/  F2FP.BF16.F32.PACK_AB R98, R101, R100 ;  /* 0x000000646562723e */ /* 0x000fe400000010ff */
[----:B------:R-:W-:Y:S02]  /*6c60*/  F2FP.BF16.F32.PACK_AB R99, R165, R164 ;  /* 0x000000a4a563723e */ /* 0x000fe400000010ff */
[----:B------:R-:W-:Y:S02]  /*6c70*/  F2FP.BF16.F32.PACK_AB R104, R105, R104 ;  /* 0x000000686968723e */ /* 0x000fe400000010ff */
[----:B------:R-:W-:Y:S01]  /*6c80*/  F2FP.BF16.F32.PACK_AB R105, R167, R166 ;  /* 0x000000a6a769723e */ /* 0x000fe200000010ff */
[----:B------:R2:W-:Y:S01]  /*6c90*/  STSM.16.M88.4 [R86], R96 ;  /* 0x0000006056007844 */ /* 0x0005e20000000200 */
[----:B------:R-:W-:-:S02]  /*6ca0*/  F2FP.BF16.F32.PACK_AB R106, R109, R108 ;  /* 0x0000006c6d6a723e */ /* 0x000fc400000010ff */
[----:B------:R-:W-:Y:S02]  /*6cb0*/  F2FP.BF16.F32.PACK_AB R107, R169, R168 ;  /* 0x000000a8a96b723e */ /* 0x000fe400000010ff */
[----:B------:R-:W-:Y:S02]  /*6cc0*/  F2FP.BF16.F32.PACK_AB R112, R113, R112 ;  /* 0x000000707170723e */ /* 0x000fe400000010ff */
[----:B------:R-:W-:Y:S01]  /*6cd0*/  F2FP.BF16.F32.PACK_AB R120, R121, R120 ;  /* 0x000000787978723e */ /* 0x000fe200000010ff */
[----:B------:R2:W-:Y:S01]  /*6ce0*/  STSM.16.M88.4 [R4], R104 ;  /* 0x0000006804007844 */ /* 0x0005e20000000200 */
[----:B------:R-:W-:Y:S02]  /*6cf0*/  MOV R94, R94 ;  /* 0x0000005e005e7202 */ /* 0x000fe40000000f00 */
[----:B------:R-:W-:Y:S02]  /*6d00*/  F2FP.BF16.F32.PACK_AB R113, R171, R170 ;  /* 0x000000aaab71723e */ /* 0x000fe400000010ff */
[----:B-1----:R-:W-:-:S02]  /*6d10*/  F2FP.BF16.F32.PACK_AB R114, R117, R116 ;  /* 0x000000747572723e */ /* 0x002fc400000010ff */
[----:B------:R-:W-:Y:S02]  /*6d20*/  F2FP.BF16.F32.PACK_AB R115, R119, R118 ;  /* 0x000000767773723e */ /* 0x000fe400000010ff */
[----:B------:R-:W-:Y:S02]  /*6d30*/  F2FP.BF16.F32.PACK_AB R121, R123, R122 ;  /* 0x0000007a7b79723e */ /* 0x000fe400000010ff */
[----:B------:R-:W-:Y:S01]  /*6d40*/  F2FP.BF16.F32.PACK_AB R128, R129, R128 ;  /* 0x000000808180723e */ /* 0x000fe200000010ff */
[----:B------:R2:W-:Y:S01]  /*6d50*/  STSM.16.M88.4 [R94], R112 ;  /* 0x000000705e007844 */ /* 0x0005e20000000200 */
[----:B------:R-:W-:Y:S02]  /*6d60*/  F2FP.BF16.F32.PACK_AB R122, R125, R124 ;  /* 0x0000007c7d7a723e */ /* 0x000fe400000010ff */
[----:B------:R-:W-:Y:S02]  /*6d70*/  F2FP.BF16.F32.PACK_AB R123, R127, R126 ;  /* 0x0000007e7f7b723e */ /* 0x000fe400000010ff */
[----:B------:R-:W-:-:S02]  /*6d80*/  F2FP.BF16.F32.PACK_AB R129, R131, R130 ;  /* 0x000000828381723e */ /* 0x000fc400000010ff */
[----:B------:R-:W-:Y:S01]  /*6d90*/  F2FP.BF16.F32.PACK_AB R136, R137, R136 ;  /* 0x000000888988723e */ /* 0x000fe200000010ff */
[----:B------:R2:W-:Y:S01]  /*6da0*/  STSM.16.M88.4 [R3], R120 ;  /* 0x0000007803007844 */ /* 0x0005e20000000200 */
[----:B------:R-:W-:Y:S02]  /*6db0*/  MOV R102, R102 ;  /* 0x0000006600667202 */ /* 0x000fe40000000f00 */
        /* <DEDUP_REMOVED lines=8> */
[----:B------:R-:W-:Y:S01]  /*6e40*/  MOV R110, R110 ;  /* 0x0000006e006e7202 */ /* 0x000fe20000000f00 */
[----:B------:R2:W-:Y:S01]  /*6e50*/  STSM.16.M88.4 [R0], R136 ;  /* 0x0000008800007844 */ /* 0x0005e20000000200 */
[----:B------:R-:W-:Y:S02]  /*6e60*/  F2FP.BF16.F32.PACK_AB R146, R149, R148 ;  /* 0x000000949592723e */ /* 0x000fe400000010ff */
[----:B------:R-:W-:-:S05]  /*6e70*/  F2FP.BF16.F32.PACK_AB R147, R151, R150 ;  /* 0x000000969793723e */ /* 0x000fca00000010ff */
[----:B------:R2:W-:Y:S01]  /*6e80*/  STSM.16.M88.4 [R110], R144 ;  /* 0x000000906e007844 */ /* 0x0005e20000000200 */
[----:B------:R-:W-:Y:S01]  /*6e90*/  @!PT LDS RZ, [RZ] ;  /* 0x00000000fffff984 */ /* 0x000fe20000000800 */
[----:B------:R-:W-:Y:S01]  /*6ea0*/  @!PT LDS RZ, [RZ] ;  /* 0x00000000fffff984 */ /* 0x000fe20000000800 */
[----:B------:R-:W-:Y:S01]  /*6eb0*/  @!PT LDS RZ, [RZ] ;  /* 0x00000000fffff984 */ /* 0x000fe20000000800 */
[----:B------:R-:W-:Y:S01]  /*6ec0*/  @!PT LDS RZ, [RZ] ;  /* 0x00000000fffff984 */ /* 0x000fe20000000800 */
[----:B------:R1:W-:Y:S06]  /*6ed0*/  MEMBAR.ALL.CTA ;  /* 0x0000000000007992 */ /* 0x0003ec0000008000 */
[----:B-1----:R-:W1:Y:S02]  /*6ee0*/  FENCE.VIEW.ASYNC.S ;  /* 0x00000000000073c6 */ /* 0x002e640000000000 */
[----:B-1----:R-:W-:Y:S06]  /*6ef0*/  BAR.ARV 0x1, 0x120 ;  /* 0x0044800000007b1d */ /* 0x002fec0000002000 */
[----:B------:R-:W-:Y:S05]  /*6f00*/  @P0 BRA `(.L_x_39) ;  /* 0x00000000008c0947 */ /* 0x000fea0003800000 */
[----:B------:R-:W-:Y:S01]  /*6f10*/  UIADD3 UR6, -UR36, URZ, URZ ;  /* 0x0000003f24067290 */ /* 0x000fe2000fffe13f */
[----:B--2---:R-:W1:Y:S01]  /*6f20*/  LDC R0, c[0x0][0xda8] ;  /* 0x00036a00ff007b82 */ /* 0x004e620000000800 */
[----:B------:R-:W-:Y:S01]  /*6f30*/  ULDC UR4, c[0x0][0xdb4] ;  /* 0x00036d0000047ab9 */ /* 0x000fe20000000800 */
[----:B------:R-:W-:Y:S01]  /*6f40*/  ULDC.64 UR8, c[0x0][0xb70] ;  /* 0x0002dc0000087ab9 */ /* 0x000fe20000000a00 */
[----:B------:R-:W-:Y:S02]  /*6f50*/  UIMAD UR6, UR4, UR6, UR43 ;  /* 0x00000006040672a4 */ /* 0x000fe4000f8e022b */
[----:B------:R-:W-:Y:S02]  /*6f60*/  IADD3 R3, RZ, -UR43, RZ ;  /* 0x8000002bff037c10 */ /* 0x000fe4000fffe0ff */
[----:B------:R-:W-:Y:S01]  /*6f70*/  IADD3 R9, -R17, RZ, RZ ;  /* 0x000000ff11097210 */ /* 0x000fe20007ffe1ff */
[----:B------:R-:W-:Y:S01]  /*6f80*/  USHF.R.S32.HI UR4, URZ, 0x1f, UR6 ;  /* 0x0000001f3f047899 */ /* 0x000fe20008011406 */
[----:B------:R-:W2:Y:S02]  /*6f90*/  LDC.64 R6, c[0x0][0xb78] ;  /* 0x0002de00ff067b82 */ /* 0x000ea40000000a00 */
[----:B------:R-:W-:Y:S01]  /*6fa0*/  ISETP.NE.AND P0, PT, R16, R9, PT ;  /* 0x000000091000720c */ /* 0x000fe20003f05270 */
[----:B------:R-:W-:-:S02]  /*6fb0*/  UIMAD UR7, UR4, UR8, URZ ;  /* 0x00000008040772a4 */ /* 0x000fc4000f8e023f */
[----:B------:R-:W-:Y:S02]  /*6fc0*/  UIMAD.WIDE.U32 UR4, UR6, UR8, URZ ;  /* 0x00000008060472a5 */ /* 0x000fe4000f8e003f */
[----:B------:R-:W-:Y:S02]  /*6fd0*/  UIMAD UR6, UR6, UR9, UR7 ;  /* 0x00000009060672a4 */ /* 0x000fe4000f8e0207 */
[----:B------:R-:W-:Y:S02]  /*6fe0*/  USHF.R.S32.HI UR7, URZ, 0x1f, UR36 ;  /* 0x0000001f3f077899 */ /* 0x000fe40008011424 */
[----:B------:R-:W-:Y:S02]  /*6ff0*/  UIADD3 UR6, UR5, UR6, URZ ;  /* 0x0000000605067290 */ /* 0x000fe4000fffe03f */
[----:B------:R-:W-:Y:S01]  /*7000*/  MOV R5, UR5 ;  /* 0x0000000500057c02 */ /* 0x000fe20008000f00 */
[----:B------:R-:W-:Y:S01]  /*7010*/  IMAD.U32 R4, RZ, RZ, UR4 ;  /* 0x00000004ff047e24 */ /* 0x000fe2000f8e00ff */
[----:B------:R-:W-:Y:S01]  /*7020*/  ULDC UR4, c[0x0][0xa88] ;  /* 0x0002a20000047ab9 */ /* 0x000fe20000000800 */
[----:B-1----:R-:W-:Y:S01]  /*7030*/  IMAD R3, R0, R3, UR42 ;  /* 0x0000002a00037e24 */ /* 0x002fe2000f8e0203 */
[----:B------:R-:W-:-:S03]  /*7040*/  MOV R5, UR6 ;  /* 0x0000000600057c02 */ /* 0x000fc60008000f00 */
[----:B------:R-:W-:Y:S02]  /*7050*/  IMAD R9, R3, 0x40, R2 ;  /* 0x0000004003097824 */ /* 0x000fe400078e0202 */
[----:B--2---:R-:W-:-:S03]  /*7060*/  IMAD R0, R6, UR7, RZ ;  /* 0x0000000706007c24 */ /* 0x004fc6000f8e02ff */
[----:B------:R-:W-:Y:S01]  /*7070*/  SHF.R.S32.HI R3, RZ, 0x1f, R9 ;  /* 0x0000001fff037819 */ /* 0x000fe20000011409 */
[----:B------:R-:W-:Y:S01]  /*7080*/  IMAD.WIDE.U32 R4, R6, UR36, R4 ;  /* 0x0000002406047c25 */ /* 0x000fe2000f8e0004 */
[----:B------:R-:W-:-:S03]  /*7090*/  ISETP.GE.OR P1, PT, R9, UR4, P0 ;  /* 0x0000000409007c0c */ /* 0x000fc60008726670 */
[----:B------:R-:W-:Y:S01]  /*70a0*/  IMAD R6, R7, UR36, R0 ;  /* 0x0000002407067c24 */ /* 0x000fe2000f8e0200 */
[C---:B------:R-:W-:Y:S02]  /*70b0*/  IADD3 R7, R9.reuse, 0x8, RZ ;  /* 0x0000000809077810 */ /* 0x040fe40007ffe0ff */
[----:B------:R-:W-:Y:S02]  /*70c0*/  IADD3 R0, P2, R9, R4, RZ ;  /* 0x0000000409007210 */ /* 0x000fe40007f5e0ff */
[----:B------:R-:W-:Y:S01]  /*70d0*/  ISETP.GE.OR P0, PT, R7, UR4, P0 ;  /* 0x0000000407007c0c */ /* 0x000fe20008706670 */
[----:B------:R-:W-:Y:S01]  /*70e0*/  ULDC.64 UR4, c[0x0][0xb40] ;  /* 0x0002d00000047ab9 */ /* 0x000fe20000000a00 */
[----:B------:R-:W-:Y:S02]  /*70f0*/  IADD3.X R3, R3, R5, R6, P2, !PT ;  /* 0x0000000503037210 */ /* 0x000fe400017fe406 */
[----:B------:R-:W-:-:S04]  /*7100*/  LEA R4, P2, R0, UR4, 0x2 ;  /* 0x0000000400047c11 */ /* 0x000fc8000f8410ff */
[----:B------:R-:W-:-:S05]  /*7110*/  LEA.HI.X R5, R0, UR5, R3, 0x2, P2 ;  /* 0x0000000500057c11 */ /* 0x000fca00090f1403 */
[----:B------:R1:W-:Y:S04]  /*7120*/  @!P1 STG.E desc[UR48][R4.64], R157 ;  /* 0x0000009d04009986 */ /* 0x0003e8000c101930 */
[----:B------:R1:W-:Y:S02]  /*7130*/  @!P0 STG.E desc[UR48][R4.64+0x20], R156 ;  /* 0x0000209c04008986 */ /* 0x0003e4000c101930 */
.L_x_39:
[----:B--2---:R-:W2:Y:S01]  /*7140*/  SHFL.IDX PT, R0, R185, RZ, 0x1f ;  /* 0x00001fffb9007589 */ /* 0x004ea200000e0000 */
[----:B------:R-:W-:Y:S02]  /*7150*/  ULDC UR4, c[0x0][0xc] ;  /* 0x0000030000047ab9 */ /* 0x000fe40000000800 */
[----:B------:R-:W-:Y:S01]  /*7160*/  UIADD3 UR45, UR4, UR45, URZ ;  /* 0x0000002d042d7290 */ /* 0x000fe2000fffe03f */
[----:B--2---:R-:W-:-:S13]  /*7170*/  ISETP.NE.AND P0, PT, R0, 0x7, PT ;  /* 0x000000070000780c */ /* 0x004fda0003f05270 */
[----:B------:R-:W-:Y:S05]  /*7180*/  @P0 BRA `(.L_x_40) ;  /* 0x0000000000e80947 */ /* 0x000fea0003800000 */
[----:B------:R-:W-:Y:S01]  /*7190*/  BAR.SYNC.DEFER_BLOCKING 0x1, 0x120 ;  /* 0x0044800000007b1d */ /* 0x000fe20000010000 */
[----:B------:R-:W-:-:S05]  /*71a0*/  ELECT P0, URZ, PT ;  /* 0x00000000003f782f */ /* 0x000fca0003800000 */
[----:B------:R-:W-:Y:S08]  /*71b0*/  BSSY B0, `(.L_x_40) ;  /* 0x0000037000007945 */ /* 0x000ff00003800000 */
[----:B------:R-:W-:Y:S05]  /*71c0*/  @!P0 BRA `(.L_x_41) ;  /* 0x0000000000d48947 */ /* 0x000fea0003800000 */
[----:B------:R-:W-:Y:S01]  /*71d0*/  UIADD3 UR5, -UR43, URZ, URZ ;  /* 0x0000003f2b057290 */ /* 0x000fe2000fffe13f */
[----:B------:R-:W-:Y:S01]  /*71e0*/  ULDC UR10, c[0x0][0xda8] ;  /* 0x00036a00000a7ab9 */ /* 0x000fe20000000800 */
[----:B------:R-:W-:Y:S02]  /*71f0*/  UIADD3 UR35, -UR36, URZ, URZ ;  /* 0x0000003f24237290 */ /* 0x000fe4000fffe13f */
[----:B------:R-:W-:Y:S02]  /*7200*/  UIMAD UR5, UR10, UR5, UR42 ;  /* 0x000000050a0572a4 */ /* 0x000fe4000f8e022a */
[----:B------:R-:W-:Y:S01]  /*7210*/  UIADD3 UR4, UP0, UR52, 0x9f0, URZ ;  /* 0x000009f034047890 */ /* 0x000fe2000ff1e03f */
[----:B------:R-:W-:Y:S01]  /*7220*/  ULDC UR12, c[0x0][0xdb4] ;  /* 0x00036d00000c7ab9 */ /* 0x000fe20000000800 */
[----:B------:R-:W-:Y:S02]  /*7230*/  USHF.L.U32 UR34, UR5, 0x6, URZ ;  /* 0x0000000605227899 */ /* 0x000fe4000800063f */
[----:B------:R-:W-:-:S02]  /*7240*/  UIMAD UR35, UR12, UR35, UR43 ;  /* 0x000000230c2372a4 */ /* 0x000fc4000f8e022b */
[----:B------:R-:W-:Y:S02]  /*7250*/  UIADD3.X UR5, URZ, UR53, URZ, UP0, !UPT ;  /* 0x000000353f057290 */ /* 0x000fe400087fe43f */
[----:B------:R-:W-:Y:S02]  /*7260*/  UIADD3 UR6, UR46, 0x2000, URZ ;  /* 0x000020002e067890 */ /* 0x000fe4000fffe03f */
[----:B------:R-:W-:Y:S01]  /*7270*/  UIADD3 UR8, UR46, 0x4000, URZ ;  /* 0x000040002e087890 */ /* 0x000fe2000fffe03f */
[----:B------:R-:W-:Y:S01]  /*7280*/  UMOV UR33, URZ ;  /* 0x0000003f00217c82 */ /* 0x000fe20008000000 */
[----:B------:R-:W-:Y:S01]  /*7290*/  UMOV UR37, URZ ;  /* 0x0000003f00257c82 */ /* 0x000fe20008000000 */
[----:B------:R-:W-:Y:S01]  /*72a0*/  UMOV UR32, UR46 ;  /* 0x0000002e00207c82 */ /* 0x000fe20008000000 */
[----:B------:R-:W-:Y:S01]  /*72b0*/  UMOV UR7, 0x40 ;  /* 0x0000004000077882 */ /* 0x000fe20000000000 */
[----:B------:R-:W-:Y:S01]  /*72c0*/  UIADD3 UR10, UR46, 0x6000, URZ ;  /* 0x000060002e0a7890 */ /* 0x000fe2000fffe03f */
[----:B------:R2:W-:Y:S01]  /*72d0*/  UTMASTG.5D [UR32], [UR4] ;  /* 0x00000020040073b5 */ /* 0x0005e20008020000 */
[----:B------:R-:W-:Y:S01]  /*72e0*/  UMOV UR9, 0x80 ;  /* 0x0000008000097882 */ /* 0x000fe20000000000 */
[----:B------:R-:W-:Y:S01]  /*72f0*/  UIADD3 UR12, UR46, 0x8000, URZ ;  /* 0x000080002e0c7890 */ /* 0x000fe2000fffe03f */
[----:B------:R-:W-:Y:S01]  /*7300*/  UMOV UR11, 0xc0 ;  /* 0x000000c0000b7882 */ /* 0x000fe20000000000 */
[----:B------:R-:W-:Y:S01]  /*7310*/  UMOV UR13, 0x100 ;  /* 0x00000100000d7882 */ /* 0x000fe20000000000 */
[----:B--2---:R-:W-:Y:S01]  /*7320*/  UMOV UR32, UR6 ;  /* 0x0000000600207c82 */ /* 0x004fe20008000000 */
[----:B------:R-:W-:Y:S01]  /*7330*/  UMOV UR33, UR7 ;  /* 0x0000000700217c82 */ /* 0x000fe20008000000 */
[----:B------:R-:W-:Y:S01]  /*7340*/  UIADD3 UR6, UR46, 0xa000, URZ ;  /* 0x0000a0002e067890 */ /* 0x000fe2000fffe03f */
[----:B------:R2:W-:Y:S01]  /*7350*/  UTMASTG.5D [UR32], [UR4] ;  /* 0x00000020040073b5 */ /* 0x0005e20008020000 */
[----:B------:R-:W-:Y:S01]  /*7360*/  UMOV UR7, 0x140 ;  /* 0x0000014000077882 */ /* 0x000fe20000000000 */
[----:B--2---:R-:W-:Y:S01]  /*7370*/  UMOV UR32, UR8 ;  /* 0x0000000800207c82 */ /* 0x004fe20008000000 */
[----:B------:R-:W-:Y:S01]  /*7380*/  UMOV UR33, UR9 ;  /* 0x0000000900217c82 */ /* 0x000fe20008000000 */
[----:B------:R-:W-:Y:S01]  /*7390*/  UIADD3 UR8, UR46, 0xc000, URZ ;  /* 0x0000c0002e087890 */ /* 0x000fe2000fffe03f */
[----:B------:R2:W-:Y:S01]  /*73a0*/  UTMASTG.5D [UR32], [UR4] ;  /* 0x00000020040073b5 */ /* 0x0005e20008020000 */
[----:B------:R-:W-:Y:S01]  /*73b0*/  UIADD3 UR9, UR46, 0xe000, URZ ;  /* 0x0000e0002e097890 */ /* 0x000fe2000fffe03f */
[----:B--2---:R-:W-:Y:S01]  /*73c0*/  UMOV UR32, UR10 ;  /* 0x0000000a00207c82 */ /* 0x004fe20008000000 */
[----:B------:R-:W-:-:S02]  /*73d0*/  UMOV UR33, UR11 ;  /* 0x0000000b00217c82 */ /* 0x000fc40008000000 */
[----:B------:R2:W-:Y:S02]  /*73e0*/  UTMASTG.5D [UR32], [UR4] ;  /* 0x00000020040073b5 */ /* 0x0005e40008020000 */
[----:B--2---:R-:W-:Y:S01]  /*73f0*/  UMOV UR32, UR12 ;  /* 0x0000000c00207c82 */ /* 0x004fe20008000000 */
[----:B------:R-:W-:Y:S02]  /*7400*/  UMOV UR33, UR13 ;  /* 0x0000000d00217c82 */ /* 0x000fe40008000000 */
[----:B------:R2:W-:Y:S02]  /*7410*/  UTMASTG.5D [UR32], [UR4] ;  /* 0x00000020040073b5 */ /* 0x0005e40008020000 */
[----:B--2---:R-:W-:Y:S01]  /*7420*/  UMOV UR32, UR6 ;  /* 0x0000000600207c82 */ /* 0x004fe20008000000 */
[----:B------:R-:W-:Y:S01]  /*7430*/  UMOV UR33, UR7 ;  /* 0x0000000700217c82 */ /* 0x000fe20008000000 */
[----:B------:R-:W-:Y:S01]  /*7440*/  UMOV UR6, 0x180 ;  /* 0x0000018000067882 */ /* 0x000fe20000000000 */
[----:B------:R2:W-:Y:S02]  /*7450*/  UTMASTG.5D [UR32], [UR4] ;  /* 0x00000020040073b5 */ /* 0x0005e40008020000 */
[----:B--2---:R-:W-:Y:S01]  /*7460*/  UMOV UR32, UR8 ;  /* 0x0000000800207c82 */ /* 0x004fe20008000000 */
[----:B------:R-:W-:Y:S01]  /*7470*/  UMOV UR33, UR6 ;  /* 0x0000000600217c82 */ /* 0x000fe20008000000 */
[----:B------:R-:W-:Y:S01]  /*7480*/  UMOV UR6, 0x1c0 ;  /* 0x000001c000067882 */ /* 0x000fe20000000000 */
[----:B------:R2:W-:Y:S02]  /*7490*/  UTMASTG.5D [UR32], [UR4] ;  /* 0x00000020040073b5 */ /* 0x0005e40008020000 */
[----:B--2---:R-:W-:Y:S01]  /*74a0*/  UMOV UR32, UR9 ;  /* 0x0000000900207c82 */ /* 0x004fe20008000000 */
[----:B------:R-:W-:Y:S01]  /*74b0*/  UMOV UR33, UR6 ;  /* 0x0000000600217c82 */ /* 0x000fe20008000000 */
[----:B------:R-:W-:Y:S01]  /*74c0*/  UIADD3 UR6, UR46, 0x28c20, URZ ;  /* 0x00028c202e067890 */ /* 0x000fe2000fffe03f */
[----:B------:R2:W-:Y:S03]  /*74d0*/  UTMASTG.5D [UR32], [UR4] ;  /* 0x00000020040073b5 */ /* 0x0005e60008020000 */
[----:B------:R-:W-:Y:S01]  /*74e0*/  UPRMT UR6, URZ, 0x654, UR6 ;  /* 0x000006543f067896 */ /* 0x000fe20008000006 */
[----:B------:R0:W-:Y:S01]  /*74f0*/  UTMACMDFLUSH ;  /* 0x00000000000079b7 */ /* 0x0001e20000000000 */
[----:B------:R-:W-:-:S07]  /*7500*/  DEPBAR.LE SB0, 0x0 ;  /* 0x000080000000791a */ /* 0x000fce0000000000 */
[----:B--2---:R-:W-:Y:S03]  /*7510*/  SYNCS.ARRIVE.TRANS64.RED.A1T0 RZ, [UR6], RZ ;  /* 0x000000ffffff79a7 */ /* 0x004fe60008100406 */
.L_x_41:
[----:B------:R-:W-:Y:S05]  /*7520*/  BSYNC B0 ;  /* 0x0000000000007941 */ /* 0x000fea0003800000 */
.L_x_40:
[----:B------:R-:W2:Y:S02]  /*7530*/  LDC R0, c[0x0][0xda4] ;  /* 0x00036900ff007b82 */ /* 0x000ea40000000800 */
[----:B--2---:R-:W-:-:S13]  /*7540*/  ISETP.LE.AND P0, PT, R0, UR45, PT ;  /* 0x0000002d00007c0c */ /* 0x004fda000bf03270 */
[----:B------:R-:W-:Y:S05]  /*7550*/  @!P0 BRA `(.L_x_42) ;  /* 0xffffff9800488947 */ /* 0x000fea000383ffff */
[----:B------:R-:W-:Y:S05]  /*7560*/  EXIT ;  /* 0x000000000000794d */ /* 0x000fea0003800000 */
.L_x_7:
[----:B------:R-:W-:-:S08]  /*7570*/  NOP ;  /* 0x0000000000007918 */ /* 0x000fd00000000000 */
[----:B------:R-:W1:-:S00]  /*7580*/  USETMAXREG.DEALLOC.CTAPOOL 0x18 ;  /* 0x00000018000079c8 */ /* 0x000e4000080e0500 */
[----:B-1----:R-:W-:-:S06]  /*7590*/  LOP3.LUT R0, R0, 0x3, RZ, 0xc0, !PT ;  /* 0x0000000300007812 */ /* 0x002fcc00078ec0ff */
[----:B------:R-:W1:Y:S02]  /*75a0*/  SHFL.IDX PT, R0, R0, RZ, 0x1f ;  /* 0x00001fff00007589 */ /* 0x000e6400000e0000 */
[----:B-1----:R-:W-:-:S13]  /*75b0*/  ISETP.NE.AND P0, PT, R0, RZ, PT ;  /* 0x000000ff0000720c */ /* 0x002fda0003f05270 */
[----:B------:R-:W-:Y:S05]  /*75c0*/  @P0 EXIT ;  /* 0x000000000000094d */ /* 0x000fea0003800000 */
[----:B------:R-:W1:Y:S01]  /*75d0*/  S2UR UR4, SR_CTAID.X ;  /* 0x00000000000479c3 */ /* 0x000e620000002500 */
[----:B------:R-:W-:Y:S01]  /*75e0*/  MOV R16, RZ ;  /* 0x000000ff00107202 */ /* 0x000fe20000000f00 */
[----:B------:R-:W-:Y:S01]  /*75f0*/  IMAD.MOV.U32 R2, RZ, RZ, 0x1 ;  /* 0x00000001ff027424 */ /* 0x000fe200078e00ff */
[----:B------:R-:W-:-:S05]  /*7600*/  MOV R17, 0x1 ;  /* 0x0000000100117802 */ /* 0x000fca0000000f00 */
[----:B------:R-:W1:Y:S02]  /*7610*/  LDC R0, c[0x0][0xda4] ;  /* 0x00036900ff007b82 */ /* 0x000e640000000800 */
[----:B-1----:R-:W-:-:S13]  /*7620*/  ISETP.LE.AND P0, PT, R0, UR4, PT ;  /* 0x0000000400007c0c */ /* 0x002fda000bf03270 */
[----:B------:R-:W-:Y:S05]  /*7630*/  @P0 BRA `(.L_x_43) ;  /* 0x0000002c005c0947 */ /* 0x000fea0003800000 */
[----:B------:R-:W-:Y:S01]  /*7640*/  MOV R0, UR4 ;  /* 0x0000000400007c02 */ /* 0x000fe20008000f00 */
[----:B------:R-:W-:Y:S01]  /*7650*/  IMAD.MOV.U32 R16, RZ, RZ, RZ ;  /* 0x000000ffff107224 */ /* 0x000fe200078e00ff */
[----:B------:R-:W-:Y:S01]  /*7660*/  MOV R17, 0x1 ;  /* 0x0000000100117802 */ /* 0x000fe20000000f00 */
[----:B------:R-:W-:Y:S01]  /*7670*/  ULDC.64 UR40, c[0x0][0x198] ;  /* 0x0000660000287ab9 */ /* 0x000fe20000000a00 */
[----:B------:R-:W-:Y:S01]  /*7680*/  ULDC UR36, c[0x0][0xc] ;  /* 0x0000030000247ab9 */ /* 0x000fe20000000800 */
[----:B------:R1:W-:Y:S04]  /*7690*/  STL [R1+0xc], R0 ;  /* 0x00000c0001007387 */ /* 0x0003e80000100800 */
[----:B------:R1:W-:Y:S02]  /*76a0*/  STL [R1+0x18], RZ ;  /* 0x000018ff01007387 */ /* 0x0003e40000100800 */
.L_x_85:
[----:B------:R-:W2:Y:S01]  /*76b0*/  LDL R4, [R1+0xc] ;  /* 0x00000c0001047983 */ /* 0x000ea20000100800 */
[----:B-1----:R-:W1:Y:S01]  /*76c0*/  LDC R0, c[0x0][0xda8] ;  /* 0x00036a00ff007b82 */ /* 0x002e620000000800 */
[----:B------:R-:W-:Y:S05]  /*76d0*/  YIELD ;  /* 0x0000000000007946 */ /* 0x000fea0003800000 */
[----:B------:R-:W-:Y:S02]  /*76e0*/  ULDC.64 UR4, c[0x0][0x3f8] ;  /* 0x0000fe0000047ab9 */ /* 0x000fe40000000a00 */
[----:B------:R-:W3:Y:S01]  /*76f0*/  LDC R19, c[0x0][0xdb4] ;  /* 0x00036d00ff137b82 */ /* 0x000ee20000000800 */
[----:B------:R-:W-:-:S03]  /*7700*/  UISETP.NE.U32.AND UP0, UPT, UR4, URZ, UPT ;  /* 0x0000003f0400728c */ /* 0x000fc6000bf05070 */
[----:B------:R-:W-:Y:S01]  /*7710*/  ULDC UR4, c[0x0][0x404] ;  /* 0x0001010000047ab9 */ /* 0x000fe20000000800 */
[----:B------:R-:W-:-:S04]  /*7720*/  UISETP.NE.AND.EX UP0, UPT, UR5, URZ, UPT, UP0 ;  /* 0x0000003f0500728c */ /* 0x000fc8000bf05300 */
[----:B------:R-:W-:Y:S01]  /*7730*/  USEL UR4, UR4, 0x1, UP0 ;  /* 0x0000000104047887 */ /* 0x000fe20008000000 */
[----:B-1----:R-:W-:Y:S02]  /*7740*/  ISETP.NE.AND P0, PT, R0, 0x1, PT ;  /* 0x000000010000780c */ /* 0x002fe40003f05270 */
[----:B---3--:R-:W-:-:S11]  /*7750*/  ISETP.NE.AND P1, PT, R19, 0x1, PT ;  /* 0x000000011300780c */ /* 0x008fd60003f25270 */
[----:B------:R-:W2:Y:S08]  /*7760*/  @P0 LDC R0, c[0x0][0xdac] ;  /* 0x00036b00ff000b82 */ /* 0x000eb00000000800 */
[----:B------:R-:W1:Y:S08]  /*7770*/  @P0 LDC R5, c[0x0][0xdb0] ;  /* 0x00036c00ff050b82 */ /* 0x000e700000000800 */
[----:B------:R-:W3:Y:S01]  /*7780*/  @P1 LDC.64 R2, c[0x0][0xdb8] ;  /* 0x00036e00ff021b82 */ /* 0x000ee20000000a00 */
[----:B--2---:R-:W-:-:S05]  /*7790*/  @P0 IMAD.HI.U32 R0, R4, R0, RZ ;  /* 0x0000000004000227 */ /* 0x004fca00078e00ff */
[----:B-1----:R-:W-:Y:S02]  /*77a0*/  @P0 SHF.R.U32.HI R4, RZ, R5, R0 ;  /* 0x00000005ff040219 */ /* 0x002fe40000011600 */
[----:B------:R-:W1:Y:S01]  /*77b0*/  S2R R5, SR_CgaCtaId ;  /* 0x0000000000057919 */ /* 0x000e620000008800 */
[----:B------:R-:W2:Y:S01]  /*77c0*/  LDC R0, c[0x0][0x2e0] ;  /* 0x0000b800ff007b82 */ /* 0x000ea20000000800 */
[----:B------:R-:W-:Y:S01]  /*77d0*/  MOV R18, R4 ;  /* 0x0000000400127202 */ /* 0x000fe20000000f00 */
[----:B---3--:R-:W-:Y:S01]  /*77e0*/  @P1 IMAD.HI.U32 R2, R4, R2, RZ ;  /* 0x0000000204021227 */ /* 0x008fe200078e00ff */
[----:B------:R3:W-:Y:S04]  /*77f0*/  STL [R1+0x4], R4 ;  /* 0x0000040401007387 */ /* 0x0007e80000100800 */
[----:B------:R-:W-:-:S02]  /*7800*/  @P1 SHF.R.U32.HI R18, RZ, R3, R2 ;  /* 0x00000003ff121219 */ /* 0x000fc40000011602 */
[----:B------:R-:W-:Y:S01]  /*7810*/  MOV R2, 0x400 ;  /* 0x0000040000027802 */ /* 0x000fe20000000f00 */
[----:B--2---:R-:W-:-:S03]  /*7820*/  IMAD R6, R0, UR4, RZ ;  /* 0x0000000400067c24 */ /* 0x004fc6000f8e02ff */
[----:B-1----:R-:W-:-:S05]  /*7830*/  LEA R7, R5, R2, 0x18 ;  /* 0x0000000205077211 */ /* 0x002fca00078ec0ff */
[----:B------:R-:W-:Y:S01]  /*7840*/  VIADD R0, R7, 0x22400 ;  /* 0x0002240007007836 */ /* 0x000fe20000000000 */
[----:B------:R3:W-:Y:S04]  /*7850*/  STL [R1], R7 ;  /* 0x0000000701007387 */ /* 0x0007e80000100800 */
[----:B------:R-:W-:Y:S01]  /*7860*/  LOP3.LUT P0, RZ, R0, 0x3ff, RZ, 0xc0, !PT ;  /* 0x000003ff00ff7812 */ /* 0x000fe2000780c0ff */
[----:B------:R3:W-:Y:S01]  /*7870*/  STL [R1+0x14], R6 ;  /* 0x0000140601007387 */ /* 0x0007e20000100800 */
[----:B------:R-:W-:-:S04]  /*7880*/  IADD3 R0, R6, 0x3f, RZ ;  /* 0x0000003f06007810 */ /* 0x000fc80007ffe0ff */
[----:B------:R-:W-:-:S04]  /*7890*/  SHF.R.S32.HI R3, RZ, 0x1f, R0 ;  /* 0x0000001fff037819 */ /* 0x000fc80000011400 */
[----:B------:R-:W-:Y:S02]  /*78a0*/  LEA.HI R3, R3, R0, RZ, 0x6 ;  /* 0x0000000003037211 */ /* 0x000fe400078f30ff */
[----:B------:R-:W-:-:S05]  /*78b0*/  IADD3 R0, -R18, RZ, RZ ;  /* 0x000000ff12007210 */ /* 0x000fca0007ffe1ff */
[----:B------:R-:W-:Y:S01]  /*78c0*/  IMAD R19, R19, R0, R4 ;  /* 0x0000000013137224 */ /* 0x000fe200078e0204 */
[----:B------:R-:W-:-:S05]  /*78d0*/  SHF.R.S32.HI R0, RZ, 0x6, R3 ;  /* 0x00000006ff007819 */ /* 0x000fca0000011403 */
[----:B------:R3:W-:Y:S01]  /*78e0*/  STL [R1+0x8], R0 ;  /* 0x0000080001007387 */ /* 0x0007e20000100800 */
[----:B------:R-:W-:Y:S05]  /*78f0*/  @!P0 BRA `(.L_x_44) ;  /* 0x0000000000408947 */ /* 0x000fea0003800000 */
[----:B------:R-:W-:Y:S01]  /*7900*/  MOV R2, 0x0 ;  /* 0x0000000000027802 */ /* 0x000fe20000000f00 */
[----:B------:R-:W-:Y:S01]  /*7910*/  ULDC.64 UR6, c[0x4][0x88] ;  /* 0x0100220000067ab9 */ /* 0x000fe20000000a00 */
[----:B------:R-:W-:Y:S01]  /*7920*/  ULDC.64 UR8, c[0x4][0x90] ;  /* 0x0100240000087ab9 */ /* 0x000fe20000000a00 */
[----:B------:R-:W-:Y:S01]  /*7930*/  ULDC.64 UR4, c[0x4][0x8] ;  /* 0x0100020000047ab9 */ /* 0x000fe20000000a00 */
[----:B---3--:R-:W-:Y:S01]  /*7940*/  IMAD.U32 R4, RZ, RZ, UR6 ;  /* 0x00000006ff047e24 */ /* 0x008fe2000f8e00ff */
[----:B------:R-:W-:Y:S01]  /*7950*/  MOV R5, UR7 ;  /* 0x0000000700057c02 */ /* 0x000fe20008000f00 */
[----:B------:R-:W1:Y:S01]  /*7960*/  LDC.64 R2, c[0x4][R2] ;  /* 0x0100000002027b82 */ /* 0x000e620000000a00 */
[----:B------:R-:W-:Y:S01]  /*7970*/  MOV R6, UR8 ;  /* 0x0000000800067c02 */ /* 0x000fe20008000f00 */
[----:B------:R-:W-:Y:S01]  /*7980*/  IMAD.U32 R7, RZ, RZ, UR9 ;  /* 0x00000009ff077e24 */ /* 0x000fe2000f8e00ff */
[----:B------:R-:W-:Y:S01]  /*7990*/  MOV R10, UR4 ;  /* 0x00000004000a7c02 */ /* 0x000fe20008000f00 */
[----:B------:R-:W-:Y:S01]  /*79a0*/  IMAD.MOV.U32 R8, RZ, RZ, 0x70 ;  /* 0x00000070ff087424 */ /* 0x000fe200078e00ff */
[----:B------:R-:W-:-:S02]  /*79b0*/  MOV R11, UR5 ;  /* 0x00000005000b7c02 */ /* 0x000fc40008000f00 */
[----:B------:R-:W-:Y:S02]  /*79c0*/  MOV R12, 0x1 ;  /* 0x00000001000c7802 */ /* 0x000fe40000000f00 */
[----:B------:R-:W-:-:S07]  /*79d0*/  MOV R13, RZ ;  /* 0x000000ff000d7202 */ /* 0x000fce0000000f00 */
[----:B------:R-:W-:-:S07]  /*79e0*/  LEPC R20, `(.L_x_44) ;  /* 0x000000001014794e */ /* 0x000fce0000000000 */
[----:B-1----:R-:W-:Y:S05]  /*79f0*/  CALL.ABS.NOINC R2 ;  /* 0x0000000002007343 */ /* 0x002fea0003c00000 */
.L_x_44:
[----:B------:R-:W3:Y:S02]  /*7a00*/  LDL R2, [R1] ;  /* 0x0000000001027983 */ /* 0x000ee40000100800 */
[----:B---3--:R-:W-:-:S05]  /*7a10*/  VIADD R0, R2, 0x400 ;  /* 0x0000040002007836 */ /* 0x008fca0000000000 */
[----:B------:R-:W-:-:S13]  /*7a20*/  LOP3.LUT P0, RZ, R0, 0x3ff, RZ, 0xc0, !PT ;  /* 0x000003ff00ff7812 */ /* 0x000fda000780c0ff */
[----:B------:R-:W-:Y:S05]  /*7a30*/  @!P0 BRA `(.L_x_45) ;  /* 0x0000000000808947 */ /* 0x000fea0003800000 */
[----:B------:R-:W-:Y:S01]  /*7a40*/  MOV R0, 0x0 ;  /* 0x0000000000007802 */ /* 0x000fe20000000f00 */
[----:B------:R-:W-:Y:S01]  /*7a50*/  ULDC.64 UR6, c[0x4][0x88] ;  /* 0x0100220000067ab9 */ /* 0x000fe20000000a00 */
[----:B------:R-:W-:Y:S01]  /*7a60*/  ULDC.64 UR8, c[0x4][0x90] ;  /* 0x0100240000087ab9 */ /* 0x000fe20000000a00 */
[----:B------:R-:W-:Y:S01]  /*7a70*/  ULDC.64 UR4, c[0x4][0x10] ;  /* 0x0100040000047ab9 */ /* 0x000fe20000000a00 */
[----:B------:R1:W2:Y:S01]  /*7a80*/  LDC.64 R2, c[0x4][R0] ;  /* 0x0100000000027b82 */ /* 0x0002a20000000a00 */
[----:B------:R-:W-:Y:S01]  /*7a90*/  MOV R4, UR6 ;  /* 0x0000000600047c02 */ /* 0x000fe20008000f00 */
[----:B------:R-:W-:Y:S01]  /*7aa0*/  IMAD.U32 R6, RZ, RZ, UR8 ;  /* 0x00000008ff067e24 */ /* 0x000fe2000f8e00ff */
[----:B------:R-:W-:Y:S01]  /*7ab0*/  MOV R5, UR7 ;  /* 0x0000000700057c02 */ /* 0x000fe20008000f00 */
[----:B------:R-:W-:Y:S01]  /*7ac0*/  IMAD.U32 R11, RZ, RZ, UR5 ;  /* 0x00000005ff0b7e24 */ /* 0x000fe2000f8e00ff */
[----:B------:R-:W-:Y:S01]  /*7ad0*/  MOV R7, UR9 ;  /* 0x0000000900077c02 */ /* 0x000fe20008000f00 */
[----:B------:R-:W-:Y:S01]  /*7ae0*/  IMAD.MOV.U32 R13, RZ, RZ, RZ ;  /* 0x000000ffff0d7224 */ /* 0x000fe200078e00ff */
[----:B------:R-:W-:-:S02]  /*7af0*/  MOV R10, UR4 ;  /* 0x00000004000a7c02 */ /* 0x000fc40008000f00 */
[----:B------:R-:W-:Y:S02]  /*7b00*/  MOV R8, 0x70 ;  /* 0x0000007000087802 */ /* 0x000fe40000000f00 */
[----:B-1----:R-:W-:-:S07]  /*7b10*/  MOV R12, 0x1 ;  /* 0x00000001000c7802 */ /* 0x002fce0000000f00 */
[----:B------:R-:W-:-:S07]  /*7b20*/  LEPC R20, `(.L_x_46) ;  /* 0x000000001014794e */ /* 0x000fce0000000000 */
[----:B--2---:R-:W-:Y:S05]  /*7b30*/  CALL.ABS.NOINC R2 ;  /* 0x0000000002007343 */ /* 0x004fea0003c00000 */
.L_x_46:
[----:B------:R-:W-:Y:S01]  /*7b40*/  MOV R2, 0x0 ;  /* 0x0000000000027802 */ /* 0x000fe20000000f00 */
[----:B------:R-:W-:Y:S01]  /*7b50*/  ULDC.64 UR6, c[0x4][0x88] ;  /* 0x0100220000067ab9 */ /* 0x000fe20000000a00 */
[----:B------:R-:W-:Y:S01]  /*7b60*/  ULDC.64 UR8, c[0x4][0x90] ;  /* 0x0100240000087ab9 */ /* 0x000fe20000000a00 */
[----:B------:R-:W-:Y:S01]  /*7b70*/  ULDC.64 UR4, c[0x4][0x18] ;  /* 0x0100060000047ab9 */ /* 0x000fe20000000a00 */
[----:B------:R-:W-:Y:S01]  /*7b80*/  MOV R4, UR6 ;  /* 0x0000000600047c02 */ /* 0x000fe20008000f00 */
[----:B------:R-:W-:Y:S01]  /*7b90*/  IMAD.U32 R6, RZ, RZ, UR8 ;  /* 0x00000008ff067e24 */ /* 0x000fe2000f8e00ff */
[----:B------:R-:W1:Y:S01]  /*7ba0*/  LDC.64 R2, c[0x4][R2] ;  /* 0x0100000002027b82 */ /* 0x000e620000000a00 */
[----:B------:R-:W-:Y:S01]  /*7bb0*/  MOV R5, UR7 ;  /* 0x0000000700057c02 */ /* 0x000fe20008000f00 */
[----:B------:R-:W-:Y:S01]  /*7bc0*/  IMAD.U32 R11, RZ, RZ, UR5 ;  /* 0x00000005ff0b7e24 */ /* 0x000fe2000f8e00ff */
[----:B------:R-:W-:Y:S01]  /*7bd0*/  MOV R7, UR9 ;  /* 0x0000000900077c02 */ /* 0x000fe20008000f00 */
[----:B------:R-:W-:Y:S01]  /*7be0*/  IMAD.MOV.U32 R13, RZ, RZ, RZ ;  /* 0x000000ffff0d7224 */ /* 0x000fe200078e00ff */
[----:B------:R-:W-:-:S02]  /*7bf0*/  MOV R10, UR4 ;  /* 0x00000004000a7c02 */ /* 0x000fc40008000f00 */
[----:B------:R-:W-:Y:S02]  /*7c00*/  MOV R8, 0x70 ;  /* 0x0000007000087802 */ /* 0x000fe40000000f00 */
[----:B------:R-:W-:-:S07]  /*7c10*/  MOV R12, 0x1 ;  /* 0x00000001000c7802 */ /* 0x000fce0000000f00 */
[----:B------:R-:W-:-:S07]  /*7c20*/  LEPC R20, `(.L_x_45) ;  /* 0x000000001014794e */ /* 0x000fce0000000000 */
[----:B-1----:R-:W-:Y:S05]  /*7c30*/  CALL.ABS.NOINC R2 ;  /* 0x0000000002007343 */ /* 0x002fea0003c00000 */
.L_x_45:
[----:B------:R-:W2:Y:S01]  /*7c40*/  LDL.LU R5, [R1+0x4] ;  /* 0x0000040001057983 */ /* 0x000ea20000300800 */
[----:B------:R-:W1:Y:S01]  /*7c50*/  LDC R0, c[0x0][0x428] ;  /* 0x00010a00ff007b82 */ /* 0x000e620000000800 */
[----:B------:R-:W-:Y:S02]  /*7c60*/  ULDC.64 UR4, c[0x0][0x9f8] ;  /* 0x00027e0000047ab9 */ /* 0x000fe40000000a00 */
[----:B------:R-:W3:Y:S01]  /*7c70*/  LDL R4, [R1+0xc] ;  /* 0x00000c0001047983 */ /* 0x000ee20000100800 */
[----:B------:R-:W-:Y:S01]  /*7c80*/  ISETP.NE.U32.AND P0, PT, RZ, UR4, PT ;  /* 0x00000004ff007c0c */ /* 0x000fe2000bf05070 */
[----:B------:R-:W-:Y:S01]  /*7c90*/  ULDC UR4, c[0x0][0xda8] ;  /* 0x00036a0000047ab9 */ /* 0x000fe20000000800 */
[----:B------:R-:W-:Y:S01]  /*7ca0*/  MOV R6, R18 ;  /* 0x0000001200067202 */ /* 0x000fe20000000f00 */
[----:B------:R-:W4:Y:S01]  /*7cb0*/  S2R R7, SR_TID.X ;  /* 0x0000000000077919 */ /* 0x000f220000002100 */
[----:B------:R-:W-:Y:S02]  /*7cc0*/  ISETP.NE.AND.EX P0, PT, RZ, UR5, PT, P0 ;  /* 0x00000005ff007c0c */ /* 0x000fe4000bf05300 */
[----:B-1----:R-:W-:-:S02]  /*7cd0*/  ISETP.NE.AND P1, PT, R0, 0x1, PT ;  /* 0x000000010000780c */ /* 0x002fc40003f25270 */
[----:B------:R-:W-:-:S11]  /*7ce0*/  MOV R0, R19 ;  /* 0x0000001300007202 */ /* 0x000fd60000000f00 */
[----:B------:R-:W1:Y:S01]  /*7cf0*/  @P1 LDC R2, c[0x0][0x42c] ;  /* 0x00010b00ff021b82 */ /* 0x000e620000000800 */
[----:B----4-:R-:W-:-:S07]  /*7d00*/  LOP3.LUT R7, R7, 0x1f, RZ, 0xc0, !PT ;  /* 0x0000001f07077812 */ /* 0x010fce00078ec0ff */
[----:B------:R-:W4:Y:S01]  /*7d10*/  @P1 LDC R3, c[0x0][0x430] ;  /* 0x00010c00ff031b82 */ /* 0x000f220000000800 */
[----:B-1----:R-:W-:-:S05]  /*7d20*/  @P1 IMAD.HI.U32 R2, R19, R2, RZ ;  /* 0x0000000213021227 */ /* 0x002fca00078e00ff */
[----:B----4-:R-:W-:Y:S02]  /*7d30*/  @P1 SHF.R.U32.HI R0, RZ, R3, R2 ;  /* 0x00000003ff001219 */ /* 0x010fe40000011602 */
[----:B------:R-:W1:Y:S01]  /*7d40*/  @P0 LDC.64 R2, c[0x0][0x9f8] ;  /* 0x00027e00ff020b82 */ /* 0x000e620000000a00 */
[----:B------:R-:W-:-:S04]  /*7d50*/  ISETP.NE.AND P1, PT, R7, RZ, PT ;  /* 0x000000ff0700720c */ /* 0x000fc80003f25270 */
[----:B------:R-:W-:-:S09]  /*7d60*/  PLOP3.LUT P2, PT, P1, PT, PT, 0x8, 0x0 ;  /* 0x000000000000781c */ /* 0x000fd20000f4e170 */
[----:B------:R-:W-:-:S05]  /*7d70*/  VOTEU.ALL UP1, P1 ;  /* 0x00000000003f7886 */ /* 0x000fca0000820000 */
[----:B------:R-:W-:Y:S01]  /*7d80*/  @!UP1 UIADD3 UR8, UP0, UR40, 0x270, URZ ;  /* 0x0000027028089890 */ /* 0x000fe2000ff1e03f */
[----:B-1----:R-:W-:-:S03]  /*7d90*/  @P0 IMAD.WIDE R2, R18, 0x4, R2 ;  /* 0x0000000412020825 */ /* 0x002fc600078e0202 */
[----:B------:R-:W-:Y:S02]  /*7da0*/  @!UP1 UIADD3.X UR9, URZ, UR41, URZ, UP0, !UPT ;  /* 0x000000293f099290 */ /* 0x000fe400087fe43f */
[----:B------:R1:W5:Y:S01]  /*7db0*/  @P0 LDG.E R6, desc[UR48][R2.64] ;  /* 0x0000003002060981 */ /* 0x000362000c1e1900 */
[----:B------:R-:W-:Y:S01]  /*7dc0*/  PLOP3.LUT P0, PT, PT, PT, PT, 0x80, 0x0 ;  /* 0x000000000000781c */ /* 0x000fe20003f0f070 */
[----:B------:R-:W-:Y:S01]  /*7dd0*/  VOTEU.ALL UP0, P1 ;  /* 0x00000000003f7886 */ /* 0x000fe20000800000 */
[----:B--2---:R-:W-:-:S04]  /*7de0*/  IMAD.MOV R8, RZ, RZ, -R5 ;  /* 0x000000ffff087224 */ /* 0x004fc800078e0a05 */
[----:B---3--:R-:W-:-:S05]  /*7df0*/  IMAD R8, R8, UR4, R4 ;  /* 0x0000000408087c24 */ /* 0x008fca000f8e0204 */
[----:B-1----:R-:W-:-:S07]  /*7e00*/  SHF.L.U32 R8, R8, 0x6, RZ ;  /* 0x0000000608087819 */ /* 0x002fce00000006ff */
.L_x_47:
[----:B------:R-:W-:Y:S02]  /*7e10*/  PLOP3.LUT P0, PT, P0, P2, PT, 0xa2, 0x0 ;  /* 0x000000000000781c */ /* 0x000fe40000705472 */
[----:B------:R-:W-:Y:S01]  /*7e20*/  @P2 R2UR P0, UR7, R18 ;  /* 0x00000000120722ca */ /* 0x000fe20000000000 */
[----:B------:R-:W-:-:S07]  /*7e30*/  UMOV UR4, URZ ;  /* 0x0000003f00047c82 */ /* 0x000fce0008000000 */
[----:B------:R-:W-:Y:S02]  /*7e40*/  PLOP3.LUT P0, PT, P0, P2, PT, 0xa2, 0x0 ;  /* 0x000000000000781c */ /* 0x000fe40000705472 */
[----:B------:R-:W-:-:S08]  /*7e50*/  @P2 R2UR.OR P0, UR6, R19 ;  /* 0x00000000130622ca */ /* 0x000fd00000100000 */
[----:B------:R-:W-:Y:S02]  /*7e60*/  PLOP3.LUT P0, PT, P0, P2, PT, 0xa2, 0x0 ;  /* 0x000000000000781c */ /* 0x000fe40000705472 */
[----:B------:R-:W-:-:S08]  /*7e70*/  @P2 R2UR.OR P0, UR5, R8 ;  /* 0x00000000080522ca */ /* 0x000fd00000100000 */
[----:B------:R-:W-:Y:S02]  /*7e80*/  @P2 PLOP3.LUT P2, PT, P0, PT, PT, 0x80, 0x0 ;  /* 0x000000000000281c */ /* 0x000fe4000074f070 */
[----:B------:R-:W-:-:S03]  /*7e90*/  PLOP3.LUT P0, PT, PT, PT, PT, 0x80, 0x0 ;  /* 0x000000000000781c */ /* 0x000fc60003f0f070 */
[----:B------:R1:W-:Y:S08]  /*7ea0*/  @!UP0 UTMAPF.L2.4D [UR4], [UR8] ;  /* 0x00000004080085b8 */ /* 0x0003f00008018000 */
[----:B-1----:R-:W-:Y:S05]  /*7eb0*/  @P2 BRA.U.ANY `(.L_x_47) ;  /* 0xfffffffd00d42947 */ /* 0x002fea000393ffff */
[----:B------:R-:W1:Y:S01]  /*7ec0*/  LDC.64 R2, c[0x0][0x3f8] ;  /* 0x0000fe00ff027b82 */ /* 0x000e620000000a00 */
[----:B------:R-:W-:Y:S01]  /*7ed0*/  UMOV UR4, 0xffffffff ;  /* 0xffffffff00047882 */ /* 0x000fe20000000000 */
[----:B-1----:R-:W-:-:S04]  /*7ee0*/  ISETP.NE.U32.AND P0, PT, R2, RZ, PT ;  /* 0x000000ff0200720c */ /* 0x002fc80003f05070 */
[----:B------:R-:W-:-:S04]  /*7ef0*/  ISETP.NE.AND.EX P0, PT, R3, RZ, PT, P0 ;  /* 0x000000ff0300720c */ /* 0x000fc80003f05300 */
[----:B-----5:R-:W-:Y:S01]  /*7f00*/  SEL R4, R6, RZ, !P0 ;  /* 0x000000ff06047207 */ /* 0x020fe20004000000 */
[----:B------:R-:W-:Y:S08]  /*7f10*/  BRA.DIV UR4, `(.L_x_48) ;  /* 0x0000002a04947947 */ /* 0x000ff0000b800000 */
.L_x_102:
[----:B------:R-:W2:Y:S01]  /*7f20*/  LDL R5, [R1+0x8] ;  /* 0x0000080001057983 */ /* 0x000ea20000100800 */
[----:B------:R-:W-:Y:S01]  /*7f30*/  UMOV UR4, 0xffffffff ;  /* 0xffffffff00047882 */ /* 0x000fe20000000000 */
[----:B------:R-:W-:Y:S02]  /*7f40*/  SHF.R.S32.HI R7, RZ, 0x1f, R6 ;  /* 0x0000001fff077819 */ /* 0x000fe40000011406 */
[----:B--2---:R-:W-:Y:S01]  /*7f50*/  IADD3 R9, R5, -0x1, RZ ;  /* 0xffffffff05097810 */ /* 0x004fe20007ffe0ff */
[----:B------:R-:W-:Y:S06]  /*7f60*/  BRA.DIV UR4, `(.L_x_49) ;  /* 0x0000002a04b47947 */ /* 0x000fec000b800000 */
[----:B------:R-:W-:-:S13]  /*7f70*/  ELECT P6, URZ, PT ;  /* 0x00000000003f782f */ /* 0x000fda00038c0000 */
.L_x_105:
[----:B------:R-:W-:Y:S05]  /*7f80*/  @!P6 BRA `(.L_x_50) ;  /* 0x0000000000ece947 */ /* 0x000fea0003800000 */
[----:B------:R1:W-:Y:S01]  /*7f90*/  STL [R1+0x10], R9 ;  /* 0x0000100901007387 */ /* 0x0003e20000100800 */
[----:B------:R-:W-:Y:S01]  /*7fa0*/  IMAD.MOV.U32 R4, RZ, RZ, R6 ;  /* 0x000000ffff047224 */ /* 0x000fe200078e0006 */
[----:B------:R-:W-:Y:S06]  /*7fb0*/  @!P0 BRA `(.L_x_51) ;  /* 0x0000000000488947 */ /* 0x000fec0003800000 */
[----:B------:R-:W2:Y:S01]  /*7fc0*/  LDC R11, c[0x0][0x41c] ;  /* 0x00010700ff0b7b82 */ /* 0x000ea20000000800 */
[----:B------:R-:W-:Y:S01]  /*7fd0*/  ULDC.64 UR4, c[0x0][0x408] ;  /* 0x0001020000047ab9 */ /* 0x000fe20000000a00 */
[----:B--2---:R-:W-:-:S13]  /*7fe0*/  ISETP.NE.AND P1, PT, R11, 0x1, PT ;  /* 0x000000010b00780c */ /* 0x004fda0003f25270 */
[----:B------:R-:W2:Y:S02]  /*7ff0*/  @P1 LDC.64 R4, c[0x0][0x420] ;  /* 0x00010800ff041b82 */ /* 0x000ea40000000a00 */
[----:B--2---:R-:W-:Y:S01]  /*8000*/  @P1 IMAD.HI.U32 R10, R9, R4, RZ ;  /* 0x00000004090a1227 */ /* 0x004fe200078e00ff */
[----:B------:R-:W-:-:S04]  /*8010*/  MOV R4, R9 ;  /* 0x0000000900047202 */ /* 0x000fc80000000f00 */
[----:B------:R-:W-:Y:S01]  /*8020*/  @P1 SHF.R.U32.HI R4, RZ, R5, R10 ;  /* 0x00000005ff041219 */ /* 0x000fe2000001160a */
[----:B------:R-:W-:-:S03]  /*8030*/  IMAD R10, R7, UR4, RZ ;  /* 0x00000004070a7c24 */ /* 0x000fc6000f8e02ff */
[----:B------:R-:W-:Y:S01]  /*8040*/  IADD3 R5, -R4, RZ, RZ ;  /* 0x000000ff04057210 */ /* 0x000fe20007ffe1ff */
[----:B------:R-:W-:-:S04]  /*8050*/  IMAD R10, R6, UR5, R10 ;  /* 0x00000005060a7c24 */ /* 0x000fc8000f8e020a */
[----:B------:R-:W-:-:S05]  /*8060*/  IMAD R5, R11, R5, R9 ;  /* 0x000000050b057224 */ /* 0x000fca00078e0209 */
[----:B------:R2:W-:Y:S02]  /*8070*/  STL [R1+0x10], R5 ;  /* 0x0000100501007387 */ /* 0x0005e40000100800 */
[----:B--2---:R-:W-:-:S03]  /*8080*/  SHF.R.S32.HI R5, RZ, 0x1f, R4 ;  /* 0x0000001fff057819 */ /* 0x004fc60000011404 */
[----:B------:R-:W-:-:S04]  /*8090*/  IMAD.WIDE.U32 R4, R6, UR4, R4 ;  /* 0x0000000406047c25 */ /* 0x000fc8000f8e0004 */
[----:B------:R-:W-:Y:S01]  /*80a0*/  IMAD.IADD R5, R5, 0x1, R10 ;  /* 0x0000000105057824 */ /* 0x000fe200078e020a */
[----:B------:R-:W-:-:S04]  /*80b0*/  LEA R10, P1, R4, R2, 0x2 ;  /* 0x00000002040a7211 */ /* 0x000fc800078210ff */
[----:B------:R-:W-:-:S05]  /*80c0*/  LEA.HI.X R11, R4, R3, R5, 0x2, P1 ;  /* 0x00000003040b7211 */ /* 0x000fca00008f1405 */
[----:B------:R2:W5:Y:S04]  /*80d0*/  LDG.E R4, desc[UR48][R10.64] ;  /* 0x000000300a047981 */ /* 0x000568000c1e1900 */
.L_x_51:
[----:B--2---:R-:W2:Y:S01]  /*80e0*/  S2R R10, SR_CgaCtaId ;  /* 0x00000000000a7919 */ /* 0x004ea20000008800 */
[----:B------:R-:W-:-:S04]  /*80f0*/  MOV R5, 0x400 ;  /* 0x0000040000057802 */ /* 0x000fc80000000f00 */
[----:B--2---:R-:W-:Y:S02]  /*8100*/  LEA R5, R10, R5, 0x18 ;  /* 0x000000050a057211 */ /* 0x004fe400078ec0ff */
[----:B------:R-:W-:Y:S02]  /*8110*/  SHF.L.U32 R10, R17, 0x1f, RZ ;  /* 0x0000001f110a7819 */ /* 0x000fe400000006ff */
[----:B------:R-:W-:-:S04]  /*8120*/  LEA R5, R16, R5, 0x3 ;  /* 0x0000000510057211 */ /* 0x000fc800078e18ff */
[----:B------:R-:W2:Y:S02]  /*8130*/  SYNCS.PHASECHK.TRANS64.TRYWAIT P1, [R5+URZ+0x28c40], R10 ;  /* 0x028c400a050075a7 */ /* 0x000ea4000802017f */
[----:B--2---:R-:W-:Y:S05]  /*8140*/  @!P1 BRA `(.L_x_52) ;  /* 0x00000028005c9947 */ /* 0x004fea0003800000 */
.L_x_106:
[----:B------:R-:W3:Y:S02]  /*8150*/  S2R R11, SR_TID.X ;  /* 0x00000000000b7919 */ /* 0x000ee40000002100 */
[----:B---3--:R-:W-:-:S04]  /*8160*/  LOP3.LUT R11, R11, 0x7f, RZ, 0xc0, !PT ;  /* 0x0000007f0b0b7812 */ /* 0x008fc800078ec0ff */
[----:B------:R-:W-:-:S13]  /*8170*/  ISETP.NE.AND P1, PT, R11, RZ, PT ;  /* 0x000000ff0b00720c */ /* 0x000fda0003f25270 */
[----:B------:R-:W-:Y:S05]  /*8180*/  @P1 BRA `(.L_x_53) ;  /* 0x00000000001c1947 */ /* 0x000fea0003800000 */
[----:B------:R-:W3:Y:S01]  /*8190*/  S2R R11, SR_TID.X ;  /* 0x00000000000b7919 */ /* 0x000ee20000002100 */
[----:B--2---:R-:W-:-:S04]  /*81a0*/  MOV R10, 0x2000 ;  /* 0x00002000000a7802 */ /* 0x004fc80000000f00 */
[----:B------:R4:W-:Y:S01]  /*81b0*/  SYNCS.ARRIVE.TRANS64 RZ, [R5+URZ+0x28c30], R10 ;  /* 0x028c300a05ff79a7 */ /* 0x0009e2000800003f */
[----:B---3--:R-:W-:-:S04]  /*81c0*/  LOP3.LUT R11, R11, 0x1f, RZ, 0xc0, !PT ;  /* 0x0000001f0b0b7812 */ /* 0x008fc800078ec0ff */
[----:B------:R-:W-:-:S13]  /*81d0*/  ISETP.NE.AND P1, PT, R11, RZ, PT ;  /* 0x000000ff0b00720c */ /* 0x000fda0003f25270 */
[----:B----4-:R-:W-:Y:S05]  /*81e0*/  @!P1 BRA `(.L_x_53) ;  /* 0x0000000000049947 */ /* 0x010fea0003800000 */
[----:B------:R-:W-:Y:S01]  /*81f0*/  BPT.TRAP 0x1 ;  /* 0x000000040000795c */ /* 0x000fe20000300000 */
.L_x_53:
[----:B--2---:R-:W2:Y:S01]  /*8200*/  LDL R10, [R1+0x10] ;  /* 0x00001000010a7983 */ /* 0x004ea20000100800 */
[----:B------:R-:W-:Y:S01]  /*8210*/  MOV R11, 0x400 ;  /* 0x00000400000b7802 */ /* 0x000fe20000000f00 */
[----:B------:R-:W3:Y:S01]  /*8220*/  S2R R12, SR_CgaCtaId ;  /* 0x00000000000c7919 */ /* 0x000ee20000008800 */
[----:B------:R-:W-:Y:S01]  /*8230*/  R2UR UR9, R5 ;  /* 0x00000000050972ca */ /* 0x000fe200000e0000 */
[----:B------:R-:W-:Y:S01]  /*8240*/  UIADD3 UR4, UP0, UR40, 0x370, URZ ;  /* 0x0000037028047890 */ /* 0x000fe2000ff1e03f */
[----:B------:R-:W-:Y:S02]  /*8250*/  R2UR UR12, R0 ;  /* 0x00000000000c72ca */ /* 0x000fe400000e0000 */
[----:B-----5:R-:W-:Y:S01]  /*8260*/  R2UR UR13, R4 ;  /* 0x00000000040d72ca */ /* 0x020fe200000e0000 */
[----:B------:R-:W-:Y:S01]  /*8270*/  UIADD3.X UR5, URZ, UR41, URZ, UP0, !UPT ;  /* 0x000000293f057290 */ /* 0x000fe200087fe43f */
[----:B---3--:R-:W-:-:S05]  /*8280*/  LEA R11, R12, R11, 0x18 ;  /* 0x0000000b0c0b7211 */ /* 0x008fca00078ec0ff */
[----:B------:R-:W-:-:S05]  /*8290*/  IMAD R5, R16, 0x2000, R11 ;  /* 0x0000200010057824 */ /* 0x000fca00078e020b */
[----:B------:R-:W-:Y:S01]  /*82a0*/  R2UR UR8, R5 ;  /* 0x00000000050872ca */ /* 0x000fe200000e0000 */
[----:B------:R-:W-:Y:S01]  /*82b0*/  UIADD3 UR9, UR9, 0x28c30, URZ ;  /* 0x00028c3009097890 */ /* 0x000fe2000fffe03f */
[----:B------:R-:W-:Y:S01]  /*82c0*/  UMOV UR6, 0x0 ;  /* 0x0000000000067882 */ /* 0x000fe20000000000 */
[----:B------:R-:W-:Y:S01]  /*82d0*/  UMOV UR7, 0x14f00000 ;  /* 0x14f0000000077882 */ /* 0x000fe20000000000 */
[----:B------:R-:W-:-:S09]  /*82e0*/  UMOV UR10, URZ ;  /* 0x0000003f000a7c82 */ /* 0x000fd20008000000 */
[----:B------:R-:W-:Y:S01]  /*82f0*/  UIADD3 UR8, UR8, 0x22400, URZ ;  /* 0x0002240008087890 */ /* 0x000fe2000fffe03f */
[----:B--2---:R-:W-:-:S13]  /*8300*/  R2UR UR11, R10 ;  /* 0x000000000a0b72ca */ /* 0x004fda00000e0000 */
[----:B------:R-:W-:-:S09]  /*8310*/  USHF.L.U32 UR11, UR11, 0x6, URZ ;  /* 0x000000060b0b7899 */ /* 0x000fd2000800063f */
[----:B------:R2:W-:Y:S02]  /*8320*/  UTMALDG.4D [UR8], [UR4], desc[UR6] ;  /* 0x00000608040075b4 */ /* 0x0005e40008019000 */
[----:B--2---:R-:W-:Y:S01]  /*8330*/  NOP ;  /* 0x0000000000007918 */ /* 0x004fe20000000000 */
.L_x_50:
[----:B------:R-:W2:Y:S01]  /*8340*/  LDL R12, [R1+0x18] ;  /* 0x00001800010c7983 */ /* 0x000ea20000100800 */
[----:B------:R-:W-:Y:S05]  /*8350*/  WARPSYNC.ALL ;  /* 0x0000000000007948 */ /* 0x000fea0003800000 */
[----:B------:R-:W3:Y:S01]  /*8360*/  S2R R11, SR_CgaCtaId ;  /* 0x00000000000b7919 */ /* 0x000ee20000008800 */
[----:B------:R-:W-:Y:S01]  /*8370*/  MOV R10, 0x400 ;  /* 0x00000400000a7802 */ /* 0x000fe20000000f00 */
[----:B------:R-:W-:Y:S01]  /*8380*/  BAR.SYNC.DEFER_BLOCKING 0x8, 0xa0 ;  /* 0x0202800000007b1d */ /* 0x000fe20000010000 */
[----:B------:R-:W-:-:S13]  /*8390*/  ELECT P1, URZ, PT ;  /* 0x00000000003f782f */ /* 0x000fda0003820000 */
[----:B------:R-:W-:Y:S01]  /*83a0*/  @P1 R2UR UR13, R18 ;  /* 0x00000000120d12ca */ /* 0x000fe200000e0000 */
[----:B------:R-:W-:Y:S01]  /*83b0*/  UIADD3 UR4, UP0, UR40, 0x270, URZ ;  /* 0x0000027028047890 */ /* 0x000fe2000ff1e03f */
[----:B------:R-:W-:Y:S02]  /*83c0*/  @P1 R2UR UR12, R19 ;  /* 0x00000000130c12ca */ /* 0x000fe400000e0000 */
[----:B------:R-:W-:Y:S01]  /*83d0*/  @P1 R2UR UR11, R8 ;  /* 0x00000000080b12ca */ /* 0x000fe200000e0000 */
[----:B------:R-:W-:Y:S01]  /*83e0*/  UIADD3.X UR5, URZ, UR41, URZ, UP0, !UPT ;  /* 0x000000293f057290 */ /* 0x000fe200087fe43f */
[----:B------:R-:W-:Y:S01]  /*83f0*/  BSSY B0, `(.L_x_54) ;  /* 0x000000f000007945 */ /* 0x000fe20003800000 */
[----:B------:R-:W-:Y:S01]  /*8400*/  UMOV UR6, 0x0 ;  /* 0x0000000000067882 */ /* 0x000fe20000000000 */
[----:B------:R-:W-:Y:S01]  /*8410*/  UMOV UR7, 0x12f00000 ;  /* 0x12f0000000077882 */ /* 0x000fe20000000000 */
[----:B------:R-:W-:Y:S01]  /*8420*/  UMOV UR10, URZ ;  /* 0x0000003f000a7c82 */ /* 0x000fe20008000000 */
[----:B------:R-:W-:-:S02]  /*8430*/  @P1 MOV R5, 0x2000 ;  /* 0x0000200000051802 */ /* 0x000fc40000000f00 */
[----:B---3--:R-:W-:-:S04]  /*8440*/  LEA R10, R11, R10, 0x18 ;  /* 0x0000000a0b0a7211 */ /* 0x008fc800078ec0ff */
[----:B------:R-:W-:Y:S01]  /*8450*/  R2UR UR9, R10 ;  /* 0x000000000a0972ca */ /* 0x000fe200000e0000 */
[----:B------:R2:W-:-:S12]  /*8460*/  @P1 SYNCS.ARRIVE.TRANS64 RZ, [R10+URZ+0x28c00], R5 ;  /* 0x028c00050aff19a7 */ /* 0x0005d8000800003f */
[----:B------:R-:W-:Y:S02]  /*8470*/  UIADD3 UR8, UR9, 0x20400, URZ ;  /* 0x0002040009087890 */ /* 0x000fe4000fffe03f */
[----:B------:R-:W-:-:S09]  /*8480*/  UIADD3 UR9, UR9, 0x28c00, URZ ;  /* 0x00028c0009097890 */ /* 0x000fd2000fffe03f */
[----:B------:R3:W-:Y:S01]  /*8490*/  UTMALDG.4D [UR8], [UR4], desc[UR6] ;  /* 0x00000608040075b4 */ /* 0x0007e20008019000 */
[----:B--2---:R-:W-:-:S04]  /*84a0*/  LOP3.LUT R5, R12, 0x1, RZ, 0xc, !PT ;  /* 0x000000010c057812 */ /* 0x004fc800078e0cff */
[----:B------:R-:W-:-:S04]  /*84b0*/  SHF.L.U32 R5, R5, 0x1f, RZ ;  /* 0x0000001f05057819 */ /* 0x000fc800000006ff */
[----:B------:R-:W2:Y:S02]  /*84c0*/  SYNCS.PHASECHK.TRANS64.TRYWAIT P1, [R10+URZ+0x28c20], R5 ;  /* 0x028c20050a0075a7 */ /* 0x000ea4000802017f */
[----:B--23--:R-:W-:Y:S05]  /*84d0*/  @!P1 BRA `(.L_x_55) ;  /* 0x00000024008c9947 */ /* 0x00cfea0003800000 */
.L_x_107:
[----:B------:R-:W-:Y:S05]  /*84e0*/  BSYNC B0 ;  /* 0x0000000000007941 */ /* 0x000fea0003800000 */
.L_x_54:
[----:B------:R-:W-:Y:S04]  /*84f0*/  BSSY B0, `(.L_x_56) ;  /* 0x000004b000007945 */ /* 0x000fe80003800000 */
[----:B------:R-:W-:Y:S05]  /*8500*/  @!P6 BRA `(.L_x_57) ;  /* 0x000000040024e947 */ /* 0x000fea0003800000 */
[----:B------:R-:W3:Y:S01]  /*8510*/  S2R R11, SR_CgaCtaId ;  /* 0x00000000000b7919 */ /* 0x000ee20000008800 */
[----:B--2---:R-:W-:Y:S02]  /*8520*/  MOV R8, 0x400 ;  /* 0x0000040000087802 */ /* 0x004fe40000000f00 */
[----:B------:R-:W-:Y:S01]  /*8530*/  SHF.L.U32 R5, R17, 0x1f, RZ ;  /* 0x0000001f11057819 */ /* 0x000fe200000006ff */
[----:B------:R-:W2:Y:S01]  /*8540*/  S2R R10, SR_TID.X ;  /* 0x00000000000a7919 */ /* 0x000ea20000002100 */
[----:B---3--:R-:W-:-:S04]  /*8550*/  LEA R8, R11, R8, 0x18 ;  /* 0x000000080b087211 */ /* 0x008fc800078ec0ff */
[----:B------:R-:W-:Y:S02]  /*8560*/  LEA R8, R16, R8, 0x3 ;  /* 0x0000000810087211 */ /* 0x000fe400078e18ff */
[----:B--2---:R-:W-:Y:S02]  /*8570*/  LOP3.LUT R10, R10, 0x7f, RZ, 0xc0, !PT ;  /* 0x0000007f0a0a7812 */ /* 0x004fe400078ec0ff */
[----:B------:R-:W2:Y:S02]  /*8580*/  SYNCS.PHASECHK.TRANS64.TRYWAIT P1, [R8+URZ+0x28c60], R5 ;  /* 0x028c6005080075a7 */ /* 0x000ea4000802017f */
[----:B------:R-:W-:Y:S01]  /*8590*/  ISETP.NE.AND P2, PT, R10, RZ, PT ;  /* 0x000000ff0a00720c */ /* 0x000fe20003f45270 */
[----:B--2---:R-:W-:-:S12]  /*85a0*/  @!P1 BRA `(.L_x_58) ;  /* 0x0000002400789947 */ /* 0x004fd80003800000 */
.L_x_108:
[----:B------:R-:W-:Y:S05]  /*85b0*/  @P2 BRA `(.L_x_59) ;  /* 0x00000000001c2947 */ /* 0x000fea0003800000 */
[----:B------:R-:W3:Y:S01]  /*85c0*/  S2R R10, SR_TID.X ;  /* 0x00000000000a7919 */ /* 0x000ee20000002100 */
[----:B--2---:R-:W-:-:S04]  /*85d0*/  IMAD.MOV.U32 R5, RZ, RZ, 0x10000 ;  /* 0x00010000ff057424 */ /* 0x004fc800078e00ff */
[----:B------:R4:W-:Y:S01]  /*85e0*/  SYNCS.ARRIVE.TRANS64 RZ, [R8+URZ+0x28c50], R5 ;  /* 0x028c500508ff79a7 */ /* 0x0009e2000800003f */
[----:B---3--:R-:W-:-:S04]  /*85f0*/  LOP3.LUT R10, R10, 0x1f, RZ, 0xc0, !PT ;  /* 0x0000001f0a0a7812 */ /* 0x008fc800078ec0ff */
[----:B------:R-:W-:-:S13]  /*8600*/  ISETP.NE.AND P1, PT, R10, RZ, PT ;  /* 0x000000ff0a00720c */ /* 0x000fda0003f25270 */
[----:B----4-:R-:W-:Y:S05]  /*8610*/  @!P1 BRA `(.L_x_59) ;  /* 0x0000000000049947 */ /* 0x010fea0003800000 */
[----:B------:R-:W-:Y:S01]  /*8620*/  BPT.TRAP 0x1 ;  /* 0x000000040000795c */ /* 0x000fe20000300000 */
.L_x_59:
[----:B------:R-:W3:Y:S01]  /*8630*/  LDL R10, [R1+0x10] ;  /* 0x00001000010a7983 */ /* 0x000ee20000100800 */
[----:B--2---:R-:W-:Y:S01]  /*8640*/  MOV R5, 0x400 ;  /* 0x0000040000057802 */ /* 0x004fe20000000f00 */
[----:B------:R-:W2:Y:S01]  /*8650*/  S2R R11, SR_CgaCtaId ;  /* 0x00000000000b7919 */ /* 0x000ea20000008800 */
[----:B------:R-:W-:Y:S01]  /*8660*/  R2UR UR9, R8 ;  /* 0x00000000080972ca */ /* 0x000fe200000e0000 */
[----:B------:R-:W-:Y:S01]  /*8670*/  UIADD3 UR4, UP0, UR40, 0x470, URZ ;  /* 0x0000047028047890 */ /* 0x000fe2000ff1e03f */
[----:B------:R-:W-:Y:S02]  /*8680*/  R2UR UR12, R0 ;  /* 0x00000000000c72ca */ /* 0x000fe400000e0000 */
[----:B------:R-:W-:Y:S01]  /*8690*/  R2UR UR13, R4 ;  /* 0x00000000040d72ca */ /* 0x000fe200000e0000 */
[----:B------:R-:W-:Y:S01]  /*86a0*/  UIADD3.X UR5, URZ, UR41, URZ, UP0, !UPT ;  /* 0x000000293f057290 */ /* 0x000fe200087fe43f */
[----:B--2---:R-:W-:-:S04]  /*86b0*/  LEA R5, R11, R5, 0x18 ;  /* 0x000000050b057211 */ /* 0x004fc800078ec0ff */
[----:B------:R-:W-:-:S04]  /*86c0*/  LEA R5, R16, R5, 0x10 ;  /* 0x0000000510057211 */ /* 0x000fc800078e80ff */
[----:B------:R-:W-:Y:S01]  /*86d0*/  R2UR UR14, R5 ;  /* 0x00000000050e72ca */ /* 0x000fe200000e0000 */
[----:B------:R-:W-:Y:S01]  /*86e0*/  UIADD3 UR9, UR9, 0x28c50, URZ ;  /* 0x00028c5009097890 */ /* 0x000fe2000fffe03f */
[----:B------:R-:W-:Y:S01]  /*86f0*/  UMOV UR10, URZ ;  /* 0x0000003f000a7c82 */ /* 0x000fe20008000000 */
[----:B------:R-:W-:Y:S01]  /*8700*/  UMOV UR6, 0x0 ;  /* 0x0000000000067882 */ /* 0x000fe20000000000 */
[----:B------:R-:W-:-:S09]  /*8710*/  UMOV UR7, 0x14f00000 ;  /* 0x14f0000000077882 */ /* 0x000fd20000000000 */
[----:B------:R-:W-:Y:S02]  /*8720*/  UIADD3 UR8, UR14, 0x400, URZ ;  /* 0x000004000e087890 */ /* 0x000fe4000fffe03f */
[----:B------:R-:W-:Y:S02]  /*8730*/  UIADD3 UR15, UR14, 0x2400, URZ ;  /* 0x000024000e0f7890 */ /* 0x000fe4000fffe03f */
[----:B------:R-:W-:Y:S01]  /*8740*/  UIADD3 UR17, UR14, 0x4400, URZ ;  /* 0x000044000e117890 */ /* 0x000fe2000fffe03f */
[----:B------:R-:W-:Y:S01]  /*8750*/  UMOV UR16, 0x40 ;  /* 0x0000004000107882 */ /* 0x000fe20000000000 */
[----:B------:R-:W-:Y:S01]  /*8760*/  UIADD3 UR19, UR14, 0x6400, URZ ;  /* 0x000064000e137890 */ /* 0x000fe2000fffe03f */
[----:B------:R-:W-:Y:S01]  /*8770*/  UMOV UR18, 0x80 ;  /* 0x0000008000127882 */ /* 0x000fe20000000000 */
[----:B------:R-:W-:Y:S01]  /*8780*/  UMOV UR20, 0xc0 ;  /* 0x000000c000147882 */ /* 0x000fe20000000000 */
[----:B------:R-:W-:Y:S01]  /*8790*/  UMOV UR21, 0x100 ;  /* 0x0000010000157882 */ /* 0x000fe20000000000 */
[----:B------:R-:W-:Y:S01]  /*87a0*/  UMOV UR22, 0x140 ;  /* 0x0000014000167882 */ /* 0x000fe20000000000 */
[----:B---3--:R-:W-:-:S13]  /*87b0*/  R2UR UR11, R10 ;  /* 0x000000000a0b72ca */ /* 0x008fda00000e0000 */
[----:B------:R-:W-:-:S09]  /*87c0*/  USHF.L.U32 UR11, UR11, 0x6, URZ ;  /* 0x000000060b0b7899 */ /* 0x000fd2000800063f */
[----:B------:R2:W-:Y:S02]  /*87d0*/  UTMALDG.4D [UR8], [UR4], desc[UR6] ;  /* 0x00000608040075b4 */ /* 0x0005e40008019000 */
[----:B--2---:R-:W-:Y:S01]  /*87e0*/  UMOV UR8, UR15 ;  /* 0x0000000f00087c82 */ /* 0x004fe20008000000 */
[----:B------:R-:W-:Y:S01]  /*87f0*/  UMOV UR10, UR16 ;  /* 0x00000010000a7c82 */ /* 0x000fe20008000000 */
[----:B------:R-:W-:Y:S01]  /*8800*/  UIADD3 UR15, UR14, 0x8400, URZ ;  /* 0x000084000e0f7890 */ /* 0x000fe2000fffe03f */
[----:B------:R2:W-:Y:S01]  /*8810*/  UTMALDG.4D [UR8], [UR4], desc[UR6] ;  /* 0x00000608040075b4 */ /* 0x0005e20008019000 */
[----:B------:R-:W-:Y:S01]  /*8820*/  UIADD3 UR16, UR14, 0xa400, URZ ;  /* 0x0000a4000e107890 */ /* 0x000fe2000fffe03f */
[----:B--2---:R-:W-:Y:S01]  /*8830*/  UMOV UR8, UR17 ;  /* 0x0000001100087c82 */ /* 0x004fe20008000000 */
[----:B------:R-:W-:Y:S02]  /*8840*/  UMOV UR10, UR18 ;  /* 0x00000012000a7c82 */ /* 0x000fe40008000000 */
[----:B------:R2:W-:Y:S01]  /*8850*/  UTMALDG.4D [UR8], [UR4], desc[UR6] ;  /* 0x00000608040075b4 */ /* 0x0005e20008019000 */
[----:B------:R-:W-:Y:S01]  /*8860*/  UIADD3 UR17, UR14, 0xc400, URZ ;  /* 0x0000c4000e117890 */ /* 0x000fe2000fffe03f */
[----:B--2---:R-:W-:Y:S01]  /*8870*/  UMOV UR8, UR19 ;  /* 0x0000001300087c82 */ /* 0x004fe20008000000 */
[----:B------:R-:W-:-:S02]  /*8880*/  UMOV UR10, UR20 ;  /* 0x00000014000a7c82 */ /* 0x000fc40008000000 */
[----:B------:R2:W-:Y:S02]  /*8890*/  UTMALDG.4D [UR8], [UR4], desc[UR6] ;  /* 0x00000608040075b4 */ /* 0x0005e40008019000 */
[----:B--2---:R-:W-:Y:S01]  /*88a0*/  UMOV UR8, UR15 ;  /* 0x0000000f00087c82 */ /* 0x004fe20008000000 */
[----:B------:R-:W-:Y:S01]  /*88b0*/  UMOV UR10, UR21 ;  /* 0x00000015000a7c82 */ /* 0x000fe20008000000 */
[----:B------:R-:W-:Y:S01]  /*88c0*/  UIADD3 UR15, UR14, 0xe400, URZ ;  /* 0x0000e4000e0f7890 */ /* 0x000fe2000fffe03f */
[----:B------:R2:W-:Y:S02]  /*88d0*/  UTMALDG.4D [UR8], [UR4], desc[UR6] ;  /* 0x00000608040075b4 */ /* 0x0005e40008019000 */
[----:B------:R-:W-:Y:S01]  /*88e0*/  UMOV UR14, 0x180 ;  /* 0x00000180000e7882 */ /* 0x000fe20000000000 */
[----:B--2---:R-:W-:Y:S01]  /*88f0*/  UMOV UR8, UR16 ;  /* 0x0000001000087c82 */ /* 0x004fe20008000000 */
[----:B------:R-:W-:Y:S02]  /*8900*/  UMOV UR10, UR22 ;  /* 0x00000016000a7c82 */ /* 0x000fe40008000000 */
[----:B------:R2:W-:Y:S02]  /*8910*/  UTMALDG.4D [UR8], [UR4], desc[UR6] ;  /* 0x00000608040075b4 */ /* 0x0005e40008019000 */
[----:B--2---:R-:W-:Y:S01]  /*8920*/  UMOV UR8, UR17 ;  /* 0x0000001100087c82 */ /* 0x004fe20008000000 */
[----:B------:R-:W-:Y:S01]  /*8930*/  UMOV UR10, UR14 ;  /* 0x0000000e000a7c82 */ /* 0x000fe20008000000 */
[----:B------:R-:W-:Y:S01]  /*8940*/  UMOV UR14, 0x1c0 ;  /* 0x000001c0000e7882 */ /* 0x000fe20000000000 */
[----:B------:R2:W-:Y:S02]  /*8950*/  UTMALDG.4D [UR8], [UR4], desc[UR6] ;  /* 0x00000608040075b4 */ /* 0x0005e40008019000 */
[----:B--2---:R-:W-:Y:S01]  /*8960*/  UMOV UR8, UR15 ;  /* 0x0000000f00087c82 */ /* 0x004fe20008000000 */
[----:B------:R-:W-:-:S02]  /*8970*/  UMOV UR10, UR14 ;  /* 0x0000000e000a7c82 */ /* 0x000fc40008000000 */
[----:B------:R3:W-:Y:S02]  /*8980*/  UTMALDG.4D [UR8], [UR4], desc[UR6] ;  /* 0x00000608040075b4 */ /* 0x0007e40008019000 */
[----:B---3--:R-:W-:Y:S01]  /*8990*/  NOP ;  /* 0x0000000000007918 */ /* 0x008fe20000000000 */
.L_x_57:
[----:B------:R-:W-:Y:S05]  /*89a0*/  BSYNC B0 ;  /* 0x0000000000007941 */ /* 0x000fea0003800000 */
.L_x_56:
[----:B--2---:R-:W2:Y:S01]  /*89b0*/  LDL.LU R5, [R1+0x14] ;  /* 0x0000140001057983 */ /* 0x004ea20000300800 */
[----:B------:R-:W-:-:S04]  /*89c0*/  IADD3 R16, R16, 0x1, RZ ;  /* 0x0000000110107810 */ /* 0x000fc80007ffe0ff */
[----:B------:R-:W-:-:S04]  /*89d0*/  ISETP.NE.AND P1, PT, R16, 0x2, PT ;  /* 0x000000021000780c */ /* 0x000fc80003f25270 */
[----:B------:R-:W-:Y:S02]  /*89e0*/  SEL R8, RZ, 0x1, P1 ;  /* 0x00000001ff087807 */ /* 0x000fe40000800000 */
[----:B------:R-:W-:Y:S02]  /*89f0*/  SEL R16, R16, RZ, P1 ;  /* 0x000000ff10107207 */ /* 0x000fe40000800000 */
[----:B------:R-:W-:Y:S02]  /*8a00*/  LOP3.LUT R17, R17, R8, RZ, 0x3c, !PT ;  /* 0x0000000811117212 */ /* 0x000fe400078e3cff */
[----:B--2---:R-:W-:-:S13]  /*8a10*/  ISETP.GE.AND P2, PT, R5, 0x41, PT ;  /* 0x000000410500780c */ /* 0x004fda0003f46270 */
[----:B------:R-:W-:Y:S05]  /*8a20*/  @!P2 BRA `(.L_x_60) ;  /* 0x000000180038a947 */ /* 0x000fea0003800000 */
[----:B------:R-:W2:Y:S01]  /*8a30*/  LDL R11, [R1+0x8] ;  /* 0x00000800010b7983 */ /* 0x000ea20000100800 */
[----:B------:R-:W-:Y:S01]  /*8a40*/  MOV R5, 0x1 ;  /* 0x0000000100057802 */ /* 0x000fe20000000f00 */
[----:B--2---:R-:W-:Y:S02]  /*8a50*/  IMAD.MOV R10, RZ, RZ, -R11 ;  /* 0x000000ffff0a7224 */ /* 0x004fe400078e0a0b */
[----:B------:R-:W-:-:S03]  /*8a60*/  VIADD R8, R11, 0xfffffffe ;  /* 0xfffffffe0b087836 */ /* 0x000fc60000000000 */
[----:B------:R-:W-:-:S04]  /*8a70*/  VIADDMNMX R10, R10, R5, 0xffffffff, !PT ;  /* 0xffffffff0a0a7446 */ /* 0x000fc80007800105 */
[----:B------:R-:W-:-:S04]  /*8a80*/  IADD3 R5, R11, R10, RZ ;  /* 0x0000000a0b057210 */ /* 0x000fc80007ffe0ff */
[----:B------:R-:W-:-:S04]  /*8a90*/  LOP3.LUT R5, R5, 0x1, RZ, 0xc0, !PT ;  /* 0x0000000105057812 */ /* 0x000fc800078ec0ff */
[----:B------:R-:W-:-:S13]  /*8aa0*/  ISETP.NE.U32.AND P1, PT, R5, 0x1, PT ;  /* 0x000000010500780c */ /* 0x000fda0003f25070 */
[----:B------:R-:W-:Y:S05]  /*8ab0*/  @P1 BRA `(.L_x_61) ;  /* 0x0000000400fc1947 */ /* 0x000fea0003800000 */
[----:B------:R-:W-:Y:S04]  /*8ac0*/  BSSY B0, `(.L_x_62) ;  /* 0x0000077000007945 */ /* 0x000fe80003800000 */
[----:B------:R-:W-:Y:S05]  /*8ad0*/  @!P6 BRA `(.L_x_63) ;  /* 0x0000000400d4e947 */ /* 0x000fea0003800000 */
[----:B------:R-:W-:Y:S05]  /*8ae0*/  @!P0 BRA `(.L_x_64) ;  /* 0x0000000000448947 */ /* 0x000fea0003800000 */
[----:B------:R-:W2:Y:S01]  /*8af0*/  LDC R11, c[0x0][0x41c] ;  /* 0x00010700ff0b7b82 */ /* 0x000ea20000000800 */
[----:B------:R-:W-:Y:S01]  /*8b00*/  ULDC.64 UR4, c[0x0][0x408] ;  /* 0x0001020000047ab9 */ /* 0x000fe20000000a00 */
[----:B--2---:R-:W-:-:S13]  /*8b10*/  ISETP.NE.AND P1, PT, R11, 0x1, PT ;  /* 0x000000010b00780c */ /* 0x004fda0003f25270 */
[----:B------:R-:W2:Y:S02]  /*8b20*/  @P1 LDC.64 R4, c[0x0][0x420] ;  /* 0x00010800ff041b82 */ /* 0x000ea40000000a00 */
[----:B--2---:R-:W-:Y:S01]  /*8b30*/  @P1 IMAD.HI.U32 R12, R8, R4, RZ ;  /* 0x00000004080c1227 */ /* 0x004fe200078e00ff */
[----:B------:R-:W-:-:S04]  /*8b40*/  MOV R4, R8 ;  /* 0x0000000800047202 */ /* 0x000fc80000000f00 */
[----:B------:R-:W-:-:S04]  /*8b50*/  @P1 SHF.R.U32.HI R4, RZ, R5, R12 ;  /* 0x00000005ff041219 */ /* 0x000fc8000001160c */
[----:B------:R-:W-:-:S05]  /*8b60*/  IADD3 R5, -R4, RZ, RZ ;  /* 0x000000ff04057210 */ /* 0x000fca0007ffe1ff */
[----:B------:R-:W-:Y:S01]  /*8b70*/  IMAD R8, R11, R5, R8 ;  /* 0x000000050b087224 */ /* 0x000fe200078e0208 */
[--C-:B------:R-:W-:Y:S01]  /*8b80*/  SHF.R.S32.HI R5, RZ, 0x1f, R4.reuse ;  /* 0x0000001fff057819 */ /* 0x100fe20000011404 */
[----:B------:R-:W-:Y:S02]  /*8b90*/  IMAD R11, R7, UR4, RZ ;  /* 0x00000004070b7c24 */ /* 0x000fe4000f8e02ff */
[----:B------:R-:W-:-:S04]  /*8ba0*/  IMAD.WIDE.U32 R4, R6, UR4, R4 ;  /* 0x0000000406047c25 */ /* 0x000fc8000f8e0004 */
[----:B------:R-:W-:Y:S01]  /*8bb0*/  IMAD R11, R6, UR5, R11 ;  /* 0x00000005060b7c24 */ /* 0x000fe2000f8e020b */
[----:B------:R-:W-:-:S03]  /*8bc0*/  LEA R2, P1, R4, R2, 0x2 ;  /* 0x0000000204027211 */ /* 0x000fc600078210ff */
[----:B------:R-:W-:-:S05]  /*8bd0*/  IMAD.IADD R11, R11, 0x1, R5 ;  /* 0x000000010b0b7824 */ /* 0x000fca00078e0205 */
[----:B------:R-:W-:-:S05]  /*8be0*/  LEA.HI.X R3, R4, R3, R11, 0x2, P1 ;  /* 0x0000000304037211 */ /* 0x000fca00008f140b */
[----:B------:R2:W5:Y:S02]  /*8bf0*/  LDG.E R4, desc[UR48][R2.64] ;  /* 0x0000003002047981 */ /* 0x000564000c1e1900 */
.L_x_64:
[----:B--2---:R-:W2:Y:S01]  /*8c00*/  S2R R3, SR_CgaCtaId ;  /* 0x0000000000037919 */ /* 0x004ea20000008800 */
[----:B------:R-:W-:Y:S01]  /*8c10*/  MOV R2, 0x400 ;  /* 0x0000040000027802 */ /* 0x000fe20000000f00 */
[----:B------:R-:W3:Y:S03]  /*8c20*/  S2R R5, SR_TID.X ;  /* 0x0000000000057919 */ /* 0x000ee60000002100 */
[----:B--2---:R-:W-:Y:S02]  /*8c30*/  LEA R2, R3, R2, 0x18 ;  /* 0x0000000203027211 */ /* 0x004fe400078ec0ff */
[----:B------:R-:W-:Y:S02]  /*8c40*/  SHF.L.U32 R3, R17, 0x1f, RZ ;  /* 0x0000001f11037819 */ /* 0x000fe400000006ff */
[----:B------:R-:W-:Y:S02]  /*8c50*/  LEA R2, R16, R2, 0x3 ;  /* 0x0000000210027211 */ /* 0x000fe400078e18ff */
[----:B---3--:R-:W-:-:S02]  /*8c60*/  LOP3.LUT R5, R5, 0x7f, RZ, 0xc0, !PT ;  /* 0x0000007f05057812 */ /* 0x008fc400078ec0ff */
[----:B------:R-:W2:Y:S02]  /*8c70*/  SYNCS.PHASECHK.TRANS64.TRYWAIT P2, [R2+URZ+0x28c40], R3 ;  /* 0x028c4003020075a7 */ /* 0x000ea4000804017f */
[----:B------:R-:W-:Y:S01]  /*8c80*/  ISETP.NE.AND P1, PT, R5, RZ, PT ;  /* 0x000000ff0500720c */ /* 0x000fe20003f25270 */
[----:B--2---:R-:W-:-:S12]  /*8c90*/  @!P2 BRA `(.L_x_65) ;  /* 0x0000001c00d0a947 */ /* 0x004fd80003800000 */
.L_x_109:
[----:B------:R-:W-:Y:S05]  /*8ca0*/  @P1 BRA `(.L_x_66) ;  /* 0x00000000001c1947 */ /* 0x000fea0003800000 */
[----:B------:R-:W3:Y:S01]  /*8cb0*/  S2R R11, SR_TID.X ;  /* 0x00000000000b7919 */ /* 0x000ee20000002100 */
[----:B------:R-:W-:-:S04]  /*8cc0*/  MOV R5, 0x2000 ;  /* 0x0000200000057802 */ /* 0x000fc80000000f00 */
[----:B------:R4:W-:Y:S01]  /*8cd0*/  SYNCS.ARRIVE.TRANS64 RZ, [R2+URZ+0x28c30], R5 ;  /* 0x028c300502ff79a7 */ /* 0x0009e2000800003f */
[----:B---3--:R-:W-:-:S04]  /*8ce0*/  LOP3.LUT R11, R11, 0x1f, RZ, 0xc0, !PT ;  /* 0x0000001f0b0b7812 */ /* 0x008fc800078ec0ff */
[----:B------:R-:W-:-:S13]  /*8cf0*/  ISETP.NE.AND P2, PT, R11, RZ, PT ;  /* 0x000000ff0b00720c */ /* 0x000fda0003f45270 */
[----:B----4-:R-:W-:Y:S05]  /*8d00*/  @!P2 BRA `(.L_x_66) ;  /* 0x000000000004a947 */ /* 0x010fea0003800000 */
[----:B------:R-:W-:Y:S01]  /*8d10*/  BPT.TRAP 0x1 ;  /* 0x000000040000795c */ /* 0x000fe20000300000 */
.L_x_66:
[----:B------:R-:W3:Y:S01]  /*8d20*/  S2R R11, SR_CgaCtaId ;  /* 0x00000000000b7919 */ /* 0x000ee20000008800 */
[----:B------:R-:W-:Y:S01]  /*8d30*/  MOV R5, 0x400 ;  /* 0x0000040000057802 */ /* 0x000fe20000000f00 */
[----:B------:R-:W-:Y:S01]  /*8d40*/  UIADD3 UR4, UP0, UR40, 0x370, URZ ;  /* 0x0000037028047890 */ /* 0x000fe2000ff1e03f */
[----:B------:R-:W-:Y:S01]  /*8d50*/  R2UR UR9, R2 ;  /* 0x00000000020972ca */ /* 0x000fe200000e0000 */
[----:B------:R-:W-:Y:S01]  /*8d60*/  UMOV UR6, 0x0 ;  /* 0x0000000000067882 */ /* 0x000fe20000000000 */
[----:B------:R-:W-:Y:S01]  /*8d70*/  SHF.L.U32 R8, R8, 0x6, RZ ;  /* 0x0000000608087819 */ /* 0x000fe200000006ff */
[----:B------:R-:W-:Y:S01]  /*8d80*/  UIADD3.X UR5, URZ, UR41, URZ, UP0, !UPT ;  /* 0x000000293f057290 */ /* 0x000fe200087fe43f */
[----:B------:R-:W-:Y:S01]  /*8d90*/  R2UR UR12, R0 ;  /* 0x00000000000c72ca */ /* 0x000fe200000e0000 */
[----:B------:R-:W-:Y:S01]  /*8da0*/  UMOV UR7, 0x14f00000 ;  /* 0x14f0000000077882 */ /* 0x000fe20000000000 */
[----:B-----5:R-:W-:Y:S01]  /*8db0*/  R2UR UR13, R4 ;  /* 0x00000000040d72ca */ /* 0x020fe200000e0000 */
[----:B------:R-:W-:Y:S01]  /*8dc0*/  UMOV UR10, URZ ;  /* 0x0000003f000a7c82 */ /* 0x000fe20008000000 */
[----:B------:R-:W-:-:S05]  /*8dd0*/  R2UR UR11, R8 ;  /* 0x00000000080b72ca */ /* 0x000fca00000e0000 */
[----:B------:R-:W-:Y:S01]  /*8de0*/  UIADD3 UR9, UR9, 0x28c30, URZ ;  /* 0x00028c3009097890 */ /* 0x000fe2000fffe03f */
[----:B---3--:R-:W-:-:S05]  /*8df0*/  LEA R5, R11, R5, 0x18 ;  /* 0x000000050b057211 */ /* 0x008fca00078ec0ff */
[----:B------:R-:W-:-:S05]  /*8e00*/  IMAD R5, R16, 0x2000, R5 ;  /* 0x0000200010057824 */ /* 0x000fca00078e0205 */
[----:B------:R-:W-:-:S13]  /*8e10*/  R2UR UR8, R5 ;  /* 0x00000000050872ca */ /* 0x000fda00000e0000 */
[----:B------:R-:W-:-:S09]  /*8e20*/  UIADD3 UR8, UR8, 0x22400, URZ ;  /* 0x0002240008087890 */ /* 0x000fd2000fffe03f */
[----:B------:R3:W-:Y:S01]  /*8e30*/  UTMALDG.4D [UR8], [UR4], desc[UR6] ;  /* 0x00000608040075b4 */ /* 0x0007e20008019000 */
[----:B------:R-:W4:Y:S02]  /*8e40*/  SYNCS.PHASECHK.TRANS64.TRYWAIT P2, [R2+URZ+0x28c60], R3 ;  /* 0x028c6003020075a7 */ /* 0x000f24000804017f */
[----:B---34-:R-:W-:Y:S05]  /*8e50*/  @!P2 BRA `(.L_x_67) ;  /* 0x0000001c0074a947 */ /* 0x018fea0003800000 */
.L_x_110:
[----:B------:R-:W-:Y:S05]  /*8e60*/  @P1 BRA `(.L_x_68) ;  /* 0x00000000001c1947 */ /* 0x000fea0003800000 */
[----:B------:R-:W4:Y:S01]  /*8e70*/  S2R R5, SR_TID.X ;  /* 0x0000000000057919 */ /* 0x000f220000002100 */
[----:B--23--:R-:W-:-:S04]  /*8e80*/  MOV R3, 0x10000 ;  /* 0x0001000000037802 */ /* 0x00cfc80000000f00 */
[----:B------:R2:W-:Y:S01]  /*8e90*/  SYNCS.ARRIVE.TRANS64 RZ, [R2+URZ+0x28c50], R3 ;  /* 0x028c500302ff79a7 */ /* 0x0005e2000800003f */
[----:B----4-:R-:W-:-:S04]  /*8ea0*/  LOP3.LUT R5, R5, 0x1f, RZ, 0xc0, !PT ;  /* 0x0000001f05057812 */ /* 0x010fc800078ec0ff */
[----:B------:R-:W-:-:S13]  /*8eb0*/  ISETP.NE.AND P1, PT, R5, RZ, PT ;  /* 0x000000ff0500720c */ /* 0x000fda0003f25270 */
[----:B--2---:R-:W-:Y:S05]  /*8ec0*/  @!P1 BRA `(.L_x_68) ;  /* 0x0000000000049947 */ /* 0x004fea0003800000 */
[----:B------:R-:W-:Y:S01]  /*8ed0*/  BPT.TRAP 0x1 ;  /* 0x000000040000795c */ /* 0x000fe20000300000 */
.L_x_68:
[----:B------:R-:W4:Y:S01]  /*8ee0*/  S2R R5, SR_CgaCtaId ;  /* 0x0000000000057919 */ /* 0x000f220000008800 */
[----:B--23--:R-:W-:Y:S01]  /*8ef0*/  MOV R3, 0x400 ;  /* 0x0000040000037802 */ /* 0x00cfe20000000f00 */
[----:B------:R-:W-:Y:S01]  /*8f00*/  UIADD3 UR4, UP0, UR40, 0x470, URZ ;  /* 0x0000047028047890 */ /* 0x000fe2000ff1e03f */
[----:B------:R-:W-:Y:S01]  /*8f10*/  R2UR UR9, R2 ;  /* 0x00000000020972ca */ /* 0x000fe200000e0000 */
[----:B------:R-:W-:Y:S01]  /*8f20*/  UMOV UR10, URZ ;  /* 0x0000003f000a7c82 */ /* 0x000fe20008000000 */
[----:B------:R-:W-:Y:S01]  /*8f30*/  R2UR UR11, R8 ;  /* 0x00000000080b72ca */ /* 0x000fe200000e0000 */
[----:B------:R-:W-:Y:S01]  /*8f40*/  UIADD3.X UR5, URZ, UR41, URZ, UP0, !UPT ;  /* 0x000000293f057290 */ /* 0x000fe200087fe43f */
[----:B------:R-:W-:Y:S01]  /*8f50*/  R2UR UR12, R0 ;  /* 0x00000000000c72ca */ /* 0x000fe200000e0000 */
[----:B------:R-:W-:Y:S01]  /*8f60*/  UMOV UR6, 0x0 ;  /* 0x0000000000067882 */ /* 0x000fe20000000000 */
[----:B------:R-:W-:Y:S01]  /*8f70*/  R2UR UR13, R4 ;  /* 0x00000000040d72ca */ /* 0x000fe200000e0000 */
[----:B------:R-:W-:Y:S01]  /*8f80*/  UMOV UR7, 0x14f00000 ;  /* 0x14f0000000077882 */ /* 0x000fe20000000000 */
[----:B------:R-:W-:Y:S01]  /*8f90*/  UMOV UR18, 0x40 ;  /* 0x0000004000127882 */ /* 0x000fe20000000000 */
[----:B------:R-:W-:Y:S01]  /*8fa0*/  UMOV UR19, 0x80 ;  /* 0x0000008000137882 */ /* 0x000fe20000000000 */
[----:B------:R-:W-:Y:S01]  /*8fb0*/  UMOV UR20, 0xc0 ;  /* 0x000000c000147882 */ /* 0x000fe20000000000 */
[----:B------:R-:W-:Y:S01]  /*8fc0*/  UMOV UR21, 0x100 ;  /* 0x0000010000157882 */ /* 0x000fe20000000000 */
[----:B------:R-:W-:Y:S01]  /*8fd0*/  UMOV UR22, 0x140 ;  /* 0x0000014000167882 */ /* 0x000fe20000000000 */
[----:B------:R-:W-:Y:S01]  /*8fe0*/  UIADD3 UR9, UR9, 0x28c50, URZ ;  /* 0x00028c5009097890 */ /* 0x000fe2000fffe03f */
[----:B----4-:R-:W-:-:S05]  /*8ff0*/  LEA R3, R5, R3, 0x18 ;  /* 0x0000000305037211 */ /* 0x010fca00078ec0ff */
[----:B------:R-:W-:-:S05]  /*9000*/  IMAD R2, R16, 0x10000, R3 ;  /* 0x0001000010027824 */ /* 0x000fca00078e0203 */
[----:B------:R-:W-:-:S13]  /*9010*/  R2UR UR14, R2 ;  /* 0x00000000020e72ca */ /* 0x000fda00000e0000 */
[----:B------:R-:W-:Y:S02]  /*9020*/  UIADD3 UR8, UR14, 0x400, URZ ;  /* 0x000004000e087890 */ /* 0x000fe4000fffe03f */
[----:B------:R-:W-:Y:S02]  /*9030*/  UIADD3 UR15, UR14, 0x2400, URZ ;  /* 0x000024000e0f7890 */ /* 0x000fe4000fffe03f */
[----:B------:R-:W-:Y:S02]  /*9040*/  UIADD3 UR16, UR14, 0x4400, URZ ;  /* 0x000044000e107890 */ /* 0x000fe4000fffe03f */
[----:B------:R-:W-:-:S03]  /*9050*/  UIADD3 UR17, UR14, 0x6400, URZ ;  /* 0x000064000e117890 */ /* 0x000fc6000fffe03f */
[----:B------:R2:W-:Y:S02]  /*9060*/  UTMALDG.4D [UR8], [UR4], desc[UR6] ;  /* 0x00000608040075b4 */ /* 0x0005e40008019000 */
[----:B--2---:R-:W-:Y:S01]  /*9070*/  UMOV UR8, UR15 ;  /* 0x0000000f00087c82 */ /* 0x004fe20008000000 */
[----:B------:R-:W-:Y:S01]  /*9080*/  UMOV UR10, UR18 ;  /* 0x00000012000a7c82 */ /* 0x000fe20008000000 */
[----:B------:R-:W-:Y:S01]  /*9090*/  UIADD3 UR15, UR14, 0x8400, URZ ;  /* 0x000084000e0f7890 */ /* 0x000fe2000fffe03f */
        /* <DEDUP_REMOVED lines=8> */
[----:B------:R2:W-:Y:S01]  /*9120*/  UTMALDG.4D [UR8], [UR4], desc[UR6] ;  /* 0x00000608040075b4 */ /* 0x0005e20008019000 */
[----:B------:R-:W-:Y:S01]  /*9130*/  UIADD3 UR14, UR14, 0xe400, URZ ;  /* 0x0000e4000e0e7890 */ /* 0x000fe2000fffe03f */
[----:B--2---:R-:W-:Y:S01]  /*9140*/  UMOV UR8, UR15 ;  /* 0x0000000f00087c82 */ /* 0x004fe20008000000 */
[----:B------:R-:W-:Y:S01]  /*9150*/  UMOV UR10, UR21 ;  /* 0x00000015000a7c82 */ /* 0x000fe20008000000 */
[----:B------:R-:W-:Y:S01]  /*9160*/  UMOV UR15, 0x180 ;  /* 0x00000180000f7882 */ /* 0x000fe20000000000 */
[----:B------:R2:W-:Y:S02]  /*9170*/  UTMALDG.4D [UR8], [UR4], desc[UR6] ;  /* 0x00000608040075b4 */ /* 0x0005e40008019000 */
[----:B--2---:R-:W-:Y:S01]  /*9180*/  UMOV UR8, UR16 ;  /* 0x0000001000087c82 */ /* 0x004fe20008000000 */
[----:B------:R-:W-:-:S02]  /*9190*/  UMOV UR10, UR22 ;  /* 0x00000016000a7c82 */ /* 0x000fc40008000000 */
[----:B------:R2:W-:Y:S02]  /*91a0*/  UTMALDG.4D [UR8], [UR4], desc[UR6] ;  /* 0x00000608040075b4 */ /* 0x0005e40008019000 */
[----:B--2---:R-:W-:Y:S01]  /*91b0*/  UMOV UR8, UR17 ;  /* 0x0000001100087c82 */ /* 0x004fe20008000000 */
[----:B------:R-:W-:Y:S01]  /*91c0*/  UMOV UR10, UR15 ;  /* 0x0000000f000a7c82 */ /* 0x000fe20008000000 */
[----:B------:R-:W-:Y:S01]  /*91d0*/  UMOV UR15, 0x1c0 ;  /* 0x000001c0000f7882 */ /* 0x000fe20000000000 */
[----:B------:R2:W-:Y:S02]  /*91e0*/  UTMALDG.4D [UR8], [UR4], desc[UR6] ;  /* 0x00000608040075b4 */ /* 0x0005e40008019000 */
[----:B--2---:R-:W-:Y:S01]  /*91f0*/  UMOV UR8, UR14 ;  /* 0x0000000e00087c82 */ /* 0x004fe20008000000 */
[----:B------:R-:W-:Y:S02]  /*9200*/  UMOV UR10, UR15 ;  /* 0x0000000f000a7c82 */ /* 0x000fe40008000000 */
[----:B------:R2:W-:Y:S02]  /*9210*/  UTMALDG.4D [UR8], [UR4], desc[UR6] ;  /* 0x00000608040075b4 */ /* 0x0005e40008019000 */
[----:B--2---:R-:W-:Y:S01]  /*9220*/  NOP ;  /* 0x0000000000007918 */ /* 0x004fe20000000000 */
.L_x_63:
[----:B------:R-:W-:Y:S05]  /*9230*/  BSYNC B0 ;  /* 0x0000000000007941 */ /* 0x000fea0003800000 */
.L_x_62:
[----:B------:R-:W2:Y:S01]  /*9240*/  LDL.LU R3, [R1+0x8] ;  /* 0x0000080001037983 */ /* 0x000ea20000300800 */
[----:B------:R-:W-:-:S04]  /*9250*/  IADD3 R16, R16, 0x1, RZ ;  /* 0x0000000110107810 */ /* 0x000fc80007ffe0ff */
[----:B------:R-:W-:-:S04]  /*9260*/  ISETP.NE.AND P1, PT, R16, 0x2, PT ;  /* 0x000000021000780c */ /* 0x000fc80003f25270 */
[----:B------:R-:W-:Y:S02]  /*9270*/  SEL R2, RZ, 0x1, P1 ;  /* 0x00000001ff027807 */ /* 0x000fe40000800000 */
[----:B------:R-:W-:Y:S02]  /*9280*/  SEL R16, R16, RZ, P1 ;  /* 0x000000ff10107207 */ /* 0x000fe40000800000 */
[----:B------:R-:W-:Y:S02]  /*9290*/  LOP3.LUT R17, R17, R2, RZ, 0x3c, !PT ;  /* 0x0000000211117212 */ /* 0x000fe400078e3cff */
[----:B--2---:R-:W-:-:S07]  /*92a0*/  IADD3 R8, R3, -0x3, RZ ;  /* 0xfffffffd03087810 */ /* 0x004fce0007ffe0ff */
.L_x_61:
[----:B------:R-:W-:Y:S01]  /*92b0*/  IMAD.MOV R10, RZ, RZ, -R10 ;  /* 0x000000ffff0a7224 */ /* 0x000fe200078e0a0a */
[----:B------:R-:W-:Y:S04]  /*92c0*/  BSSY B0, `(.L_x_60) ;  /* 0x0000104000007945 */ /* 0x000fe80003800000 */
[----:B------:R-:W-:-:S13]  /*92d0*/  ISETP.NE.AND P1, PT, R9, R10, PT ;  /* 0x0000000a0900720c */ /* 0x000fda0003f25270 */
[----:B------:R-:W-:Y:S05]  /*92e0*/  @!P1 BRA `(.L_x_69) ;  /* 0x0000001000049947 */ /* 0x000fea0003800000 */
.L_x_84:
[----:B------:R-:W-:Y:S04]  /*92f0*/  BSSY B1, `(.L_x_70) ;  /* 0x0000079000017945 */ /* 0x000fe80003800000 */
[----:B------:R-:W-:Y:S05]  /*9300*/  @!P6 BRA `(.L_x_71) ;  /* 0x0000000400dce947 */ /* 0x000fea0003800000 */
[----:B-1----:R-:W-:Y:S01]  /*9310*/  MOV R9, R8 ;  /* 0x0000000800097202 */ /* 0x002fe20000000f00 */
[----:B------:R-:W-:Y:S06]  /*9320*/  @!P0 BRA `(.L_x_72) ;  /* 0x0000000000488947 */ /* 0x000fec0003800000 */
[----:B------:R-:W1:Y:S01]  /*9330*/  LDC R10, c[0x0][0x41c] ;  /* 0x00010700ff0a7b82 */ /* 0x000e620000000800 */
[----:B------:R-:W-:Y:S02]  /*9340*/  ULDC.64 UR4, c[0x0][0x408] ;  /* 0x0001020000047ab9 */ /* 0x000fe40000000a00 */
[----:B------:R-:W-:-:S04]  /*9350*/  IMAD R11, R7, UR4, RZ ;  /* 0x00000004070b7c24 */ /* 0x000fc8000f8e02ff */
[----:B------:R-:W-:Y:S01]  /*9360*/  IMAD R11, R6, UR5, R11 ;  /* 0x00000005060b7c24 */ /* 0x000fe2000f8e020b */
[----:B-1----:R-:W-:-:S13]  /*9370*/  ISETP.NE.AND P1, PT, R10, 0x1, PT ;  /* 0x000000010a00780c */ /* 0x002fda0003f25270 */
[----:B------:R-:W1:Y:S02]  /*9380*/  @P1 LDC.64 R2, c[0x0][0x420] ;  /* 0x00010800ff021b82 */ /* 0x000e640000000a00 */
[----:B-1----:R-:W-:Y:S01]  /*9390*/  @P1 IMAD.HI.U32 R4, R8, R2, RZ ;  /* 0x0000000208041227 */ /* 0x002fe200078e00ff */
[----:B------:R-:W-:-:S04]  /*93a0*/  MOV R2, R8 ;  /* 0x0000000800027202 */ /* 0x000fc80000000f00 */
[----:B------:R-:W-:Y:S02]  /*93b0*/  @P1 SHF.R.U32.HI R2, RZ, R3, R4 ;  /* 0x00000003ff021219 */ /* 0x000fe40000011604 */
[----:B------:R-:W1:Y:S02]  /*93c0*/  LDC.64 R4, c[0x0][0x3f8] ;  /* 0x0000fe00ff047b82 */ /* 0x000e640000000a00 */
[--C-:B------:R-:W-:Y:S01]  /*93d0*/  SHF.R.S32.HI R3, RZ, 0x1f, R2.reuse ;  /* 0x0000001fff037819 */ /* 0x100fe20000011402 */
[--C-:B------:R-:W-:Y:S02]  /*93e0*/  IMAD.MOV R9, RZ, RZ, -R2.reuse ;  /* 0x000000ffff097224 */ /* 0x100fe400078e0a02 */
[----:B------:R-:W-:-:S04]  /*93f0*/  IMAD.WIDE.U32 R2, R6, UR4, R2 ;  /* 0x0000000406027c25 */ /* 0x000fc8000f8e0002 */
[----:B------:R-:W-:Y:S01]  /*9400*/  IMAD R9, R10, R9, R8 ;  /* 0x000000090a097224 */ /* 0x000fe200078e0208 */
[----:B------:R-:W-:Y:S02]  /*9410*/  IADD3 R11, R11, R3, RZ ;  /* 0x000000030b0b7210 */ /* 0x000fe40007ffe0ff */
[----:B-1----:R-:W-:-:S04]  /*9420*/  LEA R4, P1, R2, R4, 0x2 ;  /* 0x0000000402047211 */ /* 0x002fc800078210ff */
[----:B------:R-:W-:-:S05]  /*9430*/  LEA.HI.X R5, R2, R5, R11, 0x2, P1 ;  /* 0x0000000502057211 */ /* 0x000fca00008f140b */
[----:B------:R1:W5:Y:S04]  /*9440*/  LDG.E R4, desc[UR48][R4.64] ;  /* 0x0000003004047981 */ /* 0x000368000c1e1900 */
.L_x_72:
[----:B------:R-:W2:Y:S01]  /*9450*/  S2R R3, SR_CgaCtaId ;  /* 0x0000000000037919 */ /* 0x000ea20000008800 */
[----:B------:R-:W-:Y:S01]  /*9460*/  MOV R2, 0x400 ;  /* 0x0000040000027802 */ /* 0x000fe20000000f00 */
[----:B-1----:R-:W1:Y:S03]  /*9470*/  S2R R5, SR_TID.X ;  /* 0x0000000000057919 */ /* 0x002e660000002100 */
[----:B--2---:R-:W-:-:S04]  /*9480*/  LEA R2, R3, R2, 0x18 ;  /* 0x0000000203027211 */ /* 0x004fc800078ec0ff */
[----:B------:R-:W-:Y:S02]  /*9490*/  LEA R3, R16, R2, 0x3 ;  /* 0x0000000210037211 */ /* 0x000fe400078e18ff */
[----:B------:R-:W-:Y:S02]  /*94a0*/  SHF.L.U32 R2, R17, 0x1f, RZ ;  /* 0x0000001f11027819 */ /* 0x000fe400000006ff */
[----:B-1----:R-:W-:Y:S02]  /*94b0*/  LOP3.LUT R5, R5, 0x7f, RZ, 0xc0, !PT ;  /* 0x0000007f05057812 */ /* 0x002fe400078ec0ff */
[----:B------:R-:W1:Y:S02]  /*94c0*/  SYNCS.PHASECHK.TRANS64.TRYWAIT P2, [R3+URZ+0x28c40], R2 ;  /* 0x028c4002030075a7 */ /* 0x000e64000804017f */
[----:B------:R-:W-:Y:S01]  /*94d0*/  ISETP.NE.AND P1, PT, R5, RZ, PT ;  /* 0x000000ff0500720c */ /* 0x000fe20003f25270 */
[----:B-1----:R-:W-:-:S12]  /*94e0*/  @!P2 BRA `(.L_x_73) ;  /* 0x0000001400e4a947 */ /* 0x002fd80003800000 */
.L_x_111:
[----:B------:R-:W-:Y:S05]  /*94f0*/  @P1 BRA `(.L_x_74) ;  /* 0x00000000001c1947 */ /* 0x000fea0003800000 */
[----:B------:R-:W2:Y:S01]  /*9500*/  S2R R5, SR_TID.X ;  /* 0x0000000000057919 */ /* 0x000ea20000002100 */
[----:B------:R-:W-:-:S04]  /*9510*/  IMAD.MOV.U32 R10, RZ, RZ, 0x2000 ;  /* 0x00002000ff0a7424 */ /* 0x000fc800078e00ff */
[----:B------:R3:W-:Y:S01]  /*9520*/  SYNCS.ARRIVE.TRANS64 RZ, [R3+URZ+0x28c30], R10 ;  /* 0x028c300a03ff79a7 */ /* 0x0007e2000800003f */
[----:B--2---:R-:W-:-:S04]  /*9530*/  LOP3.LUT R5, R5, 0x1f, RZ, 0xc0, !PT ;  /* 0x0000001f05057812 */ /* 0x004fc800078ec0ff */
[----:B------:R-:W-:-:S13]  /*9540*/  ISETP.NE.AND P2, PT, R5, RZ, PT ;  /* 0x000000ff0500720c */ /* 0x000fda0003f45270 */
[----:B---3--:R-:W-:Y:S05]  /*9550*/  @!P2 BRA `(.L_x_74) ;  /* 0x000000000004a947 */ /* 0x008fea0003800000 */
[----:B------:R-:W-:Y:S01]  /*9560*/  BPT.TRAP 0x1 ;  /* 0x000000040000795c */ /* 0x000fe20000300000 */
.L_x_74:
[----:B------:R-:W2:Y:S01]  /*9570*/  S2R R10, SR_CgaCtaId ;  /* 0x00000000000a7919 */ /* 0x000ea20000008800 */
[----:B------:R-:W-:Y:S01]  /*9580*/  MOV R5, 0x400 ;  /* 0x0000040000057802 */ /* 0x000fe20000000f00 */
[----:B------:R-:W-:Y:S01]  /*9590*/  UIADD3 UR4, UP0, UR40, 0x370, URZ ;  /* 0x0000037028047890 */ /* 0x000fe2000ff1e03f */
[----:B------:R-:W-:Y:S01]  /*95a0*/  R2UR UR9, R3 ;  /* 0x00000000030972ca */ /* 0x000fe200000e0000 */
[----:B------:R-:W-:Y:S01]  /*95b0*/  UMOV UR6, 0x0 ;  /* 0x0000000000067882 */ /* 0x000fe20000000000 */
[----:B------:R-:W-:Y:S01]  /*95c0*/  R2UR UR12, R0 ;  /* 0x00000000000c72ca */ /* 0x000fe200000e0000 */
[----:B------:R-:W-:Y:S01]  /*95d0*/  UIADD3.X UR5, URZ, UR41, URZ, UP0, !UPT ;  /* 0x000000293f057290 */ /* 0x000fe200087fe43f */
[----:B-----5:R-:W-:Y:S01]  /*95e0*/  R2UR UR13, R4 ;  /* 0x00000000040d72ca */ /* 0x020fe200000e0000 */
[----:B------:R-:W-:Y:S01]  /*95f0*/  UMOV UR7, 0x14f00000 ;  /* 0x14f0000000077882 */ /* 0x000fe20000000000 */
[----:B------:R-:W-:-:S07]  /*9600*/  UMOV UR10, URZ ;  /* 0x0000003f000a7c82 */ /* 0x000fce0008000000 */
[----:B------:R-:W-:Y:S01]  /*9610*/  UIADD3 UR9, UR9, 0x28c30, URZ ;  /* 0x00028c3009097890 */ /* 0x000fe2000fffe03f */
[----:B--2---:R-:W-:-:S04]  /*9620*/  LEA R5, R10, R5, 0x18 ;  /* 0x000000050a057211 */ /* 0x004fc800078ec0ff */
[----:B------:R-:W-:-:S04]  /*9630*/  LEA R5, R16, R5, 0xd ;  /* 0x0000000510057211 */ /* 0x000fc800078e68ff */
[----:B------:R-:W-:Y:S02]  /*9640*/  R2UR UR8, R5 ;  /* 0x00000000050872ca */ /* 0x000fe400000e0000 */
[----:B------:R-:W-:-:S04]  /*9650*/  SHF.L.U32 R5, R9, 0x6, RZ ;  /* 0x0000000609057819 */ /* 0x000fc800000006ff */
[----:B------:R-:W-:-:S07]  /*9660*/  R2UR UR11, R5 ;  /* 0x00000000050b72ca */ /* 0x000fce00000e0000 */
[----:B------:R-:W-:-:S09]  /*9670*/  UIADD3 UR8, UR8, 0x22400, URZ ;  /* 0x0002240008087890 */ /* 0x000fd2000fffe03f */
[----:B------:R2:W-:Y:S01]  /*9680*/  UTMALDG.4D [UR8], [UR4], desc[UR6] ;  /* 0x00000608040075b4 */ /* 0x0005e20008019000 */
[----:B------:R-:W3:Y:S02]  /*9690*/  SYNCS.PHASECHK.TRANS64.TRYWAIT P2, [R3+URZ+0x28c60], R2 ;  /* 0x028c6002030075a7 */ /* 0x000ee4000804017f */
[----:B--23--:R-:W-:Y:S05]  /*96a0*/  @!P2 BRA `(.L_x_75) ;  /* 0x000000140088a947 */ /* 0x00cfea0003800000 */
.L_x_112:
[----:B------:R-:W-:Y:S05]  /*96b0*/  @P1 BRA `(.L_x_76) ;  /* 0x00000000001c1947 */ /* 0x000fea0003800000 */
[----:B------:R-:W3:Y:S01]  /*96c0*/  S2R R9, SR_TID.X ;  /* 0x0000000000097919 */ /* 0x000ee20000002100 */
[----:B-12---:R-:W-:-:S04]  /*96d0*/  IMAD.MOV.U32 R2, RZ, RZ, 0x10000 ;  /* 0x00010000ff027424 */ /* 0x006fc800078e00ff */
[----:B------:R4:W-:Y:S01]  /*96e0*/  SYNCS.ARRIVE.TRANS64 RZ, [R3+URZ+0x28c50], R2 ;  /* 0x028c500203ff79a7 */ /* 0x0009e2000800003f */
[----:B---3--:R-:W-:-:S04]  /*96f0*/  LOP3.LUT R9, R9, 0x1f, RZ, 0xc0, !PT ;  /* 0x0000001f09097812 */ /* 0x008fc800078ec0ff */
[----:B------:R-:W-:-:S13]  /*9700*/  ISETP.NE.AND P1, PT, R9, RZ, PT ;  /* 0x000000ff0900720c */ /* 0x000fda0003f25270 */
[----:B----4-:R-:W-:Y:S05]  /*9710*/  @!P1 BRA `(.L_x_76) ;  /* 0x0000000000049947 */ /* 0x010fea0003800000 */
[----:B------:R-:W-:Y:S01]  /*9720*/  BPT.TRAP 0x1 ;  /* 0x000000040000795c */ /* 0x000fe20000300000 */
.L_x_76:
[----:B------:R-:W3:Y:S01]  /*9730*/  S2R R9, SR_CgaCtaId ;  /* 0x0000000000097919 */ /* 0x000ee20000008800 */
[----:B-12---:R-:W-:Y:S01]  /*9740*/  MOV R2, 0x400 ;  /* 0x0000040000027802 */ /* 0x006fe20000000f00 */
        /* <DEDUP_REMOVED lines=15> */
[----:B---3--:R-:W-:-:S04]  /*9840*/  LEA R2, R9, R2, 0x18 ;  /* 0x0000000209027211 */ /* 0x008fc800078ec0ff */
[----:B------:R-:W-:-:S04]  /*9850*/  LEA R2, R16, R2, 0x10 ;  /* 0x0000000210027211 */ /* 0x000fc800078e80ff */
[----:B------:R-:W-:-:S13]  /*9860*/  R2UR UR14, R2 ;  /* 0x00000000020e72ca */ /* 0x000fda00000e0000 */
[----:B------:R-:W-:Y:S02]  /*9870*/  UIADD3 UR8, UR14, 0x400, URZ ;  /* 0x000004000e087890 */ /* 0x000fe4000fffe03f */
[----:B------:R-:W-:Y:S02]  /*9880*/  UIADD3 UR15, UR14, 0x2400, URZ ;  /* 0x000024000e0f7890 */ /* 0x000fe4000fffe03f */
[----:B------:R-:W-:Y:S02]  /*9890*/  UIADD3 UR16, UR14, 0x4400, URZ ;  /* 0x000044000e107890 */ /* 0x000fe4000fffe03f */
[----:B------:R-:W-:-:S03]  /*98a0*/  UIADD3 UR17, UR14, 0x6400, URZ ;  /* 0x000064000e117890 */ /* 0x000fc6000fffe03f */
[----:B------:R1:W-:Y:S02]  /*98b0*/  UTMALDG.4D [UR8], [UR4], desc[UR6] ;  /* 0x00000608040075b4 */ /* 0x0003e40008019000 */
[----:B-1----:R-:W-:Y:S01]  /*98c0*/  UMOV UR8, UR15 ;  /* 0x0000000f00087c82 */ /* 0x002fe20008000000 */
[----:B------:R-:W-:Y:S01]  /*98d0*/  UMOV UR10, UR18 ;  /* 0x00000012000a7c82 */ /* 0x000fe20008000000 */
[----:B------:R-:W-:Y:S01]  /*98e0*/  UIADD3 UR15, UR14, 0x8400, URZ ;  /* 0x000084000e0f7890 */ /* 0x000fe2000fffe03f */
        /* <DEDUP_REMOVED lines=8> */
[----:B------:R1:W-:Y:S01]  /*9970*/  UTMALDG.4D [UR8], [UR4], desc[UR6] ;  /* 0x00000608040075b4 */ /* 0x0003e20008019000 */
[----:B------:R-:W-:Y:S01]  /*9980*/  UIADD3 UR14, UR14, 0xe400, URZ ;  /* 0x0000e4000e0e7890 */ /* 0x000fe2000fffe03f */
[----:B-1----:R-:W-:Y:S01]  /*9990*/  UMOV UR8, UR15 ;  /* 0x0000000f00087c82 */ /* 0x002fe20008000000 */
[----:B------:R-:W-:Y:S01]  /*99a0*/  UMOV UR10, UR21 ;  /* 0x00000015000a7c82 */ /* 0x000fe20008000000 */
[----:B------:R-:W-:Y:S01]  /*99b0*/  UMOV UR15, 0x180 ;  /* 0x00000180000f7882 */ /* 0x000fe20000000000 */
[----:B------:R1:W-:Y:S02]  /*99c0*/  UTMALDG.4D [UR8], [UR4], desc[UR6] ;  /* 0x00000608040075b4 */ /* 0x0003e40008019000 */
[----:B-1----:R-:W-:Y:S01]  /*99d0*/  UMOV UR8, UR16 ;  /* 0x0000001000087c82 */ /* 0x002fe20008000000 */
[----:B------:R-:W-:-:S02]  /*99e0*/  UMOV UR10, UR22 ;  /* 0x00000016000a7c82 */ /* 0x000fc40008000000 */
[----:B------:R1:W-:Y:S02]  /*99f0*/  UTMALDG.4D [UR8], [UR4], desc[UR6] ;  /* 0x00000608040075b4 */ /* 0x0003e40008019000 */
[----:B-1----:R-:W-:Y:S01]  /*9a00*/  UMOV UR8, UR17 ;  /* 0x0000001100087c82 */ /* 0x002fe20008000000 */
[----:B------:R-:W-:Y:S01]  /*9a10*/  UMOV UR10, UR15 ;  /* 0x0000000f000a7c82 */ /* 0x000fe20008000000 */
[----:B------:R-:W-:Y:S01]  /*9a20*/  UMOV UR15, 0x1c0 ;  /* 0x000001c0000f7882 */ /* 0x000fe20000000000 */
[----:B------:R1:W-:Y:S02]  /*9a30*/  UTMALDG.4D [UR8], [UR4], desc[UR6] ;  /* 0x00000608040075b4 */ /* 0x0003e40008019000 */
[----:B-1----:R-:W-:Y:S01]  /*9a40*/  UMOV UR8, UR14 ;  /* 0x0000000e00087c82 */ /* 0x002fe20008000000 */
[----:B------:R-:W-:Y:S02]  /*9a50*/  UMOV UR10, UR15 ;  /* 0x0000000f000a7c82 */ /* 0x000fe40008000000 */
[----:B------:R2:W-:Y:S02]  /*9a60*/  UTMALDG.4D [UR8], [UR4], desc[UR6] ;  /* 0x00000608040075b4 */ /* 0x0005e40008019000 */
[----:B--2---:R-:W-:Y:S01]  /*9a70*/  NOP ;  /* 0x0000000000007918 */ /* 0x004fe20000000000 */
.L_x_71:
[----:B------:R-:W-:Y:S05]  /*9a80*/  BSYNC B1 ;  /* 0x0000000000017941 */ /* 0x000fea0003800000 */
.L_x_70:
[----:B-1----:R-:W-:Y:S01]  /*9a90*/  IADD3 R9, R16, 0x1, RZ ;  /* 0x0000000110097810 */ /* 0x002fe20007ffe0ff */
[----:B------:R-:W-:Y:S03]  /*9aa0*/  BSSY B1, `(.L_x_77) ;  /* 0x000007d000017945 */ /* 0x000fe60003800000 */
[----:B------:R-:W-:-:S04]  /*9ab0*/  ISETP.NE.AND P1, PT, R9, 0x2, PT ;  /* 0x000000020900780c */ /* 0x000fc80003f25270 */
[----:B------:R-:W-:Y:S02]  /*9ac0*/  SEL R2, RZ, 0x1, P1 ;  /* 0x00000001ff027807 */ /* 0x000fe40000800000 */
[----:B------:R-:W-:Y:S02]  /*9ad0*/  SEL R9, R9, RZ, P1 ;  /* 0x000000ff09097207 */ /* 0x000fe40000800000 */
[----:B------:R-:W-:Y:S01]  /*9ae0*/  LOP3.LUT R17, R17, R2, RZ, 0x3c, !PT ;  /* 0x0000000211117212 */ /* 0x000fe200078e3cff */
[----:B------:R-:W-:Y:S06]  /*9af0*/  @!P6 BRA `(.L_x_78) ;  /* 0x0000000400dce947 */ /* 0x000fec0003800000 */
[----:B------:R-:W-:Y:S01]  /*9b00*/  VIADD R10, R8, 0xffffffff ;  /* 0xffffffff080a7836 */ /* 0x000fe20000000000 */
        /* <DEDUP_REMOVED lines=9> */
[----:B------:R-:W-:-:S04]  /*9ba0*/  @P1 SHF.R.U32.HI R2, RZ, R3, R4 ;  /* 0x00000003ff021219 */ /* 0x000fc80000011604 */
[----:B------:R-:W-:-:S05]  /*9bb0*/  IADD3 R3, -R2, RZ, RZ ;  /* 0x000000ff02037210 */ /* 0x000fca0007ffe1ff */
[----:B------:R-:W-:Y:S01]  /*9bc0*/  IMAD R10, R5, R3, R10 ;  /* 0x00000003050a7224 */ /* 0x000fe200078e020a */
[--C-:B------:R-:W-:Y:S01]  /*9bd0*/  SHF.R.S32.HI R3, RZ, 0x1f, R2.reuse ;  /* 0x0000001fff037819 */ /* 0x100fe20000011402 */
[----:B------:R-:W1:Y:S02]  /*9be0*/  LDC.64 R4, c[0x0][0x3f8] ;  /* 0x0000fe00ff047b82 */ /* 0x000e640000000a00 */
[----:B------:R-:W-:-:S04]  /*9bf0*/  IMAD.WIDE.U32 R2, R6, UR4, R2 ;  /* 0x0000000406027c25 */ /* 0x000fc8000f8e0002 */
[----:B------:R-:W-:Y:S01]  /*9c00*/  IMAD.IADD R11, R11, 0x1, R3 ;  /* 0x000000010b0b7824 */ /* 0x000fe200078e0203 */
[----:B-1----:R-:W-:-:S04]  /*9c10*/  LEA R4, P1, R2, R4, 0x2 ;  /* 0x0000000402047211 */ /* 0x002fc800078210ff */
[----:B------:R-:W-:-:S05]  /*9c20*/  LEA.HI.X R5, R2, R5, R11, 0x2, P1 ;  /* 0x0000000502057211 */ /* 0x000fca00008f140b */
[----:B------:R1:W5:Y:S04]  /*9c30*/  LDG.E R4, desc[UR48][R4.64] ;  /* 0x0000003004047981 */ /* 0x000368000c1e1900 */
.L_x_79:
        /* <DEDUP_REMOVED lines=10> */
.L_x_113:
[----:B------:R-:W-:Y:S05]  /*9ce0*/  @P1 BRA `(.L_x_81) ;  /* 0x00000000001c1947 */ /* 0x000fea0003800000 */
[----:B------:R-:W2:Y:S01]  /*9cf0*/  S2R R5, SR_TID.X ;  /* 0x0000000000057919 */ /* 0x000ea20000002100 */
[----:B------:R-:W-:-:S04]  /*9d00*/  MOV R12, 0x2000 ;  /* 0x00002000000c7802 */ /* 0x000fc80000000f00 */
[----:B------:R3:W-:Y:S01]  /*9d10*/  SYNCS.ARRIVE.TRANS64 RZ, [R3+URZ+0x28c30], R12 ;  /* 0x028c300c03ff79a7 */ /* 0x0007e2000800003f */
[----:B--2---:R-:W-:-:S04]  /*9d20*/  LOP3.LUT R5, R5, 0x1f, RZ, 0xc0, !PT ;  /* 0x0000001f05057812 */ /* 0x004fc800078ec0ff */
[----:B------:R-:W-:-:S13]  /*9d30*/  ISETP.NE.AND P2, PT, R5, RZ, PT ;  /* 0x000000ff0500720c */ /* 0x000fda0003f45270 */
[----:B---3--:R-:W-:Y:S05]  /*9d40*/  @!P2 BRA `(.L_x_81) ;  /* 0x000000000004a947 */ /* 0x008fea0003800000 */
[----:B------:R-:W-:Y:S01]  /*9d50*/  BPT.TRAP 0x1 ;  /* 0x000000040000795c */ /* 0x000fe20000300000 */
.L_x_81:
[----:B------:R-:W2:Y:S01]  /*9d60*/  S2R R11, SR_CgaCtaId ;  /* 0x00000000000b7919 */ /* 0x000ea20000008800 */
        /* <DEDUP_REMOVED lines=12> */
[----:B--2---:R-:W-:-:S05]  /*9e30*/  LEA R5, R11, R5, 0x18 ;  /* 0x000000050b057211 */ /* 0x004fca00078ec0ff */
[----:B------:R-:W-:-:S05]  /*9e40*/  IMAD R5, R9, 0x2000, R5 ;  /* 0x0000200009057824 */ /* 0x000fca00078e0205 */
[----:B------:R-:W-:-:S13]  /*9e50*/  R2UR UR8, R5 ;  /* 0x00000000050872ca */ /* 0x000fda00000e0000 */
[----:B------:R-:W-:-:S09]  /*9e60*/  UIADD3 UR8, UR8, 0x22400, URZ ;  /* 0x0002240008087890 */ /* 0x000fd2000fffe03f */
[----:B------:R2:W-:Y:S01]  /*9e70*/  UTMALDG.4D [UR8], [UR4], desc[UR6] ;  /* 0x00000608040075b4 */ /* 0x0005e20008019000 */
[----:B------:R-:W3:Y:S02]  /*9e80*/  SYNCS.PHASECHK.TRANS64.TRYWAIT P2, [R3+URZ+0x28c60], R2 ;  /* 0x028c6002030075a7 */ /* 0x000ee4000804017f */
[----:B--23--:R-:W-:Y:S05]  /*9e90*/  @!P2 BRA `(.L_x_82) ;  /* 0x0000000c00b4a947 */ /* 0x00cfea0003800000 */
.L_x_114:
[----:B------:R-:W-:Y:S05]  /*9ea0*/  @P1 BRA `(.L_x_83) ;  /* 0x00000000001c1947 */ /* 0x000fea0003800000 */
[----:B------:R-:W3:Y:S01]  /*9eb0*/  S2R R5, SR_TID.X ;  /* 0x0000000000057919 */ /* 0x000ee20000002100 */
[----:B-12---:R-:W-:-:S04]  /*9ec0*/  MOV R2, 0x10000 ;  /* 0x0001000000027802 */ /* 0x006fc80000000f00 */
[----:B------:R4:W-:Y:S01]  /*9ed0*/  SYNCS.ARRIVE.TRANS64 RZ, [R3+URZ+0x28c50], R2 ;  /* 0x028c500203ff79a7 */ /* 0x0009e2000800003f */
[----:B---3--:R-:W-:-:S04]  /*9ee0*/  LOP3.LUT R5, R5, 0x1f, RZ, 0xc0, !PT ;  /* 0x0000001f05057812 */ /* 0x008fc800078ec0ff */
[----:B------:R-:W-:-:S13]  /*9ef0*/  ISETP.NE.AND P1, PT, R5, RZ, PT ;  /* 0x000000ff0500720c */ /* 0x000fda0003f25270 */
[----:B----4-:R-:W-:Y:S05]  /*9f00*/  @!P1 BRA `(.L_x_83) ;  /* 0x0000000000049947 */ /* 0x010fea0003800000 */
[----:B------:R-:W-:Y:S01]  /*9f10*/  BPT.TRAP 0x1 ;  /* 0x000000040000795c */ /* 0x000fe20000300000 */
.L_x_83:
        /* <DEDUP_REMOVED lines=17> */
[----:B---3--:R-:W-:-:S05]  /*a030*/  LEA R2, R5, R2, 0x18 ;  /* 0x0000000205027211 */ /* 0x008fca00078ec0ff */
[----:B------:R-:W-:-:S05]  /*a040*/  IMAD R2, R9, 0x10000, R2 ;  /* 0x0001000009027824 */ /* 0x000fca00078e0202 */
        /* <DEDUP_REMOVED lines=33> */
[----:B-1----:R-:W-:Y:S01]  /*a260*/  NOP ;  /* 0x0000000000007918 */ /* 0x002fe20000000000 */
.L_x_78:
[----:B------:R-:W-:Y:S05]  /*a270*/  BSYNC B1 ;  /* 0x0000000000017941 */ /* 0x000fea0003800000 */
.L_x_77:
[C---:B------:R-:W-:Y:S02]  /*a280*/  ISETP.GT.AND P2, PT, R8.reuse, 0x1, PT ;  /* 0x000000010800780c */ /* 0x040fe40003f44270 */
[----:B------:R-:W-:Y:S02]  /*a290*/  IADD3 R9, R9, 0x1, RZ ;  /* 0x0000000109097810 */ /* 0x000fe40007ffe0ff */
[----:B------:R-:W-:Y:S02]  /*a2a0*/  IADD3 R8, R8, -0x2, RZ ;  /* 0xfffffffe08087810 */ /* 0x000fe40007ffe0ff */
[----:B------:R-:W-:-:S04]  /*a2b0*/  ISETP.NE.AND P1, PT, R9, 0x2, PT ;  /* 0x000000020900780c */ /* 0x000fc80003f25270 */
[----:B------:R-:W-:Y:S02]  /*a2c0*/  SEL R2, RZ, 0x1, P1 ;  /* 0x00000001ff027807 */ /* 0x000fe40000800000 */
[----:B------:R-:W-:Y:S02]  /*a2d0*/  SEL R16, R9, RZ, P1 ;  /* 0x000000ff09107207 */ /* 0x000fe40000800000 */
[----:B------:R-:W-:Y:S01]  /*a2e0*/  LOP3.LUT R17, R17, R2, RZ, 0x3c, !PT ;  /* 0x0000000211117212 */ /* 0x000fe200078e3cff */
[----:B------:R-:W-:Y:S06]  /*a2f0*/  @P2 BRA `(.L_x_84) ;  /* 0xffffffec00fc2947 */ /* 0x000fec000383ffff */
.L_x_69:
[----:B------:R-:W-:Y:S05]  /*a300*/  BSYNC B0 ;  /* 0x0000000000007941 */ /* 0x000fea0003800000 */
.L_x_60:
[----:B------:R-:W2:Y:S01]  /*a310*/  LDL.LU R2, [R1+0xc] ;  /* 0x00000c0001027983 */ /* 0x000ea20000300800 */
[----:B------:R-:W-:-:S03]  /*a320*/  ULDC UR4, c[0x0][0xda4] ;  /* 0x0003690000047ab9 */ /* 0x000fc60000000800 */
[----:B------:R-:W3:Y:S01]  /*a330*/  LDL.LU R0, [R1+0x18] ;  /* 0x0000180001007983 */ /* 0x000ee20000300800 */
[----:B--2---:R-:W-:Y:S01]  /*a340*/  VIADD R2, R2, UR36 ;  /* 0x0000002402027c36 */ /* 0x004fe20008000000 */
[----:B---3--:R-:W-:-:S04]  /*a350*/  IADD3 R0, R0, 0x1, RZ ;  /* 0x0000000100007810 */ /* 0x008fc80007ffe0ff */
[----:B------:R2:W-:Y:S01]  /*a360*/  STL [R1+0xc], R2 ;  /* 0x00000c0201007387 */ /* 0x0005e20000100800 */
[----:B------:R-:W-:-:S03]  /*a370*/  ISETP.GE.AND P0, PT, R2, UR4, PT ;  /* 0x0000000402007c0c */ /* 0x000fc6000bf06270 */
[----:B------:R2:W-:Y:S10]  /*a380*/  STL [R1+0x18], R0 ;  /* 0x0000180001007387 */ /* 0x0005f40000100800 */
[----:B--2---:R-:W-:Y:S05]  /*a390*/  @!P0 BRA `(.L_x_85) ;  /* 0xffffffd000c48947 */ /* 0x004fea000383ffff */
[----:B------:R-:W-:-:S07]  /*a3a0*/  LOP3.LUT R2, R0, 0x1, RZ, 0xc, !PT ;  /* 0x0000000100027812 */ /* 0x000fce00078e0cff */
.L_x_43:
[----:B------:R-:W2:Y:S01]  /*a3b0*/  S2R R3, SR_CgaCtaId ;  /* 0x0000000000037919 */ /* 0x000ea20000008800 */
[----:B------:R-:W-:Y:S01]  /*a3c0*/  MOV R0, 0x400 ;  /* 0x0000040000007802 */ /* 0x000fe20000000f00 */
[----:B------:R-:W-:Y:S03]  /*a3d0*/  BSSY B0, `(.L_x_86) ;  /* 0x0000005000007945 */ /* 0x000fe60003800000 */
[----:B--2---:R-:W-:Y:S02]  /*a3e0*/  LEA R0, R3, R0, 0x18 ;  /* 0x0000000003007211 */ /* 0x004fe400078ec0ff */
[----:B------:R-:W-:-:S04]  /*a3f0*/  SHF.L.U32 R3, R2, 0x1f, RZ ;  /* 0x0000001f02037819 */ /* 0x000fc800000006ff */
[----:B------:R-:W2:Y:S02]  /*a400*/  SYNCS.PHASECHK.TRANS64.TRYWAIT P0, [R0+URZ+0x28c20], R3 ;  /* 0x028c2003000075a7 */ /* 0x000ea4000800017f */
[----:B--2---:R-:W-:Y:S05]  /*a410*/  @!P0 BRA `(.L_x_87) ;  /* 0x0000000800688947 */ /* 0x004fea0003800000 */
.L_x_115:
[----:B------:R-:W-:Y:S05]  /*a420*/  BSYNC B0 ;  /* 0x0000000000007941 */ /* 0x000fea0003800000 */
.L_x_86:
[----:B------:R-:W-:-:S03]  /*a430*/  UMOV UR4, 0xffffffff ;  /* 0xffffffff00047882 */ /* 0x000fc60000000000 */
[----:B------:R-:W-:Y:S05]  /*a440*/  BRA.DIV UR4, `(.L_x_88) ;  /* 0x0000000a04707947 */ /* 0x000fea000b800000 */
[----:B------:R-:W3:Y:S02]  /*a450*/  S2R R2, SR_TID.X ;  /* 0x0000000000027919 */ /* 0x000ee40000002100 */
[----:B---3--:R-:W-:-:S04]  /*a460*/  SHF.R.U32.HI R2, RZ, 0x5, R2 ;  /* 0x00000005ff027819 */ /* 0x008fc80000011602 */
[----:B------:R-:W-:-:S05]  /*a470*/  LOP3.LUT R2, R2, 0x3, RZ, 0xc0, !PT ;  /* 0x0000000302027812 */ /* 0x000fca00078ec0ff */
[----:B------:R3:W4:Y:S02]  /*a480*/  SHFL.IDX PT, R14, R2, RZ, 0x1f ;  /* 0x00001fff020e7589 */ /* 0x00072400000e0000 */
.L_x_118:
[----:B----4-:R-:W-:Y:S01]  /*a490*/  ISETP.NE.AND P0, PT, R14, RZ, PT ;  /* 0x000000ff0e00720c */ /* 0x010fe20003f05270 */
[----:B------:R-:W-:-:S12]  /*a4a0*/  BSSY B0, `(.L_x_89) ;  /* 0x0000024000007945 */ /* 0x000fd80003800000 */
[----:B------:R-:W-:Y:S05]  /*a4b0*/  @P0 BRA `(.L_x_90) ;  /* 0x0000000000880947 */ /* 0x000fea0003800000 */
[----:B------:R-:W-:-:S03]  /*a4c0*/  UMOV UR4, 0xffffffff ;  /* 0xffffffff00047882 */ /* 0x000fc60000000000 */
[----:B------:R-:W-:Y:S05]  /*a4d0*/  BRA.DIV UR4, `(.L_x_91) ;  /* 0x0000000a04807947 */ /* 0x000fea000b800000 */
[----:B------:R-:W-:-:S13]  /*a4e0*/  ELECT P6, URZ, PT ;  /* 0x00000000003f782f */ /* 0x000fda00038c0000 */
.L_x_121:
[----:B------:R-:W-:Y:S05]  /*a4f0*/  @!P6 BRA `(.L_x_90) ;  /* 0x000000000078e947 */ /* 0x000fea0003800000 */
[----:B------:R-:W-:-:S06]  /*a500*/  ULOP3.LUT UR4, UR38, 0x2, URZ, 0xfc, !UPT ;  /* 0x0000000226047892 */ /* 0x000fcc000f8efc3f */
[----:B---3--:R-:W-:-:S04]  /*a510*/  MOV R2, UR4 ;  /* 0x0000000400027c02 */ /* 0x008fc80008000f00 */
[----:B------:R-:W-:-:S13]  /*a520*/  ISETP.NE.AND P2, PT, R2, 0x3, PT ;  /* 0x000000030200780c */ /* 0x000fda0003f45270 */
[----:B------:R-:W-:Y:S05]  /*a530*/  @!P2 BRA `(.L_x_92) ;  /* 0x000000000004a947 */ /* 0x000fea0003800000 */
[----:B------:R-:W-:Y:S01]  /*a540*/  BPT.TRAP 0x1 ;  /* 0x000000040000795c */ /* 0x000fe20000300000 */
.L_x_92:
[----:B--2---:R-:W-:Y:S01]  /*a550*/  VIADD R3, R0, 0x28c40 ;  /* 0x00028c4000037836 */ /* 0x004fe20000000000 */
[----:B------:R-:W-:Y:S02]  /*a560*/  SHF.L.U32 R5, R17, 0x1f, RZ ;  /* 0x0000001f11057819 */ /* 0x000fe400000006ff */
[C---:B------:R-:W-:Y:S02]  /*a570*/  IADD3 R2, R16.reuse, 0x1, RZ ;  /* 0x0000000110027810 */ /* 0x040fe40007ffe0ff */
[----:B------:R-:W-:Y:S02]  /*a580*/  LEA R6, R16, R3, 0x3 ;  /* 0x0000000310067211 */ /* 0x000fe400078e18ff */
[----:B------:R-:W-:Y:S02]  /*a590*/  ISETP.NE.AND P1, PT, R2, 0x2, PT ;  /* 0x000000020200780c */ /* 0x000fe40003f25270 */
[----:B------:R-:W2:Y:S02]  /*a5a0*/  SYNCS.PHASECHK.TRANS64.TRYWAIT P0, [R6+URZ], R5 ;  /* 0x00000005060075a7 */ /* 0x000ea4000800017f */
[----:B------:R-:W-:-:S04]  /*a5b0*/  SEL R4, RZ, 0x1, P1 ;  /* 0x00000001ff047807 */ /* 0x000fc80000800000 */
[----:B------:R-:W-:Y:S02]  /*a5c0*/  LOP3.LUT R17, R17, R4, RZ, 0x3c, !PT ;  /* 0x0000000411117212 */ /* 0x000fe400078e3cff */
[----:B------:R-:W-:Y:S02]  /*a5d0*/  SEL R4, R2, RZ, P1 ;  /* 0x000000ff02047207 */ /* 0x000fe40000800000 */
[----:B------:R-:W-:-:S03]  /*a5e0*/  SHF.L.U32 R2, R17, 0x1f, RZ ;  /* 0x0000001f11027819 */ /* 0x000fc600000006ff */
[----:B------:R-:W-:Y:S01]  /*a5f0*/  IMAD R3, R4, 0x8, R3 ;  /* 0x0000000804037824 */ /* 0x000fe200078e0203 */
[----:B--2---:R-:W-:Y:S06]  /*a600*/  @!P0 BRA `(.L_x_93) ;  /* 0x0000000800548947 */ /* 0x004fec0003800000 */
.L_x_122:
[----:B------:R-:W3:Y:S02]  /*a610*/  SYNCS.PHASECHK.TRANS64.TRYWAIT P0, [R3+URZ], R2 ;  /* 0x00000002030075a7 */ /* 0x000ee4000800017f */
[----:B---3--:R-:W-:Y:S05]  /*a620*/  @!P0 BRA `(.L_x_94) ;  /* 0x0000000800608947 */ /* 0x008fea0003800000 */
.L_x_123:
[----:B------:R-:W-:Y:S05]  /*a630*/  @!P2 BRA `(.L_x_95) ;  /* 0x000000000004a947 */ /* 0x000fea0003800000 */
[----:B------:R-:W-:Y:S01]  /*a640*/  BPT.TRAP 0x1 ;  /* 0x000000040000795c */ /* 0x000fe20000300000 */
.L_x_95:
[----:B---3--:R-:W-:-:S04]  /*a650*/  IADD3 R3, R0, 0x28c60, RZ ;  /* 0x00028c6000037810 */ /* 0x008fc80007ffe0ff */
[----:B------:R-:W-:-:S04]  /*a660*/  LEA R16, R16, R3, 0x3 ;  /* 0x0000000310107211 */ /* 0x000fc800078e18ff */
[----:B------:R-:W3:Y:S02]  /*a670*/  SYNCS.PHASECHK.TRANS64.TRYWAIT P0, [R16+URZ], R5 ;  /* 0x00000005100075a7 */ /* 0x000ee4000800017f */
[----:B---3--:R-:W-:Y:S05]  /*a680*/  @!P0 BRA `(.L_x_96) ;  /* 0x00000008005c8947 */ /* 0x008fea0003800000 */
.L_x_124:
[----:B------:R-:W-:-:S07]  /*a690*/  IMAD R3, R4, 0x8, R3 ;  /* 0x0000000804037824 */ /* 0x000fce00078e0203 */
.L_x_97:
[----:B----4-:R4:W1:Y:S02]  /*a6a0*/  SYNCS.PHASECHK.TRANS64.TRYWAIT P0, [R3+URZ], R2 ;  /* 0x00000002030075a7 */ /* 0x010864000800017f */
[----:B-1----:R-:W-:Y:S05]  /*a6b0*/  @!P0 NANOSLEEP.SYNCS 0x989680 ;  /* 0x009896800000895d */ /* 0x002fea0003900000 */
[----:B------:R-:W1:Y:S02]  /*a6c0*/  @!P0 SYNCS.PHASECHK.TRANS64 P0, [R3+URZ], R2 ;  /* 0x00000002030085a7 */ /* 0x000e64000800007f */
[----:B-1----:R-:W-:Y:S05]  /*a6d0*/  @!P0 BRA `(.L_x_97) ;  /* 0xfffffffc00f08947 */ /* 0x002fea000383ffff */
.L_x_90:
[----:B------:R-:W-:Y:S05]  /*a6e0*/  BSYNC B0 ;  /* 0x0000000000007941 */ /* 0x000fea0003800000 */
.L_x_89:
[----:B------:R-:W-:Y:S05]  /*a6f0*/  EXIT ;  /* 0x000000000000794d */ /* 0x000fea0003800000 */
.L_x_11:
[----:B-1----:R-:W-:-:S04]  /*a700*/  MOV R3, UR16 ;  /* 0x0000001000037c02 */ /* 0x002fc80008000f00 */
[----:B------:R1:W2:Y:S03]  /*a710*/  SYNCS.PHASECHK.TRANS64.TRYWAIT P0, [R3+URZ+0x28c50], R0 ;  /* 0x028c5000030075a7 */ /* 0x0002a6000800017f */
[----:B--2---:R-:W-:Y:S05]  /*a720*/  @!P0 NANOSLEEP.SYNCS 0x989680 ;  /* 0x009896800000895d */ /* 0x004fea0003900000 */
[----:B------:R-:W2:Y:S02]  /*a730*/  @!P0 SYNCS.PHASECHK.TRANS64 P0, [R3+URZ+0x28c50], R0 ;  /* 0x028c5000030085a7 */ /* 0x000ea4000800007f */
[----:B--2---:R-:W-:Y:S05]  /*a740*/  @!P0 BRA `(.L_x_11) ;  /* 0xfffffffc00ec8947 */ /* 0x004fea000383ffff */
[----:B------:R-:W-:Y:S05]  /*a750*/  BRA `(.L_x_98) ;  /* 0xffffff6800847947 */ /* 0x000fea000383ffff */
.L_x_16:
[----:B--2---:R-:W-:-:S04]  /*a760*/  MOV R4, UR6 ;  /* 0x0000000600047c02 */ /* 0x004fc80008000f00 */
[----:B------:R2:W3:Y:S03]  /*a770*/  SYNCS.PHASECHK.TRANS64.TRYWAIT P0, [R4+URZ+0x28c50], R3 ;  /* 0x028c5003040075a7 */ /* 0x0004e6000800017f */
[----:B---3--:R-:W-:Y:S05]  /*a780*/  @!P0 NANOSLEEP.SYNCS 0x989680 ;  /* 0x009896800000895d */ /* 0x008fea0003900000 */
[----:B------:R-:W3:Y:S02]  /*a790*/  @!P0 SYNCS.PHASECHK.TRANS64 P0, [R4+URZ+0x28c50], R3 ;  /* 0x028c5003040085a7 */ /* 0x000ee4000800007f */
[----:B---3--:R-:W-:Y:S05]  /*a7a0*/  @!P0 BRA `(.L_x_16) ;  /* 0xfffffffc00ec8947 */ /* 0x008fea000383ffff */
[----:B------:R-:W-:Y:S05]  /*a7b0*/  BRA `(.L_x_15) ;  /* 0xffffff7400987947 */ /* 0x000fea000383ffff */
.L_x_20:
[----:B-1----:R-:W-:-:S04]  /*a7c0*/  IMAD.U32 R3, RZ, RZ, UR46 ;  /* 0x0000002eff037e24 */ /* 0x002fc8000f8e00ff */
[----:B------:R1:W2:Y:S03]  /*a7d0*/  SYNCS.PHASECHK.TRANS64.TRYWAIT P1, [R3+URZ+0x28c00], R0 ;  /* 0x028c0000030075a7 */ /* 0x0002a6000802017f */
[----:B--2---:R-:W-:Y:S05]  /*a7e0*/  @!P1 NANOSLEEP.SYNCS 0x989680 ;  /* 0x009896800000995d */ /* 0x004fea0003900000 */
[----:B------:R-:W2:Y:S02]  /*a7f0*/  @!P1 SYNCS.PHASECHK.TRANS64 P1, [R3+URZ+0x28c00], R0 ;  /* 0x028c0000030095a7 */ /* 0x000ea4000802007f */
[----:B--2---:R-:W-:Y:S05]  /*a800*/  @!P1 BRA `(.L_x_20) ;  /* 0xfffffffc00ec9947 */ /* 0x004fea000383ffff */
[----:B------:R-:W-:Y:S05]  /*a810*/  BRA `(.L_x_99) ;  /* 0xffffff8000e47947 */ /* 0x000fea000383ffff */
.L_x_24:
[----:B---3--:R3:W4:Y:S02]  /*a820*/  SYNCS.PHASECHK.TRANS64.TRYWAIT P1, [R7+URZ+0x28c30], R12 ;  /* 0x028c300c070075a7 */ /* 0x008724000802017f */
[----:B----4-:R-:W-:Y:S05]  /*a830*/  @!P1 NANOSLEEP.SYNCS 0x989680 ;  /* 0x009896800000995d */ /* 0x010fea0003900000 */
[----:B------:R-:W4:Y:S02]  /*a840*/  @!P1 SYNCS.PHASECHK.TRANS64 P1, [R7+URZ+0x28c30], R12 ;  /* 0x028c300c070095a7 */ /* 0x000f24000802007f */
[----:B----4-:R-:W-:Y:S05]  /*a850*/  @!P1 BRA `(.L_x_24) ;  /* 0xfffffffc00f09947 */ /* 0x010fea000383ffff */
[----:B------:R-:W-:Y:S05]  /*a860*/  BRA `(.L_x_23) ;  /* 0xffffff8400007947 */ /* 0x000fea000383ffff */
.L_x_28:
[----:B---3--:R3:W4:Y:S02]  /*a870*/  SYNCS.PHASECHK.TRANS64.TRYWAIT P2, [R7+URZ+0x28c50], R12 ;  /* 0x028c500c070075a7 */ /* 0x008724000804017f */
[----:B----4-:R-:W-:Y:S05]  /*a880*/  @!P2 NANOSLEEP.SYNCS 0x989680 ;  /* 0x009896800000a95d */ /* 0x010fea0003900000 */
[----:B------:R-:W4:Y:S02]  /*a890*/  @!P2 SYNCS.PHASECHK.TRANS64 P2, [R7+URZ+0x28c50], R12 ;  /* 0x028c500c0700a5a7 */ /* 0x000f24000804007f */
[----:B----4-:R-:W-:Y:S05]  /*a8a0*/  @!P2 BRA `(.L_x_28) ;  /* 0xfffffffc00f0a947 */ /* 0x010fea000383ffff */
[----:B------:R-:W-:Y:S05]  /*a8b0*/  BRA `(.L_x_27) ;  /* 0xffffff9400147947 */ /* 0x000fea000383ffff */
.L_x_33:
[----:B---3--:R-:W-:-:S04]  /*a8c0*/  MOV R0, UR22 ;  /* 0x0000001600007c02 */ /* 0x008fc80008000f00 */
[----:B------:R3:W4:Y:S03]  /*a8d0*/  SYNCS.PHASECHK.TRANS64.TRYWAIT P3, [R0+URZ+0x28c30], R7 ;  /* 0x028c3007000075a7 */ /* 0x000726000806017f */
[----:B----4-:R-:W-:Y:S05]  /*a8e0*/  @!P3 NANOSLEEP.SYNCS 0x989680 ;  /* 0x009896800000b95d */ /* 0x010fea0003900000 */
[----:B------:R-:W4:Y:S02]  /*a8f0*/  @!P3 SYNCS.PHASECHK.TRANS64 P3, [R0+URZ+0x28c30], R7 ;  /* 0x028c30070000b5a7 */ /* 0x000f24000806007f */
[----:B----4-:R-:W-:Y:S05]  /*a900*/  @!P3 BRA `(.L_x_33) ;  /* 0xfffffffc00ecb947 */ /* 0x010fea000383ffff */
[----:B------:R-:W-:Y:S05]  /*a910*/  BRA `(.L_x_32) ;  /* 0xffffff9400f47947 */ /* 0x000fea000383ffff */
.L_x_37:
[----:B---3--:R3:W1:Y:S02]  /*a920*/  SYNCS.PHASECHK.TRANS64.TRYWAIT P3, [R170+URZ+0x28c50], R7 ;  /* 0x028c5007aa0075a7 */ /* 0x008664000806017f */
[----:B-1----:R-:W-:Y:S05]  /*a930*/  @!P3 NANOSLEEP.SYNCS 0x989680 ;  /* 0x009896800000b95d */ /* 0x002fea0003900000 */
[----:B------:R-:W1:Y:S02]  /*a940*/  @!P3 SYNCS.PHASECHK.TRANS64 P3, [R170+URZ+0x28c50], R7 ;  /* 0x028c5007aa00b5a7 */ /* 0x000e64000806007f */
[----:B-1----:R-:W-:Y:S05]  /*a950*/  @!P3 BRA `(.L_x_37) ;  /* 0xfffffffc00f0b947 */ /* 0x002fea000383ffff */
[----:B------:R-:W-:Y:S05]  /*a960*/  BRA `(.L_x_36) ;  /* 0xffffffac00287947 */ /* 0x000fea000383ffff */
.L_x_48:
[----:B------:R-:W1:Y:S01]  /*a970*/  S2R R5, SR_TID.X ;  /* 0x0000000000057919 */ /* 0x000e620000002100 */
[----:B------:R-:W-:Y:S01]  /*a980*/  BSSY B0, `(.L_x_100) ;  /* 0x000000a000007945 */ /* 0x000fe20003800000 */
[----:B------:R-:W-:Y:S01]  /*a990*/  IMAD.MOV.U32 R12, RZ, RZ, RZ ;  /* 0x000000ffff0c7224 */ /* 0x000fe200078e00ff */
[----:B------:R-:W-:Y:S02]  /*a9a0*/  MOV R11, 0x1f ;  /* 0x0000001f000b7802 */ /* 0x000fe40000000f00 */
[----:B------:R-:W-:Y:S02]  /*a9b0*/  MOV R15, 0xffffffff ;  /* 0xffffffff000f7802 */ /* 0x000fe40000000f00 */
[----:B-1----:R-:W-:-:S04]  /*a9c0*/  SHF.R.U32.HI R5, RZ, 0x5, R5 ;  /* 0x00000005ff057819 */ /* 0x002fc80000011605 */
[----:B------:R-:W-:-:S04]  /*a9d0*/  LOP3.LUT R5, R5, 0x3, RZ, 0xc0, !PT ;  /* 0x0000000305057812 */ /* 0x000fc800078ec0ff */
[----:B------:R-:W-:-:S07]  /*a9e0*/  MOV R13, R5 ;  /* 0x00000005000d7202 */ /* 0x000fce0000000f00 */
[----:B------:R-:W-:Y:S05]  /*a9f0*/  WARPSYNC.COLLECTIVE R15, `(.L_x_101) ;  /* 0x000000000f087348 */ /* 0x000fea0003c00000 */
[----:B------:R1:W2:Y:S02]  /*aa00*/  SHFL.IDX P6, R14, R13, R12, R11 ;  /* 0x0000000c0d0e7389 */ /* 0x0002a400000c000b */
[----:B-12---:R-:W-:Y:S01]  /*aa10*/  ENDCOLLECTIVE ;  /* 0x000000000000791b */ /* 0x006fe20003800000 */
.L_x_101:
[----:B------:R-:W-:Y:S05]  /*aa20*/  BSYNC B0 ;  /* 0x0000000000007941 */ /* 0x000fea0003800000 */
.L_x_100:
[----:B------:R-:W-:Y:S05]  /*aa30*/  BRA `(.L_x_102) ;  /* 0xffffffd400387947 */ /* 0x000fea000383ffff */
.L_x_49:
[----:B------:R-:W-:Y:S01]  /*aa40*/  BSSY B0, `(.L_x_103) ;  /* 0x0000006000007945 */ /* 0x000fe20003800000 */
[----:B------:R-:W-:-:S07]  /*aa50*/  IMAD.MOV.U32 R15, RZ, RZ, -0x1 ;  /* 0xffffffffff0f7424 */ /* 0x000fce00078e00ff */
[----:B------:R-:W-:Y:S05]  /*aa60*/  WARPSYNC.COLLECTIVE R15, `(.L_x_104) ;  /* 0x000000000f0c7348 */ /* 0x000fea0003c00000 */
[----:B------:R-:W-:Y:S02]  /*aa70*/  ELECT P6, UR62, PT ;  /* 0x00000000003e782f */ /* 0x000fe400038c0000 */
[----:B------:R-:W-:Y:S01]  /*aa80*/  MOV R14, UR62 ;  /* 0x0000003e000e7c02 */ /* 0x000fe20008000f00 */
[----:B------:R-:W-:Y:S10]  /*aa90*/  ENDCOLLECTIVE ;  /* 0x000000000000791b */ /* 0x000ff40003800000 */
.L_x_104:
[----:B------:R-:W-:Y:S05]  /*aaa0*/  BSYNC B0 ;  /* 0x0000000000007941 */ /* 0x000fea0003800000 */
.L_x_103:
[----:B------:R-:W-:Y:S05]  /*aab0*/  BRA `(.L_x_105) ;  /* 0xffffffd400307947 */ /* 0x000fea000383ffff */
.L_x_52:
[----:B--2---:R2:W3:Y:S02]  /*aac0*/  SYNCS.PHASECHK.TRANS64.TRYWAIT P1, [R5+URZ+0x28c40], R10 ;  /* 0x028c400a050075a7 */ /* 0x0044e4000802017f */
[----:B---3--:R-:W-:Y:S05]  /*aad0*/  @!P1 NANOSLEEP.SYNCS 0x989680 ;  /* 0x009896800000995d */ /* 0x008fea0003900000 */
[----:B------:R-:W3:Y:S02]  /*aae0*/  @!P1 SYNCS.PHASECHK.TRANS64 P1, [R5+URZ+0x28c40], R10 ;  /* 0x028c400a050095a7 */ /* 0x000ee4000802007f */
[----:B---3--:R-:W-:Y:S05]  /*aaf0*/  @!P1 BRA `(.L_x_52) ;  /* 0xfffffffc00f09947 */ /* 0x008fea000383ffff */
[----:B------:R-:W-:Y:S05]  /*ab00*/  BRA `(.L_x_106) ;  /* 0xffffffd400907947 */ /* 0x000fea000383ffff */
.L_x_55:
[----:B--2---:R-:W2:Y:S01]  /*ab10*/  S2R R10, SR_CgaCtaId ;  /* 0x00000000000a7919 */ /* 0x004ea20000008800 */
[----:B------:R-:W-:-:S04]  /*ab20*/  MOV R8, 0x400 ;  /* 0x0000040000087802 */ /* 0x000fc80000000f00 */
[----:B--2---:R-:W-:-:S04]  /*ab30*/  LEA R8, R10, R8, 0x18 ;  /* 0x000000080a087211 */ /* 0x004fc800078ec0ff */
[----:B------:R2:W3:Y:S03]  /*ab40*/  SYNCS.PHASECHK.TRANS64.TRYWAIT P1, [R8+URZ+0x28c20], R5 ;  /* 0x028c2005080075a7 */ /* 0x0004e6000802017f */
[----:B---3--:R-:W-:Y:S05]  /*ab50*/  @!P1 NANOSLEEP.SYNCS 0x989680 ;  /* 0x009896800000995d */ /* 0x008fea0003900000 */
[----:B------:R-:W3:Y:S02]  /*ab60*/  @!P1 SYNCS.PHASECHK.TRANS64 P1, [R8+URZ+0x28c20], R5 ;  /* 0x028c2005080095a7 */ /* 0x000ee4000802007f */
[----:B---3--:R-:W-:Y:S05]  /*ab70*/  @!P1 BRA `(.L_x_55) ;  /* 0xfffffffc00e49947 */ /* 0x008fea000383ffff */
[----:B------:R-:W-:Y:S05]  /*ab80*/  BRA `(.L_x_107) ;  /* 0xffffffd800547947 */ /* 0x000fea000383ffff */
.L_x_58:
[----:B--2---:R2:W3:Y:S02]  /*ab90*/  SYNCS.PHASECHK.TRANS64.TRYWAIT P1, [R8+URZ+0x28c60], R5 ;  /* 0x028c6005080075a7 */ /* 0x0044e4000802017f */
[----:B---3--:R-:W-:Y:S05]  /*aba0*/  @!P1 NANOSLEEP.SYNCS 0x989680 ;  /* 0x009896800000995d */ /* 0x008fea0003900000 */
[----:B------:R-:W3:Y:S02]  /*abb0*/  @!P1 SYNCS.PHASECHK.TRANS64 P1, [R8+URZ+0x28c60], R5 ;  /* 0x028c6005080095a7 */ /* 0x000ee4000802007f */
[----:B---3--:R-:W-:Y:S05]  /*abc0*/  @!P1 BRA `(.L_x_58) ;  /* 0xfffffffc00f09947 */ /* 0x008fea000383ffff */
[----:B------:R-:W-:Y:S05]  /*abd0*/  BRA `(.L_x_108) ;  /* 0xffffffd800747947 */ /* 0x000fea000383ffff */
.L_x_65:
[----:B--2---:R2:W3:Y:S02]  /*abe0*/  SYNCS.PHASECHK.TRANS64.TRYWAIT P2, [R2+URZ+0x28c40], R3 ;  /* 0x028c4003020075a7 */ /* 0x0044e4000804017f */
[----:B---3--:R-:W-:Y:S05]  /*abf0*/  @!P2 NANOSLEEP.SYNCS 0x989680 ;  /* 0x009896800000a95d */ /* 0x008fea0003900000 */
[----:B------:R-:W3:Y:S02]  /*ac00*/  @!P2 SYNCS.PHASECHK.TRANS64 P2, [R2+URZ+0x28c40], R3 ;  /* 0x028c40030200a5a7 */ /* 0x000ee4000804007f */
[----:B---3--:R-:W-:Y:S05]  /*ac10*/  @!P2 BRA `(.L_x_65) ;  /* 0xfffffffc00f0a947 */ /* 0x008fea000383ffff */
[----:B------:R-:W-:Y:S05]  /*ac20*/  BRA `(.L_x_109) ;  /* 0xffffffe0001c7947 */ /* 0x000fea000383ffff */
.L_x_67:
[----:B---3--:R3:W4:Y:S02]  /*ac30*/  SYNCS.PHASECHK.TRANS64.TRYWAIT P2, [R2+URZ+0x28c60], R3 ;  /* 0x028c6003020075a7 */ /* 0x008724000804017f */
[----:B----4-:R-:W-:Y:S05]  /*ac40*/  @!P2 NANOSLEEP.SYNCS 0x989680 ;  /* 0x009896800000a95d */ /* 0x010fea0003900000 */
[----:B------:R-:W4:Y:S02]  /*ac50*/  @!P2 SYNCS.PHASECHK.TRANS64 P2, [R2+URZ+0x28c60], R3 ;  /* 0x028c60030200a5a7 */ /* 0x000f24000804007f */
[----:B----4-:R-:W-:Y:S05]  /*ac60*/  @!P2 BRA `(.L_x_67) ;  /* 0xfffffffc00f0a947 */ /* 0x010fea000383ffff */
[----:B------:R-:W-:Y:S05]  /*ac70*/  BRA `(.L_x_110) ;  /* 0xffffffe000787947 */ /* 0x000fea000383ffff */
.L_x_73:
[----:B-1----:R1:W2:Y:S02]  /*ac80*/  SYNCS.PHASECHK.TRANS64.TRYWAIT P2, [R3+URZ+0x28c40], R2 ;  /* 0x028c4002030075a7 */ /* 0x0022a4000804017f */
[----:B--2---:R-:W-:Y:S05]  /*ac90*/  @!P2 NANOSLEEP.SYNCS 0x989680 ;  /* 0x009896800000a95d */ /* 0x004fea0003900000 */
[----:B------:R-:W2:Y:S02]  /*aca0*/  @!P2 SYNCS.PHASECHK.TRANS64 P2, [R3+URZ+0x28c40], R2 ;  /* 0x028c40020300a5a7 */ /* 0x000ea4000804007f */
[----:B--2---:R-:W-:Y:S05]  /*acb0*/  @!P2 BRA `(.L_x_73) ;  /* 0xfffffffc00f0a947 */ /* 0x004fea000383ffff */
[----:B------:R-:W-:Y:S05]  /*acc0*/  BRA `(.L_x_111) ;  /* 0xffffffe800087947 */ /* 0x000fea000383ffff */
.L_x_75:
[----:B--2---:R2:W3:Y:S02]  /*acd0*/  SYNCS.PHASECHK.TRANS64.TRYWAIT P2, [R3+URZ+0x28c60], R2 ;  /* 0x028c6002030075a7 */ /* 0x0044e4000804017f */
[----:B---3--:R-:W-:Y:S05]  /*ace0*/  @!P2 NANOSLEEP.SYNCS 0x989680 ;  /* 0x009896800000a95d */ /* 0x008fea0003900000 */
[----:B------:R-:W3:Y:S02]  /*acf0*/  @!P2 SYNCS.PHASECHK.TRANS64 P2, [R3+URZ+0x28c60], R2 ;  /* 0x028c60020300a5a7 */ /* 0x000ee4000804007f */
[----:B---3--:R-:W-:Y:S05]  /*ad00*/  @!P2 BRA `(.L_x_75) ;  /* 0xfffffffc00f0a947 */ /* 0x008fea000383ffff */
[----:B------:R-:W-:Y:S05]  /*ad10*/  BRA `(.L_x_112) ;  /* 0xffffffe800647947 */ /* 0x000fea000383ffff */
.L_x_80:
[----:B-1----:R1:W2:Y:S02]  /*ad20*/  SYNCS.PHASECHK.TRANS64.TRYWAIT P2, [R3+URZ+0x28c40], R2 ;  /* 0x028c4002030075a7 */ /* 0x0022a4000804017f */
[----:B--2---:R-:W-:Y:S05]  /*ad30*/  @!P2 NANOSLEEP.SYNCS 0x989680 ;  /* 0x009896800000a95d */ /* 0x004fea0003900000 */
[----:B------:R-:W2:Y:S02]  /*ad40*/  @!P2 SYNCS.PHASECHK.TRANS64 P2, [R3+URZ+0x28c40], R2 ;  /* 0x028c40020300a5a7 */ /* 0x000ea4000804007f */
[----:B--2---:R-:W-:Y:S05]  /*ad50*/  @!P2 BRA `(.L_x_80) ;  /* 0xfffffffc00f0a947 */ /* 0x004fea000383ffff */
[----:B------:R-:W-:Y:S05]  /*ad60*/  BRA `(.L_x_113) ;  /* 0xffffffec00dc7947 */ /* 0x000fea000383ffff */
.L_x_82:
[----:B--2---:R2:W3:Y:S02]  /*ad70*/  SYNCS.PHASECHK.TRANS64.TRYWAIT P2, [R3+URZ+0x28c60], R2 ;  /* 0x028c6002030075a7 */ /* 0x0044e4000804017f */
[----:B---3--:R-:W-:Y:S05]  /*ad80*/  @!P2 NANOSLEEP.SYNCS 0x989680 ;  /* 0x009896800000a95d */ /* 0x008fea0003900000 */
[----:B------:R-:W3:Y:S02]  /*ad90*/  @!P2 SYNCS.PHASECHK.TRANS64 P2, [R3+URZ+0x28c60], R2 ;  /* 0x028c60020300a5a7 */ /* 0x000ee4000804007f */
[----:B---3--:R-:W-:Y:S05]  /*ada0*/  @!P2 BRA `(.L_x_82) ;  /* 0xfffffffc00f0a947 */ /* 0x008fea000383ffff */
[----:B------:R-:W-:Y:S05]  /*adb0*/  BRA `(.L_x_114) ;  /* 0xfffffff000387947 */ /* 0x000fea000383ffff */
.L_x_87:
[----:B--2---:R2:W3:Y:S02]  /*adc0*/  SYNCS.PHASECHK.TRANS64.TRYWAIT P0, [R0+URZ+0x28c20], R3 ;  /* 0x028c2003000075a7 */ /* 0x0044e4000800017f */
[----:B---3--:R-:W-:Y:S05]  /*add0*/  @!P0 NANOSLEEP.SYNCS 0x989680 ;  /* 0x009896800000895d */ /* 0x008fea0003900000 */
[----:B------:R-:W3:Y:S02]  /*ade0*/  @!P0 SYNCS.PHASECHK.TRANS64 P0, [R0+URZ+0x28c20], R3 ;  /* 0x028c2003000085a7 */ /* 0x000ee4000800007f */
[----:B---3--:R-:W-:Y:S05]  /*adf0*/  @!P0 BRA `(.L_x_87) ;  /* 0xfffffffc00f08947 */ /* 0x008fea000383ffff */
[----:B------:R-:W-:Y:S05]  /*ae00*/  BRA `(.L_x_115) ;  /* 0xfffffff400847947 */ /* 0x000fea000383ffff */
.L_x_88:
[----:B------:R-:W3:Y:S01]  /*ae10*/  S2R R2, SR_TID.X ;  /* 0x0000000000027919 */ /* 0x000ee20000002100 */
[----:B------:R-:W-:Y:S01]  /*ae20*/  BSSY B0, `(.L_x_116) ;  /* 0x000000a000007945 */ /* 0x000fe20003800000 */
[----:B------:R-:W-:Y:S01]  /*ae30*/  MOV R12, RZ ;  /* 0x000000ff000c7202 */ /* 0x000fe20000000f00 */
[----:B------:R-:W-:Y:S01]  /*ae40*/  IMAD.MOV.U32 R11, RZ, RZ, 0x1f ;  /* 0x0000001fff0b7424 */ /* 0x000fe200078e00ff */
[----:B------:R-:W-:Y:S02]  /*ae50*/  MOV R15, 0xffffffff ;  /* 0xffffffff000f7802 */ /* 0x000fe40000000f00 */
[----:B---3--:R-:W-:-:S04]  /*ae60*/  SHF.R.U32.HI R2, RZ, 0x5, R2 ;  /* 0x00000005ff027819 */ /* 0x008fc80000011602 */
[----:B------:R-:W-:-:S04]  /*ae70*/  LOP3.LUT R2, R2, 0x3, RZ, 0xc0, !PT ;  /* 0x0000000302027812 */ /* 0x000fc800078ec0ff */
[----:B------:R-:W-:-:S07]  /*ae80*/  MOV R13, R2 ;  /* 0x00000002000d7202 */ /* 0x000fce0000000f00 */
[----:B-12---:R-:W-:Y:S05]  /*ae90*/  WARPSYNC.COLLECTIVE R15, `(.L_x_117) ;  /* 0x000000000f087348 */ /* 0x006fea0003c00000 */
[----:B------:R3:W4:Y:S02]  /*aea0*/  SHFL.IDX P6, R14, R13, R12, R11 ;  /* 0x0000000c0d0e7389 */ /* 0x00072400000c000b */
[----:B-1234-:R-:W-:Y:S01]  /*aeb0*/  ENDCOLLECTIVE ;  /* 0x000000000000791b */ /* 0x01efe20003800000 */
.L_x_117:
[----:B------:R-:W-:Y:S05]  /*aec0*/  BSYNC B0 ;  /* 0x0000000000007941 */ /* 0x000fea0003800000 */
.L_x_116:
[----:B------:R-:W-:Y:S05]  /*aed0*/  BRA `(.L_x_118) ;  /* 0xfffffff4006c7947 */ /* 0x000fea000383ffff */
.L_x_91:
[----:B------:R-:W-:Y:S01]  /*aee0*/  BSSY B1, `(.L_x_119) ;  /* 0x0000006000017945 */ /* 0x000fe20003800000 */
[----:B------:R-:W-:-:S07]  /*aef0*/  MOV R15, 0xffffffff ;  /* 0xffffffff000f7802 */ /* 0x000fce0000000f00 */
[----:B-123--:R-:W-:Y:S05]  /*af00*/  WARPSYNC.COLLECTIVE R15, `(.L_x_120) ;  /* 0x000000000f0c7348 */ /* 0x00efea0003c00000 */
[----:B------:R-:W-:Y:S02]  /*af10*/  ELECT P6, UR62, PT ;  /* 0x00000000003e782f */ /* 0x000fe400038c0000 */
[----:B------:R-:W-:Y:S01]  /*af20*/  MOV R14, UR62 ;  /* 0x0000003e000e7c02 */ /* 0x000fe20008000f00 */
[----:B-123--:R-:W-:Y:S10]  /*af30*/  ENDCOLLECTIVE ;  /* 0x000000000000791b */ /* 0x00eff40003800000 */
.L_x_120:
[----:B------:R-:W-:Y:S05]  /*af40*/  BSYNC B1 ;  /* 0x0000000000017941 */ /* 0x000fea0003800000 */
.L_x_119:
[----:B------:R-:W-:Y:S05]  /*af50*/  BRA `(.L_x_121) ;  /* 0xfffffff400647947 */ /* 0x000fea000383ffff */
.L_x_93:
[----:B--2---:R2:W3:Y:S02]  /*af60*/  SYNCS.PHASECHK.TRANS64.TRYWAIT P0, [R6+URZ], R5 ;  /* 0x00000005060075a7 */ /* 0x0044e4000800017f */
[----:B---3--:R-:W-:Y:S05]  /*af70*/  @!P0 NANOSLEEP.SYNCS 0x989680 ;  /* 0x009896800000895d */ /* 0x008fea0003900000 */
[----:B------:R-:W3:Y:S02]  /*af80*/  @!P0 SYNCS.PHASECHK.TRANS64 P0, [R6+URZ], R5 ;  /* 0x00000005060085a7 */ /* 0x000ee4000800007f */
[----:B---3--:R-:W-:Y:S05]  /*af90*/  @!P0 BRA `(.L_x_93) ;  /* 0xfffffffc00f08947 */ /* 0x008fea000383ffff */
[----:B------:R-:W-:Y:S05]  /*afa0*/  BRA `(.L_x_122) ;  /* 0xfffffff400987947 */ /* 0x000fea000383ffff */
.L_x_94:
[----:B---3--:R3:W4:Y:S02]  /*afb0*/  SYNCS.PHASECHK.TRANS64.TRYWAIT P0, [R3+URZ], R2 ;  /* 0x00000002030075a7 */ /* 0x008724000800017f */
[----:B----4-:R-:W-:Y:S05]  /*afc0*/  @!P0 NANOSLEEP.SYNCS 0x989680 ;  /* 0x009896800000895d */ /* 0x010fea0003900000 */
[----:B------:R-:W4:Y:S02]  /*afd0*/  @!P0 SYNCS.PHASECHK.TRANS64 P0, [R3+URZ], R2 ;  /* 0x00000002030085a7 */ /* 0x000f24000800007f */
[----:B----4-:R-:W-:Y:S05]  /*afe0*/  @!P0 BRA `(.L_x_94) ;  /* 0xfffffffc00f08947 */ /* 0x010fea000383ffff */
[----:B------:R-:W-:Y:S05]  /*aff0*/  BRA `(.L_x_123) ;  /* 0xfffffff4008c7947 */ /* 0x000fea000383ffff */
.L_x_96:
[----:B---3--:R3:W4:Y:S02]  /*b000*/  SYNCS.PHASECHK.TRANS64.TRYWAIT P0, [R16+URZ], R5 ;  /* 0x00000005100075a7 */ /* 0x008724000800017f */
[----:B----4-:R-:W-:Y:S05]  /*b010*/  @!P0 NANOSLEEP.SYNCS 0x989680 ;  /* 0x009896800000895d */ /* 0x010fea0003900000 */
[----:B------:R-:W4:Y:S02]  /*b020*/  @!P0 SYNCS.PHASECHK.TRANS64 P0, [R16+URZ], R5 ;  /* 0x00000005100085a7 */ /* 0x000f24000800007f */
[----:B----4-:R-:W-:Y:S05]  /*b030*/  @!P0 BRA `(.L_x_96) ;  /* 0xfffffffc00f08947 */ /* 0x010fea000383ffff */
[----:B------:R-:W-:Y:S05]  /*b040*/  BRA `(.L_x_124) ;  /* 0xfffffff400907947 */ /* 0x000fea000383ffff */
.L_x_125:
[----:B------:R-:W-:-:S00]  /*b050*/  BRA `(.L_x_125) ;  /* 0xfffffffc00fc7947 */ /* 0x000fc0000383ffff */
[----:B------:R-:W-:-:S00]  /*b060*/  NOP ;  /* 0x0000000000007918 */ /* 0x000fc00000000000 */
        /* <DEDUP_REMOVED lines=9> */
.L_x_4549:


//--------------------- .text._ZN7cutlass13device_kernelIN5flash11enable_sm90INS1_16FlashAttnFwdSm90INS1_25CollectiveMainloopFwdSm90ILi2EN4cute5tupleIJNS5_1CILi1EEES8_S8_EEENS6_IJNS7_ILi64EEESA_SA_EEELi512ENS_10bfloat16_tEfNS_4arch4Sm90ELb0ELb0ELb0ELb0ELb0ELb0ELb1ELb0ELb0ELb0ELb0ELb0EEENS1_21CollectiveEpilogueFwdINS6_IJSA_NS7_ILi512EEESA_EEES9_SC_SE_Li256ELb0ELb0ELb0ELb0EEENS1_29StaticPersistentTileSchedulerILb0EEEEEEEEEvNT_6ParamsE --------------------------
	.section	.text._ZN7cutlass13device_kernelIN5flash11enable_sm90INS1_16FlashAttnFwdSm90INS1_25CollectiveMainloopFwdSm90ILi2EN4cute5tupleIJNS5_1CILi1EEES8_S8_EEENS6_IJNS7_ILi64EEESA_SA_EEELi512ENS_10bfloat16_tEfNS_4arch4Sm90ELb0ELb0ELb0ELb0ELb0ELb0ELb1ELb0ELb0ELb0ELb0ELb0EEENS1_21CollectiveEpilogueFwdINS6_IJSA_NS7_ILi512EEESA_EEES9_SC_SE_Li256ELb0ELb0ELb0ELb0EEENS1_29StaticPersistentTileSchedulerILb0EEEEEEEEEvNT_6ParamsE,"ax",@progbits
	.align	128
.text._ZN7cutlass13device_kernelIN5flash11enable_sm90INS1_16FlashAttnFwdSm90INS1_25CollectiveMainloopFwdSm90ILi2EN4cute5tupleIJNS5_1CILi1EEES8_S8_EEENS6_IJNS7_ILi64EEESA_SA_EEELi512ENS_10bfloat16_tEfNS_4arch4Sm90ELb0ELb0ELb0ELb0ELb0ELb0ELb1ELb0ELb0ELb0ELb0ELb0EEENS1_21CollectiveEpilogueFwdINS6_IJSA_NS7_ILi512EEESA_EEES9_SC_SE_Li256ELb0ELb0ELb0ELb0EEENS1_29StaticPersistentTileSchedulerILb0EEEEEEEEEvNT_6ParamsE:
        .type           _ZN7cutlass13device_kernelIN5flash11enable_sm90INS1_16FlashAttnFwdSm90INS1_25CollectiveMainloopFwdSm90ILi2EN4cute5tupleIJNS5_1CILi1EEES8_S8_EEENS6_IJNS7_ILi64EEESA_SA_EEELi512ENS_10bfloat16_tEfNS_4arch4Sm90ELb0ELb0ELb0ELb0ELb0ELb0ELb1ELb0ELb0ELb0ELb0ELb0EEENS1_21CollectiveEpilogueFwdINS6_IJSA_NS7_ILi512EEESA_EEES9_SC_SE_Li256ELb0ELb0ELb0ELb0EEENS1_29StaticPersistentTileSchedulerILb0EEEEEEEEEvNT_6ParamsE,@function
        .size           _ZN7cutlass13device_kernelIN5flash11enable_sm90INS1_16FlashAttnFwdSm90INS1_25CollectiveMainloopFwdSm90ILi2EN4cute5tupleIJNS5_1CILi1EEES8_S8_EEENS6_IJNS7_ILi64EEESA_SA_EEELi512ENS_10bfloat16_tEfNS_4arch4Sm90ELb0ELb0ELb0ELb0ELb0ELb0ELb1ELb0ELb0ELb0ELb0ELb0EEENS1_21CollectiveEpilogueFwdINS6_IJSA_NS7_ILi512EEESA_EEES9_SC_SE_Li256ELb0ELb0ELb0ELb0EEENS1_29StaticPersistentTileSchedulerILb0EEEEEEEEEvNT_6ParamsE,(.L_x_4550 - _ZN7cutlass13device_kernelIN5flash11enable_sm90INS1_16FlashAttnFwdSm90INS1_25CollectiveMainloopFwdSm90ILi2EN4cute5tupleIJNS5_1CILi1EEES8_S8_EEENS6_IJNS7_ILi64EEESA_SA_EEELi512ENS_10bfloat16_tEfNS_4arch4Sm90ELb0ELb0ELb0ELb0ELb0ELb0ELb1ELb0ELb0ELb0ELb0ELb0EEENS1_21CollectiveEpilogueFwdINS6_IJSA_NS7_ILi512EEESA_EEES9_SC_SE_Li256ELb0ELb0ELb0ELb0EEENS1_29StaticPersistentTileSchedulerILb0EEEEEEEEEvNT_6ParamsE)
        .other          _ZN7cutlass13device_kernelIN5flash11enable_sm90INS1_16FlashAttnFwdSm90INS1_25CollectiveMainloopFwdSm90ILi2EN4cute5tupleIJNS5_1CILi1EEES8_S8_EEENS6_IJNS7_ILi64EEESA_SA_EEELi512ENS_10bfloat16_tEfNS_4arch4Sm90ELb0ELb0ELb0ELb0ELb0ELb0ELb1ELb0ELb0ELb0ELb0ELb0EEENS1_21CollectiveEpilogueFwdINS6_IJSA_NS7_ILi512EEESA_EEES9_SC_SE_Li256ELb0ELb0ELb0ELb0EEENS1_29StaticPersistentTileSchedulerILb0EEEEEEEEEvNT_6ParamsE,@"STO_CUDA_ENTRY STV_DEFAULT"
_ZN7cutlass13device_kernelIN5flash11enable_sm90INS1_16FlashAttnFwdSm90INS1_25CollectiveMainloopFwdSm90ILi2EN4cute5tupleIJNS5_1CILi1EEES8_S8_EEENS6_IJNS7_ILi64EEESA_SA_EEELi512ENS_10bfloat16_tEfNS_4arch4Sm90ELb0ELb0ELb0ELb0ELb0ELb0ELb1ELb0ELb0ELb0ELb0ELb0EEENS1_21CollectiveEpilogueFwdINS6_IJSA_NS7_ILi512EEESA_EEES9_SC_SE_Li256ELb0ELb0ELb0ELb0EEENS1_29StaticPersistentTileSchedulerILb0EEEEEEEEEvNT_6ParamsE:
[----:B------:R-:W1:Y:S02]  /*0000*/  LDC R1, c[0x0][0x28] ;  /* 0x00000a00ff017b82 */ /* 0x000e640000000800 */
[----:B-1----:R-:W-:Y:S01]  /*0010*/  VIADD R1, R1, 0xffffffe0 ;  /* 0xffffffe001017836 */ /* 0x002fe20000000000 */
[----:B------:R-:W1:Y:S01]  /*0020*/  S2R R3, SR_TID.X ;  /* 0x0000000000037919 */ /* 0x000e620000002100 */
[----:B------:R-:W-:Y:S01]  /*0030*/  ELECT P0, URZ, PT ;  /* 0x00000000003f782f */ /* 0x000fe20003800000 */
[----:B------:R-:W-:Y:S01]  /*0040*/  BSSY B0, `(.L_x_126) ;  /* 0x0000016000007945 */ /* 0x000fe20003800000 */
[----:B-1----:R-:W-:-:S05]  /*0050*/  SHF.R.U32.HI R0, RZ, 0x5, R3 ;  /* 0x00000005ff007819 */ /* 0x002fca0000011603 */
[----:B------:R-:W1:Y:S02]  /*0060*/  SHFL.IDX PT, R2, R0, RZ, 0x1f ;  /* 0x00001fff00027589 */ /* 0x000e6400000e0000 */
[----:B-1----:R-:W-:-:S13]  /*0070*/  ISETP.EQ.AND P0, PT, R2, RZ, P0 ;  /* 0x000000ff0200720c */ /* 0x002fda0000702270 */
[----:B------:R-:W-:Y:S05]  /*0080*/  @!P0 BRA `(.L_x_127) ;  /* 0x0000000000448947 */ /* 0x000fea0003800000 */
[----:B------:R-:W-:Y:S02]  /*0090*/  ULDC.64 UR4, c[0x0][0x198] ;  /* 0x0000660000047ab9 */ /* 0x000fe40000000a00 */
[----:B------:R-:W-:Y:S02]  /*00a0*/  UIADD3 UR6, UP0, UR4, 0x270, URZ ;  /* 0x0000027004067890 */ /* 0x000fe4000ff1e03f */
[----:B------:R-:W-:Y:S02]  /*00b0*/  UIADD3 UR8, UP1, UR4, 0x770, URZ ;  /* 0x0000077004087890 */ /* 0x000fe4000ff3e03f */
[----:B------:R-:W-:Y:S02]  /*00c0*/  UIADD3 UR10, UP2, UR4, 0x370, URZ ;  /* 0x00000370040a7890 */ /* 0x000fe4000ff5e03f */
[----:B------:R-:W-:Y:S02]  /*00d0*/  UIADD3 UR12, UP3, UR4, 0x470, URZ ;  /* 0x00000470040c7890 */ /* 0x000fe4000ff7e03f */
[----:B------:R-:W-:-:S02]  /*00e0*/  UIADD3 UR4, UP4, UR4, 0xaf0, URZ ;  /* 0x00000af004047890 */ /* 0x000fc4000ff9e03f */
[----:B------:R-:W-:Y:S02]  /*00f0*/  UIADD3.X UR7, URZ, UR5, URZ, UP0, !UPT ;  /* 0x000000053f077290 */ /* 0x000fe400087fe43f */
[----:B------:R-:W-:Y:S02]  /*0100*/  UIADD3.X UR9, URZ, UR5, URZ, UP1, !UPT ;  /* 0x000000053f097290 */ /* 0x000fe40008ffe43f */
[----:B------:R-:W-:Y:S02]  /*0110*/  UIADD3.X UR11, URZ, UR5, URZ, UP2, !UPT ;  /* 0x000000053f0b7290 */ /* 0x000fe400097fe43f */
[----:B------:R-:W-:Y:S02]  /*0120*/  UIADD3.X UR13, URZ, UR5, URZ, UP3, !UPT ;  /* 0x000000053f0d7290 */ /* 0x000fe40009ffe43f */
[----:B------:R-:W-:Y:S01]  /*0130*/  UIADD3.X UR5, URZ, UR5, URZ, UP4, !UPT ;  /* 0x000000053f057290 */ /* 0x000fe2000a7fe43f */
[----:B------:R1:W-:Y:S02]  /*0140*/  UTMACCTL.PF [UR6] ;  /* 0x00000000060079b9 */ /* 0x0003e40008040000 */
[----:B------:R1:W-:Y:S02]  /*0150*/  UTMACCTL.PF [UR8] ;  /* 0x00000000080079b9 */ /* 0x0003e40008040000 */
[----:B------:R1:W-:Y:S02]  /*0160*/  UTMACCTL.PF [UR10] ;  /* 0x000000000a0079b9 */ /* 0x0003e40008040000 */
[----:B------:R1:W-:Y:S02]  /*0170*/  UTMACCTL.PF [UR12] ;  /* 0x000000000c0079b9 */ /* 0x0003e40008040000 */
[----:B------:R1:W-:Y:S02]  /*0180*/  UTMACCTL.PF [UR4] ;  /* 0x00000000040079b9 */ /* 0x0003e40008040000 */
[----:B-1----:R-:W-:Y:S01]  /*0190*/  NOP ;  /* 0x0000000000007918 */ /* 0x002fe20000000000 */
.L_x_127:
[----:B------:R-:W-:Y:S05]  /*01a0*/  BSYNC B0 ;  /* 0x0000000000007941 */ /* 0x000fea0003800000 */
.L_x_126:
[----:B------:R-:W-:Y:S01]  /*01b0*/  VOTEU.ANY UP0, P0 ;  /* 0x00000000003f7886 */ /* 0x000fe20000000100 */
[----:B------:R-:W1:Y:S01]  /*01c0*/  SHFL.IDX PT, R2, R0, RZ, 0x1f ;  /* 0x00001fff00027589 */ /* 0x000e6200000e0000 */
[----:B------:R-:W-:Y:S01]  /*01d0*/  UMOV UR4, 0x1 ;  /* 0x0000000100047882 */ /* 0x000fe20000000000 */
[----:B------:R-:W-:Y:S01]  /*01e0*/  VOTEU.ANY UP1, P0 ;  /* 0x00000000003f7886 */ /* 0x000fe20000020100 */
[----:B------:R-:W-:Y:S01]  /*01f0*/  SHF.R.U32.HI R4, RZ, 0x7, R3 ;  /* 0x00000007ff047819 */ /* 0x000fe20000011603 */
[----:B------:R-:W2:Y:S01]  /*0200*/  @UP0 S2UR UR7, SR_CgaCtaId ;  /* 0x00000000000709c3 */ /* 0x000ea20000008800 */
[----:B------:R-:W-:Y:S01]  /*0210*/  @UP0 UMOV UR6, 0x400 ;  /* 0x0000040000060882 */ /* 0x000fe20000000000 */
[----:B------:R-:W-:-:S04]  /*0220*/  @UP0 UIADD3 UR4, -UR4, 0x100000, URZ ;  /* 0x0010000004040890 */ /* 0x000fc8000fffe13f */
[----:B------:R-:W-:Y:S02]  /*0230*/  @UP0 USHF.L.U32 UR5, UR4, 0xb, URZ ;  /* 0x0000000b04050899 */ /* 0x000fe4000800063f */
[----:B------:R-:W-:Y:S01]  /*0240*/  @UP0 USHF.L.U32 UR4, UR4, 0x1, URZ ;  /* 0x0000000104040899 */ /* 0x000fe2000800063f */
[----:B------:R-:W-:Y:S01]  /*0250*/  VOTEU.ANY UP2, P0 ;  /* 0x00000000003f7886 */ /* 0x000fe20000040100 */
[----:B-1----:R-:W-:Y:S02]  /*0260*/  ISETP.NE.AND P1, PT, R2, RZ, PT ;  /* 0x000000ff0200720c */ /* 0x002fe40003f25270 */
[----:B------:R1:W3:Y:S01]  /*0270*/  SHFL.IDX PT, R2, R4, RZ, 0x1f ;  /* 0x00001fff04027589 */ /* 0x0002e200000e0000 */
[----:B--2---:R-:W-:Y:S01]  /*0280*/  @UP0 ULEA UR6, UR7, UR6, 0x18 ;  /* 0x0000000607060291 */ /* 0x004fe2000f8ec03f */
[----:B------:R-:W-:Y:S02]  /*0290*/  VOTEU.ANY UP0, P0 ;  /* 0x00000000003f7886 */ /* 0x000fe40000000100 */
[----:B------:R-:W2:Y:S09]  /*02a0*/  FENCE.VIEW.ASYNC.S ;  /* 0x00000000000073c6 */ /* 0x000eb20000000000 */
[----:B--2---:R1:W2:Y:S01]  /*02b0*/  @UP0 SYNCS.EXCH.64 URZ, [UR6+0x38800], UR4 ;  /* 0x03880004063f05b2 */ /* 0x0042a20008000100 */
[----:B------:R1:W4:Y:S01]  /*02c0*/  @UP1 SYNCS.EXCH.64 URZ, [UR6+0x38810], UR4 ;  /* 0x03881004063f15b2 */ /* 0x0003220008000100 */
[----:B------:R1:W1:Y:S01]  /*02d0*/  @UP2 SYNCS.EXCH.64 URZ, [UR6+0x38820], UR4 ;  /* 0x03882004063f25b2 */ /* 0x0002620008000100 */
        /* <DEDUP_REMOVED lines=13> */
[----:B------:R1:W1:Y:S01]  /*03b0*/  SYNCS.EXCH.64 URZ, [UR6+0x38848], UR4 ;  /* 0x03884804063f75b2 */ /* 0x0002620008000100 */
[----:B------:R-:W-:Y:S01]  /*03c0*/  NOP ;  /* 0x0000000000007918 */ /* 0x000fe20000000000 */
.L_x_128:
[----:B-1----:R-:W1:Y:S01]  /*03d0*/  SHFL.IDX PT, R4, R0, RZ, 0x1f ;  /* 0x00001fff00047589 */ /* 0x002e6200000e0000 */
[----:B------:R-:W-:Y:S01]  /*03e0*/  NOP ;  /* 0x0000000000007918 */ /* 0x000fe20000000000 */
[----:B-1----:R-:W-:-:S13]  /*03f0*/  ISETP.NE.AND P0, PT, R4, RZ, PT ;  /* 0x000000ff0400720c */ /* 0x002fda0003f05270 */
[----:B------:R-:W-:Y:S05]  /*0400*/  @P0 BRA `(.L_x_129) ;  /* 0x0000000000480947 */ /* 0x000fea0003800000 */
[----:B------:R-:W1:Y:S01]  /*0410*/  S2UR UR5, SR_CgaCtaId ;  /* 0x00000000000579c3 */ /* 0x000e620000008800 */
        /* <DEDUP_REMOVED lines=15> */
[----:B------:R1:W1:Y:S01]  /*0510*/  SYNCS.EXCH.64 URZ, [UR8+0x38868], UR4 ;  /* 0x03886804083f75b2 */ /* 0x0002620008000100 */
[----:B------:R-:W-:Y:S01]  /*0520*/  NOP ;  /* 0x0000000000007918 */ /* 0x000fe20000000000 */
.L_x_129:
[----:B------:R-:W5:Y:S01]  /*0530*/  SHFL.IDX PT, R4, R0, RZ, 0x1f ;  /* 0x00001fff00047589 */ /* 0x000f6200000e0000 */
[----:B------:R-:W-:Y:S01]  /*0540*/  NOP ;  /* 0x0000000000007918 */ /* 0x000fe20000000000 */
[----:B-----5:R-:W-:-:S13]  /*0550*/  ISETP.NE.AND P0, PT, R4, RZ, PT ;  /* 0x000000ff0400720c */ /* 0x020fda0003f05270 */
        /* <DEDUP_REMOVED lines=15> */
.L_x_130:
[----:B------:R-:W5:Y:S01]  /*0650*/  SHFL.IDX PT, R4, R0, RZ, 0x1f ;  /* 0x00001fff00047589 */ /* 0x000f6200000e0000 */
[----:B------:R-:W-:Y:S01]  /*0660*/  NOP ;  /* 0x0000000000007918 */ /* 0x000fe20000000000 */
[----:B-----5:R-:W-:-:S13]  /*0670*/  ISETP.NE.AND P0, PT, R4, RZ, PT ;  /* 0x000000ff0400720c */ /* 0x020fda0003f05270 */
        /* <DEDUP_REMOVED lines=19> */
.L_x_131:
[----:B------:R-:W5:Y:S01]  /*07b0*/  SHFL.IDX PT, R4, R0, RZ, 0x1f ;  /* 0x00001fff00047589 */ /* 0x000f6200000e0000 */
[----:B---3--:R-:W-:Y:S01]  /*07c0*/  R2UR UR43, R2 ;  /* 0x00000000022b72ca */ /* 0x008fe200000e0000 */
        /* <DEDUP_REMOVED lines=20> */
[----:B---3--:R-:W-:Y:S01]  /*0910*/  NOP ;  /* 0x0000000000007918 */ /* 0x008fe20000000000 */
.L_x_132:
[----:B------:R-:W-:Y:S01]  /*0920*/  ISETP.NE.AND P0, PT, RZ, UR43, PT ;  /* 0x0000002bff007c0c */ /* 0x000fe2000bf05270 */
[----:B------:R-:W-:Y:S01]  /*0930*/  NOP ;  /* 0x0000000000007918 */ /* 0x000fe20000000000 */
[----:B------:R-:W-:Y:S01]  /*0940*/  ULDC.64 UR54, c[0x0][0x208] ;  /* 0x0000820000367ab9 */ /* 0x000fe20000000a00 */
[----:B-12-4-:R-:W-:Y:S10]  /*0950*/  BAR.SYNC.DEFER_BLOCKING 0x0 ;  /* 0x0000000000007b1d */ /* 0x016ff40000010000 */
[----:B------:R-:W-:Y:S05]  /*0960*/  @!P0 BRA `(.L_x_133) ;  /* 0x0000009400308947 */ /* 0x000fea0003800000 */
.L_x_134:
        /* <DEDUP_REMOVED lines=16> */
[----:B------:R-:W-:Y:S01]  /*0a70*/  IMAD.MOV.U32 R184, RZ, RZ, 0x40 ;  /* 0x00000040ffb87424 */ /* 0x000fe200078e00ff */
[----:B------:R-:W-:Y:S01]  /*0a80*/  MOV R16, RZ ;  /* 0x000000ff00107202 */ /* 0x000fe20000000f00 */
[----:B------:R-:W-:Y:S01]  /*0a90*/  ULDC.64 UR46, c[0x0][0x198] ;  /* 0x00006600002e7ab9 */ /* 0x000fe20000000a00 */
[----:B------:R-:W-:Y:S01]  /*0aa0*/  SHF.R.S32.HI R3, RZ, 0x1f, R0 ;  /* 0x0000001fff037819 */ /* 0x000fe20000011400 */
[----:B------:R-:W-:-:S03]  /*0ab0*/  UMOV UR38, URZ ;  /* 0x0000003f00267c82 */ /* 0x000fc60008000000 */
[CC--:B------:R-:W-:Y:S02]  /*0ac0*/  LEA.HI R2, R3.reuse, R0.reuse, RZ, 0x4 ;  /* 0x0000000003027211 */ /* 0x0c0fe400078f20ff */
[CC--:B------:R-:W-:Y:S02]  /*0ad0*/  LEA.HI R4, R3.reuse, R0.reuse, RZ, 0x5 ;  /* 0x0000000003047211 */ /* 0x0c0fe400078f28ff */
[----:B------:R-:W-:Y:S02]  /*0ae0*/  LOP3.LUT R7, R2, 0xfffffff0, RZ, 0xc0, !PT ;  /* 0xfffffff002077812 */ /* 0x000fe400078ec0ff */
[----:B------:R-:W-:Y:S02]  /*0af0*/  LEA.HI R5, R3, R0, RZ, 0x7 ;  /* 0x0000000003057211 */ /* 0x000fe400078f38ff */
[--C-:B------:R-:W-:Y:S01]  /*0b00*/  SHF.R.S32.HI R187, RZ, 0x5, R4.reuse ;  /* 0x00000005ffbb7819 */ /* 0x100fe20000011404 */
[----:B------:R-:W-:Y:S01]  /*0b10*/  IMAD.IADD R7, R0, 0x1, -R7 ;  /* 0x0000000100077824 */ /* 0x000fe200078e0a07 */
[----:B------:R-:W-:-:S02]  /*0b20*/  SHF.R.S32.HI R4, RZ, 0x1f, R4 ;  /* 0x0000001fff047819 */ /* 0x000fc40000011404 */
[----:B------:R-:W-:Y:S02]  /*0b30*/  LOP3.LUT R3, R5, 0xffffff80, RZ, 0xc0, !PT ;  /* 0xffffff8005037812 */ /* 0x000fe400078ec0ff */
[----:B------:R-:W-:Y:S01]  /*0b40*/  LEA.HI R4, R4, R187, RZ, 0x2 ;  /* 0x000000bb04047211 */ /* 0x000fe200078f10ff */
[----:B-1----:R-:W-:Y:S01]  /*0b50*/  ULEA UR42, UR4, UR42, 0x18 ;  /* 0x0000002a042a7291 */ /* 0x002fe2000f8ec03f */
[----:B------:R-:W-:Y:S02]  /*0b60*/  IADD3 R3, R0, -R3, RZ ;  /* 0x8000000300037210 */ /* 0x000fe40007ffe0ff */
[----:B------:R-:W-:Y:S02]  /*0b70*/  SHF.R.S32.HI R0, RZ, 0x1f, R7 ;  /* 0x0000001fff007819 */ /* 0x000fe40000011407 */
[----:B------:R-:W-:Y:S02]  /*0b80*/  SHF.R.S32.HI R186, RZ, 0x7, R5 ;  /* 0x00000007ffba7819 */ /* 0x000fe40000011405 */
[----:B------:R-:W-:-:S02]  /*0b90*/  LOP3.LUT R4, R4, 0x3ffffc, RZ, 0xc0, !PT ;  /* 0x003ffffc04047812 */ /* 0x000fc400078ec0ff */
[----:B------:R-:W-:Y:S01]  /*0ba0*/  SHF.R.S32.HI R9, RZ, 0x4, R2 ;  /* 0x00000004ff097819 */ /* 0x000fe20000011402 */
[----:B------:R-:W-:Y:S01]  /*0bb0*/  IMAD R11, R186, 0x100, R7 ;  /* 0x00000100ba0b7824 */ /* 0x000fe200078e0207 */
[----:B------:R-:W-:Y:S01]  /*0bc0*/  LEA.HI R6, R0, R7, RZ, 0x3 ;  /* 0x0000000700067211 */ /* 0x000fe200078f18ff */
[----:B------:R-:W-:Y:S01]  /*0bd0*/  IMAD.IADD R8, R187, 0x1, -R4 ;  /* 0x00000001bb087824 */ /* 0x000fe200078e0a04 */
[----:B------:R-:W-:Y:S02]  /*0be0*/  LEA.HI R2, R2, R9, RZ, 0x1 ;  /* 0x0000000902027211 */ /* 0x000fe400078f08ff */
[----:B------:R-:W-:Y:S02]  /*0bf0*/  LOP3.LUT R4, R6, 0xfffffff8, RZ, 0xc0, !PT ;  /* 0xfffffff806047812 */ /* 0x000fe400078ec0ff */
[----:B------:R-:W-:Y:S02]  /*0c00*/  LOP3.LUT R2, R2, 0x1ffffffe, RZ, 0xc0, !PT ;  /* 0x1ffffffe02027812 */ /* 0x000fe400078ec0ff */
[----:B------:R-:W-:Y:S01]  /*0c10*/  LEA R188, R8, R11, 0x4 ;  /* 0x0000000b08bc7211 */ /* 0x000fe200078e20ff */
[----:B------:R-:W-:Y:S01]  /*0c20*/  IMAD.IADD R8, R7, 0x1, -R4 ;  /* 0x0000000107087824 */ /* 0x000fe200078e0a04 */
[----:B------:R-:W-:Y:S01]  /*0c30*/  SHF.L.U32 R6, R6, 0x6, RZ ;  /* 0x0000000606067819 */ /* 0x000fe200000006ff */
[----:B------:R-:W-:Y:S01]  /*0c40*/  IMAD.IADD R9, R9, 0x1, -R2 ;  /* 0x0000000109097824 */ /* 0x000fe200078e0a02 */
[----:B------:R-:W-:Y:S01]  /*0c50*/  SHF.R.S32.HI R0, RZ, 0x1f, R3 ;  /* 0x0000001fff007819 */ /* 0x000fe20000011403 */
[----:B------:R-:W-:Y:S01]  /*0c60*/  IMAD.SHL.U32 R10, R8, 0x40, RZ ;  /* 0x00000040080a7824 */ /* 0x000fe200078e00ff */
[----:B------:R-:W-:Y:S01]  /*0c70*/  LOP3.LUT R6, R6, 0x7ffffe00, RZ, 0xc0, !PT ;  /* 0x7ffffe0006067812 */ /* 0x000fe200078ec0ff */
[----:B------:R-:W-:Y:S01]  /*0c80*/  IMAD.SHL.U32 R9, R9, 0x8, RZ ;  /* 0x0000000809097824 */ /* 0x000fe200078e00ff */
[----:B------:R-:W-:-:S02]  /*0c90*/  LEA.HI R2, R0, R3, RZ, 0x2 ;  /* 0x0000000300027211 */ /* 0x000fc400078f10ff */
[----:B------:R-:W-:Y:S01]  /*0ca0*/  LOP3.LUT R10, R10, 0x1c0, RZ, 0xc0, !PT ;  /* 0x000001c00a0a7812 */ /* 0x000fe200078ec0ff */
[--C-:B------:R-:W-:Y:S01]  /*0cb0*/  IMAD.U32 R188, R188, 0x40, R9.reuse ;  /* 0x00000040bcbc7824 */ /* 0x100fe200078e0009 */
[----:B------:R-:W-:Y:S02]  /*0cc0*/  LEA R6, R187, R6, 0xa ;  /* 0x00000006bb067211 */ /* 0x000fe400078e50ff */
[----:B------:R-:W-:Y:S02]  /*0cd0*/  LOP3.LUT R9, R10, 0x8, R9, 0xf8, !PT ;  /* 0x000000080a097812 */ /* 0x000fe400078ef809 */
[----:B------:R-:W-:Y:S02]  /*0ce0*/  SHF.R.U32.HI R10, RZ, 0x3, R10 ;  /* 0x00000003ff0a7819 */ /* 0x000fe4000001160a */
[----:B------:R-:W-:Y:S02]  /*0cf0*/  LEA.HI R4, R0, R3, RZ, 0x5 ;  /* 0x0000000300047211 */ /* 0x000fe400078f28ff */
[----:B------:R-:W-:-:S02]  /*0d00*/  LOP3.LUT R9, R9, R10, RZ, 0x3c, !PT ;  /* 0x0000000a09097212 */ /* 0x000fc400078e3cff */
[--C-:B------:R-:W-:Y:S02]  /*0d10*/  SHF.R.S32.HI R0, RZ, 0x2, R2.reuse ;  /* 0x00000002ff007819 */ /* 0x100fe40000011402 */
[----:B------:R-:W-:Y:S01]  /*0d20*/  SHF.R.S32.HI R7, RZ, 0x1f, R2 ;  /* 0x0000001fff077819 */ /* 0x000fe20000011402 */
[----:B------:R-:W-:Y:S01]  /*0d30*/  IMAD.IADD R6, R6, 0x1, R9 ;  /* 0x0000000106067824 */ /* 0x000fe200078e0209 */
[----:B------:R-:W-:Y:S02]  /*0d40*/  R2P PR, R8, 0x6 ;  /* 0x0000000608007804 */ /* 0x000fe40000000000 */
[----:B------:R-:W-:Y:S02]  /*0d50*/  LEA.HI R7, R7, R0, RZ, 0x3 ;  /* 0x0000000007077211 */ /* 0x000fe400078f18ff */
[----:B------:R-:W-:Y:S02]  /*0d60*/  LEA.HI R5, R5, R186, RZ, 0x1 ;  /* 0x000000ba05057211 */ /* 0x000fe400078f08ff */
[----:B------:R-:W-:-:S02]  /*0d70*/  LEA R23, R6, UR42, 0x1 ;  /* 0x0000002a06177c11 */ /* 0x000fc4000f8e08ff */
[----:B------:R-:W-:Y:S02]  /*0d80*/  LOP3.LUT R2, R2, 0x7ffffffc, RZ, 0xc0, !PT ;  /* 0x7ffffffc02027812 */ /* 0x000fe400078ec0ff */
[----:B------:R-:W-:Y:S01]  /*0d90*/  LOP3.LUT R7, R7, 0xfffffff8, RZ, 0xc0, !PT ;  /* 0xfffffff807077812 */ /* 0x000fe200078ec0ff */
[----:B------:R-:W-:Y:S01]  /*0da0*/  VIADD R185, R23, 0x36400 ;  /* 0x0003640017b97836 */ /* 0x000fe20000000000 */
[----:B------:R-:W-:Y:S01]  /*0db0*/  LOP3.LUT R5, R5, 0xfffffe, RZ, 0xc0, !PT ;  /* 0x00fffffe05057812 */ /* 0x000fe200078ec0ff */
[----:B------:R-:W-:Y:S01]  /*0dc0*/  VIADD R22, R23, 0x36420 ;  /* 0x0003642017167836 */ /* 0x000fe20000000000 */
[----:B------:R-:W-:Y:S01]  /*0dd0*/  SHF.R.S32.HI R4, RZ, 0x5, R4 ;  /* 0x00000005ff047819 */ /* 0x000fe20000011404 */
[----:B------:R-:W-:Y:S01]  /*0de0*/  IMAD.IADD R18, R3, 0x1, -R2 ;  /* 0x0000000103127824 */ /* 0x000fe200078e0a02 */
[----:B------:R-:W-:Y:S01]  /*0df0*/  SEL R184, R184, 0xffffffc0, !P2 ;  /* 0xffffffc0b8b87807 */ /* 0x000fe20005000000 */
[----:B------:R-:W-:Y:S01]  /*0e00*/  IMAD.IADD R7, R0, 0x1, -R7 ;  /* 0x0000000100077824 */ /* 0x000fe200078e0a07 */
[----:B------:R-:W-:Y:S01]  /*0e10*/  MOV R2, RZ ;  /* 0x000000ff00027202 */ /* 0x000fe20000000f00 */
[----:B------:R-:W-:-:S02]  /*0e20*/  IMAD.IADD R5, R186, 0x1, -R5 ;  /* 0x00000001ba057824 */ /* 0x000fc400078e0a05 */
[C---:B------:R-:W-:Y:S01]  /*0e30*/  @P1 VIADD R22, R185.reuse, 0xffffffe0 ;  /* 0xffffffe0b9161836 */ /* 0x040fe20000000000 */
[----:B------:R-:W-:Y:S01]  /*0e40*/  IADD3 R185, R185, R184, RZ ;  /* 0x000000b8b9b97210 */ /* 0x000fe20007ffe0ff */
[----:B------:R-:W-:Y:S02]  /*0e50*/  IMAD R17, R4, 0x10, R7 ;  /* 0x0000001004117824 */ /* 0x000fe400078e0207 */
[----:B------:R-:W-:Y:S02]  /*0e60*/  IMAD.SHL.U32 R19, R5, 0x100, RZ ;  /* 0x0000010005137824 */ /* 0x000fe400078e00ff */
[----:B------:R-:W-:Y:S02]  /*0e70*/  IMAD.SHL.U32 R18, R18, 0x2, RZ ;  /* 0x0000000212127824 */ /* 0x000fe400078e00ff */
[----:B------:R-:W-:-:S07]  /*0e80*/  IMAD.IADD R184, R184, 0x1, R22 ;  /* 0x00000001b8b87824 */ /* 0x000fce00078e0216 */
.L_x_163:
[----:B------:R-:W-:Y:S01]  /*0e90*/  ULDC UR4, c[0x0][0xea8] ;  /* 0x0003aa0000047ab9 */ /* 0x000fe20000000800 */
[----:B------:R-:W-:Y:S01]  /*0ea0*/  ULDC.64 UR6, c[0x0][0x3f8] ;  /* 0x0000fe0000067ab9 */ /* 0x000fe20000000a00 */
[----:B------:R-:W-:Y:S02]  /*0eb0*/  UISETP.NE.AND UP1, UPT, UR4, 0x1, UPT ;  /* 0x000000010400788c */ /* 0x000fe4000bf25270 */
[----:B------:R-:W-:Y:S01]  /*0ec0*/  UISETP.NE.U32.AND UP0, UPT, UR6, URZ, UPT ;  /* 0x0000003f0600728c */ /* 0x000fe2000bf05070 */
[----:B------:R-:W-:Y:S01]  /*0ed0*/  ULDC UR4, c[0x0][0xeb4] ;  /* 0x0003ad0000047ab9 */ /* 0x000fe20000000800 */
[----:B------:R-:W-:Y:S01]  /*0ee0*/  UMOV UR40, UR41 ;  /* 0x0000002900287c82 */ /* 0x000fe20008000000 */
[----:B------:R-:W-:Y:S02]  /*0ef0*/  UISETP.NE.AND UP2, UPT, UR4, 0x1, UPT ;  /* 0x000000010400788c */ /* 0x000fe4000bf45270 */
[----:B------:R-:W-:Y:S01]  /*0f00*/  UISETP.NE.AND.EX UP0, UPT, UR7, URZ, UPT, UP0 ;  /* 0x0000003f0700728c */ /* 0x000fe2000bf05300 */
[----:B------:R-:W-:-:S03]  /*0f10*/  ULDC UR44, c[0x0][0x404] ;  /* 0x00010100002c7ab9 */ /* 0x000fc60000000800 */
[----:B------:R-:W-:Y:S01]  /*0f20*/  @UP1 ULDC UR4, c[0x0][0xeac] ;  /* 0x0003ab0000041ab9 */ /* 0x000fe20000000800 */
[----:B------:R-:W-:Y:S01]  /*0f30*/  @UP1 ULDC UR6, c[0x0][0xeb0] ;  /* 0x0003ac0000061ab9 */ /* 0x000fe20000000800 */
[----:B------:R-:W-:Y:S02]  /*0f40*/  UIMAD.WIDE.U32 UR4, UR41, UR4, URZ ;  /* 0x00000004290472a5 */ /* 0x000fe4000f8e003f */
[----:B------:R-:W-:Y:S02]  /*0f50*/  USEL UR44, UR44, 0x1, UP0 ;  /* 0x000000012c2c7887 */ /* 0x000fe40008000000 */
[----:B------:R-:W-:Y:S02]  /*0f60*/  @UP1 USHF.R.U32.HI UR40, URZ, UR6, UR5 ;  /* 0x000000063f281299 */ /* 0x000fe40008011605 */
[----:B------:R-:W-:Y:S01]  /*0f70*/  UISETP.NE.AND UP1, UPT, UR43, 0x1, UPT ;  /* 0x000000012b00788c */ /* 0x000fe2000bf25270 */
[----:B------:R-:W-:Y:S01]  /*0f80*/  @UP2 ULDC.64 UR6, c[0x0][0xeb8] ;  /* 0x0003ae0000062ab9 */ /* 0x000fe20000000a00 */
[----:B------:R-:W-:Y:S01]  /*0f90*/  UMOV UR39, UR41 ;  /* 0x0000002900277c82 */ /* 0x000fe20008000000 */
[----:B------:R-:W-:-:S03]  /*0fa0*/  UIMAD.WIDE.U32 UR4, UR40, UR6, URZ ;  /* 0x00000006280472a5 */ /* 0x000fc6000f8e003f */
[----:B------:R-:W-:Y:S01]  /*0fb0*/  PLOP3.LUT P0, PT, PT, PT, UP1, 0x80, 0x0 ;  /* 0x000000000000781c */ /* 0x000fe20003f0f018 */
[----:B------:R-:W-:Y:S01]  /*0fc0*/  ULDC UR6, c[0x0][0x2e0] ;  /* 0x0000b80000067ab9 */ /* 0x000fe20000000800 */
[----:B------:R-:W-:Y:S01]  /*0fd0*/  UMOV UR36, UR40 ;  /* 0x0000002800247c82 */ /* 0x000fe20008000000 */
[----:B------:R-:W-:Y:S02]  /*0fe0*/  UIMAD UR44, UR44, UR6, URZ ;  /* 0x000000062c2c72a4 */ /* 0x000fe4000f8e023f */
[----:B------:R-:W-:-:S08]  /*0ff0*/  @UP2 USHF.R.U32.HI UR36, URZ, UR7, UR5 ;  /* 0x000000073f242299 */ /* 0x000fd00008011605 */
[----:B-1----:R-:W-:Y:S05]  /*1000*/  @!P0 BRA `(.L_x_135) ;  /* 0x0000001400e08947 */ /* 0x002fea0003800000 */
[----:B------:R-:W1:Y:S01]  /*1010*/  SHFL.IDX PT, R0, R186, RZ, 0x1f ;  /* 0x00001fffba007589 */ /* 0x000e6200000e0000 */
[----:B------:R-:W-:Y:S01]  /*1020*/  UIADD3 UR4, UR42, 0x36400, URZ ;  /* 0x000364002a047890 */ /* 0x000fe2000fffe03f */
[----:B------:R-:W-:Y:S01]  /*1030*/  UMOV UR17, 0x40000040 ;  /* 0x4000004000117882 */ /* 0x000fe20000000000 */
[----:B------:R-:W-:Y:S02]  /*1040*/  BAR.SYNC.DEFER_BLOCKING 0xe, 0x100 ;  /* 0x0384000000007b1d */ /* 0x000fe40000010000 */
[----:B------:R-:W-:Y:S02]  /*1050*/  USHF.R.U32.HI UR4, URZ, 0x4, UR4 ;  /* 0x000000043f047899 */ /* 0x000fe40008011604 */
[----:B------:R-:W-:Y:S02]  /*1060*/  UISETP.GE.AND UP0, UPT, UR44, 0x41, UPT ;  /* 0x000000412c00788c */ /* 0x000fe4000bf06270 */
[----:B------:R-:W-:Y:S01]  /*1070*/  ULOP3.LUT UR4, UR4, 0x3fff, URZ, 0xc0, !UPT ;  /* 0x00003fff04047892 */ /* 0x000fe2000f8ec03f */
[----:B------:R-:W-:Y:S01]  /*1080*/  UMOV UR19, 0x40000040 ;  /* 0x4000004000137882 */ /* 0x000fe20000000000 */
[----:B------:R-:W-:-:S02]  /*1090*/  UMOV UR5, 0x40000040 ;  /* 0x4000004000057882 */ /* 0x000fc40000000000 */
[----:B------:R-:W-:Y:S01]  /*10a0*/  ULOP3.LUT UR16, UR4, 0x10000, URZ, 0xfc, !UPT ;  /* 0x0001000004107892 */ /* 0x000fe2000f8efc3f */
[----:B------:R-:W2:Y:S01]  /*10b0*/  S2R R4, SR_TID.X ;  /* 0x0000000000047919 */ /* 0x000ea20000002100 */
[----:B------:R-:W-:Y:S01]  /*10c0*/  UMOV UR7, 0x40000040 ;  /* 0x4000004000077882 */ /* 0x000fe20000000000 */
[----:B------:R-:W-:Y:S01]  /*10d0*/  UMOV UR9, 0x40000040 ;  /* 0x4000004000097882 */ /* 0x000fe20000000000 */
[----:B------:R-:W-:Y:S01]  /*10e0*/  UIADD3 UR4, UR16, 0x2, URZ ;  /* 0x0000000210047890 */ /* 0x000fe2000fffe03f */
[----:B------:R-:W-:Y:S01]  /*10f0*/  PLOP3.LUT P0, PT, PT, PT, UP0, 0x80, 0x0 ;  /* 0x000000000000781c */ /* 0x000fe20003f0f008 */
[----:B------:R-:W-:Y:S01]  /*1100*/  UIADD3 UR8, UR16, 0x4, URZ ;  /* 0x0000000410087890 */ /* 0x000fe2000fffe03f */
[----:B------:R-:W-:Y:S01]  /*1110*/  UMOV UR11, 0x40000040 ;  /* 0x40000040000b7882 */ /* 0x000fe20000000000 */
[----:B------:R-:W-:Y:S01]  /*1120*/  UIADD3 UR12, UR16, 0x6, URZ ;  /* 0x00000006100c7890 */ /* 0x000fe2000fffe03f */
[----:B-1----:R-:W-:Y:S01]  /*1130*/  LEA.HI R3, R0, R0, RZ, 0x1 ;  /* 0x0000000000037211 */ /* 0x002fe200078f08ff */
[----:B------:R-:W-:Y:S01]  /*1140*/  UMOV UR13, 0x40000040 ;  /* 0x40000040000d7882 */ /* 0x000fe20000000000 */
[----:B------:R-:W-:-:S02]  /*1150*/  UMOV UR15, 0x40000040 ;  /* 0x40000040000f7882 */ /* 0x000fc40000000000 */
[----:B------:R-:W-:Y:S01]  /*1160*/  LOP3.LUT R3, R3, 0x1fffe, RZ, 0xc0, !PT ;  /* 0x0001fffe03037812 */ /* 0x000fe200078ec0ff */
[----:B------:R-:W-:-:S04]  /*1170*/  WARPGROUP.ARRIVE ;  /* 0x00000000000079c5 */ /* 0x000fc80000000000 */
[----:B------:R-:W-:-:S05]  /*1180*/  IMAD.IADD R3, R0, 0x1, -R3 ;  /* 0x0000000100037824 */ /* 0x000fca00078e0a03 */
[----:B------:R-:W-:-:S05]  /*1190*/  LEA R3, R3, UR42, 0xf ;  /* 0x0000002a03037c11 */ /* 0x000fca000f8e78ff */
[----:B------:R-:W-:Y:S01]  /*11a0*/  VIADD R3, R3, 0x400 ;  /* 0x0000040003037836 */ /* 0x000fe20000000000 */
[----:B--2---:R-:W-:-:S04]  /*11b0*/  LOP3.LUT R4, R4, 0x7f, RZ, 0xc0, !PT ;  /* 0x0000007f04047812 */ /* 0x004fc800078ec0ff */
[----:B------:R-:W-:Y:S02]  /*11c0*/  SHF.R.U32.HI R3, RZ, 0x4, R3 ;  /* 0x00000004ff037819 */ /* 0x000fe40000011603 */
[----:B------:R-:W-:Y:S02]  /*11d0*/  ISETP.NE.AND P1, PT, R4, RZ, PT ;  /* 0x000000ff0400720c */ /* 0x000fe40003f25270 */
[----:B------:R-:W-:-:S04]  /*11e0*/  LOP3.LUT R3, R3, 0x3fff, RZ, 0xc0, !PT ;  /* 0x00003fff03037812 */ /* 0x000fc800078ec0ff */
[----:B------:R-:W-:-:S04]  /*11f0*/  LOP3.LUT R7, R3, 0x2000000, RZ, 0xfc, !PT ;  /* 0x0200000003077812 */ /* 0x000fc800078efcff */
[----:B------:R-:W-:-:S04]  /*1200*/  LEA R0, R2, R7, 0xc ;  /* 0x0000000702007211 */ /* 0x000fc800078e60ff */
[C---:B------:R-:W-:Y:S01]  /*1210*/  R2UR UR18, R0.reuse ;  /* 0x00000000001272ca */ /* 0x040fe200000e0000 */
[----:B------:R-:W-:-:S05]  /*1220*/  VIADD R3, R0, 0x80 ;  /* 0x0000008000037836 */ /* 0x000fca0000000000 */
[----:B------:R-:W-:Y:S01]  /*1230*/  R2UR UR6, R3 ;  /* 0x00000000030672ca */ /* 0x000fe200000e0000 */
[C---:B------:R-:W-:Y:S02]  /*1240*/  VIADD R3, R0.reuse, 0x100 ;  /* 0x0000010000037836 */ /* 0x040fe40000000000 */
[----:B------:R-:W-:-:S03]  /*1250*/  VIADD R0, R0, 0x180 ;  /* 0x0000018000007836 */ /* 0x000fc60000000000 */
[----:B------:R-:W-:Y:S01]  /*1260*/  R2UR UR10, R3 ;  /* 0x00000000030a72ca */ /* 0x000fe200000e0000 */
[----:B------:R-:W-:Y:S01]  /*1270*/  HGMMA.64x256x16.F32.BF16 R24, gdesc[UR16].tnspB, RZ, !UPT, gsb0 ;  /* 0x43e00000101879f0 */ /* 0x000fe2000c0018ff */
[----:B------:R-:W-:Y:S02]  /*1280*/  R2UR UR14, R0 ;  /* 0x00000000000e72ca */ /* 0x000fe400000e0000 */
[----:B------:R-:W-:-:S04]  /*1290*/  @!P1 LEA R0, R2, UR42, 0x3 ;  /* 0x0000002a02009c11 */ /* 0x000fc8000f8e18ff */
[----:B------:R-:W-:-:S04]  /*12a0*/  @!P1 IADD3 R0, R0, 0x38860, RZ ;  /* 0x0003886000009810 */ /* 0x000fc80007ffe0ff */
[----:B------:R-:W-:Y:S01]  /*12b0*/  @!P1 PRMT R0, RZ, 0x654, R0 ;  /* 0x00000654ff009816 */ /* 0x000fe20000000000 */
[----:B------:R-:W-:Y:S02]  /*12c0*/  WARPGROUP.DEPBAR.LE gsb0, 0x0 ;  /* 0x00008000000079c5 */ /* 0x000fe40000010000 */
[----:B------:R-:W-:-:S14]  /*12d0*/  WARPGROUP.ARRIVE ;  /* 0x00000000000079c5 */ /* 0x000fdc0000000000 */
        /* <DEDUP_REMOVED lines=12> */
[----:B------:R-:W-:Y:S05]  /*13a0*/  @!P0 BRA `(.L_x_136) ;  /* 0x0000000800c48947 */ /* 0x000fea0003800000 */
[----:B------:R-:W-:-:S04]  /*13b0*/  UIADD3 UR44, UR44, 0x3f, URZ ;  /* 0x0000003f2c2c7890 */ /* 0x000fc8000fffe03f */
[----:B------:R-:W-:-:S04]  /*13c0*/  USHF.R.S32.HI UR6, URZ, 0x1f, UR44 ;  /* 0x0000001f3f067899 */ /* 0x000fc8000801142c */
[----:B------:R-:W-:-:S04]  /*13d0*/  ULEA.HI UR6, UR6, UR44, URZ, 0x6 ;  /* 0x0000002c06067291 */ /* 0x000fc8000f8f303f */
[----:B------:R-:W-:-:S06]  /*13e0*/  ULEA.HI.SX32 UR6, UR6, 0xfffffffe, 0x1a ;  /* 0xfffffffe06067891 */ /* 0x000fcc000f8fd23f */
[----:B-1----:R-:W-:-:S07]  /*13f0*/  IMAD.U32 R0, RZ, RZ, UR6 ;  /* 0x00000006ff007e24 */ /* 0x002fce000f8e00ff */
.L_x_137:
[----:B------:R-:W-:Y:S01]  /*1400*/  BAR.SYNC.DEFER_BLOCKING 0xe, 0x100 ;  /* 0x0384000000007b1d */ /* 0x000fe20000010000 */
[----:B------:R-:W-:Y:S01]  /*1410*/  IMAD R3, R2, 0x40, R17 ;  /* 0x0000004002037824 */ /* 0x000fe200078e0211 */
[----:B------:R-:W-:Y:S01]  /*1420*/  ISETP.GT.AND P2, PT, R0, RZ, PT ;  /* 0x000000ff0000720c */ /* 0x000fe20003f44270 */
[----:B------:R-:W-:Y:S02]  /*1430*/  VIADD R2, R2, 0x1 ;  /* 0x0000000102027836 */ /* 0x000fe40000000000 */
[----:B------:R-:W-:Y:S01]  /*1440*/  VIADD R0, R0, 0xffffffff ;  /* 0xffffffff00007836 */ /* 0x000fe20000000000 */
[----:B------:R-:W-:Y:S01]  /*1450*/  LEA R3, R3, UR42, 0x2 ;  /* 0x0000002a03037c11 */ /* 0x000fe2000f8e10ff */
[----:B------:R-:W-:Y:S01]  /*1460*/  UMOV UR19, 0x40000040 ;  /* 0x4000004000137882 */ /* 0x000fe20000000000 */
[C---:B------:R-:W-:Y:S01]  /*1470*/  ISETP.NE.AND P0, PT, R2.reuse, 0x2, PT ;  /* 0x000000020200780c */ /* 0x040fe20003f05270 */
[----:B------:R-:W-:Y:S01]  /*1480*/  UMOV UR7, 0x40000040 ;  /* 0x4000004000077882 */ /* 0x000fe20000000000 */
[----:B------:R-:W-:Y:S01]  /*1490*/  UMOV UR11, 0x40000040 ;  /* 0x40000040000b7882 */ /* 0x000fe20000000000 */
[----:B------:R-:W-:Y:S01]  /*14a0*/  UMOV UR15, 0x40000040 ;  /* 0x40000040000f7882 */ /* 0x000fe20000000000 */
[----:B------:R-:W-:Y:S01]  /*14b0*/  SEL R2, R2, RZ, P0 ;  /* 0x000000ff02027207 */ /* 0x000fe20000000000 */
[----:B------:R-:W1:Y:S04]  /*14c0*/  LDS R4, [R3+0x38400] ;  /* 0x0384000003047984 */ /* 0x000e680000000800 */
[----:B------:R2:W3:Y:S02]  /*14d0*/  LDS R5, [R3+0x38420] ;  /* 0x0384200003057984 */ /* 0x0004e40000000800 */
[----:B--2---:R-:W-:-:S04]  /*14e0*/  LEA R3, R2, R7, 0xc ;  /* 0x0000000702037211 */ /* 0x004fc800078e60ff */
[----:B------:R-:W-:Y:S01]  /*14f0*/  R2UR UR18, R3 ;  /* 0x00000000031272ca */ /* 0x000fe200000e0000 */
        /* <DEDUP_REMOVED lines=128> */
[----:B------:R-:W-:-:S05]  /*1d00*/  VIADD R4, R3, 0x80 ;  /* 0x0000008003047836 */ /* 0x000fca0000000000 */
[----:B------:R-:W-:Y:S01]  /*1d10*/  WARPGROUP.ARRIVE ;  /* 0x00000000000079c5 */ /* 0x000fe20000000000 */
[----:B------:R-:W-:Y:S01]  /*1d20*/  R2UR UR6, R4 ;  /* 0x00000000040672ca */ /* 0x000fe200000e0000 */
[C---:B------:R-:W-:Y:S02]  /*1d30*/  VIADD R4, R3.reuse, 0x100 ;  /* 0x0000010003047836 */ /* 0x040fe40000000000 */
[----:B------:R-:W-:Y:S02]  /*1d40*/  VIADD R3, R3, 0x180 ;  /* 0x0000018003037836 */ /* 0x000fe40000000000 */
[----:B------:R-:W-:Y:S01]  /*1d50*/  HGMMA.64x256x16.F32.BF16 R24, gdesc[UR16].tnspB, R24, gsb0 ;  /* 0x43e00000101879f0 */ /* 0x000fe20008001818 */
[----:B------:R-:W-:Y:S02]  /*1d60*/  R2UR UR10, R4 ;  /* 0x00000000040a72ca */ /* 0x000fe400000e0000 */
[----:B------:R-:W-:Y:S02]  /*1d70*/  R2UR UR14, R3 ;  /* 0x00000000030e72ca */ /* 0x000fe400000e0000 */
[----:B------:R-:W-:-:S04]  /*1d80*/  @!P1 LEA R3, R2, UR42, 0x3 ;  /* 0x0000002a02039c11 */ /* 0x000fc8000f8e18ff */
[----:B------:R-:W-:-:S04]  /*1d90*/  @!P1 IADD3 R3, R3, 0x38860, RZ ;  /* 0x0003886003039810 */ /* 0x000fc80007ffe0ff */
[----:B------:R-:W-:Y:S01]  /*1da0*/  @!P1 PRMT R3, RZ, 0x654, R3 ;  /* 0x00000654ff039816 */ /* 0x000fe20000000003 */
[----:B------:R-:W-:Y:S02]  /*1db0*/  WARPGROUP.DEPBAR.LE gsb0, 0x0 ;  /* 0x00008000000079c5 */ /* 0x000fe40000010000 */
[----:B------:R-:W-:-:S12]  /*1dc0*/  WARPGROUP.ARRIVE ;  /* 0x00000000000079c5 */ /* 0x000fd80000000000 */
        /* <DEDUP_REMOVED lines=11> */
[----:B------:R1:W-:Y:S02]  /*1e80*/  @!P1 SYNCS.ARRIVE.TRANS64.RED.A1T0 RZ, [R3+URZ], RZ ;  /* 0x000000ff03ff99a7 */ /* 0x0003e4000810043f */
[----:B-1----:R-:W-:-:S04]  /*1e90*/  SEL R3, RZ, 0x1, P0 ;  /* 0x00000001ff037807 */ /* 0x002fc80000000000 */
[----:B------:R-:W-:Y:S01]  /*1ea0*/  LOP3.LUT R16, R16, R3, RZ, 0x3c, !PT ;  /* 0x0000000310107212 */ /* 0x000fe200078e3cff */
[----:B------:R-:W-:Y:S06]  /*1eb0*/  @P2 BRA `(.L_x_137) ;  /* 0xfffffff400502947 */ /* 0x000fec000383ffff */
.L_x_136:
[----:B------:R-:W-:Y:S01]  /*1ec0*/  BAR.SYNC.DEFER_BLOCKING 0xe, 0x100 ;  /* 0x0384000000007b1d */ /* 0x000fe20000010000 */
[C---:B-1----:R-:W-:Y:S01]  /*1ed0*/  IMAD R0, R2.reuse, 0x40, R17 ;  /* 0x0000004002007824 */ /* 0x042fe200078e0211 */
[----:B------:R-:W-:Y:S01]  /*1ee0*/  CS2R R156, SRZ ;  /* 0x00000000009c7805 */ /* 0x000fe2000001ff00 */
[----:B------:R-:W-:-:S03]  /*1ef0*/  VIADD R2, R2, 0x1 ;  /* 0x0000000102027836 */ /* 0x000fc60000000000 */
[----:B------:R-:W-:Y:S02]  /*1f00*/  LEA R4, R0, UR42, 0x2 ;  /* 0x0000002a00047c11 */ /* 0x000fe4000f8e10ff */
[----:B------:R-:W-:-:S04]  /*1f10*/  ISETP.NE.AND P0, PT, R2, 0x2, PT ;  /* 0x000000020200780c */ /* 0x000fc80003f05270 */
[----:B------:R-:W-:Y:S02]  /*1f20*/  SEL R5, RZ, 0x1, P0 ;  /* 0x00000001ff057807 */ /* 0x000fe40000000000 */
[----:B------:R-:W-:Y:S02]  /*1f30*/  SEL R2, R2, RZ, P0 ;  /* 0x000000ff02027207 */ /* 0x000fe40000000000 */
[----:B------:R-:W-:Y:S01]  /*1f40*/  LOP3.LUT R16, R16, R5, RZ, 0x3c, !PT ;  /* 0x0000000510107212 */ /* 0x000fe200078e3cff */
        /* <DEDUP_REMOVED lines=132> */
.L_x_135:
[----:B------:R-:W1:Y:S01]  /*2790*/  SHFL.IDX PT, R0, R186, RZ, 0x1f ;  /* 0x00001fffba007589 */ /* 0x000e6200000e0000 */
[----:B------:R-:W-:Y:S02]  /*27a0*/  UIADD3 UR6, UR42, 0x36400, URZ ;  /* 0x000364002a067890 */ /* 0x000fe4000fffe03f */
[----:B------:R-:W-:Y:S02]  /*27b0*/  UIADD3 UR4, UR44, 0x3f, URZ ;  /* 0x0000003f2c047890 */ /* 0x000fe4000fffe03f */
[----:B------:R-:W-:Y:S02]  /*27c0*/  ULOP3.LUT UP0, URZ, UR6, 0x3ff, URZ, 0xc0, !UPT ;  /* 0x000003ff063f7892 */ /* 0x000fe4000f80c03f */
[----:B------:R-:W-:-:S04]  /*27d0*/  USHF.R.S32.HI UR5, URZ, 0x1f, UR4 ;  /* 0x0000001f3f057899 */ /* 0x000fc80008011404 */
[----:B------:R-:W-:Y:S01]  /*27e0*/  PLOP3.LUT P0, PT, PT, PT, UP0, 0x80, 0x0 ;  /* 0x000000000000781c */ /* 0x000fe20003f0f008 */
[----:B------:R-:W-:-:S04]  /*27f0*/  ULEA.HI UR5, UR5, UR4, URZ, 0x6 ;  /* 0x0000000405057291 */ /* 0x000fc8000f8f303f */
[----:B------:R-:W-:Y:S01]  /*2800*/  USHF.R.S32.HI UR37, URZ, 0x6, UR5 ;  /* 0x000000063f257899 */ /* 0x000fe20008011405 */
[----:B-1----:R-:W-:-:S04]  /*2810*/  LEA.HI R3, R0, R0, RZ, 0x1 ;  /* 0x0000000000037211 */ /* 0x002fc800078f08ff */
[----:B------:R-:W-:-:S04]  /*2820*/  LOP3.LUT R3, R3, 0x1fffe, RZ, 0xc0, !PT ;  /* 0x0001fffe03037812 */ /* 0x000fc800078ec0ff */
[----:B------:R-:W-:-:S04]  /*2830*/  IADD3 R3, R0, -R3, RZ ;  /* 0x8000000300037210 */ /* 0x000fc80007ffe0ff */
[----:B------:R-:W-:-:S05]  /*2840*/  LEA R3, R3, UR42, 0xf ;  /* 0x0000002a03037c11 */ /* 0x000fca000f8e78ff */
[----:B------:R-:W-:-:S05]  /*2850*/  VIADD R3, R3, 0x400 ;  /* 0x0000040003037836 */ /* 0x000fca0000000000 */
[----:B------:R-:W-:-:S04]  /*2860*/  SHF.R.U32.HI R3, RZ, 0x4, R3 ;  /* 0x00000004ff037819 */ /* 0x000fc80000011603 */
[----:B------:R-:W-:Y:S01]  /*2870*/  LOP3.LUT R56, R3, 0x3fff, RZ, 0xc0, !PT ;  /* 0x00003fff03387812 */ /* 0x000fe200078ec0ff */
[----:B------:R-:W-:Y:S06]  /*2880*/  @!P0 BRA `(.L_x_139) ;  /* 0x0000000000408947 */ /* 0x000fec0003800000 */
[----:B------:R-:W-:Y:S01]  /*2890*/  MOV R0, 0x0 ;  /* 0x0000000000007802 */ /* 0x000fe20000000f00 */
[----:B------:R-:W-:Y:S01]  /*28a0*/  ULDC.64 UR4, c[0x4][0x88] ;  /* 0x0100220000047ab9 */ /* 0x000fe20000000a00 */
[----:B------:R-:W-:Y:S01]  /*28b0*/  ULDC.64 UR6, c[0x4][0x28] ;  /* 0x01000a0000067ab9 */ /* 0x000fe20000000a00 */
[----:B------:R-:W-:Y:S01]  /*28c0*/  IMAD.U32 R4, RZ, RZ, UR4 ;  /* 0x00000004ff047e24 */ /* 0x000fe2000f8e00ff */
[----:B------:R1:W2:Y:S01]  /*28d0*/  LDC.64 R14, c[0x4][R0] ;  /* 0x01000000000e7b82 */ /* 0x0002a20000000a00 */
[----:B------:R-:W-:Y:S01]  /*28e0*/  IMAD.U32 R5, RZ, RZ, UR5 ;  /* 0x00000005ff057e24 */ /* 0x000fe2000f8e00ff */
[----:B------:R-:W-:Y:S01]  /*28f0*/  ULDC.64 UR4, c[0x4][0x90] ;  /* 0x0100240000047ab9 */ /* 0x000fe20000000a00 */
[----:B------:R-:W-:Y:S01]  /*2900*/  IMAD.U32 R10, RZ, RZ, UR6 ;  /* 0x00000006ff0a7e24 */ /* 0x000fe2000f8e00ff */
[----:B------:R-:W-:Y:S01]  /*2910*/  MOV R6, UR4 ;  /* 0x0000000400067c02 */ /* 0x000fe20008000f00 */
[----:B------:R-:W-:Y:S01]  /*2920*/  IMAD.U32 R7, RZ, RZ, UR5 ;  /* 0x00000005ff077e24 */ /* 0x000fe2000f8e00ff */
[----:B------:R-:W-:Y:S01]  /*2930*/  MOV R8, 0x70 ;  /* 0x0000007000087802 */ /* 0x000fe20000000f00 */
[----:B------:R-:W-:-:S02]  /*2940*/  IMAD.U32 R11, RZ, RZ, UR7 ;  /* 0x00000007ff0b7e24 */ /* 0x000fc4000f8e00ff */
[----:B------:R-:W-:Y:S02]  /*2950*/  IMAD.MOV.U32 R12, RZ, RZ, 0x1 ;  /* 0x00000001ff0c7424 */ /* 0x000fe400078e00ff */
[----:B-1----:R-:W-:-:S07]  /*2960*/  IMAD.MOV.U32 R13, RZ, RZ, RZ ;  /* 0x000000ffff0d7224 */ /* 0x002fce00078e00ff */
[----:B------:R-:W-:-:S07]  /*2970*/  LEPC R20, `(.L_x_139) ;  /* 0x000000001014794e */ /* 0x000fce0000000000 */
[----:B--2---:R-:W-:Y:S05]  /*2980*/  CALL.ABS.NOINC R14 ;  /* 0x000000000e007343 */ /* 0x004fea0003c00000 */
.L_x_139:
[----:B------:R-:W-:Y:S01]  /*2990*/  ULEA.HI UR4, UR38, UR38, URZ, 0x1 ;  /* 0x0000002626047291 */ /* 0x000fe2000f8f083f */
[----:B------:R-:W-:-:S03]  /*29a0*/  ISETP.NE.AND P0, PT, RZ, UR43, PT ;  /* 0x0000002bff007c0c */ /* 0x000fc6000bf05270 */
[----:B------:R-:W-:-:S04]  /*29b0*/  ULOP3.LUT UR4, UR4, 0xfffffffe, URZ, 0xc0, !UPT ;  /* 0xfffffffe04047892 */ /* 0x000fc8000f8ec03f */
[----:B------:R-:W-:-:S06]  /*29c0*/  UIADD3 UR4, UR38, -UR4, URZ ;  /* 0x8000000426047290 */ /* 0x000fcc000fffe03f */
[----:B------:R-:W-:-:S05]  /*29d0*/  IMAD.U32 R0, RZ, RZ, UR4 ;  /* 0x00000004ff007e24 */ /* 0x000fca000f8e00ff */
[----:B------:R-:W-:-:S04]  /*29e0*/  SHF.L.U32 R0, R0, 0x1f, RZ ;  /* 0x0000001f00007819 */ /* 0x000fc800000006ff */
[----:B------:R-:W1:Y:S02]  /*29f0*/  SYNCS.PHASECHK.TRANS64.TRYWAIT P1, [UR42+0x38800], R0 ;  /* 0x03880000ff0075a7 */ /* 0x000e64000802016a */
[----:B-1----:R-:W-:Y:S05]  /*2a00*/  @!P1 BRA `(.L_x_140) ;  /* 0x000000a800549947 */ /* 0x002fea0003800000 */
.L_x_219:
[----:B------:R-:W-:Y:S05]  /*2a10*/  @P0 BRA `(.L_x_141) ;  /* 0x0000000000040947 */ /* 0x000fea0003800000 */
[----:B------:R-:W-:Y:S01]  /*2a20*/  BPT.TRAP 0x1 ;  /* 0x000000040000795c */ /* 0x000fe20000300000 */
.L_x_141:
[----:B------:R-:W-:Y:S02]  /*2a30*/  LEA R8, R2, UR42, 0x3 ;  /* 0x0000002a02087c11 */ /* 0x000fe4000f8e18ff */
[----:B------:R-:W-:-:S04]  /*2a40*/  SHF.L.U32 R9, R16, 0x1f, RZ ;  /* 0x0000001f10097819 */ /* 0x000fc800000006ff */
[----:B------:R2:W3:Y:S01]  /*2a50*/  SYNCS.PHASECHK.TRANS64.TRYWAIT P1, [R8+URZ+0x38830], R9 ;  /* 0x03883009080075a7 */ /* 0x0004e2000802017f */
[----:B------:R-:W-:Y:S05]  /*2a60*/  @P0 BRA `(.L_x_142) ;  /* 0x0000000000040947 */ /* 0x000fea0003800000 */
[----:B------:R-:W-:Y:S01]  /*2a70*/  BPT.TRAP 0x1 ;  /* 0x000000040000795c */ /* 0x000fe20000300000 */
.L_x_142:
[----:B---3--:R-:W-:Y:S05]  /*2a80*/  @P1 BRA `(.L_x_143) ;  /* 0x0000000000081947 */ /* 0x008fea0003800000 */
[----:B------:R-:W3:Y:S02]  /*2a90*/  SYNCS.PHASECHK.TRANS64.TRYWAIT P1, [R8+URZ+0x38830], R9 ;  /* 0x03883009080075a7 */ /* 0x000ee4000802017f */
[----:B---3--:R-:W-:Y:S05]  /*2aa0*/  @!P1 BRA `(.L_x_144) ;  /* 0x000000a800449947 */ /* 0x008fea0003800000 */
.L_x_143:
[----:B------:R-:W-:-:S04]  /*2ab0*/  UIADD3 UR4, UR42, 0x22400, URZ ;  /* 0x000224002a047890 */ /* 0x000fc8000fffe03f */
[----:B------:R-:W-:-:S04]  /*2ac0*/  USHF.R.U32.HI UR4, URZ, 0x4, UR4 ;  /* 0x000000043f047899 */ /* 0x000fc80008011604 */
[----:B------:R-:W-:-:S06]  /*2ad0*/  ULOP3.LUT UR4, UR4, 0x3fff, URZ, 0xc0, !UPT ;  /* 0x00003fff04047892 */ /* 0x000fcc000f8ec03f */
[----:B------:R-:W-:Y:S01]  /*2ae0*/  MOV R4, UR4 ;  /* 0x0000000400047c02 */ /* 0x000fe20008000f00 */
[----:B------:R-:W-:Y:S05]  /*2af0*/  WARPSYNC.ALL ;  /* 0x0000000000007948 */ /* 0x000fea0003800000 */
[----:B------:R-:W-:Y:S01]  /*2b00*/  LOP3.LUT R4, R4, 0x10000, RZ, 0xfc, !PT ;  /* 0x0001000004047812 */ /* 0x000fe200078efcff */
[----:B------:R-:W-:-:S04]  /*2b10*/  UIADD3 UR4, UR42, 0x20400, URZ ;  /* 0x000204002a047890 */ /* 0x000fc8000fffe03f */
[----:B-1----:R-:W-:Y:S01]  /*2b20*/  IMAD R3, R2, 0x200, R4 ;  /* 0x0000020002037824 */ /* 0x002fe200078e0204 */
[----:B------:R-:W-:Y:S01]  /*2b30*/  WARPGROUP.ARRIVE ;  /* 0x00000000000079c5 */ /* 0x000fe20000000000 */
[----:B------:R-:W-:Y:S01]  /*2b40*/  UMOV UR7, 0x40000040 ;  /* 0x4000004000077882 */ /* 0x000fe20000000000 */
[----:B------:R-:W-:Y:S02]  /*2b50*/  USHF.R.U32.HI UR4, URZ, 0x4, UR4 ;  /* 0x000000043f047899 */ /* 0x000fe40008011604 */
[----:B------:R-:W-:Y:S01]  /*2b60*/  R2UR UR6, R3 ;  /* 0x00000000030672ca */ /* 0x000fe200000e0000 */
[----:B------:R-:W-:Y:S01]  /*2b70*/  UMOV UR5, 0x40000040 ;  /* 0x4000004000057882 */ /* 0x000fe20000000000 */
[----:B------:R-:W-:Y:S01]  /*2b80*/  ULOP3.LUT UR4, UR4, 0x3fff, URZ, 0xc0, !UPT ;  /* 0x00003fff04047892 */ /* 0x000fe2000f8ec03f */
[----:B------:R-:W-:Y:S01]  /*2b90*/  UMOV UR11, 0x40000040 ;  /* 0x40000040000b7882 */ /* 0x000fe20000000000 */
[----:B------:R-:W-:Y:S02]  /*2ba0*/  UMOV UR9, 0x40000040 ;  /* 0x4000004000097882 */ /* 0x000fe40000000000 */
[----:B------:R-:W-:Y:S01]  /*2bb0*/  ULOP3.LUT UR4, UR4, 0x10000, URZ, 0xfc, !UPT ;  /* 0x0001000004047892 */ /* 0x000fe2000f8efc3f */
[----:B------:R-:W-:Y:S01]  /*2bc0*/  UMOV UR15, 0x40000040 ;  /* 0x40000040000f7882 */ /* 0x000fe20000000000 */
[----:B------:R-:W-:-:S02]  /*2bd0*/  UMOV UR13, 0x40000040 ;  /* 0x40000040000d7882 */ /* 0x000fc40000000000 */
[----:B------:R-:W-:Y:S02]  /*2be0*/  UIADD3 UR8, UR4, 0x2, URZ ;  /* 0x0000000204087890 */ /* 0x000fe4000fffe03f */
[----:B------:R-:W-:Y:S02]  /*2bf0*/  UIADD3 UR12, UR4, 0x4, URZ ;  /* 0x00000004040c7890 */ /* 0x000fe4000fffe03f */
[----:B------:R-:W-:Y:S02]  /*2c00*/  UIADD3 UR10, UR6, 0x2, URZ ;  /* 0x00000002060a7890 */ /* 0x000fe4000fffe03f */
[----:B------:R-:W-:Y:S01]  /*2c10*/  HGMMA.64x64x16.F32.BF16 R24, gdesc[UR4], RZ, !UPT, gsb0 ;  /* 0x00e00000041879f0 */ /* 0x000fe2000c0018ff */
[----:B------:R-:W-:Y:S02]  /*2c20*/  UIADD3 UR14, UR6, 0x4, URZ ;  /* 0x00000004060e7890 */ /* 0x000fe4000fffe03f */
[----:B------:R-:W-:Y:S02]  /*2c30*/  UIADD3 UR18, UR6, 0x6, URZ ;  /* 0x0000000606127890 */ /* 0x000fe4000fffe03f */
[----:B------:R-:W-:Y:S01]  /*2c40*/  UIADD3 UR16, UR4, 0x6, URZ ;  /* 0x0000000604107890 */ /* 0x000fe2000fffe03f */
[----:B------:R-:W-:Y:S01]  /*2c50*/  UMOV UR19, 0x40000040 ;  /* 0x4000004000137882 */ /* 0x000fe20000000000 */
[----:B------:R-:W-:Y:S01]  /*2c60*/  UMOV UR17, 0x40000040 ;  /* 0x4000004000117882 */ /* 0x000fe20000000000 */
[----:B------:R-:W-:-:S02]  /*2c70*/  WARPGROUP.DEPBAR.LE gsb0, 0x0 ;  /* 0x00008000000079c5 */ /* 0x000fc40000010000 */
        /* <DEDUP_REMOVED lines=9> */
[----:B------:R-:W1:Y:S02]  /*2d10*/  SYNCS.PHASECHK.TRANS64.TRYWAIT P1, [UR42+0x38810], R0 ;  /* 0x03881000ff0075a7 */ /* 0x000e64000802016a */
[----:B-1----:R-:W-:Y:S05]  /*2d20*/  @!P1 BRA `(.L_x_145) ;  /* 0x000000a400b89947 */ /* 0x002fea0003800000 */
.L_x_220:
[----:B------:R-:W-:Y:S05]  /*2d30*/  @P0 BRA `(.L_x_146) ;  /* 0x0000000000040947 */ /* 0x000fea0003800000 */
[----:B------:R-:W-:Y:S01]  /*2d40*/  BPT.TRAP 0x1 ;  /* 0x000000040000795c */ /* 0x000fe20000300000 */
.L_x_146:
[----:B------:R4:W1:Y:S01]  /*2d50*/  SYNCS.PHASECHK.TRANS64.TRYWAIT P1, [R8+URZ+0x38850], R9 ;  /* 0x03885009080075a7 */ /* 0x000862000802017f */
[----:B------:R-:W-:Y:S05]  /*2d60*/  @P0 BRA `(.L_x_147) ;  /* 0x0000000000040947 */ /* 0x000fea0003800000 */
[----:B------:R-:W-:Y:S01]  /*2d70*/  BPT.TRAP 0x1 ;  /* 0x000000040000795c */ /* 0x000fe20000300000 */
.L_x_147:
[----:B------:R-:W-:-:S04]  /*2d80*/  IMAD.U32 R5, RZ, RZ, UR42 ;  /* 0x0000002aff057e24 */ /* 0x000fc8000f8e00ff */
[C---:B-1----:R-:W-:Y:S01]  /*2d90*/  VIADD R0, R5.reuse, 0x400 ;  /* 0x0000040005007836 */ /* 0x042fe20000000000 */
[----:B------:R-:W-:-:S04]  /*2da0*/  IADD3 R3, R5, 0x26400, RZ ;  /* 0x0002640005037810 */ /* 0x000fc80007ffe0ff */
[----:B------:R-:W-:Y:S02]  /*2db0*/  SHF.R.U32.HI R0, RZ, 0x4, R0 ;  /* 0x00000004ff007819 */ /* 0x000fe40000011600 */
[----:B------:R-:W-:Y:S02]  /*2dc0*/  SHF.R.U32.HI R3, RZ, 0x4, R3 ;  /* 0x00000004ff037819 */ /* 0x000fe40000011603 */
[----:B------:R-:W-:Y:S02]  /*2dd0*/  LOP3.LUT R0, R0, 0x3fff, RZ, 0xc0, !PT ;  /* 0x00003fff00007812 */ /* 0x000fe400078ec0ff */
[----:B------:R-:W-:Y:S02]  /*2de0*/  LOP3.LUT R3, R3, 0x3fff, RZ, 0xc0, !PT ;  /* 0x00003fff03037812 */ /* 0x000fe400078ec0ff */
[----:B------:R-:W-:Y:S02]  /*2df0*/  LOP3.LUT R6, R0, 0x10000, RZ, 0xfc, !PT ;  /* 0x0001000000067812 */ /* 0x000fe400078efcff */
[----:B------:R-:W-:-:S03]  /*2e00*/  LOP3.LUT R7, R3, 0x10000, RZ, 0xfc, !PT ;  /* 0x0001000003077812 */ /* 0x000fc600078efcff */
[----:B------:R-:W-:Y:S01]  /*2e10*/  IMAD R0, R2, 0x1000, R6 ;  /* 0x0000100002007824 */ /* 0x000fe200078e0206 */
[----:B------:R-:W-:Y:S06]  /*2e20*/  @P1 BRA `(.L_x_148) ;  /* 0x0000000000081947 */ /* 0x000fec0003800000 */
[----:B------:R-:W1:Y:S02]  /*2e30*/  SYNCS.PHASECHK.TRANS64.TRYWAIT P1, [R8+URZ+0x38850], R9 ;  /* 0x03885009080075a7 */ /* 0x000e64000802017f */
[----:B-1----:R-:W-:Y:S05]  /*2e40*/  @!P1 BRA `(.L_x_149) ;  /* 0x000000a400889947 */ /* 0x002fea0003800000 */
.L_x_148:
[C---:B------:R-:W-:Y:S01]  /*2e50*/  R2UR UR4, R7.reuse ;  /* 0x00000000070472ca */ /* 0x040fe200000e0000 */
[----:B------:R-:W-:Y:S01]  /*2e60*/  WARPGROUP.ARRIVE ;  /* 0x00000000000079c5 */ /* 0x000fe20000000000 */
[C---:B------:R-:W-:Y:S01]  /*2e70*/  R2UR UR6, R0.reuse ;  /* 0x00000000000672ca */ /* 0x040fe200000e0000 */
[----:B------:R-:W-:Y:S01]  /*2e80*/  UMOV UR5, 0x40000040 ;  /* 0x4000004000057882 */ /* 0x000fe20000000000 */
[----:B------:R-:W-:Y:S01]  /*2e90*/  UMOV UR7, 0x40000040 ;  /* 0x4000004000077882 */ /* 0x000fe20000000000 */
[----:B--234-:R-:W-:Y:S02]  /*2ea0*/  VIADD R9, R7, 0x2 ;  /* 0x0000000207097836 */ /* 0x01cfe40000000000 */
[----:B------:R-:W1:Y:S01]  /*2eb0*/  S2R R10, SR_TID.X ;  /* 0x00000000000a7919 */ /* 0x000e620000002100 */
[C---:B------:R-:W-:Y:S01]  /*2ec0*/  VIADD R3, R0.reuse, 0x2 ;  /* 0x0000000200037836 */ /* 0x040fe20000000000 */
[----:B------:R-:W-:Y:S01]  /*2ed0*/  ULDC UR10, c[0x0][0xa80] ;  /* 0x0002a000000a7ab9 */ /* 0x000fe20000000800 */
[----:B------:R-:W-:Y:S01]  /*2ee0*/  VIADD R12, R0, 0x800 ;  /* 0x00000800000c7836 */ /* 0x000fe20000000000 */
[----:B------:R-:W2:Y:S01]  /*2ef0*/  S2R R57, SR_TID.X ;  /* 0x0000000000397919 */ /* 0x000ea20000002100 */
[----:B------:R-:W-:-:S03]  /*2f00*/  UISETP.GE.AND UP0, UPT, UR44, 0x41, UPT ;  /* 0x000000412c00788c */ /* 0x000fc6000bf06270 */
[----:B------:R-:W-:Y:S01]  /*2f10*/  HGMMA.64x64x16.F32.BF16 R24, gdesc[UR4], R24, gsb0 ;  /* 0x00e00000041879f0 */ /* 0x000fe20008001818 */
[----:B------:R-:W-:Y:S01]  /*2f20*/  R2UR UR4, R9 ;  /* 0x00000000090472ca */ /* 0x000fe200000e0000 */
[----:B------:R-:W-:Y:S01]  /*2f30*/  UMOV UR5, 0x40000040 ;  /* 0x4000004000057882 */ /* 0x000fe20000000000 */
[----:B------:R-:W-:Y:S01]  /*2f40*/  R2UR UR6, R3 ;  /* 0x00000000030672ca */ /* 0x000fe200000e0000 */
[----:B------:R-:W-:Y:S01]  /*2f50*/  UMOV UR7, 0x40000040 ;  /* 0x4000004000077882 */ /* 0x000fe20000000000 */
[----:B------:R-:W-:Y:S01]  /*2f60*/  VIADD R3, R0, 0x4 ;  /* 0x0000000400037836 */ /* 0x000fe20000000000 */
[----:B------:R-:W-:Y:S02]  /*2f70*/  IADD3 R9, R7, 0x4, RZ ;  /* 0x0000000407097810 */ /* 0x000fe40007ffe0ff */
[----:B-1----:R-:W-:Y:S02]  /*2f80*/  SHF.R.U32.HI R10, RZ, 0x7, R10 ;  /* 0x00000007ff0a7819 */ /* 0x002fe4000001160a */
[----:B--2---:R-:W-:Y:S01]  /*2f90*/  LOP3.LUT R57, R57, 0x7f, RZ, 0xc0, !PT ;  /* 0x0000007f39397812 */ /* 0x004fe200078ec0ff */
[----:B------:R-:W-:-:S02]  /*2fa0*/  WARPGROUP.DEPBAR.LE gsb0, 0x0 ;  /* 0x00008000000079c5 */ /* 0x000fc40000010000 */
[----:B------:R-:W-:-:S06]  /*2fb0*/  WARPGROUP.ARRIVE ;  /* 0x00000000000079c5 */ /* 0x000fcc0000000000 */
[----:B------:R-:W-:Y:S01]  /*2fc0*/  HGMMA.64x64x16.F32.BF16 R24, gdesc[UR4], R24, gsb0 ;  /* 0x00e00000041879f0 */ /* 0x000fe20008001818 */
[----:B------:R-:W-:Y:S01]  /*2fd0*/  R2UR UR4, R9 ;  /* 0x00000000090472ca */ /* 0x000fe200000e0000 */
[----:B------:R-:W-:Y:S01]  /*2fe0*/  UMOV UR5, 0x40000040 ;  /* 0x4000004000057882 */ /* 0x000fe20000000000 */
[----:B------:R-:W-:Y:S01]  /*2ff0*/  R2UR UR6, R3 ;  /* 0x00000000030672ca */ /* 0x000fe200000e0000 */
[----:B------:R-:W-:Y:S01]  /*3000*/  UMOV UR7, 0x40000040 ;  /* 0x4000004000077882 */ /* 0x000fe20000000000 */
[----:B------:R-:W-:Y:S02]  /*3010*/  VIADD R9, R7, 0x6 ;  /* 0x0000000607097836 */ /* 0x000fe40000000000 */
[----:B------:R-:W-:Y:S01]  /*3020*/  VIADD R3, R0, 0x6 ;  /* 0x0000000600037836 */ /* 0x000fe20000000000 */
[----:B------:R-:W-:Y:S02]  /*3030*/  WARPGROUP.DEPBAR.LE gsb0, 0x0 ;  /* 0x00008000000079c5 */ /* 0x000fe40000010000 */
[----:B------:R-:W-:-:S06]  /*3040*/  WARPGROUP.ARRIVE ;  /* 0x00000000000079c5 */ /* 0x000fcc0000000000 */
[----:B------:R-:W-:Y:S01]  /*3050*/  HGMMA.64x64x16.F32.BF16 R24, gdesc[UR4], R24, gsb0 ;  /* 0x00e00000041879f0 */ /* 0x000fe20008001818 */
[----:B------:R-:W-:Y:S01]  /*3060*/  R2UR UR4, R9 ;  /* 0x00000000090472ca */ /* 0x000fe200000e0000 */
[----:B------:R-:W-:Y:S01]  /*3070*/  UMOV UR5, 0x40000040 ;  /* 0x4000004000057882 */ /* 0x000fe20000000000 */
[----:B------:R-:W-:Y:S01]  /*3080*/  R2UR UR6, R3 ;  /* 0x00000000030672ca */ /* 0x000fe200000e0000 */
[----:B------:R-:W-:Y:S01]  /*3090*/  UMOV UR7, 0x40000040 ;  /* 0x4000004000077882 */ /* 0x000fe20000000000 */
[----:B------:R-:W-:Y:S01]  /*30a0*/  VIADD R3, R0, 0x200 ;  /* 0x0000020000037836 */ /* 0x000fe20000000000 */
[----:B------:R-:W-:Y:S01]  /*30b0*/  IADD3 R9, R7, 0x200, RZ ;  /* 0x0000020007097810 */ /* 0x000fe20007ffe0ff */
[----:B------:R-:W-:Y:S02]  /*30c0*/  WARPGROUP.DEPBAR.LE gsb0, 0x0 ;  /* 0x00008000000079c5 */ /* 0x000fe40000010000 */
[----:B------:R-:W-:-:S07]  /*30d0*/  WARPGROUP.ARRIVE ;  /* 0x00000000000079c5 */ /* 0x000fce0000000000 */
        /* <DEDUP_REMOVED lines=104> */
[----:B------:R1:W2:Y:S02]  /*3760*/  SHFL.IDX PT, R3, R10, RZ, 0x1f ;  /* 0x00001fff0a037589 */ /* 0x0002a400000e0000 */
[----:B-1----:R-:W-:Y:S02]  /*3770*/  IADD3 R10, R7, 0x800, RZ ;  /* 0x00000800070a7810 */ /* 0x002fe40007ffe0ff */
[----:B--2---:R-:W-:-:S04]  /*3780*/  ISETP.GT.AND P1, PT, R3, 0x7f, PT ;  /* 0x0000007f0300780c */ /* 0x004fc80003f24270 */
[----:B------:R-:W-:-:S05]  /*3790*/  SEL R3, RZ, 0x2, !P1 ;  /* 0x00000002ff037807 */ /* 0x000fca0004800000 */
[C---:B------:R-:W-:Y:S02]  /*37a0*/  IMAD.IADD R9, R3.reuse, 0x1, R10 ;  /* 0x0000000103097824 */ /* 0x040fe400078e020a */
[----:B------:R-:W-:Y:S01]  /*37b0*/  IMAD.IADD R11, R3, 0x1, R12 ;  /* 0x00000001030b7824 */ /* 0x000fe200078e020c */
[----:B------:R-:W-:Y:S02]  /*37c0*/  WARPGROUP.DEPBAR.LE gsb0, 0x0 ;  /* 0x00008000000079c5 */ /* 0x000fe40000010000 */
[----:B------:R-:W-:-:S06]  /*37d0*/  WARPGROUP.ARRIVE ;  /* 0x00000000000079c5 */ /* 0x000fcc0000000000 */
[----:B------:R-:W-:Y:S01]  /*37e0*/  HGMMA.64x64x16.F32.BF16 R24, gdesc[UR4], R24, gsb0 ;  /* 0x00e00000041879f0 */ /* 0x000fe20008001818 */
[----:B------:R-:W-:Y:S01]  /*37f0*/  R2UR UR4, R9 ;  /* 0x00000000090472ca */ /* 0x000fe200000e0000 */
[----:B------:R-:W-:Y:S01]  /*3800*/  UMOV UR5, 0x40000040 ;  /* 0x4000004000057882 */ /* 0x000fe20000000000 */
[----:B------:R-:W-:Y:S01]  /*3810*/  R2UR UR6, R11 ;  /* 0x000000000b0672ca */ /* 0x000fe200000e0000 */
[----:B------:R-:W-:Y:S01]  /*3820*/  UMOV UR7, 0x40000040 ;  /* 0x4000004000077882 */ /* 0x000fe20000000000 */
[----:B------:R-:W-:-:S04]  /*3830*/  MOV R11, 0x4 ;  /* 0x00000004000b7802 */ /* 0x000fc80000000f00 */
[C---:B------:R-:W-:Y:S02]  /*3840*/  SEL R9, R11.reuse, 0x2, P1 ;  /* 0x000000020b097807 */ /* 0x040fe40000800000 */
[----:B------:R-:W-:-:S03]  /*3850*/  SEL R11, R11, 0x6, !P1 ;  /* 0x000000060b0b7807 */ /* 0x000fc60004800000 */
[--C-:B------:R-:W-:Y:S02]  /*3860*/  IMAD.IADD R13, R10, 0x1, R9.reuse ;  /* 0x000000010a0d7824 */ /* 0x100fe400078e0209 */
[C---:B------:R-:W-:Y:S01]  /*3870*/  IMAD.IADD R14, R12.reuse, 0x1, R9 ;  /* 0x000000010c0e7824 */ /* 0x040fe200078e0209 */
[----:B------:R-:W-:Y:S01]  /*3880*/  IADD3 R12, R12, R11, RZ ;  /* 0x0000000b0c0c7210 */ /* 0x000fe20007ffe0ff */
        /* <DEDUP_REMOVED lines=8> */
[----:B------:R-:W-:Y:S02]  /*3910*/  WARPGROUP.DEPBAR.LE gsb0, 0x0 ;  /* 0x00008000000079c5 */ /* 0x000fe40000010000 */
[----:B------:R-:W-:-:S09]  /*3920*/  WARPGROUP.ARRIVE ;  /* 0x00000000000079c5 */ /* 0x000fd20000000000 */
[----:B------:R-:W-:Y:S01]  /*3930*/  HGMMA.64x64x16.F32.BF16 R24, gdesc[UR4], R24, gsb0 ;  /* 0x00e00000041879f0 */ /* 0x000fe20008001818 */
[----:B------:R-:W-:Y:S01]  /*3940*/  R2UR UR4, R10 ;  /* 0x000000000a0472ca */ /* 0x000fe200000e0000 */
[----:B------:R-:W-:Y:S01]  /*3950*/  UMOV UR5, 0x40000040 ;  /* 0x4000004000057882 */ /* 0x000fe20000000000 */
[----:B------:R-:W-:Y:S01]  /*3960*/  R2UR UR6, R12 ;  /* 0x000000000c0672ca */ /* 0x000fe200000e0000 */
[----:B------:R-:W-:Y:S01]  /*3970*/  UMOV UR7, 0x40000040 ;  /* 0x4000004000077882 */ /* 0x000fe20000000000 */
[----:B------:R-:W-:Y:S02]  /*3980*/  IMAD.MOV.U32 R10, RZ, RZ, 0x28 ;  /* 0x00000028ff0a7424 */ /* 0x000fe400078e00ff */
[----:B------:R-:W-:-:S03]  /*3990*/  IMAD.MOV.U32 R12, RZ, RZ, 0xa00 ;  /* 0x00000a00ff0c7424 */ /* 0x000fc600078e00ff */
[----:B------:R-:W-:Y:S02]  /*39a0*/  SEL R10, R10, 0x26, P1 ;  /* 0x000000260a0a7807 */ /* 0x000fe40000800000 */
[----:B------:R-:W-:Y:S02]  /*39b0*/  SEL R12, R12, 0x980, P1 ;  /* 0x000009800c0c7807 */ /* 0x000fe40000800000 */
[----:B------:R-:W-:Y:S02]  /*39c0*/  LOP3.LUT R10, R10, 0x6, RZ, 0xc0, !PT ;  /* 0x000000060a0a7812 */ /* 0x000fe400078ec0ff */
[----:B------:R-:W-:-:S04]  /*39d0*/  LOP3.LUT R13, R12, 0xa00, RZ, 0xc0, !PT ;  /* 0x00000a000c0d7812 */ /* 0x000fc800078ec0ff */
[CC--:B------:R-:W-:Y:S02]  /*39e0*/  IADD3 R12, R10.reuse, R13.reuse, R7 ;  /* 0x0000000d0a0c7210 */ /* 0x0c0fe40007ffe007 */
[----:B------:R-:W-:Y:S01]  /*39f0*/  IADD3 R10, R10, R13, R0 ;  /* 0x0000000d0a0a7210 */ /* 0x000fe20007ffe000 */
[----:B------:R-:W-:Y:S02]  /*3a00*/  WARPGROUP.DEPBAR.LE gsb0, 0x0 ;  /* 0x00008000000079c5 */ /* 0x000fe40000010000 */
[----:B------:R-:W-:-:S06]  /*3a10*/  WARPGROUP.ARRIVE ;  /* 0x00000000000079c5 */ /* 0x000fcc0000000000 */
[----:B------:R-:W-:Y:S01]  /*3a20*/  HGMMA.64x64x16.F32.BF16 R24, gdesc[UR4], R24, gsb0 ;  /* 0x00e00000041879f0 */ /* 0x000fe20008001818 */
[----:B------:R-:W-:Y:S01]  /*3a30*/  R2UR UR4, R12 ;  /* 0x000000000c0472ca */ /* 0x000fe200000e0000 */
[----:B------:R-:W-:Y:S01]  /*3a40*/  UMOV UR5, 0x40000040 ;  /* 0x4000004000057882 */ /* 0x000fe20000000000 */
[----:B------:R-:W-:Y:S01]  /*3a50*/  R2UR UR6, R10 ;  /* 0x000000000a0672ca */ /* 0x000fe200000e0000 */
[----:B------:R-:W-:Y:S01]  /*3a60*/  UMOV UR7, 0x40000040 ;  /* 0x4000004000077882 */ /* 0x000fe20000000000 */
[----:B------:R-:W-:Y:S01]  /*3a70*/  IADD3 R12, R0, 0xa00, RZ ;  /* 0x00000a00000c7810 */ /* 0x000fe20007ffe0ff */
[----:B------:R-:W-:-:S04]  /*3a80*/  VIADD R10, R7, 0xa00 ;  /* 0x00000a00070a7836 */ /* 0x000fc80000000000 */
        /* <DEDUP_REMOVED lines=9> */
[C-C-:B------:R-:W-:Y:S01]  /*3b20*/  IMAD.IADD R13, R9.reuse, 0x1, R10.reuse ;  /* 0x00000001090d7824 */ /* 0x140fe200078e020a */
[----:B------:R-:W-:Y:S01]  /*3b30*/  IADD3 R14, R9, R12, RZ ;  /* 0x0000000c090e7210 */ /* 0x000fe20007ffe0ff */
[C---:B------:R-:W-:Y:S02]  /*3b40*/  IMAD.IADD R10, R11.reuse, 0x1, R10 ;  /* 0x000000010b0a7824 */ /* 0x040fe400078e020a */
[----:B------:R-:W-:Y:S01]  /*3b50*/  IMAD.IADD R12, R11, 0x1, R12 ;  /* 0x000000010b0c7824 */ /* 0x000fe200078e020c */
[----:B------:R-:W-:-:S02]  /*3b60*/  WARPGROUP.DEPBAR.LE gsb0, 0x0 ;  /* 0x00008000000079c5 */ /* 0x000fc40000010000 */
        /* <DEDUP_REMOVED lines=13> */
[----:B------:R-:W-:Y:S01]  /*3c40*/  IMAD.MOV.U32 R10, RZ, RZ, 0x30 ;  /* 0x00000030ff0a7424 */ /* 0x000fe200078e00ff */
[----:B------:R-:W-:-:S04]  /*3c50*/  MOV R12, 0xc00 ;  /* 0x00000c00000c7802 */ /* 0x000fc80000000f00 */
        /* <DEDUP_REMOVED lines=13> */
[----:B------:R-:W-:Y:S02]  /*3d30*/  VIADD R10, R7, 0xc00 ;  /* 0x00000c00070a7836 */ /* 0x000fe40000000000 */
[----:B------:R-:W-:Y:S02]  /*3d40*/  VIADD R12, R0, 0xc00 ;  /* 0x00000c00000c7836 */ /* 0x000fe40000000000 */
[----:B------:R-:W-:-:S03]  /*3d50*/  IMAD.IADD R13, R3, 0x1, R10 ;  /* 0x00000001030d7824 */ /* 0x000fc600078e020a */
[----:B------:R-:W-:Y:S01]  /*3d60*/  IADD3 R14, R3, R12, RZ ;  /* 0x0000000c030e7210 */ /* 0x000fe20007ffe0ff */
[----:B------:R-:W-:Y:S02]  /*3d70*/  WARPGROUP.DEPBAR.LE gsb0, 0x0 ;  /* 0x00008000000079c5 */ /* 0x000fe40000010000 */
[----:B------:R-:W-:-:S06]  /*3d80*/  WARPGROUP.ARRIVE ;  /* 0x00000000000079c5 */ /* 0x000fcc0000000000 */
[----:B------:R-:W-:Y:S01]  /*3d90*/  HGMMA.64x64x16.F32.BF16 R24, gdesc[UR4], R24, gsb0 ;  /* 0x00e00000041879f0 */ /* 0x000fe20008001818 */
[----:B------:R-:W-:Y:S01]  /*3da0*/  R2UR UR4, R13 ;  /* 0x000000000d0472ca */ /* 0x000fe200000e0000 */
[----:B------:R-:W-:Y:S01]  /*3db0*/  UMOV UR5, 0x40000040 ;  /* 0x4000004000057882 */ /* 0x000fe20000000000 */
[----:B------:R-:W-:Y:S01]  /*3dc0*/  R2UR UR6, R14 ;  /* 0x000000000e0672ca */ /* 0x000fe200000e0000 */
[----:B------:R-:W-:Y:S01]  /*3dd0*/  UMOV UR7, 0x40000040 ;  /* 0x4000004000077882 */ /* 0x000fe20000000000 */
[C---:B------:R-:W-:Y:S02]  /*3de0*/  IMAD.IADD R13, R9.reuse, 0x1, R10 ;  /* 0x00000001090d7824 */ /* 0x040fe400078e020a */
[----:B------:R-:W-:Y:S01]  /*3df0*/  IMAD.IADD R14, R9, 0x1, R12 ;  /* 0x00000001090e7824 */ /* 0x000fe200078e020c */
[C---:B------:R-:W-:Y:S01]  /*3e00*/  IADD3 R12, R11.reuse, R12, RZ ;  /* 0x0000000c0b0c7210 */ /* 0x040fe20007ffe0ff */
        /* <DEDUP_REMOVED lines=31> */
[----:B------:R-:W-:-:S03]  /*4000*/  IADD3 R12, R0, 0xe00, RZ ;  /* 0x00000e00000c7810 */ /* 0x000fc60007ffe0ff */
        /* <DEDUP_REMOVED lines=24> */
[----:B------:R-:W-:Y:S01]  /*4190*/  LOP3.LUT R3, R3, 0x6, RZ, 0xc0, !PT ;  /* 0x0000000603037812 */ /* 0x000fe200078ec0ff */
[----:B------:R-:W-:Y:S02]  /*41a0*/  WARPGROUP.DEPBAR.LE gsb0, 0x0 ;  /* 0x00008000000079c5 */ /* 0x000fe40000010000 */
[----:B------:R-:W-:-:S06]  /*41b0*/  WARPGROUP.ARRIVE ;  /* 0x00000000000079c5 */ /* 0x000fcc0000000000 */
[----:B------:R-:W-:Y:S01]  /*41c0*/  HGMMA.64x64x16.F32.BF16 R24, gdesc[UR4], R24, gsb0 ;  /* 0x00e00000041879f0 */ /* 0x000fe20008001818 */
[----:B------:R-:W-:Y:S01]  /*41d0*/  R2UR UR4, R10 ;  /* 0x000000000a0472ca */ /* 0x000fe200000e0000 */
[----:B------:R-:W-:Y:S01]  /*41e0*/  UMOV UR5, 0x40000040 ;  /* 0x4000004000057882 */ /* 0x000fe20000000000 */
[----:B------:R-:W-:Y:S01]  /*41f0*/  R2UR UR6, R11 ;  /* 0x000000000b0672ca */ /* 0x000fe200000e0000 */
[----:B------:R-:W-:Y:S01]  /*4200*/  UMOV UR7, 0x40000040 ;  /* 0x4000004000077882 */ /* 0x000fe20000000000 */
        /* <DEDUP_REMOVED lines=13> */
[----:B------:R-:W-:Y:S01]  /*42e0*/  UIMAD UR4, UR37, -0x40, UR44 ;  /* 0xffffffc0250478a4 */ /* 0x000fe2000f8e022c */
[----:B------:R-:W-:-:S05]  /*42f0*/  UMOV UR7, 0x40000040 ;  /* 0x4000004000077882 */ /* 0x000fca0000000000 */
[----:B------:R-:W-:-:S05]  /*4300*/  IMAD.U32 R3, RZ, RZ, UR4 ;  /* 0x00000004ff037e24 */ /* 0x000fca000f8e00ff */
[----:B------:R-:W-:-:S04]  /*4310*/  IADD3 R0, -R18, 0x40, R3 ;  /* 0x0000004012007810 */ /* 0x000fc80007ffe103 */
[C---:B------:R-:W-:Y:S02]  /*4320*/  ISETP.GT.AND P5, PT, R0.reuse, RZ, PT ;  /* 0x000000ff0000720c */ /* 0x040fe40003fa4270 */
[C---:B------:R-:W-:Y:S02]  /*4330*/  ISETP.GT.AND P4, PT, R0.reuse, 0x1, PT ;  /* 0x000000010000780c */ /* 0x040fe40003f84270 */
[C---:B------:R-:W-:Y:S02]  /*4340*/  ISETP.GT.AND P3, PT, R0.reuse, 0x8, PT ;  /* 0x000000080000780c */ /* 0x040fe40003f64270 */
[C---:B------:R-:W-:Y:S02]  /*4350*/  ISETP.GT.AND P2, PT, R0.reuse, 0x9, PT ;  /* 0x000000090000780c */ /* 0x040fe40003f44270 */
[C---:B------:R-:W-:Y:S02]  /*4360*/  ISETP.GT.AND P1, PT, R0.reuse, 0x10, PT ;  /* 0x000000100000780c */ /* 0x040fe40003f24270 */
[----:B------:R-:W-:Y:S01]  /*4370*/  ISETP.GT.AND P6, PT, R0, 0x11, PT ;  /* 0x000000110000780c */ /* 0x000fe20003fc4270 */
[----:B------:R-:W-:-:S02]  /*4380*/  WARPGROUP.DEPBAR.LE gsb0, 0x0 ;  /* 0x00008000000079c5 */ /* 0x000fc40000010000 */
[----:B------:R-:W-:Y:S02]  /*4390*/  FSEL R24, R24, -INF , P5 ;  /* 0xff80000018187808 */ /* 0x000fe40002800000 */
[----:B------:R-:W-:Y:S02]  /*43a0*/  FSEL R25, R25, -INF , P4 ;  /* 0xff80000019197808 */ /* 0x000fe40002000000 */
[----:B------:R-:W-:Y:S02]  /*43b0*/  FSEL R28, R28, -INF , P3 ;  /* 0xff8000001c1c7808 */ /* 0x000fe40001800000 */
[----:B------:R-:W-:Y:S02]  /*43c0*/  FMNMX.FTZ R3, R24, R25, !PT ;  /* 0x0000001918037209 */ /* 0x000fe40007810000 */
        /* <DEDUP_REMOVED lines=45> */
[----:B------:R-:W-:Y:S02]  /*46a0*/  FMNMX.FTZ R0, R52, R3, !PT ;  /* 0x0000000334007209 */ /* 0x000fe40007810000 */
[----:B------:R-:W-:Y:S02]  /*46b0*/  FMNMX.FTZ R3, R26, R27, !PT ;  /* 0x0000001b1a037209 */ /* 0x000fe40007810000 */
[----:B------:R-:W-:Y:S02]  /*46c0*/  FMNMX.FTZ R9, R53, R0, !PT ;  /* 0x0000000035097209 */ /* 0x000fe40007810000 */
[----:B------:R-:W-:Y:S02]  /*46d0*/  FSEL R46, R46, -INF , P1 ;  /* 0xff8000002e2e7808 */ /* 0x000fe40000800000 */
[----:B------:R-:W-:Y:S01]  /*46e0*/  FSEL R47, R47, -INF , P6 ;  /* 0xff8000002f2f7808 */ /* 0x000fe20003000000 */
[----:B------:R-:W1:Y:S01]  /*46f0*/  SHFL.BFLY PT, R0, R9, 0x2, 0x1f ;  /* 0x0c401f0009007f89 */ /* 0x000e6200000e0000 */
[----:B------:R-:W-:-:S02]  /*4700*/  FSEL R50, R50, -INF , P5 ;  /* 0xff80000032327808 */ /* 0x000fc40002800000 */
[----:B------:R-:W-:Y:S02]  /*4710*/  FSEL R51, R51, -INF , P4 ;  /* 0xff80000033337808 */ /* 0x000fe40002000000 */
[----:B------:R-:W-:Y:S02]  /*4720*/  FSEL R54, R54, -INF , P3 ;  /* 0xff80000036367808 */ /* 0x000fe40001800000 */
[----:B------:R-:W-:Y:S02]  /*4730*/  FSEL R55, R55, -INF , P2 ;  /* 0xff80000037377808 */ /* 0x000fe40001000000 */
[----:B------:R-:W-:Y:S02]  /*4740*/  PLOP3.LUT P2, PT, PT, PT, UP0, 0x80, 0x0 ;  /* 0x000000000000781c */ /* 0x000fe40003f4f008 */
        /* <DEDUP_REMOVED lines=21> */
[----:B------:R1:W-:Y:S01]  /*48a0*/  MUFU.EX2 R10, R24 ;  /* 0x00000018000a7308 */ /* 0x0003e20000000800 */
[----:B------:R-:W-:Y:S01]  /*48b0*/  FMNMX.FTZ R12, R54, R3, !PT ;  /* 0x00000003360c7209 */ /* 0x000fe20007810000 */
[--C-:B------:R-:W-:Y:S01]  /*48c0*/  FFMA.FTZ R14, R32, UR10, -R9.reuse ;  /* 0x0000000a200e7c23 */ /* 0x100fe20008010809 */
[--C-:B------:R-:W-:Y:S01]  /*48d0*/  FFMA.FTZ R15, R33, UR10, -R9.reuse ;  /* 0x0000000a210f7c23 */ /* 0x100fe20008010809 */
[--C-:B------:R-:W-:Y:S01]  /*48e0*/  FFMA.FTZ R20, R36, UR10, -R9.reuse ;  /* 0x0000000a24147c23 */ /* 0x100fe20008010809 */
[----:B------:R-:W-:Y:S01]  /*48f0*/  FMNMX.FTZ R3, R55, R12, !PT ;  /* 0x0000000c37037209 */ /* 0x000fe20007810000 */
[--C-:B------:R-:W-:Y:S01]  /*4900*/  FFMA.FTZ R21, R37, UR10, -R9.reuse ;  /* 0x0000000a25157c23 */ /* 0x100fe20008010809 */
[--C-:B------:R-:W-:Y:S01]  /*4910*/  FFMA.FTZ R28, R28, UR10, -R9.reuse ;  /* 0x0000000a1c1c7c23 */ /* 0x100fe20008010809 */
[--C-:B------:R-:W-:Y:S01]  /*4920*/  FFMA.FTZ R168, R40, UR10, -R9.reuse ;  /* 0x0000000a28a87c23 */ /* 0x100fe20008010809 */
[--C-:B------:R-:W-:Y:S01]  /*4930*/  FFMA.FTZ R169, R41, UR10, -R9.reuse ;  /* 0x0000000a29a97c23 */ /* 0x100fe20008010809 */
[----:B-1----:R-:W1:Y:S01]  /*4940*/  SHFL.BFLY PT, R24, R3, 0x2, 0x1f ;  /* 0x0c401f0003187f89 */ /* 0x002e6200000e0000 */
[--C-:B------:R-:W-:Y:S01]  /*4950*/  FFMA.FTZ R170, R44, UR10, -R9.reuse ;  /* 0x0000000a2caa7c23 */ /* 0x100fe20008010809 */
[--C-:B------:R-:W-:Y:S01]  /*4960*/  FFMA.FTZ R171, R45, UR10, -R9.reuse ;  /* 0x0000000a2dab7c23 */ /* 0x100fe20008010809 */
[--C-:B------:R-:W-:Y:S01]  /*4970*/  FFMA.FTZ R172, R48, UR10, -R9.reuse ;  /* 0x0000000a30ac7c23 */ /* 0x100fe20008010809 */
[--C-:B------:R-:W-:Y:S01]  /*4980*/  FFMA.FTZ R173, R49, UR10, -R9.reuse ;  /* 0x0000000a31ad7c23 */ /* 0x100fe20008010809 */
[--C-:B------:R-:W-:Y:S01]  /*4990*/  FFMA.FTZ R174, R52, UR10, -R9.reuse ;  /* 0x0000000a34ae7c23 */ /* 0x100fe20008010809 */
[----:B------:R-:W-:Y:S01]  /*49a0*/  FFMA.FTZ R175, R53, UR10, -R9 ;  /* 0x0000000a35af7c23 */ /* 0x000fe20008010809 */
[----:B------:R-:W2:Y:S01]  /*49b0*/  MUFU.EX2 R11, R11 ;  /* 0x0000000b000b7308 */ /* 0x000ea20000000800 */
[----:B------:R-:W-:-:S05]  /*49c0*/  LOP3.LUT R9, R56, 0x2000000, RZ, 0xfc, !PT ;  /* 0x0200000038097812 */ /* 0x000fca00078efcff */
[----:B------:R-:W-:Y:S02]  /*49d0*/  IMAD R197, R2, 0x1000, R9 ;  /* 0x0000100002c57824 */ /* 0x000fe400078e0209 */
[----:B------:R-:W-:Y:S03]  /*49e0*/  MUFU.EX2 R12, R28 ;  /* 0x0000001c000c7308 */ /* 0x000fe60000000800 */
[C---:B------:R-:W-:Y:S02]  /*49f0*/  R2UR UR4, R197.reuse ;  /* 0x00000000c50472ca */ /* 0x040fe400000e0000 */
[----:B------:R-:W-:-:S03]  /*4a00*/  IADD3 R198, R197, 0x80, RZ ;  /* 0x00000080c5c67810 */ /* 0x000fc60007ffe0ff */
[----:B------:R-:W3:Y:S01]  /*4a10*/  MUFU.EX2 R13, R13 ;  /* 0x0000000d000d7308 */ /* 0x000ee20000000800 */
[----:B-1----:R-:W-:Y:S02]  /*4a20*/  FMNMX.FTZ R24, R3, R24, !PT ;  /* 0x0000001803187209 */ /* 0x002fe40007810000 */
[----:B--2---:R-:W-:Y:S01]  /*4a30*/  F2FP.BF16.F32.PACK_AB R152, R11, R10 ;  /* 0x0000000a0b98723e */ /* 0x004fe200000010ff */
[----:B------:R-:W-:Y:S02]  /*4a40*/  FADD.FTZ R11, R10, R11 ;  /* 0x0000000b0a0b7221 */ /* 0x000fe40000010000 */
[----:B------:R-:W1:Y:S02]  /*4a50*/  SHFL.BFLY PT, R3, R24, 0x1, 0x1f ;  /* 0x0c201f0018037f89 */ /* 0x000e6400000e0000 */
[----:B------:R-:W-:Y:S01]  /*4a60*/  MUFU.EX2 R14, R14 ;  /* 0x0000000e000e7308 */ /* 0x000fe20000000800 */
[----:B------:R-:W-:Y:S01]  /*4a70*/  UMOV UR6, UR4 ;  /* 0x0000000400067c82 */ /* 0x000fe20008000000 */
[----:B------:R-:W-:Y:S01]  /*4a80*/  R2UR UR4, R198 ;  /* 0x00000000c60472ca */ /* 0x000fe200000e0000 */
[----:B------:R-:W-:-:S02]  /*4a90*/  VIADD R198, R197, 0x100 ;  /* 0x00000100c5c67836 */ /* 0x000fc40000000000 */
[----:B------:R-:W-:-:S03]  /*4aa0*/  VIADD R197, R197, 0x180 ;  /* 0x00000180c5c57836 */ /* 0x000fc60000000000 */
[----:B------:R-:W2:Y:S01]  /*4ab0*/  MUFU.EX2 R15, R15 ;  /* 0x0000000f000f7308 */ /* 0x000ea20000000800 */
[----:B---3--:R-:W-:Y:S01]  /*4ac0*/  F2FP.BF16.F32.PACK_AB R154, R13, R12 ;  /* 0x0000000c0d9a723e */ /* 0x008fe200000010ff */
[----:B------:R-:W-:-:S04]  /*4ad0*/  FADD.FTZ R12, R12, R11 ;  /* 0x0000000b0c0c7221 */ /* 0x000fc80000010000 */
[----:B------:R-:W-:Y:S02]  /*4ae0*/  FADD.FTZ R13, R13, R12 ;  /* 0x0000000c0d0d7221 */ /* 0x000fe40000010000 */
[----:B------:R-:W-:Y:S01]  /*4af0*/  MUFU.EX2 R20, R20 ;  /* 0x0000001400147308 */ /* 0x000fe20000000800 */
[----:B-1----:R-:W-:-:S07]  /*4b00*/  FMNMX.FTZ R3, R24, R3, !PT ;  /* 0x0000000318037209 */ /* 0x002fce0007810000 */
[----:B------:R-:W1:Y:S01]  /*4b10*/  MUFU.EX2 R21, R21 ;  /* 0x0000001500157308 */ /* 0x000e620000000800 */
[----:B--2---:R-:W-:Y:S01]  /*4b20*/  F2FP.BF16.F32.PACK_AB R156, R15, R14 ;  /* 0x0000000e0f9c723e */ /* 0x004fe200000010ff */
[----:B------:R-:W-:Y:S01]  /*4b30*/  FADD.FTZ R14, R14, R13 ;  /* 0x0000000d0e0e7221 */ /* 0x000fe20000010000 */
[C---:B------:R-:W-:Y:S01]  /*4b40*/  FMUL.FTZ R24, R3.reuse, UR10 ;  /* 0x0000000a03187c20 */ /* 0x040fe20008410000 */
[----:B------:R-:W-:Y:S02]  /*4b50*/  FSETP.NEU.FTZ.AND P1, PT, R3, -INF , PT ;  /* 0xff8000000300780b */ /* 0x000fe40003f3d000 */
[----:B------:R-:W-:Y:S02]  /*4b60*/  FADD.FTZ R15, R15, R14 ;  /* 0x0000000e0f0f7221 */ /* 0x000fe40000010000 */
[----:B------:R-:W-:Y:S01]  /*4b70*/  FSEL R25, R24, RZ, P1 ;  /* 0x000000ff18197208 */ /* 0x000fe20000800000 */
[----:B------:R-:W-:Y:S01]  /*4b80*/  MUFU.EX2 R168, R168 ;  /* 0x000000a800a87308 */ /* 0x000fe20000000800 */
[----:B------:R-:W-:-:S03]  /*4b90*/  ISETP.NE.AND P1, PT, R57, RZ, PT ;  /* 0x000000ff3900720c */ /* 0x000fc60003f25270 */
[--C-:B------:R-:W-:Y:S01]  /*4ba0*/  FFMA.FTZ R26, R26, UR10, -R25.reuse ;  /* 0x0000000a1a1a7c23 */ /* 0x100fe20008010819 */
        /* <DEDUP_REMOVED lines=8> */
[----:B------:R-:W-:Y:S01]  /*4c30*/  FFMA.FTZ R43, R43, UR10, -R25 ;  /* 0x0000000a2b2b7c23 */ /* 0x000fe20008010819 */
[----:B------:R-:W-:-:S02]  /*4c40*/  @!P1 VIADD R24, R8, 0x38840 ;  /* 0x0003884008189836 */ /* 0x000fc40000000000 */
[--C-:B------:R-:W-:Y:S01]  /*4c50*/  FFMA.FTZ R46, R46, UR10, -R25.reuse ;  /* 0x0000000a2e2e7c23 */ /* 0x100fe20008010819 */
[--C-:B------:R-:W-:Y:S01]  /*4c60*/  FFMA.FTZ R47, R47, UR10, -R25.reuse ;  /* 0x0000000a2f2f7c23 */ /* 0x100fe20008010819 */
[--C-:B------:R-:W-:Y:S01]  /*4c70*/  FFMA.FTZ R50, R50, UR10, -R25.reuse ;  /* 0x0000000a32327c23 */ /* 0x100fe20008010819 */
[--C-:B------:R-:W-:Y:S01]  /*4c80*/  FFMA.FTZ R51, R51, UR10, -R25.reuse ;  /* 0x0000000a33337c23 */ /* 0x100fe20008010819 */
[----:B------:R-:W-:Y:S01]  /*4c90*/  @!P1 PRMT R24, RZ, 0x654, R24 ;  /* 0x00000654ff189816 */ /* 0x000fe20000000018 */
[--C-:B------:R-:W-:Y:S01]  /*4ca0*/  FFMA.FTZ R54, R54, UR10, -R25.reuse ;  /* 0x0000000a36367c23 */ /* 0x100fe20008010819 */
[----:B------:R-:W-:Y:S01]  /*4cb0*/  FFMA.FTZ R25, R55, UR10, -R25 ;  /* 0x0000000a37197c23 */ /* 0x000fe20008010819 */
[----:B------:R-:W-:Y:S01]  /*4cc0*/  MUFU.EX2 R176, R26 ;  /* 0x0000001a00b07308 */ /* 0x000fe20000000800 */
[----:B------:R2:W-:Y:S01]  /*4cd0*/  @!P1 SYNCS.ARRIVE.TRANS64.RED.A1T0 RZ, [R24+URZ], RZ ;  /* 0x000000ff18ff99a7 */ /* 0x0005e2000810043f */
[----:B-1----:R-:W-:Y:S01]  /*4ce0*/  F2FP.BF16.F32.PACK_AB R158, R21, R20 ;  /* 0x00000014159e723e */ /* 0x002fe200000010ff */
[----:B------:R-:W-:Y:S01]  /*4cf0*/  FADD.FTZ R20, R20, R15 ;  /* 0x0000000f14147221 */ /* 0x000fe20000010000 */
[----:B------:R-:W-:-:S03]  /*4d00*/  @!P1 VIADD R8, R8, 0x38860 ;  /* 0x0003886008089836 */ /* 0x000fc60000000000 */
[----:B------:R-:W-:Y:S01]  /*4d10*/  FADD.FTZ R21, R21, R20 ;  /* 0x0000001415157221 */ /* 0x000fe20000010000 */
[----:B------:R-:W1:Y:S01]  /*4d20*/  MUFU.EX2 R177, R27 ;  /* 0x0000001b00b17308 */ /* 0x000e620000000800 */
[----:B------:R-:W-:-:S07]  /*4d30*/  @!P1 PRMT R8, RZ, 0x654, R8 ;  /* 0x00000654ff089816 */ /* 0x000fce0000000008 */
[----:B------:R-:W-:Y:S08]  /*4d40*/  MUFU.EX2 R178, R30 ;  /* 0x0000001e00b27308 */ /* 0x000ff00000000800 */
[----:B------:R-:W3:Y:S01]  /*4d50*/  MUFU.EX2 R179, R31 ;  /* 0x0000001f00b37308 */ /* 0x000ee20000000800 */
[----:B-1----:R-:W-:Y:S01]  /*4d60*/  F2FP.BF16.F32.PACK_AB R153, R177, R176 ;  /* 0x000000b0b199723e */ /* 0x002fe200000010ff */
[----:B------:R-:W-:-:S06]  /*4d70*/  FADD.FTZ R177, R176, R177 ;  /* 0x000000b1b0b17221 */ /* 0x000fcc0000010000 */
[----:B------:R-:W-:Y:S08]  /*4d80*/  MUFU.EX2 R180, R34 ;  /* 0x0000002200b47308 */ /* 0x000ff00000000800 */
[----:B------:R-:W1:Y:S01]  /*4d90*/  MUFU.EX2 R181, R35 ;  /* 0x0000002300b57308 */ /* 0x000e620000000800 */
[----:B---3--:R-:W-:Y:S01]  /*4da0*/  F2FP.BF16.F32.PACK_AB R155, R179, R178 ;  /* 0x000000b2b39b723e */ /* 0x008fe200000010ff */
[----:B------:R-:W-:Y:S01]  /*4db0*/  BAR.SYNC.DEFER_BLOCKING 0xf, 0x100 ;  /* 0x03c4000000007b1d */ /* 0x000fe20000010000 */
[----:B------:R-:W-:-:S04]  /*4dc0*/  FADD.FTZ R178, R178, R177 ;  /* 0x000000b1b2b27221 */ /* 0x000fc80000010000 */
[----:B------:R-:W-:Y:S01]  /*4dd0*/  FADD.FTZ R179, R179, R178 ;  /* 0x000000b2b3b37221 */ /* 0x000fe20000010000 */
[----:B------:R-:W-:Y:S08]  /*4de0*/  MUFU.EX2 R182, R38 ;  /* 0x0000002600b67308 */ /* 0x000ff00000000800 */
[----:B------:R-:W3:Y:S01]  /*4df0*/  MUFU.EX2 R183, R39 ;  /* 0x0000002700b77308 */ /* 0x000ee20000000800 */
[----:B-1----:R-:W-:Y:S01]  /*4e00*/  F2FP.BF16.F32.PACK_AB R157, R181, R180 ;  /* 0x000000b4b59d723e */ /* 0x002fe200000010ff */
[----:B------:R-:W-:-:S04]  /*4e10*/  FADD.FTZ R180, R180, R179 ;  /* 0x000000b3b4b47221 */ /* 0x000fc80000010000 */
[----:B------:R-:W-:Y:S02]  /*4e20*/  FADD.FTZ R181, R181, R180 ;  /* 0x000000b4b5b57221 */ /* 0x000fe40000010000 */
[----:B------:R-:W1:Y:S01]  /*4e30*/  MUFU.EX2 R169, R169 ;  /* 0x000000a900a97308 */ /* 0x000e620000000800 */
[----:B------:R4:W-:Y:S07]  /*4e40*/  STSM.16.M88.4 [R23+0x36400], R152 ;  /* 0x0364009817007844 */ /* 0x0009ee0000000200 */
[----:B------:R-:W-:Y:S01]  /*4e50*/  MUFU.EX2 R170, R170 ;  /* 0x000000aa00aa7308 */ /* 0x000fe20000000800 */
[----:B---3--:R-:W-:Y:S01]  /*4e60*/  F2FP.BF16.F32.PACK_AB R159, R183, R182 ;  /* 0x000000b6b79f723e */ /* 0x008fe200000010ff */
[----:B------:R-:W-:-:S04]  /*4e70*/  FADD.FTZ R182, R182, R181 ;  /* 0x000000b5b6b67221 */ /* 0x000fc80000010000 */
[----:B------:R4:W-:Y:S01]  /*4e80*/  STSM.16.M88.4 [R22], R156 ;  /* 0x0000009c16007844 */ /* 0x0009e20000000200 */
[----:B------:R-:W-:Y:S01]  /*4e90*/  FADD.FTZ R182, R183, R182 ;  /* 0x000000b6b7b67221 */ /* 0x000fe20000010000 */
[----:B------:R-:W3:Y:S01]  /*4ea0*/  MUFU.EX2 R171, R171 ;  /* 0x000000ab00ab7308 */ /* 0x000ee20000000800 */
[----:B-1----:R-:W-:Y:S01]  /*4eb0*/  F2FP.BF16.F32.PACK_AB R160, R169, R168 ;  /* 0x000000a8a9a0723e */ /* 0x002fe200000010ff */
[----:B------:R-:W-:-:S04]  /*4ec0*/  FADD.FTZ R168, R168, R21 ;  /* 0x00000015a8a87221 */ /* 0x000fc80000010000 */
[----:B------:R-:W-:Y:S02]  /*4ed0*/  FADD.FTZ R169, R169, R168 ;  /* 0x000000a8a9a97221 */ /* 0x000fe40000010000 */
[----:B------:R-:W-:Y:S08]  /*4ee0*/  MUFU.EX2 R189, R42 ;  /* 0x0000002a00bd7308 */ /* 0x000ff00000000800 */
[----:B------:R-:W1:Y:S01]  /*4ef0*/  MUFU.EX2 R190, R43 ;  /* 0x0000002b00be7308 */ /* 0x000e620000000800 */
[----:B---3--:R-:W-:Y:S01]  /*4f00*/  F2FP.BF16.F32.PACK_AB R162, R171, R170 ;  /* 0x000000aaaba2723e */ /* 0x008fe200000010ff */
[----:B------:R-:W-:-:S04]  /*4f10*/  FADD.FTZ R170, R170, R169 ;  /* 0x000000a9aaaa7221 */ /* 0x000fc80000010000 */
[----:B------:R-:W-:Y:S02]  /*4f20*/  FADD.FTZ R171, R171, R170 ;  /* 0x000000aaabab7221 */ /* 0x000fe40000010000 */
[----:B------:R-:W-:Y:S08]  /*4f30*/  MUFU.EX2 R191, R46 ;  /* 0x0000002e00bf7308 */ /* 0x000ff00000000800 */
        /* <DEDUP_REMOVED lines=8> */
[----:B------:R4:W-:Y:S01]  /*4fc0*/  STSM.16.M88.4 [R185], R160 ;  /* 0x000000a0b9007844 */ /* 0x0009e20000000200 */
[----:B------:R-:W-:Y:S01]  /*4fd0*/  FADD.FTZ R192, R192, R191 ;  /* 0x000000bfc0c07221 */ /* 0x000fe20000010000 */
[----:B------:R-:W-:Y:S08]  /*4fe0*/  MUFU.EX2 R174, R174 ;  /* 0x000000ae00ae7308 */ /* 0x000ff00000000800 */
[----:B------:R-:W3:Y:S01]  /*4ff0*/  MUFU.EX2 R175, R175 ;  /* 0x000000af00af7308 */ /* 0x000ee20000000800 */
[----:B-1----:R-:W-:Y:S01]  /*5000*/  F2FP.BF16.F32.PACK_AB R164, R173, R172 ;  /* 0x000000acada4723e */ /* 0x002fe200000010ff */
[----:B------:R-:W-:-:S04]  /*5010*/  FADD.FTZ R172, R172, R171 ;  /* 0x000000abacac7221 */ /* 0x000fc80000010000 */
[----:B------:R-:W-:Y:S02]  /*5020*/  FADD.FTZ R173, R173, R172 ;  /* 0x000000acadad7221 */ /* 0x000fe40000010000 */
[----:B------:R-:W-:Y:S08]  /*5030*/  MUFU.EX2 R193, R50 ;  /* 0x0000003200c17308 */ /* 0x000ff00000000800 */
[----:B------:R-:W1:Y:S01]  /*5040*/  MUFU.EX2 R194, R51 ;  /* 0x0000003300c27308 */ /* 0x000e620000000800 */
[----:B---3--:R-:W-:-:S07]  /*5050*/  F2FP.BF16.F32.PACK_AB R166, R175, R174 ;  /* 0x000000aeafa6723e */ /* 0x008fce00000010ff */
[----:B------:R-:W-:Y:S08]  /*5060*/  MUFU.EX2 R195, R54 ;  /* 0x0000003600c37308 */ /* 0x000ff00000000800 */
[----:B------:R-:W3:Y:S01]  /*5070*/  MUFU.EX2 R196, R25 ;  /* 0x0000001900c47308 */ /* 0x000ee20000000800 */
[----:B-1----:R-:W-:Y:S01]  /*5080*/  F2FP.BF16.F32.PACK_AB R165, R194, R193 ;  /* 0x000000c1c2a5723e */ /* 0x002fe200000010ff */
[----:B------:R-:W-:-:S04]  /*5090*/  FADD.FTZ R193, R193, R192 ;  /* 0x000000c0c1c17221 */ /* 0x000fc80000010000 */
[----:B------:R-:W-:Y:S01]  /*50a0*/  FADD.FTZ R194, R194, R193 ;  /* 0x000000c1c2c27221 */ /* 0x000fe20000010000 */
[----:B---3--:R-:W-:-:S03]  /*50b0*/  F2FP.BF16.F32.PACK_AB R167, R196, R195 ;  /* 0x000000c3c4a7723e */ /* 0x008fc600000010ff */
[----:B------:R-:W-:Y:S02]  /*50c0*/  FADD.FTZ R195, R195, R194 ;  /* 0x000000c2c3c37221 */ /* 0x000fe40000010000 */
[----:B------:R4:W-:Y:S01]  /*50d0*/  STSM.16.M88.4 [R184], R164 ;  /* 0x000000a4b8007844 */ /* 0x0009e20000000200 */
[----:B--2---:R-:W-:Y:S01]  /*50e0*/  WARPGROUP.ARRIVE ;  /* 0x00000000000079c5 */ /* 0x004fe20000000000 */
[----:B------:R-:W-:-:S05]  /*50f0*/  FADD.FTZ R10, R196, R195 ;  /* 0x000000c3c40a7221 */ /* 0x000fca0000010000 */
[----:B------:R-:W-:Y:S01]  /*5100*/  HGMMA.64x256x16.F32.BF16 R24, R152, gdesc[UR4].tnspB, RZ, !UPT, gsb0 ;  /* 0x43e0000498187df0 */ /* 0x000fe2000c0018ff */
[----:B------:R-:W-:Y:S01]  /*5110*/  UMOV UR6, UR4 ;  /* 0x0000000400067c82 */ /* 0x000fe20008000000 */
[----:B------:R-:W-:Y:S01]  /*5120*/  UMOV UR7, 0x40000040 ;  /* 0x4000004000077882 */ /* 0x000fe20000000000 */
[----:B------:R-:W-:Y:S01]  /*5130*/  R2UR UR4, R198 ;  /* 0x00000000c60472ca */ /* 0x000fe200000e0000 */
[----:B------:R-:W-:Y:S02]  /*5140*/  WARPGROUP.DEPBAR.LE gsb0, 0x0 ;  /* 0x00008000000079c5 */ /* 0x000fe40000010000 */
[----:B------:R-:W-:-:S15]  /*5150*/  WARPGROUP.ARRIVE ;  /* 0x00000000000079c5 */ /* 0x000fde0000000000 */
[----:B------:R-:W-:-:S07]  /*5160*/  NOP ;  /* 0x0000000000007918 */ /* 0x000fce0000000000 */
[----:B------:R-:W-:Y:S01]  /*5170*/  HGMMA.64x256x16.F32.BF16 R24, R156, gdesc[UR4].tnspB, R24, gsb0 ;  /* 0x43e000049c187df0 */ /* 0x000fe20008001818 */
        /* <DEDUP_REMOVED lines=19> */
[----:B-1----:R-:W1:Y:S02]  /*52b0*/  FENCE.VIEW.ASYNC.S ;  /* 0x00000000000073c6 */ /* 0x002e640000000000 */
[----:B-1----:R-:W-:Y:S01]  /*52c0*/  NOP ;  /* 0x0000000000007918 */ /* 0x002fe20000000000 */
[----:B------:R-:W-:Y:S06]  /*52d0*/  BAR.ARV 0xe, 0x100 ;  /* 0x0384000000007b1d */ /* 0x000fec0000002000 */
[----:B------:R1:W-:Y:S02]  /*52e0*/  @!P1 SYNCS.ARRIVE.TRANS64.RED.A1T0 RZ, [R8+URZ], RZ ;  /* 0x000000ff08ff99a7 */ /* 0x0003e4000810043f */
[----:B-1----:R-:W-:-:S04]  /*52f0*/  FADD.FTZ R8, R174, R173 ;  /* 0x000000adae087221 */ /* 0x002fc80000010000 */
[----:B------:R-:W-:Y:S01]  /*5300*/  FADD.FTZ R8, R175, R8 ;  /* 0x00000008af087221 */ /* 0x000fe20000010000 */
[----:B----4-:R-:W-:Y:S06]  /*5310*/  @!P2 BRA `(.L_x_150) ;  /* 0x0000002c008ca947 */ /* 0x010fec0003800000 */
[----:B------:R-:W-:Y:S01]  /*5320*/  MOV R13, R3 ;  /* 0x00000003000d7202 */ /* 0x000fe20000000f00 */
[----:B------:R-:W-:Y:S01]  /*5330*/  IMAD.MOV.U32 R15, RZ, RZ, R0 ;  /* 0x000000ffff0f7224 */ /* 0x000fe200078e0000 */
[----:B------:R-:W-:Y:S01]  /*5340*/  UIADD3 UR37, UR37, -0x2, URZ ;  /* 0xfffffffe25257890 */ /* 0x000fe2000fffe03f */
[----:B------:R-:W-:Y:S01]  /*5350*/  IMAD.MOV.U32 R12, RZ, RZ, R2 ;  /* 0x000000ffff0c7224 */ /* 0x000fe200078e0002 */
[----:B------:R-:W-:-:S10]  /*5360*/  ULDC UR10, c[0x0][0xa80] ;  /* 0x0002a000000a7ab9 */ /* 0x000fd40000000800 */
.L_x_159:
[----:B------:R-:W-:Y:S01]  /*5370*/  VIADD R2, R12, 0x1 ;  /* 0x000000010c027836 */ /* 0x000fe20000000000 */
[----:B------:R-:W-:Y:S01]  /*5380*/  MOV R0, UR37 ;  /* 0x0000002500007c02 */ /* 0x000fe20008000f00 */
[----:B------:R-:W-:-:S03]  /*5390*/  UIADD3 UR37, UR37, -0x1, URZ ;  /* 0xffffffff25257890 */ /* 0x000fc6000fffe03f */
[----:B------:R-:W-:Y:S02]  /*53a0*/  ISETP.NE.AND P3, PT, R2, 0x2, PT ;  /* 0x000000020200780c */ /* 0x000fe40003f65270 */
[----:B------:R-:W-:Y:S02]  /*53b0*/  ISETP.GT.AND P2, PT, R0, RZ, PT ;  /* 0x000000ff0000720c */ /* 0x000fe40003f44270 */
[----:B------:R-:W-:Y:S02]  /*53c0*/  SEL R3, RZ, 0x1, P3 ;  /* 0x00000001ff037807 */ /* 0x000fe40001800000 */
[----:B------:R-:W-:Y:S02]  /*53d0*/  SEL R2, R2, RZ, P3 ;  /* 0x000000ff02027207 */ /* 0x000fe40001800000 */
[----:B------:R-:W-:Y:S01]  /*53e0*/  LOP3.LUT R16, R16, R3, RZ, 0x3c, !PT ;  /* 0x0000000310107212 */ /* 0x000fe200078e3cff */
[----:B--2---:R-:W-:Y:S06]  /*53f0*/  @P0 BRA `(.L_x_151) ;  /* 0x0000000000040947 */ /* 0x004fec0003800000 */
[----:B------:R-:W-:Y:S01]  /*5400*/  BPT.TRAP 0x1 ;  /* 0x000000040000795c */ /* 0x000fe20000300000 */
.L_x_151:
[----:B------:R-:W-:Y:S02]  /*5410*/  LEA R11, R2, UR42, 0x3 ;  /* 0x0000002a020b7c11 */ /* 0x000fe4000f8e18ff */
[----:B------:R-:W-:-:S04]  /*5420*/  SHF.L.U32 R0, R16, 0x1f, RZ ;  /* 0x0000001f10007819 */ /* 0x000fc800000006ff */
[----:B------:R1:W2:Y:S01]  /*5430*/  SYNCS.PHASECHK.TRANS64.TRYWAIT P3, [R11+URZ+0x38830], R0 ;  /* 0x038830000b0075a7 */ /* 0x0002a2000806017f */
[----:B------:R-:W-:Y:S05]  /*5440*/  @P0 BRA `(.L_x_152) ;  /* 0x0000000000040947 */ /* 0x000fea0003800000 */
[----:B------:R-:W-:Y:S01]  /*5450*/  BPT.TRAP 0x1 ;  /* 0x000000040000795c */ /* 0x000fe20000300000 */
.L_x_152:
[----:B------:R-:W-:Y:S01]  /*5460*/  IMAD R3, R2, 0x200, R4 ;  /* 0x0000020002037824 */ /* 0x000fe200078e0204 */
[----:B--2---:R-:W-:Y:S06]  /*5470*/  @P3 BRA `(.L_x_153) ;  /* 0x0000000000083947 */ /* 0x004fec0003800000 */
[----:B------:R-:W2:Y:S02]  /*5480*/  SYNCS.PHASECHK.TRANS64.TRYWAIT P3, [R11+URZ+0x38830], R0 ;  /* 0x038830000b0075a7 */ /* 0x000ea4000806017f */
[----:B--2---:R-:W-:Y:S05]  /*5490*/  @!P3 BRA `(.L_x_154) ;  /* 0x000000800008b947 */ /* 0x004fea0003800000 */
.L_x_153:
[----:B------:R-:W-:Y:S01]  /*54a0*/  UIADD3 UR4, UR42, 0x20400, URZ ;  /* 0x000204002a047890 */ /* 0x000fe2000fffe03f */
[----:B------:R-:W-:Y:S01]  /*54b0*/  R2UR UR11, R3 ;  /* 0x00000000030b72ca */ /* 0x000fe200000e0000 */
[----:B------:R-:W-:Y:S01]  /*54c0*/  WARPGROUP.ARRIVE ;  /* 0x00000000000079c5 */ /* 0x000fe20000000000 */
[----:B------:R-:W-:Y:S01]  /*54d0*/  UMOV UR7, 0x40000040 ;  /* 0x4000004000077882 */ /* 0x000fe20000000000 */
[----:B------:R-:W-:Y:S01]  /*54e0*/  USHF.R.U32.HI UR4, URZ, 0x4, UR4 ;  /* 0x000000043f047899 */ /* 0x000fe20008011604 */
[----:B------:R-:W-:Y:S01]  /*54f0*/  UMOV UR5, 0x40000040 ;  /* 0x4000004000057882 */ /* 0x000fe20000000000 */
[----:B------:R-:W-:Y:S02]  /*5500*/  UMOV UR15, 0x40000040 ;  /* 0x40000040000f7882 */ /* 0x000fe40000000000 */
[----:B------:R-:W-:Y:S01]  /*5510*/  ULOP3.LUT UR4, UR4, 0x3fff, URZ, 0xc0, !UPT ;  /* 0x00003fff04047892 */ /* 0x000fe2000f8ec03f */
[----:B------:R-:W-:-:S03]  /*5520*/  UMOV UR19, 0x40000040 ;  /* 0x4000004000137882 */ /* 0x000fc60000000000 */
[----:B------:R-:W-:Y:S02]  /*5530*/  ULOP3.LUT UR4, UR4, 0x10000, URZ, 0xfc, !UPT ;  /* 0x0001000004047892 */ /* 0x000fe4000f8efc3f */
[----:B------:R-:W-:Y:S01]  /*5540*/  UMOV UR6, UR11 ;  /* 0x0000000b00067c82 */ /* 0x000fe20008000000 */
[----:B------:R-:W-:Y:S02]  /*5550*/  UIADD3 UR14, UR11, 0x4, URZ ;  /* 0x000000040b0e7890 */ /* 0x000fe4000fffe03f */
[----:B------:R-:W-:-:S04]  /*5560*/  UIADD3 UR18, UR11, 0x6, URZ ;  /* 0x000000060b127890 */ /* 0x000fc8000fffe03f */
[----:B------:R-:W-:Y:S01]  /*5570*/  HGMMA.64x64x16.F32.BF16 R152, gdesc[UR4], RZ, !UPT, gsb0 ;  /* 0x00e00000049879f0 */ /* 0x000fe2000c0018ff */
[----:B------:R-:W-:Y:S01]  /*5580*/  UIADD3 UR6, UR11, 0x2, URZ ;  /* 0x000000020b067890 */ /* 0x000fe2000fffe03f */
[----:B------:R-:W-:Y:S01]  /*5590*/  UMOV UR4, UR8 ;  /* 0x0000000800047c82 */ /* 0x000fe20008000000 */
[----:B------:R-:W-:Y:S01]  /*55a0*/  UMOV UR5, UR9 ;  /* 0x0000000900057c82 */ /* 0x000fe20008000000 */
[----:B------:R-:W-:Y:S01]  /*55b0*/  UMOV UR7, 0x40000040 ;  /* 0x4000004000077882 */ /* 0x000fe20000000000 */
        /* <DEDUP_REMOVED lines=10> */
[----:B------:R-:W-:Y:S05]  /*5660*/  @P0 BRA `(.L_x_155) ;  /* 0x0000000000040947 */ /* 0x000fea0003800000 */
[----:B------:R-:W-:Y:S01]  /*5670*/  BPT.TRAP 0x1 ;  /* 0x000000040000795c */ /* 0x000fe20000300000 */
.L_x_155:
[----:B------:R3:W4:Y:S01]  /*5680*/  SYNCS.PHASECHK.TRANS64.TRYWAIT P3, [R11+URZ+0x38850], R0 ;  /* 0x038850000b0075a7 */ /* 0x000722000806017f */
[----:B------:R-:W-:Y:S05]  /*5690*/  @P0 BRA `(.L_x_156) ;  /* 0x0000000000040947 */ /* 0x000fea0003800000 */
[----:B------:R-:W-:Y:S01]  /*56a0*/  BPT.TRAP 0x1 ;  /* 0x000000040000795c */ /* 0x000fe20000300000 */
.L_x_156:
[----:B----4-:R-:W-:Y:S05]  /*56b0*/  @P3 BRA `(.L_x_157) ;  /* 0x0000000000083947 */ /* 0x010fea0003800000 */
[----:B------:R-:W4:Y:S02]  /*56c0*/  SYNCS.PHASECHK.TRANS64.TRYWAIT P3, [R11+URZ+0x38850], R0 ;  /* 0x038850000b0075a7 */ /* 0x000f24000806017f */
[----:B----4-:R-:W-:Y:S05]  /*56d0*/  @!P3 BRA `(.L_x_158) ;  /* 0x0000007c008cb947 */ /* 0x010fea0003800000 */
.L_x_157:
[----:B-1234-:R-:W-:Y:S01]  /*56e0*/  VIADD R0, R5, 0x26400 ;  /* 0x0002640005007836 */ /* 0x01efe20000000000 */
[C---:B------:R-:W-:Y:S01]  /*56f0*/  IADD3 R3, R7.reuse, 0x200, RZ ;  /* 0x0000020007037810 */ /* 0x040fe20007ffe0ff */
[----:B------:R-:W-:Y:S01]  /*5700*/  VIADD R20, R7, 0x6 ;  /* 0x0000000607147836 */ /* 0x000fe20000000000 */
[----:B------:R-:W-:Y:S01]  /*5710*/  WARPGROUP.ARRIVE ;  /* 0x00000000000079c5 */ /* 0x000fe20000000000 */
[----:B------:R-:W-:Y:S01]  /*5720*/  UMOV UR7, 0x40000040 ;  /* 0x4000004000077882 */ /* 0x000fe20000000000 */
[----:B------:R-:W-:Y:S01]  /*5730*/  SHF.R.U32.HI R0, RZ, 0x4, R0 ;  /* 0x00000004ff007819 */ /* 0x000fe20000011600 */
[----:B------:R-:W-:-:S03]  /*5740*/  UMOV UR5, 0x40000040 ;  /* 0x4000004000057882 */ /* 0x000fc60000000000 */
[----:B------:R-:W1:Y:S01]  /*5750*/  S2R R189, SR_TID.X ;  /* 0x0000000000bd7919 */ /* 0x000e620000002100 */
[----:B------:R-:W-:Y:S02]  /*5760*/  LEA R202, R2, R9, 0xc ;  /* 0x0000000902ca7211 */ /* 0x000fe400078e60ff */
[----:B------:R-:W-:Y:S01]  /*5770*/  LOP3.LUT R14, R0, 0x3fff, RZ, 0xc0, !PT ;  /* 0x00003fff000e7812 */ /* 0x000fe200078ec0ff */
[----:B------:R-:W-:-:S03]  /*5780*/  IMAD R0, R2, 0x1000, R6 ;  /* 0x0000100002007824 */ /* 0x000fc600078e0206 */
[----:B------:R-:W-:Y:S01]  /*5790*/  LOP3.LUT R7, R14, 0x10000, RZ, 0xfc, !PT ;  /* 0x000100000e077812 */ /* 0x000fe200078efcff */
[C---:B------:R-:W-:Y:S01]  /*57a0*/  VIADD R14, R0.reuse, 0x2 ;  /* 0x00000002000e7836 */ /* 0x040fe20000000000 */
[----:B------:R-:W-:Y:S02]  /*57b0*/  R2UR UR6, R0 ;  /* 0x00000000000672ca */ /* 0x000fe400000e0000 */
[C---:B------:R-:W-:Y:S01]  /*57c0*/  R2UR UR4, R7.reuse ;  /* 0x00000000070472ca */ /* 0x040fe200000e0000 */
[C---:B------:R-:W-:Y:S02]  /*57d0*/  VIADD R21, R7.reuse, 0x2 ;  /* 0x0000000207157836 */ /* 0x040fe40000000000 */
[----:B------:R-:W-:-:S10]  /*57e0*/  VIADD R191, R7, 0x800 ;  /* 0x0000080007bf7836 */ /* 0x000fd40000000000 */
[----:B------:R-:W-:Y:S01]  /*57f0*/  HGMMA.64x64x16.F32.BF16 R152, gdesc[UR4], R152, gsb0 ;  /* 0x00e00000049879f0 */ /* 0x000fe20008001898 */
[----:B------:R-:W-:Y:S01]  /*5800*/  R2UR UR6, R14 ;  /* 0x000000000e0672ca */ /* 0x000fe200000e0000 */
[----:B------:R-:W-:Y:S01]  /*5810*/  UMOV UR7, 0x40000040 ;  /* 0x4000004000077882 */ /* 0x000fe20000000000 */
[----:B------:R-:W-:Y:S01]  /*5820*/  R2UR UR4, R21 ;  /* 0x00000000150472ca */ /* 0x000fe200000e0000 */
[----:B------:R-:W-:Y:S01]  /*5830*/  UMOV UR5, 0x40000040 ;  /* 0x4000004000057882 */ /* 0x000fe20000000000 */
[----:B------:R-:W-:Y:S01]  /*5840*/  VIADD R21, R7, 0x4 ;  /* 0x0000000407157836 */ /* 0x000fe20000000000 */
[----:B------:R-:W-:Y:S02]  /*5850*/  IADD3 R14, R0, 0x4, RZ ;  /* 0x00000004000e7810 */ /* 0x000fe40007ffe0ff */
[----:B-1----:R-:W-:Y:S01]  /*5860*/  SHF.R.U32.HI R189, RZ, 0x7, R189 ;  /* 0x00000007ffbd7819 */ /* 0x002fe200000116bd */
[----:B------:R-:W-:Y:S02]  /*5870*/  WARPGROUP.DEPBAR.LE gsb0, 0x0 ;  /* 0x00008000000079c5 */ /* 0x000fe40000010000 */
[----:B------:R-:W-:-:S06]  /*5880*/  WARPGROUP.ARRIVE ;  /* 0x00000000000079c5 */ /* 0x000fcc0000000000 */
[----:B------:R-:W-:Y:S01]  /*5890*/  HGMMA.64x64x16.F32.BF16 R152, gdesc[UR4], R152, gsb0 ;  /* 0x00e00000049879f0 */ /* 0x000fe20008001898 */
[----:B------:R-:W-:Y:S01]  /*58a0*/  R2UR UR6, R14 ;  /* 0x000000000e0672ca */ /* 0x000fe200000e0000 */
[----:B------:R-:W-:Y:S01]  /*58b0*/  UMOV UR7, 0x40000040 ;  /* 0x4000004000077882 */ /* 0x000fe20000000000 */
[----:B------:R-:W-:Y:S01]  /*58c0*/  R2UR UR4, R21 ;  /* 0x00000000150472ca */ /* 0x000fe200000e0000 */
[----:B------:R-:W-:Y:S01]  /*58d0*/  UMOV UR5, 0x40000040 ;  /* 0x4000004000057882 */ /* 0x000fe20000000000 */
[C---:B------:R-:W-:Y:S02]  /*58e0*/  VIADD R14, R0.reuse, 0x6 ;  /* 0x00000006000e7836 */ /* 0x040fe40000000000 */
        /* <DEDUP_REMOVED lines=9> */
[----:B------:R-:W-:Y:S02]  /*5980*/  WARPGROUP.DEPBAR.LE gsb0, 0x0 ;  /* 0x00008000000079c5 */ /* 0x000fe40000010000 */
[----:B------:R-:W-:-:S08]  /*5990*/  WARPGROUP.ARRIVE ;  /* 0x00000000000079c5 */ /* 0x000fd00000000000 */
        /* <DEDUP_REMOVED lines=104> */
[----:B------:R-:W1:Y:S02]  /*6020*/  SHFL.IDX PT, R3, R189, RZ, 0x1f ;  /* 0x00001fffbd037589 */ /* 0x000e6400000e0000 */
[----:B-1----:R-:W-:-:S04]  /*6030*/  ISETP.GT.AND P3, PT, R3, 0x7f, PT ;  /* 0x0000007f0300780c */ /* 0x002fc80003f64270 */
[----:B------:R-:W-:-:S04]  /*6040*/  SEL R3, RZ, 0x2, !P3 ;  /* 0x00000002ff037807 */ /* 0x000fc80005800000 */
        /* <DEDUP_REMOVED lines=9> */
[----:B------:R-:W-:-:S05]  /*60e0*/  IMAD.MOV.U32 R20, RZ, RZ, 0x4 ;  /* 0x00000004ff147424 */ /* 0x000fca00078e00ff */
[C---:B------:R-:W-:Y:S02]  /*60f0*/  SEL R14, R20.reuse, 0x2, P3 ;  /* 0x00000002140e7807 */ /* 0x040fe40001800000 */
[----:B------:R-:W-:Y:S02]  /*6100*/  SEL R20, R20, 0x6, !P3 ;  /* 0x0000000614147807 */ /* 0x000fe40005800000 */
        /* <DEDUP_REMOVED lines=9> */
[--C-:B------:R-:W-:Y:S02]  /*61a0*/  IMAD.IADD R189, R21, 0x1, R20.reuse ;  /* 0x0000000115bd7824 */ /* 0x100fe400078e0214 */
[----:B------:R-:W-:Y:S02]  /*61b0*/  IMAD.IADD R21, R191, 0x1, R20 ;  /* 0x00000001bf157824 */ /* 0x000fe400078e0214 */
[----:B------:R-:W-:Y:S01]  /*61c0*/  VIADD R191, R7, 0xa00 ;  /* 0x00000a0007bf7836 */ /* 0x000fe20000000000 */
        /* <DEDUP_REMOVED lines=23> */
[----:B------:R-:W-:-:S03]  /*6340*/  IADD3 R189, R191, R3, RZ ;  /* 0x00000003bfbd7210 */ /* 0x000fc60007ffe0ff */
        /* <DEDUP_REMOVED lines=8> */
[----:B------:R-:W-:Y:S02]  /*63d0*/  IMAD.IADD R190, R14, 0x1, R21 ;  /* 0x000000010ebe7824 */ /* 0x000fe400078e0215 */
        /* <DEDUP_REMOVED lines=8> */
[----:B------:R-:W-:Y:S01]  /*6460*/  IMAD.IADD R189, R20, 0x1, R21 ;  /* 0x0000000114bd7824 */ /* 0x000fe200078e0215 */
[----:B------:R-:W-:Y:S02]  /*6470*/  IADD3 R21, R191, R20, RZ ;  /* 0x00000014bf157210 */ /* 0x000fe40007ffe0ff */
[----:B------:R-:W-:Y:S01]  /*6480*/  IADD3 R191, R7, 0xc00, RZ ;  /* 0x00000c0007bf7810 */ /* 0x000fe20007ffe0ff */
[----:B------:R-:W-:Y:S02]  /*6490*/  WARPGROUP.DEPBAR.LE gsb0, 0x0 ;  /* 0x00008000000079c5 */ /* 0x000fe40000010000 */
[----:B------:R-:W-:-:S06]  /*64a0*/  WARPGROUP.ARRIVE ;  /* 0x00000000000079c5 */ /* 0x000fcc0000000000 */
        /* <DEDUP_REMOVED lines=21> */
[----:B------:R-:W-:Y:S02]  /*6600*/  IMAD.IADD R189, R191, 0x1, R3 ;  /* 0x00000001bfbd7824 */ /* 0x000fe400078e0203 */
        /* <DEDUP_REMOVED lines=8> */
[----:B------:R-:W-:Y:S01]  /*6690*/  IMAD.IADD R190, R14, 0x1, R21 ;  /* 0x000000010ebe7824 */ /* 0x000fe200078e0215 */
[----:B------:R-:W-:Y:S01]  /*66a0*/  IADD3 R189, R191, R14, RZ ;  /* 0x0000000ebfbd7210 */ /* 0x000fe20007ffe0ff */
[----:B------:R-:W-:Y:S02]  /*66b0*/  WARPGROUP.DEPBAR.LE gsb0, 0x0 ;  /* 0x00008000000079c5 */ /* 0x000fe40000010000 */
[----:B------:R-:W-:-:S07]  /*66c0*/  WARPGROUP.ARRIVE ;  /* 0x00000000000079c5 */ /* 0x000fce0000000000 */
        /* <DEDUP_REMOVED lines=41> */
[C---:B------:R-:W-:Y:S02]  /*6960*/  IMAD.IADD R14, R189.reuse, 0x1, R14 ;  /* 0x00000001bd0e7824 */ /* 0x040fe400078e020e */
[----:B------:R-:W-:Y:S01]  /*6970*/  IMAD.IADD R21, R20, 0x1, R21 ;  /* 0x0000000114157824 */ /* 0x000fe200078e0215 */
[----:B------:R-:W-:Y:S01]  /*6980*/  IADD3 R20, R189, R20, RZ ;  /* 0x00000014bd147210 */ /* 0x000fe20007ffe0ff */
[----:B------:R-:W-:-:S02]  /*6990*/  WARPGROUP.DEPBAR.LE gsb0, 0x0 ;  /* 0x00008000000079c5 */ /* 0x000fc40000010000 */
        /* <DEDUP_REMOVED lines=20> */
[----:B------:R-:W-:Y:S01]  /*6ae0*/  IADD3 R20, R3, R14, R7 ;  /* 0x0000000e03147210 */ /* 0x000fe20007ffe007 */
[----:B------:R-:W-:Y:S02]  /*6af0*/  WARPGROUP.DEPBAR.LE gsb0, 0x0 ;  /* 0x00008000000079c5 */ /* 0x000fe40000010000 */
[----:B------:R-:W-:-:S08]  /*6b00*/  WARPGROUP.ARRIVE ;  /* 0x00000000000079c5 */ /* 0x000fd00000000000 */
        /* <DEDUP_REMOVED lines=9> */
[----:B------:R-:W-:-:S12]  /*6ba0*/  UMOV UR7, 0x40000040 ;  /* 0x4000004000077882 */ /* 0x000fd80000000000 */
[----:B------:R-:W-:Y:S01]  /*6bb0*/  UMOV UR6, UR4 ;  /* 0x0000000400067c82 */ /* 0x000fe20008000000 */
[----:B------:R-:W-:Y:S02]  /*6bc0*/  WARPGROUP.DEPBAR.LE gsb0, 0x0 ;  /* 0x00008000000079c5 */ /* 0x000fe40000010000 */
        /* <DEDUP_REMOVED lines=15> */
[----:B------:R-:W-:Y:S02]  /*6cc0*/  FMNMX.FTZ R20, R181, R0, !PT ;  /* 0x00000000b5147209 */ /* 0x000fe40007810000 */
[----:B------:R-:W-:-:S03]  /*6cd0*/  FMNMX.FTZ R0, R154, R13, !PT ;  /* 0x0000000d9a007209 */ /* 0x000fc60007810000 */
        /* <DEDUP_REMOVED lines=12> */
[C---:B------:R-:W-:Y:S01]  /*6da0*/  FMUL.FTZ R194, R0.reuse, UR10 ;  /* 0x0000000a00c27c20 */ /* 0x040fe20008410000 */
[----:B------:R-:W-:Y:S01]  /*6db0*/  FMNMX.FTZ R3, R171, R14, !PT ;  /* 0x0000000eab037209 */ /* 0x000fe20007810000 */
[----:B------:R-:W-:Y:S02]  /*6dc0*/  FADD.FTZ R15, -R0, R15 ;  /* 0x0000000f000f7221 */ /* 0x000fe40000010100 */
[--C-:B------:R-:W-:Y:S01]  /*6dd0*/  FFMA.FTZ R189, R152, UR10, -R194.reuse ;  /* 0x0000000a98bd7c23 */ /* 0x100fe200080108c2 */
[----:B------:R-:W-:Y:S01]  /*6de0*/  FMNMX.FTZ R20, R174, R3, !PT ;  /* 0x00000003ae147209 */ /* 0x000fe20007810000 */
[--C-:B------:R-:W-:Y:S01]  /*6df0*/  FFMA.FTZ R21, R153, UR10, -R194.reuse ;  /* 0x0000000a99157c23 */ /* 0x100fe200080108c2 */
[----:B------:R-:W-:Y:S01]  /*6e00*/  FMUL.FTZ R15, R15, UR10 ;  /* 0x0000000a0f0f7c20 */ /* 0x000fe20008410000 */
        /* <DEDUP_REMOVED lines=11> */
[--C-:B------:R-:W-:Y:S01]  /*6ec0*/  FFMA.FTZ R169, R169, UR10, -R194.reuse ;  /* 0x0000000aa9a97c23 */ /* 0x100fe200080108c2 */
[--C-:B------:R-:W-:Y:S01]  /*6ed0*/  FFMA.FTZ R172, R172, UR10, -R194.reuse ;  /* 0x0000000aacac7c23 */ /* 0x100fe200080108c2 */
[----:B------:R-:W-:Y:S01]  /*6ee0*/  FMNMX.FTZ R152, R182, R3, !PT ;  /* 0x00000003b6987209 */ /* 0x000fe20007810000 */
[----:B------:R2:W-:Y:S01]  /*6ef0*/  MUFU.EX2 R20, R156 ;  /* 0x0000009c00147308 */ /* 0x0005e20000000800 */
[--C-:B------:R-:W-:Y:S01]  /*6f00*/  FFMA.FTZ R173, R173, UR10, -R194.reuse ;  /* 0x0000000aadad7c23 */ /* 0x100fe200080108c2 */
[--C-:B------:R-:W-:Y:S01]  /*6f10*/  FFMA.FTZ R176, R176, UR10, -R194.reuse ;  /* 0x0000000ab0b07c23 */ /* 0x100fe200080108c2 */
[----:B------:R-:W-:Y:S01]  /*6f20*/  FMNMX.FTZ R152, R183, R152, !PT ;  /* 0x00000098b7987209 */ /* 0x000fe20007810000 */
[--C-:B------:R-:W-:Y:S01]  /*6f30*/  FFMA.FTZ R177, R177, UR10, -R194.reuse ;  /* 0x0000000ab1b17c23 */ /* 0x100fe200080108c2 */
[----:B------:R-:W-:-:S03]  /*6f40*/  FFMA.FTZ R180, R180, UR10, -R194 ;  /* 0x0000000ab4b47c23 */ /* 0x000fc600080108c2 */
[----:B------:R-:W3:Y:S01]  /*6f50*/  SHFL.BFLY PT, R3, R152, 0x2, 0x1f ;  /* 0x0c401f0098037f89 */ /* 0x000ee200000e0000 */
        /* <DEDUP_REMOVED lines=22> */
[----:B------:R-:W-:Y:S01]  /*70c0*/  FMUL.FTZ R61, R61, R15 ;  /* 0x0000000f3d3d7220 */ /* 0x000fe20000410000 */
[----:B---3--:R-:W-:Y:S01]  /*70d0*/  FMNMX.FTZ R153, R152, R3, !PT ;  /* 0x0000000398997209 */ /* 0x008fe20007810000 */
[----:B------:R-:W-:Y:S01]  /*70e0*/  MUFU.EX2 R190, R190 ;  /* 0x000000be00be7308 */ /* 0x000fe20000000800 */
[-C--:B------:R-:W-:Y:S01]  /*70f0*/  FMUL.FTZ R64, R64, R15.reuse ;  /* 0x0000000f40407220 */ /* 0x080fe20000410000 */
[-C--:B------:R-:W-:Y:S01]  /*7100*/  FMUL.FTZ R65, R65, R15.reuse ;  /* 0x0000000f41417220 */ /* 0x080fe20000410000 */
[-C--:B------:R-:W-:Y:S01]  /*7110*/  FMUL.FTZ R68, R68, R15.reuse ;  /* 0x0000000f44447220 */ /* 0x080fe20000410000 */
[----:B------:R-:W1:Y:S01]  /*7120*/  SHFL.BFLY PT, R152, R153, 0x1, 0x1f ;  /* 0x0c201f0099987f89 */ /* 0x000e6200000e0000 */
        /* <DEDUP_REMOVED lines=19> */
[----:B------:R-:W4:Y:S01]  /*7260*/  MUFU.EX2 R193, R193 ;  /* 0x000000c100c17308 */ /* 0x000f220000000800 */
[-C--:B------:R-:W-:Y:S01]  /*7270*/  FMUL.FTZ R104, R104, R15.reuse ;  /* 0x0000000f68687220 */ /* 0x080fe20000410000 */
[-C--:B------:R-:W-:Y:S01]  /*7280*/  FMUL.FTZ R105, R105, R15.reuse ;  /* 0x0000000f69697220 */ /* 0x080fe20000410000 */
[-C--:B------:R-:W-:Y:S01]  /*7290*/  FMUL.FTZ R108, R108, R15.reuse ;  /* 0x0000000f6c6c7220 */ /* 0x080fe20000410000 */
[----:B-1----:R-:W-:Y:S01]  /*72a0*/  FMNMX.FTZ R3, R153, R152, !PT ;  /* 0x0000009899037209 */ /* 0x002fe20007810000 */
[----:B------:R-:W-:Y:S01]  /*72b0*/  FFMA.FTZ R153, R181, UR10, -R194 ;  /* 0x0000000ab5997c23 */ /* 0x000fe200080108c2 */
[-C--:B------:R-:W-:Y:S01]  /*72c0*/  FMUL.FTZ R109, R109, R15.reuse ;  /* 0x0000000f6d6d7220 */ /* 0x080fe20000410000 */
[-C--:B------:R-:W-:Y:S01]  /*72d0*/  FMUL.FTZ R112, R112, R15.reuse ;  /* 0x0000000f70707220 */ /* 0x080fe20000410000 */
[----:B------:R-:W-:Y:S01]  /*72e0*/  MUFU.EX2 R168, R168 ;  /* 0x000000a800a87308 */ /* 0x000fe20000000800 */
[C---:B------:R-:W-:Y:S01]  /*72f0*/  FADD.FTZ R152, -R3.reuse, R13 ;  /* 0x0000000d03987221 */ /* 0x040fe20000010100 */
[----:B--2---:R-:W-:Y:S01]  /*7300*/  FMUL.FTZ R156, R3, UR10 ;  /* 0x0000000a039c7c20 */ /* 0x004fe20008410000 */
[-C--:B------:R-:W-:Y:S01]  /*7310*/  FMUL.FTZ R113, R113, R15.reuse ;  /* 0x0000000f71717220 */ /* 0x080fe20000410000 */
[----:B------:R-:W-:Y:S01]  /*7320*/  FMUL.FTZ R116, R116, R15 ;  /* 0x0000000f74747220 */ /* 0x000fe20000410000 */
[----:B------:R-:W-:Y:S01]  /*7330*/  FMUL.FTZ R152, R152, UR10 ;  /* 0x0000000a98987c20 */ /* 0x000fe20008410000 */
[--C-:B------:R-:W-:Y:S01]  /*7340*/  FFMA.FTZ R194, R154, UR10, -R156.reuse ;  /* 0x0000000a9ac27c23 */ /* 0x100fe2000801089c */
[--C-:B------:R-:W-:Y:S01]  /*7350*/  FFMA.FTZ R195, R155, UR10, -R156.reuse ;  /* 0x0000000a9bc37c23 */ /* 0x100fe2000801089c */
[----:B------:R1:W-:Y:S01]  /*7360*/  MUFU.EX2 R13, R153 ;  /* 0x00000099000d7308 */ /* 0x0003e20000000800 */
[--C-:B------:R-:W-:Y:S01]  /*7370*/  FFMA.FTZ R196, R158, UR10, -R156.reuse ;  /* 0x0000000a9ec47c23 */ /* 0x100fe2000801089c */
[--C-:B------:R-:W-:Y:S01]  /*7380*/  FFMA.FTZ R197, R159, UR10, -R156.reuse ;  /* 0x0000000a9fc57c23 */ /* 0x100fe2000801089c */
[--C-:B------:R-:W-:Y:S01]  /*7390*/  FFMA.FTZ R198, R162, UR10, -R156.reuse ;  /* 0x0000000aa2c67c23 */ /* 0x100fe2000801089c */
[--C-:B------:R-:W-:Y:S01]  /*73a0*/  FFMA.FTZ R199, R163, UR10, -R156.reuse ;  /* 0x0000000aa3c77c23 */ /* 0x100fe2000801089c */
[--C-:B------:R-:W-:Y:S01]  /*73b0*/  FFMA.FTZ R200, R166, UR10, -R156.reuse ;  /* 0x0000000aa6c87c23 */ /* 0x100fe2000801089c */
[--C-:B------:R-:W-:Y:S01]  /*73c0*/  FFMA.FTZ R201, R167, UR10, -R156.reuse ;  /* 0x0000000aa7c97c23 */ /* 0x100fe2000801089c */
[----:B------:R-:W-:Y:S01]  /*73d0*/  FFMA.FTZ R170, R170, UR10, -R156 ;  /* 0x0000000aaaaa7c23 */ /* 0x000fe2000801089c */
[----:B------:R2:W5:Y:S01]  /*73e0*/  MUFU.EX2 R181, R152 ;  /* 0x0000009800b57308 */ /* 0x0005620000000800 */
[----:B-1----:R-:W-:-:S02]  /*73f0*/  IMAD.MOV R153, RZ, RZ, -R19 ;  /* 0x000000ffff997224 */ /* 0x002fc400078e0a13 */
[--C-:B------:R-:W-:Y:S01]  /*7400*/  FFMA.FTZ R171, R171, UR10, -R156.reuse ;  /* 0x0000000aabab7c23 */ /* 0x100fe2000801089c */
[--C-:B------:R-:W-:Y:S01]  /*7410*/  FFMA.FTZ R174, R174, UR10, -R156.reuse ;  /* 0x0000000aaeae7c23 */ /* 0x100fe2000801089c */
[--C-:B------:R-:W-:Y:S01]  /*7420*/  FFMA.FTZ R175, R175, UR10, -R156.reuse ;  /* 0x0000000aafaf7c23 */ /* 0x100fe2000801089c */
[--C-:B------:R-:W-:Y:S01]  /*7430*/  FFMA.FTZ R178, R178, UR10, -R156.reuse ;  /* 0x0000000ab2b27c23 */ /* 0x100fe2000801089c */
[----:B------:R-:W-:Y:S01]  /*7440*/  ISETP.NE.AND P3, PT, R18, R153, PT ;  /* 0x000000991200720c */ /* 0x000fe20003f65270 */
[--C-:B------:R-:W-:Y:S01]  /*7450*/  FFMA.FTZ R179, R179, UR10, -R156.reuse ;  /* 0x0000000ab3b37c23 */ /* 0x100fe2000801089c */
[--C-:B------:R-:W-:Y:S01]  /*7460*/  FFMA.FTZ R183, R183, UR10, -R156.reuse ;  /* 0x0000000ab7b77c23 */ /* 0x100fe2000801089c */
[----:B--2---:R-:W-:Y:S02]  /*7470*/  @!P1 VIADD R152, R11, 0x38840 ;  /* 0x000388400b989836 */ /* 0x004fe40000000000 */
[----:B------:R-:W-:Y:S01]  /*7480*/  FFMA.FTZ R182, R182, UR10, -R156 ;  /* 0x0000000ab6b67c23 */ /* 0x000fe2000801089c */
[----:B------:R-:W-:Y:S01]  /*7490*/  MUFU.EX2 R194, R194 ;  /* 0x000000c200c27308 */ /* 0x000fe20000000800 */
[----:B---3--:R-:W-:Y:S01]  /*74a0*/  F2FP.BF16.F32.PACK_AB R156, R191, R190 ;  /* 0x000000bebf9c723e */ /* 0x008fe200000010ff */
[-C--:B------:R-:W-:Y:S01]  /*74b0*/  FMUL.FTZ R117, R117, R15.reuse ;  /* 0x0000000f75757220 */ /* 0x080fe20000410000 */
[----:B------:R-:W-:Y:S01]  /*74c0*/  @!P1 PRMT R152, RZ, 0x654, R152 ;  /* 0x00000654ff989816 */ /* 0x000fe20000000098 */
[----:B------:R-:W-:Y:S01]  /*74d0*/  FMUL.FTZ R120, R120, R15 ;  /* 0x0000000f78787220 */ /* 0x000fe20000410000 */
[----:B----4-:R-:W-:Y:S01]  /*74e0*/  F2FP.BF16.F32.PACK_AB R158, R193, R192 ;  /* 0x000000c0c19e723e */ /* 0x010fe200000010ff */
[-C--:B-----5:R-:W-:Y:S01]  /*74f0*/  FMUL.FTZ R26, R26, R181.reuse ;  /* 0x000000b51a1a7220 */ /* 0x0a0fe20000410000 */
[----:B------:R1:W-:Y:S01]  /*7500*/  @!P1 SYNCS.ARRIVE.TRANS64.RED.A1T0 RZ, [R152+URZ], RZ ;  /* 0x000000ff98ff99a7 */ /* 0x0003e2000810043f */
[----:B------:R-:W-:Y:S01]  /*7510*/  @!P3 IMAD R12, R12, 0x40, R17 ;  /* 0x000000400c0cb824 */ /* 0x000fe200078e0211 */
[----:B------:R-:W2:Y:S01]  /*7520*/  MUFU.EX2 R195, R195 ;  /* 0x000000c300c37308 */ /* 0x000ea20000000800 */
[-C--:B------:R-:W-:Y:S01]  /*7530*/  FMUL.FTZ R27, R27, R181.reuse ;  /* 0x000000b51b1b7220 */ /* 0x080fe20000410000 */
[-C--:B------:R-:W-:Y:S01]  /*7540*/  FMUL.FTZ R30, R30, R181.reuse ;  /* 0x000000b51e1e7220 */ /* 0x080fe20000410000 */
[-C--:B------:R-:W-:Y:S01]  /*7550*/  FMUL.FTZ R31, R31, R181.reuse ;  /* 0x000000b51f1f7220 */ /* 0x080fe20000410000 */
[----:B------:R-:W-:Y:S01]  /*7560*/  @!P3 LEA R154, R12, UR42, 0x2 ;  /* 0x0000002a0c9abc11 */ /* 0x000fe2000f8e10ff */
[-C--:B------:R-:W-:Y:S01]  /*7570*/  FMUL.FTZ R34, R34, R181.reuse ;  /* 0x000000b522227220 */ /* 0x080fe20000410000 */
[----:B-1----:R-:W-:Y:S01]  /*7580*/  F2FP.BF16.F32.PACK_AB R152, R21, R14 ;  /* 0x0000000e1598723e */ /* 0x002fe200000010ff */
[-C--:B------:R-:W-:Y:S01]  /*7590*/  FMUL.FTZ R35, R35, R181.reuse ;  /* 0x000000b523237220 */ /* 0x080fe20000410000 */
[----:B------:R-:W-:Y:S01]  /*75a0*/  MUFU.EX2 R196, R196 ;  /* 0x000000c400c47308 */ /* 0x000fe20000000800 */
[----:B------:R-:W-:Y:S01]  /*75b0*/  @!P3 STS [R154+0x38400], R15 ;  /* 0x0384000f9a00b388 */ /* 0x000fe20000000800 */
[-C--:B------:R-:W-:Y:S01]  /*75c0*/  FMUL.FTZ R38, R38, R181.reuse ;  /* 0x000000b526267220 */ /* 0x080fe20000410000 */
[-C--:B------:R-:W-:Y:S01]  /*75d0*/  FMUL.FTZ R39, R39, R181.reuse ;  /* 0x000000b527277220 */ /* 0x080fe20000410000 */
[-C--:B------:R-:W-:Y:S01]  /*75e0*/  FMUL.FTZ R42, R42, R181.reuse ;  /* 0x000000b52a2a7220 */ /* 0x080fe20000410000 */
[----:B------:R1:W-:Y:S01]  /*75f0*/  @!P3 STS [R154+0x38420], R181 ;  /* 0x038420b59a00b388 */ /* 0x0003e20000000800 */
[-C--:B------:R-:W-:Y:S01]  /*7600*/  FMUL.FTZ R43, R43, R181.reuse ;  /* 0x000000b52b2b7220 */ /* 0x080fe20000410000 */
[-C--:B------:R-:W-:Y:S01]  /*7610*/  FMUL.FTZ R46, R46, R181.reuse ;  /* 0x000000b52e2e7220 */ /* 0x080fe20000410000 */
[----:B------:R-:W3:Y:S01]  /*7620*/  MUFU.EX2 R197, R197 ;  /* 0x000000c500c57308 */ /* 0x000ee20000000800 */
[----:B--2---:R-:W-:Y:S01]  /*7630*/  F2FP.BF16.F32.PACK_AB R153, R195, R194 ;  /* 0x000000c2c399723e */ /* 0x004fe200000010ff */
[-C--:B------:R-:W-:Y:S01]  /*7640*/  FMUL.FTZ R47, R47, R181.reuse ;  /* 0x000000b52f2f7220 */ /* 0x080fe20000410000 */
[-C--:B------:R-:W-:Y:S01]  /*7650*/  FMUL.FTZ R50, R50, R181.reuse ;  /* 0x000000b532327220 */ /* 0x080fe20000410000 */
[-C--:B------:R-:W-:Y:S01]  /*7660*/  FMUL.FTZ R51, R51, R181.reuse ;  /* 0x000000b533337220 */ /* 0x080fe20000410000 */
[-C--:B------:R-:W-:Y:S01]  /*7670*/  FMUL.FTZ R54, R54, R181.reuse ;  /* 0x000000b536367220 */ /* 0x080fe20000410000 */
[-C--:B------:R-:W-:Y:S01]  /*7680*/  FMUL.FTZ R55, R55, R181.reuse ;  /* 0x000000b537377220 */ /* 0x080fe20000410000 */
[----:B-1----:R-:W-:Y:S01]  /*7690*/  F2FP.BF16.F32.PACK_AB R154, R189, R20 ;  /* 0x00000014bd9a723e */ /* 0x002fe200000010ff */
        /* <DEDUP_REMOVED lines=8> */
[----:B------:R-:W1:Y:S01]  /*7720*/  MUFU.EX2 R199, R199 ;  /* 0x000000c700c77308 */ /* 0x000e620000000800 */
[----:B---3--:R-:W-:Y:S01]  /*7730*/  F2FP.BF16.F32.PACK_AB R155, R197, R196 ;  /* 0x000000c4c59b723e */ /* 0x008fe200000010ff */
[----:B------:R-:W-:Y:S01]  /*7740*/  BAR.SYNC.DEFER_BLOCKING 0xf, 0x100 ;  /* 0x03c4000000007b1d */ /* 0x000fe20000010000 */
        /* <DEDUP_REMOVED lines=13> */
[----:B------:R-:W2:Y:S01]  /*7820*/  MUFU.EX2 R201, R201 ;  /* 0x000000c900c97308 */ /* 0x000ea20000000800 */
[----:B-1----:R-:W-:Y:S01]  /*7830*/  F2FP.BF16.F32.PACK_AB R157, R199, R198 ;  /* 0x000000c6c79d723e */ /* 0x002fe200000010ff */
[-C--:B------:R-:W-:Y:S01]  /*7840*/  FMUL.FTZ R95, R95, R181.reuse ;  /* 0x000000b55f5f7220 */ /* 0x080fe20000410000 */
[-C--:B------:R-:W-:Y:S01]  /*7850*/  FMUL.FTZ R98, R98, R181.reuse ;  /* 0x000000b562627220 */ /* 0x080fe20000410000 */
[-C--:B------:R-:W-:Y:S01]  /*7860*/  FMUL.FTZ R99, R99, R181.reuse ;  /* 0x000000b563637220 */ /* 0x080fe20000410000 */
[-C--:B------:R-:W-:Y:S01]  /*7870*/  FMUL.FTZ R102, R102, R181.reuse ;  /* 0x000000b566667220 */ /* 0x080fe20000410000 */
[-C--:B------:R-:W-:Y:S01]  /*7880*/  FMUL.FTZ R103, R103, R181.reuse ;  /* 0x000000b567677220 */ /* 0x080fe20000410000 */
[-C--:B------:R-:W-:Y:S01]  /*7890*/  FMUL.FTZ R106, R106, R181.reuse ;  /* 0x000000b56a6a7220 */ /* 0x080fe20000410000 */
[----:B------:R-:W1:Y:S01]  /*78a0*/  MUFU.EX2 R169, R169 ;  /* 0x000000a900a97308 */ /* 0x000e620000000800 */
[-C--:B------:R-:W-:Y:S01]  /*78b0*/  FMUL.FTZ R107, R107, R181.reuse ;  /* 0x000000b56b6b7220 */ /* 0x080fe20000410000 */
[-C--:B------:R-:W-:Y:S01]  /*78c0*/  FMUL.FTZ R110, R110, R181.reuse ;  /* 0x000000b56e6e7220 */ /* 0x080fe20000410000 */
[-C--:B------:R-:W-:Y:S01]  /*78d0*/  FMUL.FTZ R111, R111, R181.reuse ;  /* 0x000000b56f6f7220 */ /* 0x080fe20000410000 */
[-C--:B------:R-:W-:Y:S01]  /*78e0*/  FMUL.FTZ R114, R114, R181.reuse ;  /* 0x000000b572727220 */ /* 0x080fe20000410000 */
[-C--:B------:R-:W-:Y:S01]  /*78f0*/  FMUL.FTZ R115, R115, R181.reuse ;  /* 0x000000b573737220 */ /* 0x080fe20000410000 */
[-C--:B------:R-:W-:Y:S01]  /*7900*/  FMUL.FTZ R118, R118, R181.reuse ;  /* 0x000000b576767220 */ /* 0x080fe20000410000 */
[----:B------:R-:W-:Y:S01]  /*7910*/  FMUL.FTZ R119, R119, R181 ;  /* 0x000000b577777220 */ /* 0x000fe20000410000 */
[----:B------:R-:W-:Y:S01]  /*7920*/  MUFU.EX2 R172, R172 ;  /* 0x000000ac00ac7308 */ /* 0x000fe20000000800 */
[----:B--2---:R-:W-:Y:S01]  /*7930*/  F2FP.BF16.F32.PACK_AB R159, R201, R200 ;  /* 0x000000c8c99f723e */ /* 0x004fe200000010ff */
[----:B------:R-:W-:Y:S01]  /*7940*/  FMUL.FTZ R121, R121, R15 ;  /* 0x0000000f79797220 */ /* 0x000fe20000410000 */
[-C--:B------:R-:W-:Y:S01]  /*7950*/  FMUL.FTZ R122, R122, R181.reuse ;  /* 0x000000b57a7a7220 */ /* 0x080fe20000410000 */
[----:B------:R-:W-:Y:S01]  /*7960*/  FMUL.FTZ R123, R123, R181 ;  /* 0x000000b57b7b7220 */ /* 0x000fe20000410000 */
[-C--:B------:R-:W-:Y:S01]  /*7970*/  FMUL.FTZ R124, R124, R15.reuse ;  /* 0x0000000f7c7c7220 */ /* 0x080fe20000410000 */
[----:B------:R-:W-:Y:S01]  /*7980*/  FMUL.FTZ R125, R125, R15 ;  /* 0x0000000f7d7d7220 */ /* 0x000fe20000410000 */
[-C--:B------:R-:W-:Y:S01]  /*7990*/  FMUL.FTZ R126, R126, R181.reuse ;  /* 0x000000b57e7e7220 */ /* 0x080fe20000410000 */
[----:B------:R-:W2:Y:S01]  /*79a0*/  MUFU.EX2 R173, R173 ;  /* 0x000000ad00ad7308 */ /* 0x000ea20000000800 */
[----:B-1----:R-:W-:Y:S01]  /*79b0*/  F2FP.BF16.F32.PACK_AB R160, R169, R168 ;  /* 0x000000a8a9a0723e */ /* 0x002fe200000010ff */
[----:B------:R-:W-:Y:S01]  /*79c0*/  FMUL.FTZ R127, R127, R181 ;  /* 0x000000b57f7f7220 */ /* 0x000fe20000410000 */
[-C--:B------:R-:W-:Y:S01]  /*79d0*/  FMUL.FTZ R128, R128, R15.reuse ;  /* 0x0000000f80807220 */ /* 0x080fe20000410000 */
[----:B------:R-:W-:Y:S01]  /*79e0*/  FMUL.FTZ R129, R129, R15 ;  /* 0x0000000f81817220 */ /* 0x000fe20000410000 */
[-C--:B------:R-:W-:Y:S01]  /*79f0*/  FMUL.FTZ R130, R130, R181.reuse ;  /* 0x000000b582827220 */ /* 0x080fe20000410000 */
[----:B------:R-:W-:Y:S01]  /*7a00*/  FMUL.FTZ R131, R131, R181 ;  /* 0x000000b583837220 */ /* 0x000fe20000410000 */
[-C--:B------:R-:W-:Y:S01]  /*7a10*/  FMUL.FTZ R132, R132, R15.reuse ;  /* 0x0000000f84847220 */ /* 0x080fe20000410000 */
[----:B------:R-:W-:Y:S01]  /*7a20*/  MUFU.EX2 R170, R170 ;  /* 0x000000aa00aa7308 */ /* 0x000fe20000000800 */
[----:B------:R-:W-:Y:S01]  /*7a30*/  FMUL.FTZ R133, R133, R15 ;  /* 0x0000000f85857220 */ /* 0x000fe20000410000 */
[-C--:B------:R-:W-:Y:S01]  /*7a40*/  FMUL.FTZ R134, R134, R181.reuse ;  /* 0x000000b586867220 */ /* 0x080fe20000410000 */
[----:B------:R-:W-:Y:S01]  /*7a50*/  FMUL.FTZ R135, R135, R181 ;  /* 0x000000b587877220 */ /* 0x000fe20000410000 */
[-C--:B------:R-:W-:Y:S01]  /*7a60*/  FMUL.FTZ R136, R136, R15.reuse ;  /* 0x0000000f88887220 */ /* 0x080fe20000410000 */
[----:B------:R-:W-:Y:S01]  /*7a70*/  FMUL.FTZ R137, R137, R15 ;  /* 0x0000000f89897220 */ /* 0x000fe20000410000 */
[-C--:B------:R-:W-:Y:S01]  /*7a80*/  FMUL.FTZ R138, R138, R181.reuse ;  /* 0x000000b58a8a7220 */ /* 0x080fe20000410000 */
[----:B------:R-:W-:Y:S01]  /*7a90*/  FMUL.FTZ R139, R139, R181 ;  /* 0x000000b58b8b7220 */ /* 0x000fe20000410000 */
[----:B------:R-:W1:Y:S01]  /*7aa0*/  MUFU.EX2 R171, R171 ;  /* 0x000000ab00ab7308 */ /* 0x000e620000000800 */
[----:B--2---:R-:W-:Y:S01]  /*7ab0*/  F2FP.BF16.F32.PACK_AB R162, R173, R172 ;  /* 0x000000acada2723e */ /* 0x004fe200000010ff */
[-C--:B------:R-:W-:Y:S01]  /*7ac0*/  FMUL.FTZ R140, R140, R15.reuse ;  /* 0x0000000f8c8c7220 */ /* 0x080fe20000410000 */
[----:B------:R-:W-:Y:S01]  /*7ad0*/  FMUL.FTZ R141, R141, R15 ;  /* 0x0000000f8d8d7220 */ /* 0x000fe20000410000 */
[-C--:B------:R-:W-:Y:S01]  /*7ae0*/  FMUL.FTZ R142, R142, R181.reuse ;  /* 0x000000b58e8e7220 */ /* 0x080fe20000410000 */
[----:B------:R-:W-:Y:S01]  /*7af0*/  FMUL.FTZ R143, R143, R181 ;  /* 0x000000b58f8f7220 */ /* 0x000fe20000410000 */
[-C--:B------:R-:W-:Y:S01]  /*7b00*/  FMUL.FTZ R144, R144, R15.reuse ;  /* 0x0000000f90907220 */ /* 0x080fe20000410000 */
[----:B------:R-:W-:Y:S01]  /*7b10*/  FMUL.FTZ R145, R145, R15 ;  /* 0x0000000f91917220 */ /* 0x000fe20000410000 */
[----:B------:R-:W-:Y:S01]  /*7b20*/  MUFU.EX2 R174, R174 ;  /* 0x000000ae00ae7308 */ /* 0x000fe20000000800 */
[-C--:B------:R-:W-:Y:S01]  /*7b30*/  FMUL.FTZ R146, R146, R181.reuse ;  /* 0x000000b592927220 */ /* 0x080fe20000410000 */
[----:B------:R-:W-:Y:S01]  /*7b40*/  FMUL.FTZ R147, R147, R181 ;  /* 0x000000b593937220 */ /* 0x000fe20000410000 */
[-C--:B------:R-:W-:Y:S01]  /*7b50*/  FMUL.FTZ R148, R148, R15.reuse ;  /* 0x0000000f94947220 */ /* 0x080fe20000410000 */
[----:B------:R-:W-:Y:S01]  /*7b60*/  FMUL.FTZ R149, R149, R15 ;  /* 0x0000000f95957220 */ /* 0x000fe20000410000 */
[-C--:B------:R-:W-:Y:S01]  /*7b70*/  FMUL.FTZ R150, R150, R181.reuse ;  /* 0x000000b596967220 */ /* 0x080fe20000410000 */
[----:B------:R-:W-:Y:S01]  /*7b80*/  FMUL.FTZ R151, R151, R181 ;  /* 0x000000b597977220 */ /* 0x000fe20000410000 */
[----:B------:R2:W-:Y:S01]  /*7b90*/  STSM.16.M88.4 [R23+0x36400], R152 ;  /* 0x0364009817007844 */ /* 0x0005e20000000200 */
[----:B------:R-:W3:Y:S01]  /*7ba0*/  MUFU.EX2 R175, R175 ;  /* 0x000000af00af7308 */ /* 0x000ee20000000800 */
[----:B-1----:R-:W-:Y:S01]  /*7bb0*/  F2FP.BF16.F32.PACK_AB R161, R171, R170 ;  /* 0x000000aaaba1723e */ /* 0x002fe200000010ff */
[----:B------:R-:W-:Y:S01]  /*7bc0*/  FFMA.FTZ R8, R15, R8, R14 ;  /* 0x000000080f087223 */ /* 0x000fe2000001000e */
[----:B------:R2:W-:Y:S01]  /*7bd0*/  STSM.16.M88.4 [R22], R156 ;  /* 0x0000009c16007844 */ /* 0x0005e20000000200 */
[----:B------:R-:W-:Y:S01]  /*7be0*/  FFMA.FTZ R10, R181, R10, R194 ;  /* 0x0000000ab50a7223 */ /* 0x000fe200000100c2 */
[----:B------:R-:W-:-:S02]  /*7bf0*/  @!P1 VIADD R11, R11, 0x38860 ;  /* 0x000388600b0b9836 */ /* 0x000fc40000000000 */
[----:B------:R-:W-:Y:S01]  /*7c00*/  FADD.FTZ R21, R21, R8 ;  /* 0x0000000815157221 */ /* 0x000fe20000010000 */
[----:B------:R-:W-:Y:S01]  /*7c10*/  IMAD.MOV.U32 R15, RZ, RZ, R0 ;  /* 0x000000ffff0f7224 */ /* 0x000fe200078e0000 */
[----:B------:R-:W-:Y:S01]  /*7c20*/  MUFU.EX2 R176, R176 ;  /* 0x000000b000b07308 */ /* 0x000fe20000000800 */
[----:B------:R-:W-:Y:S01]  /*7c30*/  FADD.FTZ R195, R195, R10 ;  /* 0x0000000ac3c37221 */ /* 0x000fe20000010000 */
[----:B------:R-:W-:Y:S01]  /*7c40*/  FADD.FTZ R20, R20, R21 ;  /* 0x0000001514147221 */ /* 0x000fe20000010000 */
[----:B------:R-:W-:Y:S02]  /*7c50*/  @!P1 PRMT R11, RZ, 0x654, R11 ;  /* 0x00000654ff0b9816 */ /* 0x000fe4000000000b */
[----:B------:R-:W-:Y:S01]  /*7c60*/  FADD.FTZ R196, R196, R195 ;  /* 0x000000c3c4c47221 */ /* 0x000fe20000010000 */
[----:B------:R-:W-:Y:S02]  /*7c70*/  FADD.FTZ R189, R189, R20 ;  /* 0x00000014bdbd7221 */ /* 0x000fe40000010000 */
[----:B------:R-:W1:Y:S01]  /*7c80*/  MUFU.EX2 R177, R177 ;  /* 0x000000b100b17308 */ /* 0x000e620000000800 */
[----:B---3--:R-:W-:Y:S01]  /*7c90*/  F2FP.BF16.F32.PACK_AB R163, R175, R174 ;  /* 0x000000aeafa3723e */ /* 0x008fe200000010ff */
[----:B------:R-:W-:Y:S01]  /*7ca0*/  FADD.FTZ R197, R197, R196 ;  /* 0x000000c4c5c57221 */ /* 0x000fe20000010000 */
[----:B------:R-:W-:-:S03]  /*7cb0*/  FADD.FTZ R190, R190, R189 ;  /* 0x000000bdbebe7221 */ /* 0x000fc60000010000 */
[----:B------:R2:W-:Y:S01]  /*7cc0*/  STSM.16.M88.4 [R185], R160 ;  /* 0x000000a0b9007844 */ /* 0x0005e20000000200 */
[----:B------:R-:W-:Y:S01]  /*7cd0*/  FADD.FTZ R198, R198, R197 ;  /* 0x000000c5c6c67221 */ /* 0x000fe20000010000 */
[----:B------:R-:W3:Y:S01]  /*7ce0*/  MUFU.EX2 R180, R180 ;  /* 0x000000b400b47308 */ /* 0x000ee20000000800 */
[----:B------:R-:W-:Y:S02]  /*7cf0*/  FADD.FTZ R191, R191, R190 ;  /* 0x000000bebfbf7221 */ /* 0x000fe40000010000 */
[----:B------:R-:W-:Y:S02]  /*7d00*/  FADD.FTZ R199, R199, R198 ;  /* 0x000000c6c7c77221 */ /* 0x000fe40000010000 */
[----:B------:R-:W-:Y:S02]  /*7d10*/  FADD.FTZ R192, R192, R191 ;  /* 0x000000bfc0c07221 */ /* 0x000fe40000010000 */
[----:B------:R-:W-:Y:S01]  /*7d20*/  FADD.FTZ R200, R200, R199 ;  /* 0x000000c7c8c87221 */ /* 0x000fe20000010000 */
[----:B------:R-:W-:Y:S01]  /*7d30*/  MUFU.EX2 R178, R178 ;  /* 0x000000b200b27308 */ /* 0x000fe20000000800 */
[----:B-1----:R-:W-:Y:S01]  /*7d40*/  F2FP.BF16.F32.PACK_AB R164, R177, R176 ;  /* 0x000000b0b1a4723e */ /* 0x002fe200000010ff */
[----:B------:R-:W-:Y:S01]  /*7d50*/  FADD.FTZ R193, R193, R192 ;  /* 0x000000c0c1c17221 */ /* 0x000fe20000010000 */
[----:B------:R-:W-:-:S03]  /*7d60*/  FADD.FTZ R201, R201, R200 ;  /* 0x000000c8c9c97221 */ /* 0x000fc60000010000 */
[----:B------:R-:W-:Y:S01]  /*7d70*/  FADD.FTZ R168, R168, R193 ;  /* 0x000000c1a8a87221 */ /* 0x000fe20000010000 */
[----:B------:R-:W-:Y:S01]  /*7d80*/  FADD.FTZ R170, R170, R201 ;  /* 0x000000c9aaaa7221 */ /* 0x000fe20000010000 */
[----:B------:R-:W1:Y:S01]  /*7d90*/  MUFU.EX2 R179, R179 ;  /* 0x000000b300b37308 */ /* 0x000e620000000800 */
[----:B---3--:R-:W-:Y:S01]  /*7da0*/  F2FP.BF16.F32.PACK_AB R166, R13, R180 ;  /* 0x000000b40da6723e */ /* 0x008fe200000010ff */
[----:B------:R-:W-:Y:S01]  /*7db0*/  FADD.FTZ R169, R169, R168 ;  /* 0x000000a8a9a97221 */ /* 0x000fe20000010000 */
[----:B------:R-:W-:-:S03]  /*7dc0*/  FADD.FTZ R171, R171, R170 ;  /* 0x000000aaabab7221 */ /* 0x000fc60000010000 */
[----:B------:R-:W-:Y:S01]  /*7dd0*/  FADD.FTZ R172, R172, R169 ;  /* 0x000000a9acac7221 */ /* 0x000fe20000010000 */
[----:B------:R-:W-:Y:S01]  /*7de0*/  FADD.FTZ R174, R174, R171 ;  /* 0x000000abaeae7221 */ /* 0x000fe20000010000 */
[----:B------:R3:W4:Y:S02]  /*7df0*/  MUFU.EX2 R12, R182 ;  /* 0x000000b6000c7308 */ /* 0x0007240000000800 */
[----:B------:R-:W-:Y:S01]  /*7e00*/  FADD.FTZ R173, R173, R172 ;  /* 0x000000acadad7221 */ /* 0x000fe20000010000 */
[----:B------:R-:W-:-:S03]  /*7e10*/  FADD.FTZ R175, R175, R174 ;  /* 0x000000aeafaf7221 */ /* 0x000fc60000010000 */
[----:B------:R-:W-:Y:S02]  /*7e20*/  FADD.FTZ R176, R176, R173 ;  /* 0x000000adb0b07221 */ /* 0x000fe40000010000 */
[----:B------:R-:W5:Y:S01]  /*7e30*/  MUFU.EX2 R183, R183 ;  /* 0x000000b700b77308 */ /* 0x000f620000000800 */
[----:B-1----:R-:W-:Y:S01]  /*7e40*/  F2FP.BF16.F32.PACK_AB R165, R179, R178 ;  /* 0x000000b2b3a5723e */ /* 0x002fe200000010ff */
[----:B---3--:R-:W-:Y:S02]  /*7e50*/  VIADD R182, R202, 0x80 ;  /* 0x00000080cab67836 */ /* 0x008fe40000000000 */
[----:B------:R-:W-:Y:S01]  /*7e60*/  FADD.FTZ R178, R178, R175 ;  /* 0x000000afb2b27221 */ /* 0x000fe20000010000 */
[----:B------:R-:W-:Y:S02]  /*7e70*/  FADD.FTZ R177, R177, R176 ;  /* 0x000000b0b1b17221 */ /* 0x000fe40000010000 */
[----:B------:R-:W-:Y:S01]  /*7e80*/  R2UR UR4, R182 ;  /* 0x00000000b60472ca */ /* 0x000fe200000e0000 */
[----:B------:R-:W-:Y:S01]  /*7e90*/  FADD.FTZ R179, R179, R178 ;  /* 0x000000b2b3b37221 */ /* 0x000fe20000010000 */
[C---:B------:R-:W-:Y:S01]  /*7ea0*/  IADD3 R182, R202.reuse, 0x100, RZ ;  /* 0x00000100cab67810 */ /* 0x040fe20007ffe0ff */
[----:B------:R-:W-:-:S02]  /*7eb0*/  VIADD R202, R202, 0x180 ;  /* 0x00000180caca7836 */ /* 0x000fc40000000000 */
[----:B------:R-:W-:Y:S01]  /*7ec0*/  FADD.FTZ R8, R180, R177 ;  /* 0x000000b1b4087221 */ /* 0x000fe20000010000 */
[----:B----4-:R-:W-:-:S03]  /*7ed0*/  FADD.FTZ R10, R12, R179 ;  /* 0x000000b30c0a7221 */ /* 0x010fc60000010000 */
[----:B------:R-:W-:Y:S01]  /*7ee0*/  FADD.FTZ R8, R13, R8 ;  /* 0x000000080d087221 */ /* 0x000fe20000010000 */
[----:B------:R-:W-:Y:S01]  /*7ef0*/  MOV R13, R3 ;  /* 0x00000003000d7202 */ /* 0x000fe20000000f00 */
[C---:B-----5:R-:W-:Y:S01]  /*7f00*/  FADD.FTZ R10, R183.reuse, R10 ;  /* 0x0000000ab70a7221 */ /* 0x060fe20000010000 */
[----:B------:R-:W-:Y:S01]  /*7f10*/  F2FP.BF16.F32.PACK_AB R167, R183, R12 ;  /* 0x0000000cb7a7723e */ /* 0x000fe200000010ff */
[----:B------:R-:W-:-:S04]  /*7f20*/  IMAD.MOV.U32 R12, RZ, RZ, R2 ;  /* 0x000000ffff0c7224 */ /* 0x000fc800078e0002 */
[----:B------:R2:W-:Y:S01]  /*7f30*/  STSM.16.M88.4 [R184], R164 ;  /* 0x000000a4b8007844 */ /* 0x0005e20000000200 */
[----:B------:R-:W-:-:S06]  /*7f40*/  WARPGROUP.ARRIVE ;  /* 0x00000000000079c5 */ /* 0x000fcc0000000000 */
        /* <DEDUP_REMOVED lines=30> */
[----:B------:R2:W-:Y:S01]  /*8130*/  @!P1 SYNCS.ARRIVE.TRANS64.RED.A1T0 RZ, [R11+URZ], RZ ;  /* 0x000000ff0bff99a7 */ /* 0x0005e2000810043f */
[----:B------:R-:W-:Y:S05]  /*8140*/  @P2 BRA `(.L_x_159) ;  /* 0xffffffd000882947 */ /* 0x000fea000383ffff */
.L_x_150:
[----:B------:R-:W1:Y:S01]  /*8150*/  SHFL.BFLY PT, R5, R8, 0x2, 0x1f ;  /* 0x0c401f0008057f89 */ /* 0x000e6200000e0000 */
[----:B------:R-:W-:Y:S01]  /*8160*/  IMAD.MOV R9, RZ, RZ, -R19 ;  /* 0x000000ffff097224 */ /* 0x000fe200078e0a13 */
[----:B------:R-:W-:Y:S01]  /*8170*/  MOV R13, UR10 ;  /* 0x0000000a000d7c02 */ /* 0x000fe20008000f00 */
[----:B--2---:R-:W-:Y:S01]  /*8180*/  IMAD.MOV.U32 R157, RZ, RZ, -0x800000 ;  /* 0xff800000ff9d7424 */ /* 0x004fe200078e00ff */
[----:B------:R-:W2:Y:S01]  /*8190*/  SHFL.BFLY PT, R7, R10, 0x2, 0x1f ;  /* 0x0c401f000a077f89 */ /* 0x000ea200000e0000 */
[----:B------:R-:W-:Y:S01]  /*81a0*/  IMAD.MOV.U32 R156, RZ, RZ, -0x800000 ;  /* 0xff800000ff9c7424 */ /* 0x000fe200078e00ff */
[----:B------:R-:W-:Y:S08]  /*81b0*/  BAR.ARV 0x8, 0xa0 ;  /* 0x0202800000007b1d */ /* 0x000ff00000002000 */
[----:B------:R-:W-:Y:S01]  /*81c0*/  BAR.SYNC.DEFER_BLOCKING 0xf, 0x100 ;  /* 0x03c4000000007b1d */ /* 0x000fe20000010000 */
[----:B------:R-:W-:Y:S01]  /*81d0*/  ISETP.NE.AND P3, PT, R18, R9, PT ;  /* 0x000000091200720c */ /* 0x000fe20003f65270 */
[----:B------:R-:W-:Y:S01]  /*81e0*/  UIADD3 UR38, UR38, 0x1, URZ ;  /* 0x0000000126267890 */ /* 0x000fe2000fffe03f */
[----:B-1----:R-:W-:Y:S01]  /*81f0*/  FADD.FTZ R5, R5, R8 ;  /* 0x0000000805057221 */ /* 0x002fe20000010000 */
[----:B------:R-:W-:Y:S01]  /*8200*/  MOV R8, RZ ;  /* 0x000000ff00087202 */ /* 0x000fe20000000f00 */
[----:B--2---:R-:W-:-:S03]  /*8210*/  FADD.FTZ R7, R7, R10 ;  /* 0x0000000a07077221 */ /* 0x004fc60000010000 */
[----:B------:R-:W1:Y:S04]  /*8220*/  SHFL.BFLY PT, R4, R5, 0x1, 0x1f ;  /* 0x0c201f0005047f89 */ /* 0x000e6800000e0000 */
[----:B------:R-:W2:Y:S01]  /*8230*/  SHFL.BFLY PT, R6, R7, 0x1, 0x1f ;  /* 0x0c201f0007067f89 */ /* 0x000ea200000e0000 */
[----:B-1----:R-:W-:Y:S01]  /*8240*/  FADD.FTZ R11, R5, R4 ;  /* 0x00000004050b7221 */ /* 0x002fe20000010000 */
[C---:B------:R-:W-:Y:S02]  /*8250*/  VIADD R4, R2.reuse, 0x1 ;  /* 0x0000000102047836 */ /* 0x040fe40000000000 */
[----:B------:R-:W-:Y:S02]  /*8260*/  @!P3 IMAD R2, R2, 0x40, R17 ;  /* 0x000000400202b824 */ /* 0x000fe400078e0211 */
[----:B--2---:R-:W-:Y:S01]  /*8270*/  FADD.FTZ R6, R7, R6 ;  /* 0x0000000607067221 */ /* 0x004fe20000010000 */
[----:B------:R-:W-:Y:S01]  /*8280*/  FSETP.NE.FTZ.AND P1, PT, R11, RZ, PT ;  /* 0x000000ff0b00720b */ /* 0x000fe20003f35000 */
[----:B------:R-:W-:Y:S01]  /*8290*/  IMAD.U32 R7, RZ, RZ, UR10 ;  /* 0x0000000aff077e24 */ /* 0x000fe2000f8e00ff */
[----:B------:R-:W-:-:S02]  /*82a0*/  ISETP.NE.AND P0, PT, R4, 0x2, PT ;  /* 0x000000020400780c */ /* 0x000fc40003f05270 */
[----:B------:R-:W-:Y:S02]  /*82b0*/  FSETP.NE.FTZ.AND P2, PT, R6, RZ, PT ;  /* 0x000000ff0600720b */ /* 0x000fe40003f55000 */
[----:B------:R-:W-:Y:S02]  /*82c0*/  SEL R5, RZ, 0x1, P0 ;  /* 0x00000001ff057807 */ /* 0x000fe40000000000 */
[----:B------:R-:W-:Y:S02]  /*82d0*/  @!P3 LEA R9, R2, UR42, 0x2 ;  /* 0x0000002a0209bc11 */ /* 0x000fe4000f8e10ff */
[----:B------:R-:W-:Y:S01]  /*82e0*/  LOP3.LUT R16, R16, R5, RZ, 0x3c, !PT ;  /* 0x0000000510107212 */ /* 0x000fe200078e3cff */
[----:B------:R-:W-:Y:S02]  /*82f0*/  IMAD.MOV.U32 R5, RZ, RZ, RZ ;  /* 0x000000ffff057224 */ /* 0x000fe400078e00ff */
[----:B------:R-:W1:Y:S01]  /*8300*/  @P1 MUFU.RCP R8, R11 ;  /* 0x0000000b00081308 */ /* 0x000e620000001000 */
[----:B------:R-:W-:-:S03]  /*8310*/  @P1 FMUL.FTZ R7, R7, 0.69314718246459960938 ;  /* 0x3f31721807071820 */ /* 0x000fc60000410000 */
[----:B------:R-:W-:-:S04]  /*8320*/  @P2 FMUL.FTZ R13, R13, 0.69314718246459960938 ;  /* 0x3f3172180d0d2820 */ /* 0x000fc80000410000 */
[----:B------:R-:W2:Y:S08]  /*8330*/  @P2 MUFU.RCP R5, R6 ;  /* 0x0000000600052308 */ /* 0x000eb00000001000 */
[----:B------:R-:W3:Y:S01]  /*8340*/  @P1 MUFU.LG2 R2, R11 ;  /* 0x0000000b00021308 */ /* 0x000ee20000000c00 */
[----:B-1----:R1:W-:Y:S01]  /*8350*/  @!P3 STS [R9+0x38400], R8 ;  /* 0x038400080900b388 */ /* 0x0023e20000000800 */
[-C--:B------:R-:W-:Y:S01]  /*8360*/  FMUL.FTZ R24, R24, R8.reuse ;  /* 0x0000000818187220 */ /* 0x080fe20000410000 */
[-C--:B------:R-:W-:Y:S01]  /*8370*/  FMUL.FTZ R25, R25, R8.reuse ;  /* 0x0000000819197220 */ /* 0x080fe20000410000 */
[-C--:B------:R-:W-:Y:S01]  /*8380*/  FMUL.FTZ R28, R28, R8.reuse ;  /* 0x000000081c1c7220 */ /* 0x080fe20000410000 */
[-C--:B------:R-:W-:Y:S01]  /*8390*/  FMUL.FTZ R29, R29, R8.reuse ;  /* 0x000000081d1d7220 */ /* 0x080fe20000410000 */
[-C--:B------:R-:W-:Y:S01]  /*83a0*/  FMUL.FTZ R32, R32, R8.reuse ;  /* 0x0000000820207220 */ /* 0x080fe20000410000 */
[-C--:B------:R-:W-:Y:S01]  /*83b0*/  FMUL.FTZ R33, R33, R8.reuse ;  /* 0x0000000821217220 */ /* 0x080fe20000410000 */
[----:B------:R-:W4:Y:S01]  /*83c0*/  @P2 MUFU.LG2 R6, R6 ;  /* 0x0000000600062308 */ /* 0x000f220000000c00 */
[----:B--2---:R1:W-:Y:S01]  /*83d0*/  @!P3 STS [R9+0x38420], R5 ;  /* 0x038420050900b388 */ /* 0x0043e20000000800 */
[-C--:B------:R-:W-:Y:S01]  /*83e0*/  FMUL.FTZ R36, R36, R8.reuse ;  /* 0x0000000824247220 */ /* 0x080fe20000410000 */
[-C--:B------:R-:W-:Y:S01]  /*83f0*/  FMUL.FTZ R37, R37, R8.reuse ;  /* 0x0000000825257220 */ /* 0x080fe20000410000 */
[-C--:B------:R-:W-:Y:S01]  /*8400*/  FMUL.FTZ R40, R40, R8.reuse ;  /* 0x0000000828287220 */ /* 0x080fe20000410000 */
[-C--:B------:R-:W-:Y:S01]  /*8410*/  FMUL.FTZ R41, R41, R8.reuse ;  /* 0x0000000829297220 */ /* 0x080fe20000410000 */
[-C--:B------:R-:W-:Y:S01]  /*8420*/  FMUL.FTZ R44, R44, R8.reuse ;  /* 0x000000082c2c7220 */ /* 0x080fe20000410000 */
[-C--:B------:R-:W-:Y:S01]  /*8430*/  FMUL.FTZ R45, R45, R8.reuse ;  /* 0x000000082d2d7220 */ /* 0x080fe20000410000 */
[-C--:B------:R-:W-:Y:S01]  /*8440*/  FMUL.FTZ R48, R48, R8.reuse ;  /* 0x0000000830307220 */ /* 0x080fe20000410000 */
[----:B---3--:R-:W-:Y:S01]  /*8450*/  @P1 FMUL.FTZ R2, R2, 0.69314718246459960938 ;  /* 0x3f31721802021820 */ /* 0x008fe20000410000 */
[-C--:B------:R-:W-:Y:S01]  /*8460*/  FMUL.FTZ R49, R49, R8.reuse ;  /* 0x0000000831317220 */ /* 0x080fe20000410000 */
[-C--:B------:R-:W-:Y:S01]  /*8470*/  FMUL.FTZ R52, R52, R8.reuse ;  /* 0x0000000834347220 */ /* 0x080fe20000410000 */
[----:B------:R-:W-:Y:S01]  /*8480*/  FMUL.FTZ R53, R53, R8 ;  /* 0x0000000835357220 */ /* 0x000fe20000410000 */
[----:B------:R-:W-:Y:S01]  /*8490*/  @P1 FFMA.FTZ R157, R7, R0, R2 ;  /* 0x00000000079d1223 */ /* 0x000fe20000010002 */
[-C--:B------:R-:W-:Y:S01]  /*84a0*/  FMUL.FTZ R56, R56, R8.reuse ;  /* 0x0000000838387220 */ /* 0x080fe20000410000 */
[-C--:B------:R-:W-:Y:S01]  /*84b0*/  FMUL.FTZ R57, R57, R8.reuse ;  /* 0x0000000839397220 */ /* 0x080fe20000410000 */
[-C--:B------:R-:W-:Y:S01]  /*84c0*/  FMUL.FTZ R60, R60, R8.reuse ;  /* 0x000000083c3c7220 */ /* 0x080fe20000410000 */
[----:B----4-:R-:W-:Y:S01]  /*84d0*/  @P2 FMUL.FTZ R6, R6, 0.69314718246459960938 ;  /* 0x3f31721806062820 */ /* 0x010fe20000410000 */
        /* <DEDUP_REMOVED lines=110> */
[----:B------:R-:W-:Y:S01]  /*8bc0*/  SEL R2, R4, RZ, P0 ;  /* 0x000000ff04027207 */ /* 0x000fe20000000000 */
[----:B-1----:R-:W-:Y:S06]  /*8bd0*/  BAR.ARV 0xe, 0x100 ;  /* 0x0384000000007b1d */ /* 0x002fec0000002000 */
.L_x_138:
        /* <DEDUP_REMOVED lines=27> */
[--C-:B------:R-:W-:Y:S01]  /*8d90*/  IMAD.X R5, RZ, RZ, R115.reuse, P2 ;  /* 0x000000ffff057224 */ /* 0x100fe200010e0673 */
[C---:B------:R-:W-:Y:S01]  /*8da0*/  LOP3.LUT R3, R114.reuse, 0x380, RZ, 0xc0, !PT ;  /* 0x0000038072037812 */ /* 0x040fe200078ec0ff */
[----:B------:R-:W-:Y:S01]  /*8db0*/  IMAD.X R7, RZ, RZ, R115, P3 ;  /* 0x000000ffff077224 */ /* 0x000fe200018e0673 */
[----:B------:R-:W-:-:S02]  /*8dc0*/  IADD3 R177, P5, R114, 0x2000, RZ ;  /* 0x0000200072b17810 */ /* 0x000fc40007fbe0ff */
[C---:B------:R-:W-:Y:S02]  /*8dd0*/  IADD3 R179, P6, R114.reuse, 0x2020, RZ ;  /* 0x0000202072b37810 */ /* 0x040fe40007fde0ff */
[C---:B------:R-:W-:Y:S01]  /*8de0*/  IADD3 R181, P2, R114.reuse, 0x2060, RZ ;  /* 0x0000206072b57810 */ /* 0x040fe20007f5e0ff */
[--C-:B------:R-:W-:Y:S01]  /*8df0*/  IMAD.X R11, RZ, RZ, R115.reuse, P5 ;  /* 0x000000ffff0b7224 */ /* 0x100fe200028e0673 */
[C---:B------:R-:W-:Y:S01]  /*8e00*/  IADD3 R183, P3, R114.reuse, 0x4000, RZ ;  /* 0x0000400072b77810 */ /* 0x040fe20007f7e0ff */
[--C-:B------:R-:W-:Y:S01]  /*8e10*/  IMAD.X R13, RZ, RZ, R115.reuse, P6 ;  /* 0x000000ffff0d7224 */ /* 0x100fe200030e0673 */
[----:B------:R-:W-:Y:S01]  /*8e20*/  IADD3.X R9, RZ, R115, RZ, P4, !PT ;  /* 0x00000073ff097210 */ /* 0x000fe200027fe4ff */
[--C-:B------:R-:W-:Y:S01]  /*8e30*/  IMAD.X R21, RZ, RZ, R115.reuse, P2 ;  /* 0x000000ffff157224 */ /* 0x100fe200010e0673 */
[C---:B------:R-:W-:Y:S01]  /*8e40*/  IADD3 R14, P1, R114.reuse, 0x2040, RZ ;  /* 0x00002040720e7810 */ /* 0x040fe20007f3e0ff */
[----:B------:R-:W-:Y:S01]  /*8e50*/  IMAD.X R83, RZ, RZ, R115, P3 ;  /* 0x000000ffff537224 */ /* 0x000fe200018e0673 */
[----:B------:R-:W-:-:S02]  /*8e60*/  IADD3 R189, P4, R114, 0x4020, RZ ;  /* 0x0000402072bd7810 */ /* 0x000fc40007f9e0ff */
[----:B------:R-:W-:Y:S02]  /*8e70*/  SHF.R.U64 R3, R3, 0x3, RZ ;  /* 0x0000000303037819 */ /* 0x000fe400000012ff */
[-C--:B------:R-:W-:Y:S02]  /*8e80*/  IADD3.X R15, RZ, R115.reuse, RZ, P1, !PT ;  /* 0x00000073ff0f7210 */ /* 0x080fe40000ffe4ff */
[----:B------:R-:W-:Y:S02]  /*8e90*/  IADD3.X R87, RZ, R115, RZ, P4, !PT ;  /* 0x00000073ff577210 */ /* 0x000fe400027fe4ff */
[C---:B------:R-:W-:Y:S02]  /*8ea0*/  IADD3 R90, P5, R114.reuse, 0x4040, RZ ;  /* 0x00004040725a7810 */ /* 0x040fe40007fbe0ff */
[C---:B------:R-:W-:Y:S02]  /*8eb0*/  IADD3 R191, P6, R114.reuse, 0x4060, RZ ;  /* 0x0000406072bf7810 */ /* 0x040fe40007fde0ff */
[C---:B------:R-:W-:Y:S01]  /*8ec0*/  IADD3 R193, P1, R114.reuse, 0x6000, RZ ;  /* 0x0000600072c17810 */ /* 0x040fe20007f3e0ff */
[--C-:B------:R-:W-:Y:S01]  /*8ed0*/  IMAD.X R91, RZ, RZ, R115.reuse, P5 ;  /* 0x000000ffff5b7224 */ /* 0x100fe200028e0673 */
[C---:B------:R-:W-:Y:S01]  /*8ee0*/  IADD3 R195, P2, R114.reuse, 0x6020, RZ ;  /* 0x0000602072c37810 */ /* 0x040fe20007f5e0ff */
[----:B------:R-:W-:Y:S01]  /*8ef0*/  IMAD.X R95, RZ, RZ, R115, P6 ;  /* 0x000000ffff5f7224 */ /* 0x000fe200030e0673 */
[----:B------:R-:W-:-:S02]  /*8f00*/  IADD3 R106, P3, R114, 0x6040, RZ ;  /* 0x00006040726a7810 */ /* 0x000fc40007f7e0ff */
[----:B------:R-:W-:Y:S01]  /*8f10*/  IADD3 R197, P4, R114, 0x6060, RZ ;  /* 0x0000606072c57810 */ /* 0x000fe20007f9e0ff */
[--C-:B------:R-:W-:Y:S01]  /*8f20*/  IMAD.X R103, RZ, RZ, R115.reuse, P2 ;  /* 0x000000ffff677224 */ /* 0x100fe200010e0673 */
[----:B------:R-:W-:Y:S01]  /*8f30*/  LOP3.LUT R114, R3, R114, RZ, 0x3c, !PT ;  /* 0x0000007203727212 */ /* 0x000fe200078e3cff */
[----:B------:R-:W-:Y:S01]  /*8f40*/  IMAD.X R107, RZ, RZ, R115, P3 ;  /* 0x000000ffff6b7224 */ /* 0x000fe200018e0673 */
[----:B------:R-:W-:Y:S02]  /*8f50*/  LOP3.LUT R3, R6, 0x380, RZ, 0xc0, !PT ;  /* 0x0000038006037812 */ /* 0x000fe400078ec0ff */
[----:B------:R-:W-:Y:S02]  /*8f60*/  LOP3.LUT R0, R173, 0x380, RZ, 0xc0, !PT ;  /* 0x00000380ad007812 */ /* 0x000fe400078ec0ff */
[----:B------:R-:W-:Y:S02]  /*8f70*/  SHF.R.U64 R3, R3, 0x3, RZ ;  /* 0x0000000303037819 */ /* 0x000fe400000012ff */
[----:B------:R-:W-:-:S02]  /*8f80*/  SHF.R.U64 R0, R0, 0x3, RZ ;  /* 0x0000000300007819 */ /* 0x000fc400000012ff */
[----:B------:R-:W-:Y:S02]  /*8f90*/  LOP3.LUT R6, R3, R6, RZ, 0x3c, !PT ;  /* 0x0000000603067212 */ /* 0x000fe400078e3cff */
[----:B------:R-:W-:Y:S02]  /*8fa0*/  LOP3.LUT R3, R14, 0x380, RZ, 0xc0, !PT ;  /* 0x000003800e037812 */ /* 0x000fe400078ec0ff */
[----:B------:R-:W-:Y:S02]  /*8fb0*/  LOP3.LUT R4, R0, R173, RZ, 0x3c, !PT ;  /* 0x000000ad00047212 */ /* 0x000fe400078e3cff */
[----:B------:R-:W-:Y:S02]  /*8fc0*/  LOP3.LUT R0, R179, 0x380, RZ, 0xc0, !PT ;  /* 0x00000380b3007812 */ /* 0x000fe400078ec0ff */
[----:B------:R-:W-:Y:S02]  /*8fd0*/  SHF.R.U64 R3, R3, 0x3, RZ ;  /* 0x0000000303037819 */ /* 0x000fe400000012ff */
[----:B------:R-:W-:-:S02]  /*8fe0*/  SHF.R.U64 R0, R0, 0x3, RZ ;  /* 0x0000000300007819 */ /* 0x000fc400000012ff */
[----:B------:R-:W-:Y:S02]  /*8ff0*/  LOP3.LUT R14, R3, R14, RZ, 0x3c, !PT ;  /* 0x0000000e030e7212 */ /* 0x000fe400078e3cff */
[----:B------:R-:W-:Y:S02]  /*9000*/  LOP3.LUT R3, R90, 0x380, RZ, 0xc0, !PT ;  /* 0x000003805a037812 */ /* 0x000fe400078ec0ff */
[----:B------:R-:W-:Y:S02]  /*9010*/  LOP3.LUT R12, R0, R179, RZ, 0x3c, !PT ;  /* 0x000000b3000c7212 */ /* 0x000fe400078e3cff */
[----:B------:R-:W-:Y:S02]  /*9020*/  LOP3.LUT R8, R175, 0x380, RZ, 0xc0, !PT ;  /* 0x00000380af087812 */ /* 0x000fe400078ec0ff */
[----:B------:R-:W-:Y:S02]  /*9030*/  LOP3.LUT R0, R189, 0x380, RZ, 0xc0, !PT ;  /* 0x00000380bd007812 */ /* 0x000fe400078ec0ff */
[----:B------:R-:W-:-:S02]  /*9040*/  LOP3.LUT R10, R177, 0x380, RZ, 0xc0, !PT ;  /* 0x00000380b10a7812 */ /* 0x000fc400078ec0ff */
[----:B------:R-:W-:Y:S02]  /*9050*/  SHF.R.U64 R3, R3, 0x3, RZ ;  /* 0x0000000303037819 */ /* 0x000fe400000012ff */
[----:B------:R-:W-:Y:S02]  /*9060*/  LOP3.LUT R27, R197, 0x380, RZ, 0xc0, !PT ;  /* 0x00000380c51b7812 */ /* 0x000fe400078ec0ff */
[----:B------:R-:W-:Y:S02]  /*9070*/  LOP3.LUT R82, R183, 0x380, RZ, 0xc0, !PT ;  /* 0x00000380b7527812 */ /* 0x000fe400078ec0ff */
[----:B------:R-:W-:Y:S02]  /*9080*/  SHF.R.U64 R8, R8, 0x3, RZ ;  /* 0x0000000308087819 */ /* 0x000fe400000012ff */
[----:B------:R-:W-:Y:S02]  /*9090*/  LOP3.LUT R20, R181, 0x380, RZ, 0xc0, !PT ;  /* 0x00000380b5147812 */ /* 0x000fe400078ec0ff */
[----:B------:R-:W-:-:S02]  /*90a0*/  SHF.R.U64 R0, R0, 0x3, RZ ;  /* 0x0000000300007819 */ /* 0x000fc400000012ff */
[----:B------:R-:W-:Y:S02]  /*90b0*/  SHF.R.U64 R10, R10, 0x3, RZ ;  /* 0x000000030a0a7819 */ /* 0x000fe400000012ff */
[----:B------:R-:W-:Y:S02]  /*90c0*/  LOP3.LUT R98, R193, 0x380, RZ, 0xc0, !PT ;  /* 0x00000380c1627812 */ /* 0x000fe400078ec0ff */
[----:B------:R-:W-:Y:S02]  /*90d0*/  LOP3.LUT R90, R3, R90, RZ, 0x3c, !PT ;  /* 0x0000005a035a7212 */ /* 0x000fe400078e3cff */
[----:B------:R-:W-:Y:S02]  /*90e0*/  SHF.R.U64 R28, R27, 0x3, RZ ;  /* 0x000000031b1c7819 */ /* 0x000fe400000012ff */
[----:B------:R-:W-:Y:S02]  /*90f0*/  LOP3.LUT R3, R106, 0x380, RZ, 0xc0, !PT ;  /* 0x000003806a037812 */ /* 0x000fe400078ec0ff */
[----:B------:R-:W-:-:S02]  /*9100*/  SHF.R.U64 R82, R82, 0x3, RZ ;  /* 0x0000000352527819 */ /* 0x000fc400000012ff */
[----:B------:R-:W-:Y:S02]  /*9110*/  LOP3.LUT R8, R8, R175, RZ, 0x3c, !PT ;  /* 0x000000af08087212 */ /* 0x000fe400078e3cff */
[----:B------:R-:W-:Y:S02]  /*9120*/  SHF.R.U64 R20, R20, 0x3, RZ ;  /* 0x0000000314147819 */ /* 0x000fe400000012ff */
[----:B------:R-:W-:Y:S02]  /*9130*/  LOP3.LUT R94, R191, 0x380, RZ, 0xc0, !PT ;  /* 0x00000380bf5e7812 */ /* 0x000fe400078ec0ff */
[----:B------:R-:W-:Y:S02]  /*9140*/  LOP3.LUT R86, R0, R189, RZ, 0x3c, !PT ;  /* 0x000000bd00567212 */ /* 0x000fe400078e3cff */
[----:B------:R-:W-:Y:S02]  /*9150*/  LOP3.LUT R10, R10, R177, RZ, 0x3c, !PT ;  /* 0x000000b10a0a7212 */ /* 0x000fe400078e3cff */
[----:B------:R-:W-:-:S02]  /*9160*/  SHF.R.U64 R98, R98, 0x3, RZ ;  /* 0x0000000362627819 */ /* 0x000fc400000012ff */
[----:B------:R-:W-:Y:S02]  /*9170*/  MOV R114, R114 ;  /* 0x0000007200727202 */ /* 0x000fe40000000f00 */
[----:B------:R-:W-:Y:S02]  /*9180*/  LOP3.LUT R0, R195, 0x380, RZ, 0xc0, !PT ;  /* 0x00000380c3007812 */ /* 0x000fe400078ec0ff */
[----:B------:R-:W-:Y:S02]  /*9190*/  F2FP.BF16.F32.PACK_AB R27, R31, R30 ;  /* 0x0000001e1f1b723e */ /* 0x000fe400000010ff */
[----:B------:R-:W-:Y:S02]  /*91a0*/  LOP3.LUT R110, R28, R197, RZ, 0x3c, !PT ;  /* 0x000000c51c6e7212 */ /* 0x000fe400078e3cff */
[----:B------:R-:W-:Y:S01]  /*91b0*/  SHF.R.U64 R3, R3, 0x3, RZ ;  /* 0x0000000303037819 */ /* 0x000fe200000012ff */
[----:B------:R1:W-:Y:S01]  /*91c0*/  STSM.16.M88.4 [R114], R24 ;  /* 0x0000001872007844 */ /* 0x0003e20000000200 */
[----:B------:R-:W-:-:S02]  /*91d0*/  MOV R28, R4 ;  /* 0x00000004001c7202 */ /* 0x000fc40000000f00 */
[----:B------:R-:W-:Y:S02]  /*91e0*/  LOP3.LUT R82, R82, R183, RZ, 0x3c, !PT ;  /* 0x000000b752527212 */ /* 0x000fe400078e3cff */
[----:B------:R-:W-:Y:S01]  /*91f0*/  MOV R6, R6 ;  /* 0x0000000600067202 */ /* 0x000fe20000000f00 */
[----:B------:R2:W-:Y:S01]  /*9200*/  STSM.16.M88.4 [R28], R32 ;  /* 0x000000201c007844 */ /* 0x0005e20000000200 */
[----:B------:R-:W-:Y:S02]  /*9210*/  LOP3.LUT R20, R20, R181, RZ, 0x3c, !PT ;  /* 0x000000b514147212 */ /* 0x000fe400078e3cff */
[----:B------:R-:W-:Y:S01]  /*9220*/  SHF.R.U64 R94, R94, 0x3, RZ ;  /* 0x000000035e5e7819 */ /* 0x000fe200000012ff */
[----:B------:R2:W-:Y:S01]  /*9230*/  STSM.16.M88.4 [R6], R40 ;  /* 0x0000002806007844 */ /* 0x0005e20000000200 */
[----:B------:R-:W-:Y:S02]  /*9240*/  MOV R8, R8 ;  /* 0x0000000800087202 */ /* 0x000fe40000000f00 */
[----:B------:R-:W-:-:S02]  /*9250*/  F2FP.BF16.F32.PACK_AB R51, R55, R54 ;  /* 0x000000363733723e */ /* 0x000fc400000010ff */
[----:B------:R-:W-:Y:S02]  /*9260*/  F2FP.BF16.F32.PACK_AB R57, R59, R58 ;  /* 0x0000003a3b39723e */ /* 0x000fe400000010ff */
[----:B------:R-:W-:Y:S01]  /*9270*/  F2FP.BF16.F32.PACK_AB R64, R65, R64 ;  /* 0x000000404140723e */ /* 0x000fe200000010ff */
[----:B------:R2:W-:Y:S01]  /*9280*/  STSM.16.M88.4 [R8], R48 ;  /* 0x0000003008007844 */ /* 0x0005e20000000200 */
[----:B------:R-:W-:Y:S02]  /*9290*/  IADD3.X R99, RZ, R115, RZ, P1, !PT ;  /* 0x00000073ff637210 */ /* 0x000fe40000ffe4ff */
[----:B------:R-:W-:Y:S02]  /*92a0*/  LOP3.LUT R98, R98, R193, RZ, 0x3c, !PT ;  /* 0x000000c162627212 */ /* 0x000fe400078e3cff */
[----:B------:R-:W-:Y:S02]  /*92b0*/  SHF.R.U64 R0, R0, 0x3, RZ ;  /* 0x0000000300007819 */ /* 0x000fe400000012ff */
[----:B------:R-:W-:-:S02]  /*92c0*/  MOV R10, R10 ;  /* 0x0000000a000a7202 */ /* 0x000fc40000000f00 */
[----:B------:R-:W-:Y:S02]  /*92d0*/  F2FP.BF16.F32.PACK_AB R58, R61, R60 ;  /* 0x0000003c3d3a723e */ /* 0x000fe400000010ff */
[----:B------:R-:W-:Y:S02]  /*92e0*/  F2FP.BF16.F32.PACK_AB R59, R63, R62 ;  /* 0x0000003e3f3b723e */ /* 0x000fe400000010ff */
[----:B------:R-:W-:Y:S02]  /*92f0*/  F2FP.BF16.F32.PACK_AB R65, R67, R66 ;  /* 0x000000424341723e */ /* 0x000fe400000010ff */
[----:B------:R-:W-:Y:S01]  /*9300*/  F2FP.BF16.F32.PACK_AB R72, R73, R72 ;  /* 0x000000484948723e */ /* 0x000fe200000010ff */
[----:B------:R2:W-:Y:S01]  /*9310*/  STSM.16.M88.4 [R10], R56 ;  /* 0x000000380a007844 */ /* 0x0005e20000000200 */
        /* <DEDUP_REMOVED lines=11> */
[----:B------:R-:W-:Y:S01]  /*93d0*/  LOP3.LUT R94, R94, R191, RZ, 0x3c, !PT ;  /* 0x000000bf5e5e7212 */ /* 0x000fe200078e3cff */
[----:B------:R2:W-:Y:S01]  /*93e0*/  STSM.16.M88.4 [R14], R72 ;  /* 0x000000480e007844 */ /* 0x0005e20000000200 */
[----:B------:R-:W-:Y:S02]  /*93f0*/  MOV R20, R20 ;  /* 0x0000001400147202 */ /* 0x000fe40000000f00 */
[----:B------:R-:W-:Y:S02]  /*9400*/  MOV R4, R90 ;  /* 0x0000005a00047202 */ /* 0x000fe40000000f00 */
[----:B------:R-:W-:-:S02]  /*9410*/  F2FP.BF16.F32.PACK_AB R81, R153, R152 ;  /* 0x000000989951723e */ /* 0x000fc400000010ff */
[----:B------:R-:W-:Y:S02]  /*9420*/  F2FP.BF16.F32.PACK_AB R82, R85, R84 ;  /* 0x000000545552723e */ /* 0x000fe400000010ff */
[----:B------:R-:W-:Y:S02]  /*9430*/  F2FP.BF16.F32.PACK_AB R83, R155, R154 ;  /* 0x0000009a9b53723e */ /* 0x000fe400000010ff */
[----:B------:R-:W-:Y:S02]  /*9440*/  F2FP.BF16.F32.PACK_AB R88, R89, R88 ;  /* 0x000000585958723e */ /* 0x000fe400000010ff */
[----:B------:R-:W-:Y:S01]  /*9450*/  LOP3.LUT R102, R0, R195, RZ, 0x3c, !PT ;  /* 0x000000c300667212 */ /* 0x000fe200078e3cff */
[----:B------:R2:W-:Y:S01]  /*9460*/  STSM.16.M88.4 [R20], R80 ;  /* 0x0000005014007844 */ /* 0x0005e20000000200 */
[----:B------:R-:W-:Y:S02]  /*9470*/  MOV R3, R98 ;  /* 0x0000006200037202 */ /* 0x000fe40000000f00 */
[----:B------:R-:W-:-:S02]  /*9480*/  F2FP.BF16.F32.PACK_AB R89, R159, R158 ;  /* 0x0000009e9f59723e */ /* 0x000fc400000010ff */
        /* <DEDUP_REMOVED lines=9> */
[----:B------:R-:W-:Y:S02]  /*9520*/  F2FP.BF16.F32.PACK_AB R104, R105, R104 ;  /* 0x000000686968723e */ /* 0x000fe400000010ff */
[----:B------:R-:W-:Y:S01]  /*9530*/  IADD3.X R111, RZ, R115, RZ, P4, !PT ;  /* 0x00000073ff6f7210 */ /* 0x000fe200027fe4ff */
[----:B------:R2:W-:Y:S01]  /*9540*/  STSM.16.M88.4 [R86], R96 ;  /* 0x0000006056007844 */ /* 0x0005e20000000200 */
[----:B------:R-:W-:Y:S02]  /*9550*/  F2FP.BF16.F32.PACK_AB R105, R167, R166 ;  /* 0x000000a6a769723e */ /* 0x000fe400000010ff */
        /* <DEDUP_REMOVED lines=39> */
[----:B------:R-:W1:Y:S01]  /*97d0*/  LDC R7, c[0x0][0xea8] ;  /* 0x0003aa00ff077b82 */ /* 0x000e620000000800 */
[----:B------:R-:W-:Y:S01]  /*97e0*/  UIADD3 UR6, -UR36, URZ, URZ ;  /* 0x0000003f24067290 */ /* 0x000fe2000fffe13f */
[----:B--2---:R-:W-:Y:S01]  /*97f0*/  IMAD R0, RZ, RZ, -UR40 ;  /* 0x80000028ff007e24 */ /* 0x004fe2000f8e02ff */
[----:B------:R-:W-:Y:S01]  /*9800*/  ULDC UR4, c[0x0][0xeb4] ;  /* 0x0003ad0000047ab9 */ /* 0x000fe20000000800 */
[----:B------:R-:W-:Y:S01]  /*9810*/  ULDC.64 UR8, c[0x0][0xc70] ;  /* 0x00031c0000087ab9 */ /* 0x000fe20000000a00 */
[----:B------:R-:W-:Y:S01]  /*9820*/  UIMAD UR6, UR4, UR6, UR40 ;  /* 0x00000006040672a4 */ /* 0x000fe2000f8e0228 */
[----:B------:R-:W-:Y:S02]  /*9830*/  IMAD.MOV R3, RZ, RZ, -R19 ;  /* 0x000000ffff037224 */ /* 0x000fe400078e0a13 */
[----:B------:R-:W2:Y:S01]  /*9840*/  LDC.64 R8, c[0x0][0xc78] ;  /* 0x00031e00ff087b82 */ /* 0x000ea20000000a00 */
[----:B------:R-:W-:Y:S02]  /*9850*/  USHF.R.S32.HI UR4, URZ, 0x1f, UR6 ;  /* 0x0000001f3f047899 */ /* 0x000fe40008011406 */
[----:B------:R-:W-:-:S02]  /*9860*/  ISETP.NE.AND P0, PT, R18, R3, PT ;  /* 0x000000031200720c */ /* 0x000fc40003f05270 */
[----:B------:R-:W-:Y:S02]  /*9870*/  UIMAD UR7, UR4, UR8, URZ ;  /* 0x00000008040772a4 */ /* 0x000fe4000f8e023f */
[----:B------:R-:W-:Y:S02]  /*9880*/  UIMAD.WIDE.U32 UR4, UR6, UR8, URZ ;  /* 0x00000008060472a5 */ /* 0x000fe4000f8e003f */
[----:B------:R-:W-:Y:S02]  /*9890*/  UIMAD UR6, UR6, UR9, UR7 ;  /* 0x00000009060672a4 */ /* 0x000fe4000f8e0207 */
[----:B------:R-:W-:Y:S02]  /*98a0*/  USHF.R.S32.HI UR7, URZ, 0x1f, UR36 ;  /* 0x0000001f3f077899 */ /* 0x000fe40008011424 */
[----:B------:R-:W-:Y:S01]  /*98b0*/  UIADD3 UR6, UR5, UR6, URZ ;  /* 0x0000000605067290 */ /* 0x000fe2000fffe03f */
[----:B------:R-:W-:Y:S01]  /*98c0*/  MOV R4, UR4 ;  /* 0x0000000400047c02 */ /* 0x000fe20008000f00 */
[----:B------:R-:W-:Y:S01]  /*98d0*/  IMAD.U32 R5, RZ, RZ, UR5 ;  /* 0x00000005ff057e24 */ /* 0x000fe2000f8e00ff */
[----:B------:R-:W-:Y:S01]  /*98e0*/  ULDC UR4, c[0x0][0xb88] ;  /* 0x0002e20000047ab9 */ /* 0x000fe20000000800 */
[----:B-1----:R-:W-:-:S02]  /*98f0*/  IMAD R0, R7, R0, UR39 ;  /* 0x0000002707007e24 */ /* 0x002fc4000f8e0200 */
[----:B------:R-:W-:-:S03]  /*9900*/  IMAD.U32 R5, RZ, RZ, UR6 ;  /* 0x00000006ff057e24 */ /* 0x000fc6000f8e00ff */
[----:B------:R-:W-:Y:S01]  /*9910*/  LEA R7, R0, R17, 0x6 ;  /* 0x0000001100077211 */ /* 0x000fe200078e30ff */
[C---:B--2---:R-:W-:Y:S02]  /*9920*/  IMAD R6, R8.reuse, UR7, RZ ;  /* 0x0000000708067c24 */ /* 0x044fe4000f8e02ff */
[----:B------:R-:W-:Y:S01]  /*9930*/  IMAD.WIDE.U32 R4, R8, UR36, R4 ;  /* 0x0000002408047c25 */ /* 0x000fe2000f8e0004 */
[----:B------:R-:W-:Y:S02]  /*9940*/  SHF.R.S32.HI R3, RZ, 0x1f, R7 ;  /* 0x0000001fff037819 */ /* 0x000fe40000011407 */
[C---:B------:R-:W-:Y:S01]  /*9950*/  ISETP.GE.OR P1, PT, R7.reuse, UR4, P0 ;  /* 0x0000000407007c0c */ /* 0x040fe20008726670 */
[C---:B------:R-:W-:Y:S01]  /*9960*/  VIADD R8, R7.reuse, 0x8 ;  /* 0x0000000807087836 */ /* 0x040fe20000000000 */
[----:B------:R-:W-:Y:S01]  /*9970*/  IADD3 R0, P2, R7, R4, RZ ;  /* 0x0000000407007210 */ /* 0x000fe20007f5e0ff */
[----:B------:R-:W-:-:S03]  /*9980*/  IMAD R6, R9, UR36, R6 ;  /* 0x0000002409067c24 */ /* 0x000fc6000f8e0206 */
[----:B------:R-:W-:Y:S01]  /*9990*/  ISETP.GE.OR P0, PT, R8, UR4, P0 ;  /* 0x0000000408007c0c */ /* 0x000fe20008706670 */
[----:B------:R-:W-:Y:S01]  /*99a0*/  ULDC.64 UR4, c[0x0][0xc40] ;  /* 0x0003100000047ab9 */ /* 0x000fe20000000a00 */
[----:B------:R-:W-:Y:S02]  /*99b0*/  IADD3.X R3, R3, R5, R6, P2, !PT ;  /* 0x0000000503037210 */ /* 0x000fe400017fe406 */
[----:B------:R-:W-:-:S04]  /*99c0*/  LEA R4, P2, R0, UR4, 0x2 ;  /* 0x0000000400047c11 */ /* 0x000fc8000f8410ff */
[----:B------:R-:W-:-:S05]  /*99d0*/  LEA.HI.X R5, R0, UR5, R3, 0x2, P2 ;  /* 0x0000000500057c11 */ /* 0x000fca00090f1403 */
[----:B------:R1:W-:Y:S04]  /*99e0*/  @!P1 STG.E desc[UR54][R4.64], R157 ;  /* 0x0000009d04009986 */ /* 0x0003e8000c101936 */
[----:B------:R1:W-:Y:S02]  /*99f0*/  @!P0 STG.E desc[UR54][R4.64+0x20], R156 ;  /* 0x0000209c04008986 */ /* 0x0003e4000c101936 */
.L_x_160:
        /* <DEDUP_REMOVED lines=62> */
.L_x_162:
[----:B------:R-:W-:Y:S05]  /*9de0*/  BSYNC B0 ;  /* 0x0000000000007941 */ /* 0x000fea0003800000 */
.L_x_161:
[----:B------:R-:W2:Y:S02]  /*9df0*/  LDC R0, c[0x0][0xea4] ;  /* 0x0003a900ff007b82 */ /* 0x000ea40000000800 */
[----:B--2---:R-:W-:-:S13]  /*9e00*/  ISETP.LE.AND P0, PT, R0, UR41, PT ;  /* 0x0000002900007c0c */ /* 0x004fda000bf03270 */
[----:B------:R-:W-:Y:S05]  /*9e10*/  @!P0 BRA `(.L_x_163) ;  /* 0xffffff70001c8947 */ /* 0x000fea000383ffff */
[----:B------:R-:W-:Y:S05]  /*9e20*/  EXIT ;  /* 0x000000000000794d */ /* 0x000fea0003800000 */
.L_x_133:
[----:B------:R-:W-:-:S08]  /*9e30*/  NOP ;  /* 0x0000000000007918 */ /* 0x000fd00000000000 */
[----:B------:R-:W1:-:S00]  /*9e40*/  USETMAXREG.DEALLOC.CTAPOOL 0x18 ;  /* 0x00000018000079c8 */ /* 0x000e4000080e0500 */
[----:B-1----:R-:W-:-:S06]  /*9e50*/  LOP3.LUT R0, R0, 0x3, RZ, 0xc0, !PT ;  /* 0x0000000300007812 */ /* 0x002fcc00078ec0ff */
[----:B------:R-:W1:Y:S02]  /*9e60*/  SHFL.IDX PT, R0, R0, RZ, 0x1f ;  /* 0x00001fff00007589 */ /* 0x000e6400000e0000 */
[----:B-1----:R-:W-:-:S13]  /*9e70*/  ISETP.NE.AND P0, PT, R0, RZ, PT ;  /* 0x000000ff0000720c */ /* 0x002fda0003f05270 */
[----:B------:R-:W-:Y:S05]  /*9e80*/  @P0 EXIT ;  /* 0x000000000000094d */ /* 0x000fea0003800000 */
[----:B------:R-:W1:Y:S01]  /*9e90*/  S2UR UR4, SR_CTAID.X ;  /* 0x00000000000479c3 */ /* 0x000e620000002500 */
[----:B------:R-:W-:Y:S01]  /*9ea0*/  IMAD.MOV.U32 R16, RZ, RZ, RZ ;  /* 0x000000ffff107224 */ /* 0x000fe200078e00ff */
[----:B------:R-:W-:Y:S01]  /*9eb0*/  MOV R2, 0x1 ;  /* 0x0000000100027802 */ /* 0x000fe20000000f00 */
[----:B------:R-:W-:-:S05]  /*9ec0*/  IMAD.MOV.U32 R17, RZ, RZ, 0x1 ;  /* 0x00000001ff117424 */ /* 0x000fca00078e00ff */
[----:B------:R-:W1:Y:S02]  /*9ed0*/  LDC R0, c[0x0][0xea4] ;  /* 0x0003a900ff007b82 */ /* 0x000e640000000800 */
[----:B-1----:R-:W-:-:S13]  /*9ee0*/  ISETP.LE.AND P0, PT, R0, UR4, PT ;  /* 0x0000000400007c0c */ /* 0x002fda000bf03270 */
[----:B------:R-:W-:Y:S05]  /*9ef0*/  @P0 BRA `(.L_x_164) ;  /* 0x0000003000600947 */ /* 0x000fea0003800000 */
[----:B------:R-:W-:Y:S01]  /*9f00*/  IMAD.U32 R0, RZ, RZ, UR4 ;  /* 0x00000004ff007e24 */ /* 0x000fe2000f8e00ff */
[----:B------:R-:W-:Y:S01]  /*9f10*/  ULDC UR4, c[0x0][0xc] ;  /* 0x0000030000047ab9 */ /* 0x000fe20000000800 */
[----:B------:R-:W-:Y:S01]  /*9f20*/  MOV R16, RZ ;  /* 0x000000ff00107202 */ /* 0x000fe20000000f00 */
[----:B------:R-:W-:Y:S01]  /*9f30*/  IMAD.MOV.U32 R17, RZ, RZ, 0x1 ;  /* 0x00000001ff117424 */ /* 0x000fe200078e00ff */
[----:B------:R-:W-:Y:S01]  /*9f40*/  ULDC.64 UR46, c[0x0][0x198] ;  /* 0x00006600002e7ab9 */ /* 0x000fe20000000a00 */
[----:B------:R1:W-:Y:S04]  /*9f50*/  STL [R1+0xc], R0 ;  /* 0x00000c0001007387 */ /* 0x0003e80000100800 */
[----:B------:R2:W-:Y:S01]  /*9f60*/  STL [R1+0x18], RZ ;  /* 0x000018ff01007387 */ /* 0x0005e20000100800 */
[----:B-1----:R-:W-:-:S05]  /*9f70*/  IMAD.U32 R0, RZ, RZ, UR4 ;  /* 0x00000004ff007e24 */ /* 0x002fca000f8e00ff */
[----:B------:R2:W-:Y:S02]  /*9f80*/  STL [R1+0x1c], R0 ;  /* 0x00001c0001007387 */ /* 0x0005e40000100800 */
.L_x_208:
[----:B------:R-:W3:Y:S01]  /*9f90*/  LDL R4, [R1+0xc] ;  /* 0x00000c0001047983 */ /* 0x000ee20000100800 */
[----:B-12---:R-:W1:Y:S01]  /*9fa0*/  LDC R0, c[0x0][0xea8] ;  /* 0x0003aa00ff007b82 */ /* 0x006e620000000800 */
[----:B------:R-:W-:Y:S05]  /*9fb0*/  YIELD ;  /* 0x0000000000007946 */ /* 0x000fea0003800000 */
[----:B------:R-:W-:Y:S02]  /*9fc0*/  ULDC.64 UR4, c[0x0][0x3f8] ;  /* 0x0000fe0000047ab9 */ /* 0x000fe40000000a00 */
[----:B------:R-:W2:Y:S01]  /*9fd0*/  LDC R19, c[0x0][0xeb4] ;  /* 0x0003ad00ff137b82 */ /* 0x000ea20000000800 */
[----:B------:R-:W-:-:S03]  /*9fe0*/  UISETP.NE.U32.AND UP0, UPT, UR4, URZ, UPT ;  /* 0x0000003f0400728c */ /* 0x000fc6000bf05070 */
[----:B------:R-:W-:Y:S01]  /*9ff0*/  ULDC UR4, c[0x0][0x404] ;  /* 0x0001010000047ab9 */ /* 0x000fe20000000800 */
[----:B------:R-:W-:-:S04]  /*a000*/  UISETP.NE.AND.EX UP0, UPT, UR5, URZ, UPT, UP0 ;  /* 0x0000003f0500728c */ /* 0x000fc8000bf05300 */
[----:B------:R-:W-:Y:S01]  /*a010*/  USEL UR4, UR4, 0x1, UP0 ;  /* 0x0000000104047887 */ /* 0x000fe20008000000 */
[----:B-1----:R-:W-:Y:S02]  /*a020*/  ISETP.NE.AND P0, PT, R0, 0x1, PT ;  /* 0x000000010000780c */ /* 0x002fe40003f05270 */
[----:B--2---:R-:W-:-:S11]  /*a030*/  ISETP.NE.AND P1, PT, R19, 0x1, PT ;  /* 0x000000011300780c */ /* 0x004fd60003f25270 */
[----:B------:R-:W3:Y:S08]  /*a040*/  @P0 LDC R0, c[0x0][0xeac] ;  /* 0x0003ab00ff000b82 */ /* 0x000ef00000000800 */
[----:B------:R-:W1:Y:S08]  /*a050*/  @P0 LDC R5, c[0x0][0xeb0] ;  /* 0x0003ac00ff050b82 */ /* 0x000e700000000800 */
[----:B------:R-:W2:Y:S01]  /*a060*/  @P1 LDC.64 R2, c[0x0][0xeb8] ;  /* 0x0003ae00ff021b82 */ /* 0x000ea20000000a00 */
[----:B---3--:R-:W-:-:S05]  /*a070*/  @P0 IMAD.HI.U32 R0, R4, R0, RZ ;  /* 0x0000000004000227 */ /* 0x008fca00078e00ff */
[----:B-1----:R-:W-:Y:S02]  /*a080*/  @P0 SHF.R.U32.HI R4, RZ, R5, R0 ;  /* 0x00000005ff040219 */ /* 0x002fe40000011600 */
[----:B------:R-:W1:Y:S01]  /*a090*/  S2R R5, SR_CgaCtaId ;  /* 0x0000000000057919 */ /* 0x000e620000008800 */
[----:B------:R-:W3:Y:S01]  /*a0a0*/  LDC R0, c[0x0][0x2e0] ;  /* 0x0000b800ff007b82 */ /* 0x000ee20000000800 */
[----:B------:R-:W-:Y:S01]  /*a0b0*/  MOV R18, R4 ;  /* 0x0000000400127202 */ /* 0x000fe20000000f00 */
[----:B--2---:R-:W-:Y:S01]  /*a0c0*/  @P1 IMAD.HI.U32 R2, R4, R2, RZ ;  /* 0x0000000204021227 */ /* 0x004fe200078e00ff */
[----:B------:R2:W-:Y:S04]  /*a0d0*/  STL [R1+0x4], R4 ;  /* 0x0000040401007387 */ /* 0x0005e80000100800 */
[----:B------:R-:W-:-:S02]  /*a0e0*/  @P1 SHF.R.U32.HI R18, RZ, R3, R2 ;  /* 0x00000003ff121219 */ /* 0x000fc40000011602 */
[----:B------:R-:W-:Y:S01]  /*a0f0*/  MOV R2, 0x400 ;  /* 0x0000040000027802 */ /* 0x000fe20000000f00 */
[----:B---3--:R-:W-:-:S03]  /*a100*/  IMAD R6, R0, UR4, RZ ;  /* 0x0000000400067c24 */ /* 0x008fc6000f8e02ff */
[----:B-1----:R-:W-:-:S05]  /*a110*/  LEA R7, R5, R2, 0x18 ;  /* 0x0000000205077211 */ /* 0x002fca00078ec0ff */
[----:B------:R-:W-:Y:S01]  /*a120*/  VIADD R0, R7, 0x22400 ;  /* 0x0002240007007836 */ /* 0x000fe20000000000 */
[----:B------:R2:W-:Y:S04]  /*a130*/  STL [R1], R7 ;  /* 0x0000000701007387 */ /* 0x0005e80000100800 */
[----:B------:R-:W-:Y:S01]  /*a140*/  LOP3.LUT P0, RZ, R0, 0x3ff, RZ, 0xc0, !PT ;  /* 0x000003ff00ff7812 */ /* 0x000fe2000780c0ff */
[----:B------:R-:W-:Y:S01]  /*a150*/  VIADD R0, R6, 0x3f ;  /* 0x0000003f06007836 */ /* 0x000fe20000000000 */
[----:B------:R2:W-:Y:S04]  /*a160*/  STL [R1+0x14], R6 ;  /* 0x0000140601007387 */ /* 0x0005e80000100800 */
        /* <DEDUP_REMOVED lines=11> */
[----:B--2---:R-:W-:Y:S01]  /*a220*/  IMAD.U32 R4, RZ, RZ, UR6 ;  /* 0x00000006ff047e24 */ /* 0x004fe2000f8e00ff */
[----:B------:R-:W-:Y:S01]  /*a230*/  MOV R6, UR8 ;  /* 0x0000000800067c02 */ /* 0x000fe20008000f00 */
[----:B------:R-:W1:Y:S01]  /*a240*/  LDC.64 R2, c[0x4][R2] ;  /* 0x0100000002027b82 */ /* 0x000e620000000a00 */
[----:B------:R-:W-:Y:S01]  /*a250*/  IMAD.U32 R5, RZ, RZ, UR7 ;  /* 0x00000007ff057e24 */ /* 0x000fe2000f8e00ff */
[----:B------:R-:W-:Y:S01]  /*a260*/  MOV R11, UR5 ;  /* 0x00000005000b7c02 */ /* 0x000fe20008000f00 */
[----:B------:R-:W-:Y:S01]  /*a270*/  IMAD.U32 R7, RZ, RZ, UR9 ;  /* 0x00000009ff077e24 */ /* 0x000fe2000f8e00ff */
[----:B------:R-:W-:Y:S01]  /*a280*/  MOV R13, RZ ;  /* 0x000000ff000d7202 */ /* 0x000fe20000000f00 */
[----:B------:R-:W-:-:S02]  /*a290*/  IMAD.U32 R10, RZ, RZ, UR4 ;  /* 0x00000004ff0a7e24 */ /* 0x000fc4000f8e00ff */
[----:B------:R-:W-:Y:S02]  /*a2a0*/  IMAD.MOV.U32 R8, RZ, RZ, 0x70 ;  /* 0x00000070ff087424 */ /* 0x000fe400078e00ff */
[----:B------:R-:W-:-:S07]  /*a2b0*/  IMAD.MOV.U32 R12, RZ, RZ, 0x1 ;  /* 0x00000001ff0c7424 */ /* 0x000fce00078e00ff */
[----:B------:R-:W-:-:S07]  /*a2c0*/  LEPC R20, `(.L_x_165) ;  /* 0x000000001014794e */ /* 0x000fce0000000000 */
[----:B-1----:R-:W-:Y:S05]  /*a2d0*/  CALL.ABS.NOINC R2 ;  /* 0x0000000002007343 */ /* 0x002fea0003c00000 */
.L_x_165:
[----:B------:R-:W2:Y:S02]  /*a2e0*/  LDL R2, [R1] ;  /* 0x0000000001027983 */ /* 0x000ea40000100800 */
[----:B--2---:R-:W-:-:S05]  /*a2f0*/  VIADD R0, R2, 0x400 ;  /* 0x0000040002007836 */ /* 0x004fca0000000000 */
[----:B------:R-:W-:-:S13]  /*a300*/  LOP3.LUT P0, RZ, R0, 0x3ff, RZ, 0xc0, !PT ;  /* 0x000003ff00ff7812 */ /* 0x000fda000780c0ff */
[----:B------:R-:W-:Y:S05]  /*a310*/  @!P0 BRA `(.L_x_166) ;  /* 0x0000000000808947 */ /* 0x000fea0003800000 */
[----:B------:R-:W-:Y:S01]  /*a320*/  MOV R0, 0x0 ;  /* 0x0000000000007802 */ /* 0x000fe20000000f00 */
[----:B------:R-:W-:Y:S01]  /*a330*/  ULDC.64 UR6, c[0x4][0x88] ;  /* 0x0100220000067ab9 */ /* 0x000fe20000000a00 */
[----:B------:R-:W-:Y:S01]  /*a340*/  ULDC.64 UR8, c[0x4][0x90] ;  /* 0x0100240000087ab9 */ /* 0x000fe20000000a00 */
[----:B------:R-:W-:Y:S01]  /*a350*/  ULDC.64 UR4, c[0x4][0x10] ;  /* 0x0100040000047ab9 */ /* 0x000fe20000000a00 */
[----:B------:R1:W2:Y:S01]  /*a360*/  LDC.64 R2, c[0x4][R0] ;  /* 0x0100000000027b82 */ /* 0x0002a20000000a00 */
[----:B------:R-:W-:Y:S01]  /*a370*/  IMAD.U32 R4, RZ, RZ, UR6 ;  /* 0x00000006ff047e24 */ /* 0x000fe2000f8e00ff */
[----:B------:R-:W-:Y:S01]  /*a380*/  MOV R5, UR7 ;  /* 0x0000000700057c02 */ /* 0x000fe20008000f00 */
        /* <DEDUP_REMOVED lines=9> */
.L_x_167:
[----:B------:R-:W-:Y:S01]  /*a420*/  MOV R2, 0x0 ;  /* 0x0000000000027802 */ /* 0x000fe20000000f00 */
[----:B------:R-:W-:Y:S01]  /*a430*/  ULDC.64 UR6, c[0x4][0x88] ;  /* 0x0100220000067ab9 */ /* 0x000fe20000000a00 */
[----:B------:R-:W-:Y:S01]  /*a440*/  ULDC.64 UR8, c[0x4][0x90] ;  /* 0x0100240000087ab9 */ /* 0x000fe20000000a00 */
[----:B------:R-:W-:Y:S01]  /*a450*/  ULDC.64 UR4, c[0x4][0x18] ;  /* 0x0100060000047ab9 */ /* 0x000fe20000000a00 */
[----:B------:R-:W-:Y:S01]  /*a460*/  IMAD.U32 R4, RZ, RZ, UR6 ;  /* 0x00000006ff047e24 */ /* 0x000fe2000f8e00ff */
[----:B------:R-:W-:Y:S01]  /*a470*/  MOV R5, UR7 ;  /* 0x0000000700057c02 */ /* 0x000fe20008000f00 */
[----:B------:R-:W1:Y:S01]  /*a480*/  LDC.64 R2, c[0x4][R2] ;  /* 0x0100000002027b82 */ /* 0x000e620000000a00 */
[----:B------:R-:W-:Y:S01]  /*a490*/  IMAD.U32 R6, RZ, RZ, UR8 ;  /* 0x00000008ff067e24 */ /* 0x000fe2000f8e00ff */
[----:B------:R-:W-:Y:S01]  /*a4a0*/  MOV R10, UR4 ;  /* 0x00000004000a7c02 */ /* 0x000fe20008000f00 */
[----:B------:R-:W-:Y:S01]  /*a4b0*/  IMAD.U32 R7, RZ, RZ, UR9 ;  /* 0x00000009ff077e24 */ /* 0x000fe2000f8e00ff */
[----:B------:R-:W-:Y:S01]  /*a4c0*/  MOV R12, 0x1 ;  /* 0x00000001000c7802 */ /* 0x000fe20000000f00 */
[----:B------:R-:W-:-:S02]  /*a4d0*/  IMAD.U32 R11, RZ, RZ, UR5 ;  /* 0x00000005ff0b7e24 */ /* 0x000fc4000f8e00ff */
[----:B------:R-:W-:Y:S02]  /*a4e0*/  IMAD.MOV.U32 R8, RZ, RZ, 0x70 ;  /* 0x00000070ff087424 */ /* 0x000fe400078e00ff */
[----:B------:R-:W-:-:S07]  /*a4f0*/  IMAD.MOV.U32 R13, RZ, RZ, RZ ;  /* 0x000000ffff0d7224 */ /* 0x000fce00078e00ff */
[----:B------:R-:W-:-:S07]  /*a500*/  LEPC R20, `(.L_x_166) ;  /* 0x000000001014794e */ /* 0x000fce0000000000 */
[----:B-1----:R-:W-:Y:S05]  /*a510*/  CALL.ABS.NOINC R2 ;  /* 0x0000000002007343 */ /* 0x002fea0003c00000 */
.L_x_166:
        /* <DEDUP_REMOVED lines=9> */
[----:B-1----:R-:W-:Y:S01]  /*a5b0*/  ISETP.NE.AND P1, PT, R0, 0x1, PT ;  /* 0x000000010000780c */ /* 0x002fe20003f25270 */
[----:B------:R-:W-:-:S12]  /*a5c0*/  IMAD.MOV.U32 R0, RZ, RZ, R19 ;  /* 0x000000ffff007224 */ /* 0x000fd800078e0013 */
        /* <DEDUP_REMOVED lines=16> */
[----:B---3--:R-:W-:-:S04]  /*a6d0*/  IMAD R8, R8, UR4, R4 ;  /* 0x0000000408087c24 */ /* 0x008fc8000f8e0204 */
[----:B-1----:R-:W-:-:S07]  /*a6e0*/  IMAD.SHL.U32 R8, R8, 0x40, RZ ;  /* 0x0000004008087824 */ /* 0x002fce00078e00ff */
.L_x_168:
        /* <DEDUP_REMOVED lines=17> */
.L_x_223:
[----:B------:R-:W2:Y:S01]  /*a800*/  LDL R5, [R1+0x8] ;  /* 0x0000080001057983 */ /* 0x000ea20000100800 */
[----:B------:R-:W-:Y:S01]  /*a810*/  UMOV UR4, 0xffffffff ;  /* 0xffffffff00047882 */ /* 0x000fe20000000000 */
[----:B------:R-:W-:Y:S02]  /*a820*/  SHF.R.S32.HI R7, RZ, 0x1f, R6 ;  /* 0x0000001fff077819 */ /* 0x000fe40000011406 */
[----:B--2---:R-:W-:Y:S01]  /*a830*/  IADD3 R9, R5, -0x1, RZ ;  /* 0xffffffff05097810 */ /* 0x004fe20007ffe0ff */
[----:B------:R-:W-:Y:S06]  /*a840*/  BRA.DIV UR4, `(.L_x_170) ;  /* 0x0000002e04787947 */ /* 0x000fec000b800000 */
[----:B------:R-:W-:-:S13]  /*a850*/  ELECT P6, URZ, PT ;  /* 0x00000000003f782f */ /* 0x000fda00038c0000 */
.L_x_226:
        /* <DEDUP_REMOVED lines=8> */
[----:B--2---:R-:W-:-:S04]  /*a8e0*/  @P1 IMAD.HI.U32 R10, R9, R4, RZ ;  /* 0x00000004090a1227 */ /* 0x004fc800078e00ff */
[----:B------:R-:W-:Y:S01]  /*a8f0*/  IMAD.MOV.U32 R4, RZ, RZ, R9 ;  /* 0x000000ffff047224 */ /* 0x000fe200078e0009 */
        /* <DEDUP_REMOVED lines=12> */
.L_x_172:
[----:B--2---:R-:W2:Y:S01]  /*a9c0*/  S2R R10, SR_CgaCtaId ;  /* 0x00000000000a7919 */ /* 0x004ea20000008800 */
[----:B------:R-:W-:-:S04]  /*a9d0*/  MOV R5, 0x400 ;  /* 0x0000040000057802 */ /* 0x000fc80000000f00 */
[----:B--2---:R-:W-:-:S05]  /*a9e0*/  LEA R5, R10, R5, 0x18 ;  /* 0x000000050a057211 */ /* 0x004fca00078ec0ff */
[----:B------:R-:W-:Y:S01]  /*a9f0*/  IMAD R10, R16, 0x8, R5 ;  /* 0x00000008100a7824 */ /* 0x000fe200078e0205 */
[----:B------:R-:W-:-:S04]  /*aa00*/  SHF.L.U32 R5, R17, 0x1f, RZ ;  /* 0x0000001f11057819 */ /* 0x000fc800000006ff */
[----:B------:R-:W2:Y:S02]  /*aa10*/  SYNCS.PHASECHK.TRANS64.TRYWAIT P1, [R10+URZ+0x38840], R5 ;  /* 0x038840050a0075a7 */ /* 0x000ea4000802017f */
[----:B--2---:R-:W-:Y:S05]  /*aa20*/  @!P1 BRA `(.L_x_173) ;  /* 0x0000002c00209947 */ /* 0x004fea0003800000 */
.L_x_227:
        /* <DEDUP_REMOVED lines=11> */
.L_x_174:
[----:B------:R-:W3:Y:S01]  /*aae0*/  LDL R11, [R1+0x10] ;  /* 0x00001000010b7983 */ /* 0x000ee20000100800 */
[----:B--2---:R-:W-:Y:S01]  /*aaf0*/  MOV R5, 0x400 ;  /* 0x0000040000057802 */ /* 0x004fe20000000f00 */
[----:B------:R-:W2:Y:S01]  /*ab00*/  S2R R12, SR_CgaCtaId ;  /* 0x00000000000c7919 */ /* 0x000ea20000008800 */
[----:B------:R-:W-:Y:S01]  /*ab10*/  R2UR UR9, R10 ;  /* 0x000000000a0972ca */ /* 0x000fe200000e0000 */
[----:B------:R-:W-:Y:S01]  /*ab20*/  UIADD3 UR4, UP0, UR46, 0x370, URZ ;  /* 0x000003702e047890 */ /* 0x000fe2000ff1e03f */
[----:B------:R-:W-:Y:S02]  /*ab30*/  R2UR UR12, R0 ;  /* 0x00000000000c72ca */ /* 0x000fe400000e0000 */
[----:B-----5:R-:W-:Y:S01]  /*ab40*/  R2UR UR13, R4 ;  /* 0x00000000040d72ca */ /* 0x020fe200000e0000 */
[----:B------:R-:W-:Y:S01]  /*ab50*/  UIADD3.X UR5, URZ, UR47, URZ, UP0, !UPT ;  /* 0x0000002f3f057290 */ /* 0x000fe200087fe43f */
[----:B--2---:R-:W-:-:S05]  /*ab60*/  LEA R5, R12, R5, 0x18 ;  /* 0x000000050c057211 */ /* 0x004fca00078ec0ff */
[----:B------:R-:W-:-:S05]  /*ab70*/  IMAD R5, R16, 0x2000, R5 ;  /* 0x0000200010057824 */ /* 0x000fca00078e0205 */
[----:B------:R-:W-:Y:S01]  /*ab80*/  R2UR UR8, R5 ;  /* 0x00000000050872ca */ /* 0x000fe200000e0000 */
[----:B------:R-:W-:Y:S01]  /*ab90*/  UIADD3 UR9, UR9, 0x38830, URZ ;  /* 0x0003883009097890 */ /* 0x000fe2000fffe03f */
[----:B------:R-:W-:Y:S01]  /*aba0*/  UMOV UR6, 0x0 ;  /* 0x0000000000067882 */ /* 0x000fe20000000000 */
[----:B------:R-:W-:Y:S01]  /*abb0*/  UMOV UR7, 0x14f00000 ;  /* 0x14f0000000077882 */ /* 0x000fe20000000000 */
[----:B------:R-:W-:-:S09]  /*abc0*/  UMOV UR10, URZ ;  /* 0x0000003f000a7c82 */ /* 0x000fd20008000000 */
[----:B------:R-:W-:Y:S01]  /*abd0*/  UIADD3 UR8, UR8, 0x22400, URZ ;  /* 0x0002240008087890 */ /* 0x000fe2000fffe03f */
[----:B---3--:R-:W-:-:S13]  /*abe0*/  R2UR UR11, R11 ;  /* 0x000000000b0b72ca */ /* 0x008fda00000e0000 */
[----:B------:R-:W-:-:S09]  /*abf0*/  USHF.L.U32 UR11, UR11, 0x6, URZ ;  /* 0x000000060b0b7899 */ /* 0x000fd2000800063f */
[----:B------:R2:W-:Y:S02]  /*ac00*/  UTMALDG.4D [UR8], [UR4], desc[UR6] ;  /* 0x00000608040075b4 */ /* 0x0005e40008019000 */
[----:B--2---:R-:W-:Y:S01]  /*ac10*/  NOP ;  /* 0x0000000000007918 */ /* 0x004fe20000000000 */
.L_x_171:
[----:B------:R-:W2:Y:S01]  /*ac20*/  S2R R12, SR_CgaCtaId ;  /* 0x00000000000c7919 */ /* 0x000ea20000008800 */
[----:B------:R-:W-:Y:S05]  /*ac30*/  WARPSYNC.ALL ;  /* 0x0000000000007948 */ /* 0x000fea0003800000 */
[----:B------:R-:W-:Y:S01]  /*ac40*/  BAR.SYNC.DEFER_BLOCKING 0x8, 0xa0 ;  /* 0x0202800000007b1d */ /* 0x000fe20000010000 */
[----:B------:R-:W-:Y:S02]  /*ac50*/  ELECT P1, URZ, PT ;  /* 0x00000000003f782f */ /* 0x000fe40003820000 */
[----:B------:R-:W-:-:S03]  /*ac60*/  MOV R11, 0x400 ;  /* 0x00000400000b7802 */ /* 0x000fc60000000f00 */
[----:B------:R-:W-:Y:S01]  /*ac70*/  BSSY B0, `(.L_x_175) ;  /* 0x000004c000007945 */ /* 0x000fe20003800000 */
[----:B--2---:R-:W-:-:S07]  /*ac80*/  LEA R11, R12, R11, 0x18 ;  /* 0x0000000b0c0b7211 */ /* 0x004fce00078ec0ff */
[----:B------:R-:W-:Y:S05]  /*ac90*/  @!P1 BRA `(.L_x_176) ;  /* 0x0000000400249947 */ /* 0x000fea0003800000 */
[----:B------:R-:W-:Y:S01]  /*aca0*/  R2UR UR16, R11 ;  /* 0x000000000b1072ca */ /* 0x000fe200000e0000 */
[----:B------:R-:W-:Y:S01]  /*acb0*/  UIADD3 UR14, UP0, UR46, 0x270, URZ ;  /* 0x000002702e0e7890 */ /* 0x000fe2000ff1e03f */
[----:B------:R-:W-:Y:S01]  /*acc0*/  R2UR UR11, R8 ;  /* 0x00000000080b72ca */ /* 0x000fe200000e0000 */
[----:B------:R-:W-:Y:S01]  /*acd0*/  IMAD.MOV.U32 R5, RZ, RZ, 0x2000 ;  /* 0x00002000ff057424 */ /* 0x000fe200078e00ff */
[----:B------:R-:W-:Y:S01]  /*ace0*/  R2UR UR12, R19 ;  /* 0x00000000130c72ca */ /* 0x000fe200000e0000 */
[----:B------:R-:W-:Y:S01]  /*acf0*/  UIADD3.X UR15, URZ, UR47, URZ, UP0, !UPT ;  /* 0x0000002f3f0f7290 */ /* 0x000fe200087fe43f */
[----:B------:R-:W-:Y:S01]  /*ad00*/  R2UR UR13, R18 ;  /* 0x00000000120d72ca */ /* 0x000fe200000e0000 */
[----:B------:R-:W-:Y:S01]  /*ad10*/  UIADD3 UR4, UP0, UR46, 0x770, URZ ;  /* 0x000007702e047890 */ /* 0x000fe2000ff1e03f */
[----:B------:R2:W-:Y:S01]  /*ad20*/  SYNCS.ARRIVE.TRANS64 RZ, [R11+URZ+0x38800], R5 ;  /* 0x038800050bff79a7 */ /* 0x0005e2000800003f */
[----:B------:R-:W-:Y:S01]  /*ad30*/  UMOV UR6, 0x0 ;  /* 0x0000000000067882 */ /* 0x000fe20000000000 */
[----:B------:R-:W-:Y:S01]  /*ad40*/  UMOV UR7, 0x12f00000 ;  /* 0x12f0000000077882 */ /* 0x000fe20000000000 */
[----:B------:R-:W-:Y:S01]  /*ad50*/  UMOV UR10, URZ ;  /* 0x0000003f000a7c82 */ /* 0x000fe20008000000 */
[----:B------:R-:W-:Y:S01]  /*ad60*/  UIADD3.X UR5, URZ, UR47, URZ, UP0, !UPT ;  /* 0x0000002f3f057290 */ /* 0x000fe200087fe43f */
[----:B------:R-:W-:Y:S01]  /*ad70*/  MOV R8, UR54 ;  /* 0x0000003600087c02 */ /* 0x000fe20008000f00 */
[----:B------:R-:W-:-:S02]  /*ad80*/  UIADD3 UR8, UR16, 0x20400, URZ ;  /* 0x0002040010087890 */ /* 0x000fc4000fffe03f */
[----:B------:R-:W-:Y:S01]  /*ad90*/  UIADD3 UR9, UR16, 0x38800, URZ ;  /* 0x0003880010097890 */ /* 0x000fe2000fffe03f */
[----:B------:R-:W-:Y:S01]  /*ada0*/  R2UR UR54, R8 ;  /* 0x00000000083672ca */ /* 0x000fe200000e0000 */
[----:B------:R-:W-:Y:S01]  /*adb0*/  UIADD3 UR48, UR16, 0x28400, URZ ;  /* 0x0002840010307890 */ /* 0x000fe2000fffe03f */
[----:B--2---:R-:W-:Y:S01]  /*adc0*/  MOV R5, 0x10000 ;  /* 0x0001000000057802 */ /* 0x004fe20000000f00 */
[----:B------:R-:W-:Y:S01]  /*add0*/  UMOV UR50, 0xc0 ;  /* 0x000000c000327882 */ /* 0x000fe20000000000 */
[----:B------:R-:W-:Y:S01]  /*ade0*/  UMOV UR51, UR11 ;  /* 0x0000000b00337c82 */ /* 0x000fe20008000000 */
[----:B------:R-:W-:Y:S01]  /*adf0*/  MOV R10, UR50 ;  /* 0x00000032000a7c02 */ /* 0x000fe20008000f00 */
[----:B------:R-:W-:Y:S01]  /*ae00*/  UMOV UR50, 0x40 ;  /* 0x0000004000327882 */ /* 0x000fe20000000000 */
[----:B------:R-:W-:Y:S01]  /*ae10*/  UMOV UR52, UR12 ;  /* 0x0000000c00347c82 */ /* 0x000fe20008000000 */
[----:B------:R2:W-:Y:S01]  /*ae20*/  UTMALDG.4D [UR8], [UR14], desc[UR6] ;  /* 0x000006080e0075b4 */ /* 0x0005e20008019000 */
[----:B------:R3:W-:Y:S01]  /*ae30*/  SYNCS.ARRIVE.TRANS64 RZ, [R11+URZ+0x38810], R5 ;  /* 0x038810050bff79a7 */ /* 0x0007e2000800003f */
[----:B------:R-:W-:Y:S01]  /*ae40*/  UMOV UR53, UR13 ;  /* 0x0000000d00357c82 */ /* 0x000fe20008000000 */
[----:B------:R-:W-:-:S02]  /*ae50*/  UIADD3 UR56, UR16, 0x2a400, URZ ;  /* 0x0002a40010387890 */ /* 0x000fc4000fffe03f */
[----:B------:R-:W-:Y:S02]  /*ae60*/  UIADD3 UR40, UR16, 0x2e400, URZ ;  /* 0x0002e40010287890 */ /* 0x000fe4000fffe03f */
[----:B------:R-:W-:Y:S02]  /*ae70*/  UIADD3 UR32, UR16, 0x30400, URZ ;  /* 0x0003040010207890 */ /* 0x000fe4000fffe03f */
[----:B------:R-:W-:Y:S01]  /*ae80*/  UIADD3 UR24, UR16, 0x32400, URZ ;  /* 0x0003240010187890 */ /* 0x000fe2000fffe03f */
[----:B------:R-:W-:Y:S01]  /*ae90*/  UMOV UR58, 0x80 ;  /* 0x00000080003a7882 */ /* 0x000fe20000000000 */
[----:B------:R-:W-:Y:S01]  /*aea0*/  UMOV UR59, UR11 ;  /* 0x0000000b003b7c82 */ /* 0x000fe20008000000 */
[----:B------:R-:W-:Y:S01]  /*aeb0*/  UMOV UR60, UR12 ;  /* 0x0000000c003c7c82 */ /* 0x000fe20008000000 */
[----:B------:R-:W-:Y:S01]  /*aec0*/  UMOV UR61, UR13 ;  /* 0x0000000d003d7c82 */ /* 0x000fe20008000000 */
        /* <DEDUP_REMOVED lines=11> */
[----:B--2---:R-:W-:Y:S01]  /*af80*/  UIADD3 UR8, UR16, 0x26400, URZ ;  /* 0x0002640010087890 */ /* 0x004fe2000fffe03f */
[----:B---3--:R-:W-:Y:S01]  /*af90*/  MOV R5, UR55 ;  /* 0x0000003700057c02 */ /* 0x008fe20008000f00 */
[----:B------:R-:W-:Y:S01]  /*afa0*/  UIADD3 UR9, UR16, 0x38810, URZ ;  /* 0x0003881010097890 */ /* 0x000fe2000fffe03f */
[----:B------:R-:W-:Y:S01]  /*afb0*/  UMOV UR29, UR13 ;  /* 0x0000000d001d7c82 */ /* 0x000fe20008000000 */
[----:B------:R-:W-:Y:S01]  /*afc0*/  UMOV UR18, 0x1c0 ;  /* 0x000001c000127882 */ /* 0x000fe20000000000 */
[----:B------:R-:W-:Y:S01]  /*afd0*/  UMOV UR19, UR11 ;  /* 0x0000000b00137c82 */ /* 0x000fe20008000000 */
[----:B------:R-:W-:Y:S01]  /*afe0*/  UMOV UR20, UR12 ;  /* 0x0000000c00147c82 */ /* 0x000fe20008000000 */
[----:B------:R-:W-:-:S02]  /*aff0*/  UMOV UR21, UR13 ;  /* 0x0000000d00157c82 */ /* 0x000fc40008000000 */
[----:B------:R-:W-:Y:S01]  /*b000*/  UMOV UR49, UR9 ;  /* 0x0000000900317c82 */ /* 0x000fe20008000000 */
[----:B------:R-:W-:Y:S01]  /*b010*/  UMOV UR57, UR9 ;  /* 0x0000000900397c82 */ /* 0x000fe20008000000 */
[----:B------:R-:W-:Y:S01]  /*b020*/  UTMALDG.4D [UR8], [UR4], desc[UR6] ;  /* 0x00000608040075b4 */ /* 0x000fe20008019000 */
[----:B------:R-:W-:Y:S01]  /*b030*/  UMOV UR41, UR9 ;  /* 0x0000000900297c82 */ /* 0x000fe20008000000 */
[----:B------:R-:W-:Y:S01]  /*b040*/  UMOV UR33, UR9 ;  /* 0x0000000900217c82 */ /* 0x000fe20008000000 */
[----:B------:R-:W-:Y:S01]  /*b050*/  UMOV UR25, UR9 ;  /* 0x0000000900197c82 */ /* 0x000fe20008000000 */
[----:B------:R-:W-:Y:S01]  /*b060*/  UMOV UR17, UR9 ;  /* 0x0000000900117c82 */ /* 0x000fe20008000000 */
[----:B------:R-:W-:Y:S01]  /*b070*/  R2UR UR55, R5 ;  /* 0x00000000053772ca */ /* 0x000fe200000e0000 */
[----:B------:R2:W-:Y:S01]  /*b080*/  UTMALDG.4D [UR48], [UR4], desc[UR6] ;  /* 0x00000630040075b4 */ /* 0x0005e20008019000 */
[----:B------:R3:W-:Y:S01]  /*b090*/  UTMALDG.4D [UR56], [UR4], desc[UR6] ;  /* 0x00000638040075b4 */ /* 0x0007e20008019000 */
[----:B--2---:R-:W-:Y:S01]  /*b0a0*/  R2UR UR50, R10 ;  /* 0x000000000a3272ca */ /* 0x004fe200000e0000 */
[----:B------:R-:W-:-:S02]  /*b0b0*/  UIADD3 UR48, UR16, 0x2c400, URZ ;  /* 0x0002c40010307890 */ /* 0x000fc4000fffe03f */
[----:B------:R-:W-:-:S10]  /*b0c0*/  UIADD3 UR16, UR16, 0x34400, URZ ;  /* 0x0003440010107890 */ /* 0x000fd4000fffe03f */
[----:B------:R3:W-:Y:S01]  /*b0d0*/  UTMALDG.4D [UR48], [UR4], desc[UR6] ;  /* 0x00000630040075b4 */ /* 0x0007e20008019000 */
[----:B------:R3:W-:Y:S01]  /*b0e0*/  UTMALDG.4D [UR40], [UR4], desc[UR6] ;  /* 0x00000628040075b4 */ /* 0x0007e20008019000 */
[----:B------:R3:W-:Y:S01]  /*b0f0*/  UTMALDG.4D [UR32], [UR4], desc[UR6] ;  /* 0x00000620040075b4 */ /* 0x0007e20008019000 */
[----:B------:R3:W-:Y:S01]  /*b100*/  UTMALDG.4D [UR24], [UR4], desc[UR6] ;  /* 0x00000618040075b4 */ /* 0x0007e20008019000 */
[----:B------:R3:W-:Y:S02]  /*b110*/  UTMALDG.4D [UR16], [UR4], desc[UR6] ;  /* 0x00000610040075b4 */ /* 0x0007e40008019000 */
[----:B---3--:R-:W-:Y:S01]  /*b120*/  NOP ;  /* 0x0000000000007918 */ /* 0x008fe20000000000 */
.L_x_176:
[----:B------:R-:W-:Y:S05]  /*b130*/  BSYNC B0 ;  /* 0x0000000000007941 */ /* 0x000fea0003800000 */
.L_x_175:
[----:B------:R-:W2:Y:S01]  /*b140*/  LDL R5, [R1+0x18] ;  /* 0x0000180001057983 */ /* 0x000ea20000100800 */
[----:B------:R-:W-:Y:S01]  /*b150*/  ULDC.64 UR38, c[0x0][0x408] ;  /* 0x0001020000267ab9 */ /* 0x000fe20000000a00 */
[----:B------:R-:W-:Y:S01]  /*b160*/  BSSY B0, `(.L_x_177) ;  /* 0x0000005000007945 */ /* 0x000fe20003800000 */
[----:B--2---:R-:W-:-:S04]  /*b170*/  LOP3.LUT R5, R5, 0x1, RZ, 0xc, !PT ;  /* 0x0000000105057812 */ /* 0x004fc800078e0cff */
[----:B------:R-:W-:-:S04]  /*b180*/  SHF.L.U32 R5, R5, 0x1f, RZ ;  /* 0x0000001f05057819 */ /* 0x000fc800000006ff */
[----:B------:R-:W2:Y:S02]  /*b190*/  SYNCS.PHASECHK.TRANS64.TRYWAIT P1, [R11+URZ+0x38820], R5 ;  /* 0x038820050b0075a7 */ /* 0x000ea4000802017f */
[----:B--2---:R-:W-:Y:S05]  /*b1a0*/  @!P1 BRA `(.L_x_178) ;  /* 0x0000002400549947 */ /* 0x004fea0003800000 */
.L_x_228:
[----:B------:R-:W-:Y:S05]  /*b1b0*/  BSYNC B0 ;  /* 0x0000000000007941 */ /* 0x000fea0003800000 */
.L_x_177:
[----:B------:R-:W-:Y:S04]  /*b1c0*/  BSSY B0, `(.L_x_179) ;  /* 0x000004b000007945 */ /* 0x000fe80003800000 */
[----:B------:R-:W-:Y:S05]  /*b1d0*/  @!P6 BRA `(.L_x_180) ;  /* 0x000000040024e947 */ /* 0x000fea0003800000 */
[----:B------:R-:W3:Y:S01]  /*b1e0*/  S2R R11, SR_CgaCtaId ;  /* 0x00000000000b7919 */ /* 0x000ee20000008800 */
[----:B--2---:R-:W-:Y:S01]  /*b1f0*/  MOV R8, 0x400 ;  /* 0x0000040000087802 */ /* 0x004fe20000000f00 */
[----:B------:R-:W2:Y:S03]  /*b200*/  S2R R10, SR_TID.X ;  /* 0x00000000000a7919 */ /* 0x000ea60000002100 */
[----:B---3--:R-:W-:Y:S02]  /*b210*/  LEA R8, R11, R8, 0x18 ;  /* 0x000000080b087211 */ /* 0x008fe400078ec0ff */
[----:B--2---:R-:W-:-:S03]  /*b220*/  LOP3.LUT R10, R10, 0x7f, RZ, 0xc0, !PT ;  /* 0x0000007f0a0a7812 */ /* 0x004fc600078ec0ff */
[----:B------:R-:W-:Y:S01]  /*b230*/  IMAD R5, R16, 0x8, R8 ;  /* 0x0000000810057824 */ /* 0x000fe200078e0208 */
[----:B------:R-:W-:Y:S02]  /*b240*/  SHF.L.U32 R8, R17, 0x1f, RZ ;  /* 0x0000001f11087819 */ /* 0x000fe400000006ff */
[----:B------:R-:W-:Y:S02]  /*b250*/  ISETP.NE.AND P2, PT, R10, RZ, PT ;  /* 0x000000ff0a00720c */ /* 0x000fe40003f45270 */
[----:B------:R-:W2:Y:S02]  /*b260*/  SYNCS.PHASECHK.TRANS64.TRYWAIT P1, [R5+URZ+0x38860], R8 ;  /* 0x03886008050075a7 */ /* 0x000ea4000802017f */
[----:B--2---:R-:W-:Y:S09]  /*b270*/  @!P1 BRA `(.L_x_181) ;  /* 0x0000002400409947 */ /* 0x004ff20003800000 */
.L_x_229:
        /* <DEDUP_REMOVED lines=8> */
.L_x_182:
[----:B--2---:R-:W2:Y:S01]  /*b300*/  LDL R8, [R1+0x10] ;  /* 0x0000100001087983 */ /* 0x004ea20000100800 */
[----:B------:R-:W-:Y:S01]  /*b310*/  MOV R10, 0x400 ;  /* 0x00000400000a7802 */ /* 0x000fe20000000f00 */
[----:B------:R-:W3:Y:S01]  /*b320*/  S2R R11, SR_CgaCtaId ;  /* 0x00000000000b7919 */ /* 0x000ee20000008800 */
[----:B------:R-:W-:Y:S01]  /*b330*/  R2UR UR9, R5 ;  /* 0x00000000050972ca */ /* 0x000fe200000e0000 */
[----:B------:R-:W-:Y:S01]  /*b340*/  UIADD3 UR4, UP0, UR46, 0x470, URZ ;  /* 0x000004702e047890 */ /* 0x000fe2000ff1e03f */
[----:B------:R-:W-:Y:S02]  /*b350*/  R2UR UR12, R0 ;  /* 0x00000000000c72ca */ /* 0x000fe400000e0000 */
[----:B------:R-:W-:Y:S01]  /*b360*/  R2UR UR13, R4 ;  /* 0x00000000040d72ca */ /* 0x000fe200000e0000 */
[----:B------:R-:W-:Y:S01]  /*b370*/  UIADD3.X UR5, URZ, UR47, URZ, UP0, !UPT ;  /* 0x0000002f3f057290 */ /* 0x000fe200087fe43f */
[----:B---3--:R-:W-:-:S04]  /*b380*/  LEA R10, R11, R10, 0x18 ;  /* 0x0000000a0b0a7211 */ /* 0x008fc800078ec0ff */
        /* <DEDUP_REMOVED lines=15> */
[----:B--2---:R-:W-:-:S13]  /*b480*/  R2UR UR11, R8 ;  /* 0x00000000080b72ca */ /* 0x004fda00000e0000 */
[----:B------:R-:W-:-:S09]  /*b490*/  USHF.L.U32 UR11, UR11, 0x6, URZ ;  /* 0x000000060b0b7899 */ /* 0x000fd2000800063f */
        /* <DEDUP_REMOVED lines=15> */
[----:B------:R-:W-:-:S02]  /*b590*/  UMOV UR10, UR21 ;  /* 0x00000015000a7c82 */ /* 0x000fc40008000000 */
[----:B------:R2:W-:Y:S01]  /*b5a0*/  UTMALDG.4D [UR8], [UR4], desc[UR6] ;  /* 0x00000608040075b4 */ /* 0x0005e20008019000 */
        /* <DEDUP_REMOVED lines=12> */
.L_x_180:
[----:B------:R-:W-:Y:S05]  /*b670*/  BSYNC B0 ;  /* 0x0000000000007941 */ /* 0x000fea0003800000 */
.L_x_179:
[----:B--2---:R-:W2:Y:S01]  /*b680*/  LDL.LU R5, [R1+0x14] ;  /* 0x0000140001057983 */ /* 0x004ea20000300800 */
[----:B------:R-:W-:-:S05]  /*b690*/  VIADD R16, R16, 0x1 ;  /* 0x0000000110107836 */ /* 0x000fca0000000000 */
        /* <DEDUP_REMOVED lines=10> */
[----:B------:R-:W-:-:S05]  /*b740*/  VIADDMNMX R10, R10, R5, 0xffffffff, !PT ;  /* 0xffffffff0a0a7446 */ /* 0x000fca0007800105 */
[----:B------:R-:W-:-:S05]  /*b750*/  IMAD.IADD R5, R11, 0x1, R10 ;  /* 0x000000010b057824 */ /* 0x000fca00078e020a */
        /* <DEDUP_REMOVED lines=12> */
[----:B------:R-:W-:Y:S01]  /*b820*/  @P1 SHF.R.U32.HI R4, RZ, R5, R11 ;  /* 0x00000005ff041219 */ /* 0x000fe2000001160b */
[----:B------:R-:W-:-:S04]  /*b830*/  IMAD R11, R7, UR4, RZ ;  /* 0x00000004070b7c24 */ /* 0x000fc8000f8e02ff */
[----:B------:R-:W-:Y:S02]  /*b840*/  IMAD.MOV R5, RZ, RZ, -R4 ;  /* 0x000000ffff057224 */ /* 0x000fe400078e0a04 */
[----:B------:R-:W-:Y:S02]  /*b850*/  IMAD R11, R6, UR5, R11 ;  /* 0x00000005060b7c24 */ /* 0x000fe4000f8e020b */
[----:B------:R-:W-:Y:S01]  /*b860*/  IMAD R8, R12, R5, R8 ;  /* 0x000000050c087224 */ /* 0x000fe200078e0208 */
[----:B------:R-:W-:-:S03]  /*b870*/  SHF.R.S32.HI R5, RZ, 0x1f, R4 ;  /* 0x0000001fff057819 */ /* 0x000fc60000011404 */
[----:B------:R-:W-:-:S04]  /*b880*/  IMAD.WIDE.U32 R4, R6, UR4, R4 ;  /* 0x0000000406047c25 */ /* 0x000fc8000f8e0004 */
[----:B------:R-:W-:Y:S01]  /*b890*/  IMAD.IADD R11, R11, 0x1, R5 ;  /* 0x000000010b0b7824 */ /* 0x000fe200078e0205 */
[----:B------:R-:W-:-:S04]  /*b8a0*/  LEA R2, P1, R4, R2, 0x2 ;  /* 0x0000000204027211 */ /* 0x000fc800078210ff */
[----:B------:R-:W-:-:S05]  /*b8b0*/  LEA.HI.X R3, R4, R3, R11, 0x2, P1 ;  /* 0x0000000304037211 */ /* 0x000fca00008f140b */
[----:B------:R2:W5:Y:S04]  /*b8c0*/  LDG.E R4, desc[UR54][R2.64] ;  /* 0x0000003602047981 */ /* 0x000568000c1e1900 */
.L_x_187:
        /* <DEDUP_REMOVED lines=10> */
.L_x_230:
[----:B------:R-:W-:Y:S05]  /*b970*/  @P1 BRA `(.L_x_189) ;  /* 0x00000000001c1947 */ /* 0x000fea0003800000 */
[----:B------:R-:W3:Y:S01]  /*b980*/  S2R R11, SR_TID.X ;  /* 0x00000000000b7919 */ /* 0x000ee20000002100 */
[----:B------:R-:W-:-:S04]  /*b990*/  IMAD.MOV.U32 R5, RZ, RZ, 0x2000 ;  /* 0x00002000ff057424 */ /* 0x000fc800078e00ff */
[----:B------:R4:W-:Y:S01]  /*b9a0*/  SYNCS.ARRIVE.TRANS64 RZ, [R2+URZ+0x38830], R5 ;  /* 0x0388300502ff79a7 */ /* 0x0009e2000800003f */
[----:B---3--:R-:W-:-:S04]  /*b9b0*/  LOP3.LUT R11, R11, 0x1f, RZ, 0xc0, !PT ;  /* 0x0000001f0b0b7812 */ /* 0x008fc800078ec0ff */
[----:B------:R-:W-:-:S13]  /*b9c0*/  ISETP.NE.AND P2, PT, R11, RZ, PT ;  /* 0x000000ff0b00720c */ /* 0x000fda0003f45270 */
[----:B----4-:R-:W-:Y:S05]  /*b9d0*/  @!P2 BRA `(.L_x_189) ;  /* 0x000000000004a947 */ /* 0x010fea0003800000 */
[----:B------:R-:W-:Y:S01]  /*b9e0*/  BPT.TRAP 0x1 ;  /* 0x000000040000795c */ /* 0x000fe20000300000 */
.L_x_189:
        /* <DEDUP_REMOVED lines=20> */
.L_x_231:
[----:B------:R-:W-:Y:S05]  /*bb30*/  @P1 BRA `(.L_x_191) ;  /* 0x00000000001c1947 */ /* 0x000fea0003800000 */
[----:B------:R-:W4:Y:S01]  /*bb40*/  S2R R5, SR_TID.X ;  /* 0x0000000000057919 */ /* 0x000f220000002100 */
[----:B--23--:R-:W-:-:S04]  /*bb50*/  IMAD.MOV.U32 R3, RZ, RZ, 0x10000 ;  /* 0x00010000ff037424 */ /* 0x00cfc800078e00ff */
[----:B------:R2:W-:Y:S01]  /*bb60*/  SYNCS.ARRIVE.TRANS64 RZ, [R2+URZ+0x38850], R3 ;  /* 0x0388500302ff79a7 */ /* 0x0005e2000800003f */
[----:B----4-:R-:W-:-:S04]  /*bb70*/  LOP3.LUT R5, R5, 0x1f, RZ, 0xc0, !PT ;  /* 0x0000001f05057812 */ /* 0x010fc800078ec0ff */
[----:B------:R-:W-:-:S13]  /*bb80*/  ISETP.NE.AND P1, PT, R5, RZ, PT ;  /* 0x000000ff0500720c */ /* 0x000fda0003f25270 */
[----:B--2---:R-:W-:Y:S05]  /*bb90*/  @!P1 BRA `(.L_x_191) ;  /* 0x0000000000049947 */ /* 0x004fea0003800000 */
[----:B------:R-:W-:Y:S01]  /*bba0*/  BPT.TRAP 0x1 ;  /* 0x000000040000795c */ /* 0x000fe20000300000 */
.L_x_191:
        /* <DEDUP_REMOVED lines=53> */
.L_x_186:
[----:B------:R-:W-:Y:S05]  /*bf00*/  BSYNC B0 ;  /* 0x0000000000007941 */ /* 0x000fea0003800000 */
.L_x_185:
[----:B------:R-:W2:Y:S01]  /*bf10*/  LDL.LU R3, [R1+0x8] ;  /* 0x0000080001037983 */ /* 0x000ea20000300800 */
[----:B------:R-:W-:-:S04]  /*bf20*/  IADD3 R16, R16, 0x1, RZ ;  /* 0x0000000110107810 */ /* 0x000fc80007ffe0ff */
[----:B------:R-:W-:-:S04]  /*bf30*/  ISETP.NE.AND P1, PT, R16, 0x2, PT ;  /* 0x000000021000780c */ /* 0x000fc80003f25270 */
[----:B------:R-:W-:Y:S02]  /*bf40*/  SEL R2, RZ, 0x1, P1 ;  /* 0x00000001ff027807 */ /* 0x000fe40000800000 */
[----:B------:R-:W-:Y:S02]  /*bf50*/  SEL R16, R16, RZ, P1 ;  /* 0x000000ff10107207 */ /* 0x000fe40000800000 */
[----:B------:R-:W-:Y:S01]  /*bf60*/  LOP3.LUT R17, R17, R2, RZ, 0x3c, !PT ;  /* 0x0000000211117212 */ /* 0x000fe200078e3cff */
[----:B--2---:R-:W-:-:S07]  /*bf70*/  VIADD R8, R3, 0xfffffffd ;  /* 0xfffffffd03087836 */ /* 0x004fce0000000000 */
.L_x_184:
[----:B------:R-:W-:Y:S01]  /*bf80*/  IMAD.MOV R10, RZ, RZ, -R10 ;  /* 0x000000ffff0a7224 */ /* 0x000fe200078e0a0a */
[----:B------:R-:W-:Y:S04]  /*bf90*/  BSSY B0, `(.L_x_183) ;  /* 0x0000102000007945 */ /* 0x000fe80003800000 */
[----:B------:R-:W-:-:S13]  /*bfa0*/  ISETP.NE.AND P1, PT, R9, R10, PT ;  /* 0x0000000a0900720c */ /* 0x000fda0003f25270 */
[----:B------:R-:W-:Y:S05]  /*bfb0*/  @!P1 BRA `(.L_x_192) ;  /* 0x0000000c00fc9947 */ /* 0x000fea0003800000 */
.L_x_207:
[----:B------:R-:W-:Y:S04]  /*bfc0*/  BSSY B1, `(.L_x_193) ;  /* 0x0000078000017945 */ /* 0x000fe80003800000 */
[----:B------:R-:W-:Y:S05]  /*bfd0*/  @!P6 BRA `(.L_x_194) ;  /* 0x0000000400d8e947 */ /* 0x000fea0003800000 */
[----:B-1----:R-:W-:Y:S01]  /*bfe0*/  MOV R9, R8 ;  /* 0x0000000800097202 */ /* 0x002fe20000000f00 */
[----:B------:R-:W-:Y:S06]  /*bff0*/  @!P0 BRA `(.L_x_195) ;  /* 0x0000000000448947 */ /* 0x000fec0003800000 */
[----:B------:R-:W1:Y:S01]  /*c000*/  LDC R9, c[0x0][0x41c] ;  /* 0x00010700ff097b82 */ /* 0x000e620000000800 */
[----:B------:R-:W-:-:S04]  /*c010*/  IMAD R11, R7, UR38, RZ ;  /* 0x00000026070b7c24 */ /* 0x000fc8000f8e02ff */
[----:B------:R-:W-:Y:S01]  /*c020*/  IMAD R10, R6, UR39, R11 ;  /* 0x00000027060a7c24 */ /* 0x000fe2000f8e020b */
[----:B-1----:R-:W-:-:S13]  /*c030*/  ISETP.NE.AND P1, PT, R9, 0x1, PT ;  /* 0x000000010900780c */ /* 0x002fda0003f25270 */
[----:B------:R-:W1:Y:S02]  /*c040*/  @P1 LDC.64 R2, c[0x0][0x420] ;  /* 0x00010800ff021b82 */ /* 0x000e640000000a00 */
[----:B-1----:R-:W-:-:S04]  /*c050*/  @P1 IMAD.HI.U32 R4, R8, R2, RZ ;  /* 0x0000000208041227 */ /* 0x002fc800078e00ff */
[----:B------:R-:W-:Y:S01]  /*c060*/  IMAD.MOV.U32 R2, RZ, RZ, R8 ;  /* 0x000000ffff027224 */ /* 0x000fe200078e0008 */
[----:B------:R-:W-:Y:S02]  /*c070*/  @P1 SHF.R.U32.HI R2, RZ, R3, R4 ;  /* 0x00000003ff021219 */ /* 0x000fe40000011604 */
[----:B------:R-:W1:Y:S03]  /*c080*/  LDC.64 R4, c[0x0][0x3f8] ;  /* 0x0000fe00ff047b82 */ /* 0x000e660000000a00 */
[----:B------:R-:W-:-:S04]  /*c090*/  IMAD.MOV R3, RZ, RZ, -R2 ;  /* 0x000000ffff037224 */ /* 0x000fc800078e0a02 */
[----:B------:R-:W-:Y:S01]  /*c0a0*/  IMAD R9, R9, R3, R8 ;  /* 0x0000000309097224 */ /* 0x000fe200078e0208 */
[----:B------:R-:W-:-:S03]  /*c0b0*/  SHF.R.S32.HI R3, RZ, 0x1f, R2 ;  /* 0x0000001fff037819 */ /* 0x000fc60000011402 */
[----:B------:R-:W-:-:S05]  /*c0c0*/  IMAD.WIDE.U32 R2, R6, UR38, R2 ;  /* 0x0000002606027c25 */ /* 0x000fca000f8e0002 */
[----:B------:R-:W-:Y:S02]  /*c0d0*/  IADD3 R10, R10, R3, RZ ;  /* 0x000000030a0a7210 */ /* 0x000fe40007ffe0ff */
[----:B-1----:R-:W-:-:S04]  /*c0e0*/  LEA R4, P1, R2, R4, 0x2 ;  /* 0x0000000402047211 */ /* 0x002fc800078210ff */
[----:B------:R-:W-:-:S05]  /*c0f0*/  LEA.HI.X R5, R2, R5, R10, 0x2, P1 ;  /* 0x0000000502057211 */ /* 0x000fca00008f140a */
[----:B------:R1:W5:Y:S04]  /*c100*/  LDG.E R4, desc[UR54][R4.64] ;  /* 0x0000003604047981 */ /* 0x000368000c1e1900 */
.L_x_195:
[----:B------:R-:W2:Y:S01]  /*c110*/  S2R R3, SR_CgaCtaId ;  /* 0x0000000000037919 */ /* 0x000ea20000008800 */
[----:B------:R-:W-:Y:S01]  /*c120*/  MOV R2, 0x400 ;  /* 0x0000040000027802 */ /* 0x000fe20000000f00 */
[----:B-1----:R-:W1:Y:S03]  /*c130*/  S2R R5, SR_TID.X ;  /* 0x0000000000057919 */ /* 0x002e660000002100 */
[----:B--2---:R-:W-:Y:S02]  /*c140*/  LEA R2, R3, R2, 0x18 ;  /* 0x0000000203027211 */ /* 0x004fe400078ec0ff */
[----:B------:R-:W-:Y:S02]  /*c150*/  SHF.L.U32 R3, R17, 0x1f, RZ ;  /* 0x0000001f11037819 */ /* 0x000fe400000006ff */
[----:B-1----:R-:W-:Y:S01]  /*c160*/  LOP3.LUT R5, R5, 0x7f, RZ, 0xc0, !PT ;  /* 0x0000007f05057812 */ /* 0x002fe200078ec0ff */
[----:B------:R-:W-:-:S03]  /*c170*/  IMAD R2, R16, 0x8, R2 ;  /* 0x0000000810027824 */ /* 0x000fc600078e0202 */
[----:B------:R-:W-:Y:S01]  /*c180*/  ISETP.NE.AND P1, PT, R5, RZ, PT ;  /* 0x000000ff0500720c */ /* 0x000fe20003f25270 */
[----:B------:R-:W1:Y:S02]  /*c190*/  SYNCS.PHASECHK.TRANS64.TRYWAIT P2, [R2+URZ+0x38840], R3 ;  /* 0x03884003020075a7 */ /* 0x000e64000804017f */
[----:B-1----:R-:W-:Y:S10]  /*c1a0*/  @!P2 BRA `(.L_x_196) ;  /* 0x0000001400b0a947 */ /* 0x002ff40003800000 */
.L_x_232:
        /* <DEDUP_REMOVED lines=8> */
.L_x_197:
        /* <DEDUP_REMOVED lines=13> */
[----:B------:R-:W-:Y:S01]  /*c300*/  R2UR UR8, R5 ;  /* 0x00000000050872ca */ /* 0x000fe200000e0000 */
[----:B------:R-:W-:-:S05]  /*c310*/  IMAD.SHL.U32 R5, R9, 0x40, RZ ;  /* 0x0000004009057824 */ /* 0x000fca00078e00ff */
[----:B------:R-:W-:-:S07]  /*c320*/  R2UR UR11, R5 ;  /* 0x00000000050b72ca */ /* 0x000fce00000e0000 */
[----:B------:R-:W-:-:S09]  /*c330*/  UIADD3 UR8, UR8, 0x22400, URZ ;  /* 0x0002240008087890 */ /* 0x000fd2000fffe03f */
[----:B------:R2:W-:Y:S01]  /*c340*/  UTMALDG.4D [UR8], [UR4], desc[UR6] ;  /* 0x00000608040075b4 */ /* 0x0005e20008019000 */
[----:B------:R-:W3:Y:S02]  /*c350*/  SYNCS.PHASECHK.TRANS64.TRYWAIT P2, [R2+URZ+0x38860], R3 ;  /* 0x03886003020075a7 */ /* 0x000ee4000804017f */
[----:B--23--:R-:W-:Y:S05]  /*c360*/  @!P2 BRA `(.L_x_198) ;  /* 0x000000140054a947 */ /* 0x00cfea0003800000 */
.L_x_233:
        /* <DEDUP_REMOVED lines=8> */
.L_x_199:
        /* <DEDUP_REMOVED lines=53> */
.L_x_194:
[----:B------:R-:W-:Y:S05]  /*c740*/  BSYNC B1 ;  /* 0x0000000000017941 */ /* 0x000fea0003800000 */
.L_x_193:
[----:B-1----:R-:W-:Y:S01]  /*c750*/  VIADD R9, R16, 0x1 ;  /* 0x0000000110097836 */ /* 0x002fe20000000000 */
[----:B------:R-:W-:Y:S04]  /*c760*/  BSSY B1, `(.L_x_200) ;  /* 0x000007c000017945 */ /* 0x000fe80003800000 */
        /* <DEDUP_REMOVED lines=8> */
[----:B------:R-:W-:-:S04]  /*c7f0*/  IMAD R11, R7, UR38, RZ ;  /* 0x00000026070b7c24 */ /* 0x000fc8000f8e02ff */
[----:B------:R-:W-:Y:S01]  /*c800*/  IMAD R11, R6, UR39, R11 ;  /* 0x00000027060b7c24 */ /* 0x000fe2000f8e020b */
[----:B-1----:R-:W-:-:S13]  /*c810*/  ISETP.NE.AND P1, PT, R5, 0x1, PT ;  /* 0x000000010500780c */ /* 0x002fda0003f25270 */
[----:B------:R-:W1:Y:S02]  /*c820*/  @P1 LDC.64 R2, c[0x0][0x420] ;  /* 0x00010800ff021b82 */ /* 0x000e640000000a00 */
[----:B-1----:R-:W-:Y:S01]  /*c830*/  @P1 IMAD.HI.U32 R4, R10, R2, RZ ;  /* 0x000000020a041227 */ /* 0x002fe200078e00ff */
[----:B------:R-:W-:-:S04]  /*c840*/  MOV R2, R10 ;  /* 0x0000000a00027202 */ /* 0x000fc80000000f00 */
[----:B------:R-:W-:-:S05]  /*c850*/  @P1 SHF.R.U32.HI R2, RZ, R3, R4 ;  /* 0x00000003ff021219 */ /* 0x000fca0000011604 */
[----:B------:R-:W-:-:S04]  /*c860*/  IMAD.MOV R3, RZ, RZ, -R2 ;  /* 0x000000ffff037224 */ /* 0x000fc800078e0a02 */
        /* <DEDUP_REMOVED lines=8> */
.L_x_202:
[----:B------:R-:W2:Y:S01]  /*c8f0*/  S2R R3, SR_CgaCtaId ;  /* 0x0000000000037919 */ /* 0x000ea20000008800 */
[----:B------:R-:W-:Y:S01]  /*c900*/  MOV R2, 0x400 ;  /* 0x0000040000027802 */ /* 0x000fe20000000f00 */
[----:B-1----:R-:W1:Y:S03]  /*c910*/  S2R R5, SR_TID.X ;  /* 0x0000000000057919 */ /* 0x002e660000002100 */
[----:B--2---:R-:W-:Y:S02]  /*c920*/  LEA R2, R3, R2, 0x18 ;  /* 0x0000000203027211 */ /* 0x004fe400078ec0ff */
[----:B------:R-:W-:Y:S02]  /*c930*/  SHF.L.U32 R3, R17, 0x1f, RZ ;  /* 0x0000001f11037819 */ /* 0x000fe400000006ff */
[----:B------:R-:W-:Y:S02]  /*c940*/  LEA R2, R9, R2, 0x3 ;  /* 0x0000000209027211 */ /* 0x000fe400078e18ff */
[----:B-1----:R-:W-:-:S02]  /*c950*/  LOP3.LUT R5, R5, 0x7f, RZ, 0xc0, !PT ;  /* 0x0000007f05057812 */ /* 0x002fc400078ec0ff */
[----:B------:R-:W1:Y:S02]  /*c960*/  SYNCS.PHASECHK.TRANS64.TRYWAIT P2, [R2+URZ+0x38840], R3 ;  /* 0x03884003020075a7 */ /* 0x000e64000804017f */
[----:B------:R-:W-:Y:S01]  /*c970*/  ISETP.NE.AND P1, PT, R5, RZ, PT ;  /* 0x000000ff0500720c */ /* 0x000fe20003f25270 */
[----:B-1----:R-:W-:-:S12]  /*c980*/  @!P2 BRA `(.L_x_203) ;  /* 0x0000000c00e0a947 */ /* 0x002fd80003800000 */
.L_x_234:
        /* <DEDUP_REMOVED lines=8> */
.L_x_204:
        /* <DEDUP_REMOVED lines=20> */
.L_x_235:
        /* <DEDUP_REMOVED lines=8> */
.L_x_206:
        /* <DEDUP_REMOVED lines=53> */
.L_x_201:
[----:B------:R-:W-:Y:S05]  /*cf20*/  BSYNC B1 ;  /* 0x0000000000017941 */ /* 0x000fea0003800000 */
.L_x_200:
[C---:B------:R-:W-:Y:S01]  /*cf30*/  ISETP.GT.AND P2, PT, R8.reuse, 0x1, PT ;  /* 0x000000010800780c */ /* 0x040fe20003f44270 */
[----:B------:R-:W-:Y:S01]  /*cf40*/  VIADD R8, R8, 0xfffffffe ;  /* 0xfffffffe08087836 */ /* 0x000fe20000000000 */
[----:B------:R-:W-:-:S04]  /*cf50*/  IADD3 R9, R9, 0x1, RZ ;  /* 0x0000000109097810 */ /* 0x000fc80007ffe0ff */
[----:B------:R-:W-:-:S04]  /*cf60*/  ISETP.NE.AND P1, PT, R9, 0x2, PT ;  /* 0x000000020900780c */ /* 0x000fc80003f25270 */
[----:B------:R-:W-:Y:S02]  /*cf70*/  SEL R2, RZ, 0x1, P1 ;  /* 0x00000001ff027807 */ /* 0x000fe40000800000 */
[----:B------:R-:W-:Y:S02]  /*cf80*/  SEL R16, R9, RZ, P1 ;  /* 0x000000ff09107207 */ /* 0x000fe40000800000 */
[----:B------:R-:W-:Y:S01]  /*cf90*/  LOP3.LUT R17, R17, R2, RZ, 0x3c, !PT ;  /* 0x0000000211117212 */ /* 0x000fe200078e3cff */
[----:B------:R-:W-:Y:S06]  /*cfa0*/  @P2 BRA `(.L_x_207) ;  /* 0xfffffff000042947 */ /* 0x000fec000383ffff */
.L_x_192:
[----:B------:R-:W-:Y:S05]  /*cfb0*/  BSYNC B0 ;  /* 0x0000000000007941 */ /* 0x000fea0003800000 */
.L_x_183:
[----:B------:R-:W2:Y:S04]  /*cfc0*/  LDL R3, [R1+0x1c] ;  /* 0x00001c0001037983 */ /* 0x000ea80000100800 */
[----:B------:R-:W3:Y:S04]  /*cfd0*/  LDL.LU R2, [R1+0xc] ;  /* 0x00000c0001027983 */ /* 0x000ee80000300800 */
[----:B------:R-:W4:Y:S01]  /*cfe0*/  LDL.LU R0, [R1+0x18] ;  /* 0x0000180001007983 */ /* 0x000f220000300800 */
[----:B--2---:R-:W-:Y:S02]  /*cff0*/  R2UR UR4, R3 ;  /* 0x00000000030472ca */ /* 0x004fe400000e0000 */
[----:B----4-:R-:W-:-:S11]  /*d000*/  IADD3 R0, R0, 0x1, RZ ;  /* 0x0000000100007810 */ /* 0x010fd60007ffe0ff */
[----:B---3--:R-:W-:Y:S01]  /*d010*/  VIADD R2, R2, UR4 ;  /* 0x0000000402027c36 */ /* 0x008fe20008000000 */
[----:B------:R-:W-:-:S04]  /*d020*/  ULDC UR4, c[0x0][0xea4] ;  /* 0x0003a90000047ab9 */ /* 0x000fc80000000800 */
[----:B------:R3:W-:Y:S01]  /*d030*/  STL [R1+0xc], R2 ;  /* 0x00000c0201007387 */ /* 0x0007e20000100800 */
[----:B------:R-:W-:-:S03]  /*d040*/  ISETP.GE.AND P0, PT, R2, UR4, PT ;  /* 0x0000000402007c0c */ /* 0x000fc6000bf06270 */
[----:B------:R3:W-:Y:S10]  /*d050*/  STL [R1+0x18], R0 ;  /* 0x0000180001007387 */ /* 0x0007f40000100800 */
[----:B---3--:R-:W-:Y:S05]  /*d060*/  @!P0 BRA `(.L_x_208) ;  /* 0xffffffcc00c88947 */ /* 0x008fea000383ffff */
[----:B------:R-:W-:-:S07]  /*d070*/  LOP3.LUT R2, R0, 0x1, RZ, 0xc, !PT ;  /* 0x0000000100027812 */ /* 0x000fce00078e0cff */
.L_x_164:
[----:B------:R-:W2:Y:S01]  /*d080*/  S2R R3, SR_CgaCtaId ;  /* 0x0000000000037919 */ /* 0x000ea20000008800 */
[----:B------:R-:W-:Y:S01]  /*d090*/  MOV R0, 0x400 ;  /* 0x0000040000007802 */ /* 0x000fe20000000f00 */
[----:B------:R-:W-:Y:S03]  /*d0a0*/  BSSY B0, `(.L_x_209) ;  /* 0x0000005000007945 */ /* 0x000fe60003800000 */
[----:B--2---:R-:W-:Y:S02]  /*d0b0*/  LEA R0, R3, R0, 0x18 ;  /* 0x0000000003007211 */ /* 0x004fe400078ec0ff */
[----:B------:R-:W-:-:S04]  /*d0c0*/  SHF.L.U32 R3, R2, 0x1f, RZ ;  /* 0x0000001f02037819 */ /* 0x000fc800000006ff */
[----:B------:R-:W2:Y:S02]  /*d0d0*/  SYNCS.PHASECHK.TRANS64.TRYWAIT P0, [R0+URZ+0x38820], R3 ;  /* 0x03882003000075a7 */ /* 0x000ea4000800017f */
[----:B--2---:R-:W-:Y:S05]  /*d0e0*/  @!P0 BRA `(.L_x_210) ;  /* 0x0000000800308947 */ /* 0x004fea0003800000 */
.L_x_236:
[----:B------:R-:W-:Y:S05]  /*d0f0*/  BSYNC B0 ;  /* 0x0000000000007941 */ /* 0x000fea0003800000 */
.L_x_209:
[----:B------:R-:W-:-:S03]  /*d100*/  UMOV UR4, 0xffffffff ;  /* 0xffffffff00047882 */ /* 0x000fc60000000000 */
[----:B------:R-:W-:Y:S05]  /*d110*/  BRA.DIV UR4, `(.L_x_211) ;  /* 0x0000000a04387947 */ /* 0x000fea000b800000 */
[----:B------:R-:W3:Y:S02]  /*d120*/  S2R R2, SR_TID.X ;  /* 0x0000000000027919 */ /* 0x000ee40000002100 */
[----:B---3--:R-:W-:-:S04]  /*d130*/  SHF.R.U32.HI R2, RZ, 0x5, R2 ;  /* 0x00000005ff027819 */ /* 0x008fc80000011602 */
[----:B------:R-:W-:-:S05]  /*d140*/  LOP3.LUT R2, R2, 0x3, RZ, 0xc0, !PT ;  /* 0x0000000302027812 */ /* 0x000fca00078ec0ff */
[----:B------:R3:W4:Y:S02]  /*d150*/  SHFL.IDX PT, R14, R2, RZ, 0x1f ;  /* 0x00001fff020e7589 */ /* 0x00072400000e0000 */
.L_x_239:
[----:B----4-:R-:W-:Y:S01]  /*d160*/  ISETP.NE.AND P0, PT, R14, RZ, PT ;  /* 0x000000ff0e00720c */ /* 0x010fe20003f05270 */
[----:B------:R-:W-:-:S12]  /*d170*/  BSSY B0, `(.L_x_212) ;  /* 0x000001d000007945 */ /* 0x000fd80003800000 */
[----:B------:R-:W-:Y:S05]  /*d180*/  @P0 BRA `(.L_x_213) ;  /* 0x00000000006c0947 */ /* 0x000fea0003800000 */
[----:B------:R-:W-:-:S03]  /*d190*/  UMOV UR4, 0xffffffff ;  /* 0xffffffff00047882 */ /* 0x000fc60000000000 */
[----:B------:R-:W-:Y:S05]  /*d1a0*/  BRA.DIV UR4, `(.L_x_214) ;  /* 0x0000000a04487947 */ /* 0x000fea000b800000 */
[----:B------:R-:W-:-:S13]  /*d1b0*/  ELECT P6, URZ, PT ;  /* 0x00000000003f782f */ /* 0x000fda00038c0000 */
.L_x_242:
[----:B------:R-:W-:Y:S05]  /*d1c0*/  @!P6 BRA `(.L_x_213) ;  /* 0x00000000005ce947 */ /* 0x000fea0003800000 */
[----:B--2---:R-:W-:Y:S01]  /*d1d0*/  VIADD R3, R0, 0x38840 ;  /* 0x0003884000037836 */ /* 0x004fe20000000000 */
[----:B------:R-:W-:Y:S02]  /*d1e0*/  SHF.L.U32 R5, R17, 0x1f, RZ ;  /* 0x0000001f11057819 */ /* 0x000fe400000006ff */
[C---:B---3--:R-:W-:Y:S01]  /*d1f0*/  IADD3 R2, R16.reuse, 0x1, RZ ;  /* 0x0000000110027810 */ /* 0x048fe20007ffe0ff */
[----:B------:R-:W-:-:S03]  /*d200*/  IMAD R6, R16, 0x8, R3 ;  /* 0x0000000810067824 */ /* 0x000fc600078e0203 */
[----:B------:R-:W-:Y:S01]  /*d210*/  ISETP.NE.AND P1, PT, R2, 0x2, PT ;  /* 0x000000020200780c */ /* 0x000fe20003f25270 */
[----:B------:R-:W2:Y:S03]  /*d220*/  SYNCS.PHASECHK.TRANS64.TRYWAIT P0, [R6+URZ], R5 ;  /* 0x00000005060075a7 */ /* 0x000ea6000800017f */
[----:B------:R-:W-:-:S04]  /*d230*/  SEL R4, RZ, 0x1, P1 ;  /* 0x00000001ff047807 */ /* 0x000fc80000800000 */
[----:B------:R-:W-:Y:S02]  /*d240*/  LOP3.LUT R17, R17, R4, RZ, 0x3c, !PT ;  /* 0x0000000411117212 */ /* 0x000fe400078e3cff */
[----:B------:R-:W-:Y:S02]  /*d250*/  SEL R4, R2, RZ, P1 ;  /* 0x000000ff02047207 */ /* 0x000fe40000800000 */
[----:B------:R-:W-:-:S03]  /*d260*/  SHF.L.U32 R2, R17, 0x1f, RZ ;  /* 0x0000001f11027819 */ /* 0x000fc600000006ff */
[----:B------:R-:W-:Y:S01]  /*d270*/  IMAD R7, R4, 0x8, R3 ;  /* 0x0000000804077824 */ /* 0x000fe200078e0203 */
[----:B--2---:R-:W-:Y:S06]  /*d280*/  @!P0 BRA `(.L_x_215) ;  /* 0x0000000800308947 */ /* 0x004fec0003800000 */
.L_x_243:
[----:B------:R-:W3:Y:S01]  /*d290*/  SYNCS.PHASECHK.TRANS64.TRYWAIT P0, [R7+URZ], R2 ;  /* 0x00000002070075a7 */ /* 0x000ee2000800017f */
[----:B------:R-:W-:-:S05]  /*d2a0*/  VIADD R3, R0, 0x38860 ;  /* 0x0003886000037836 */ /* 0x000fca0000000000 */
[----:B------:R-:W-:Y:S01]  /*d2b0*/  LEA R16, R16, R3, 0x3 ;  /* 0x0000000310107211 */ /* 0x000fe200078e18ff */
[----:B---3--:R-:W-:Y:S06]  /*d2c0*/  @!P0 BRA `(.L_x_216) ;  /* 0x0000000800348947 */ /* 0x008fec0003800000 */
.L_x_244:
[----:B------:R-:W4:Y:S02]  /*d2d0*/  SYNCS.PHASECHK.TRANS64.TRYWAIT P0, [R16+URZ], R5 ;  /* 0x00000005100075a7 */ /* 0x000f24000800017f */
[----:B----4-:R-:W-:Y:S05]  /*d2e0*/  @!P0 BRA `(.L_x_217) ;  /* 0x0000000800408947 */ /* 0x010fea0003800000 */
.L_x_245:
[----:B------:R-:W-:-:S07]  /*d2f0*/  IMAD R3, R4, 0x8, R3 ;  /* 0x0000000804037824 */ /* 0x000fce00078e0203 */
.L_x_218:
[----:B------:R1:W1:Y:S02]  /*d300*/  SYNCS.PHASECHK.TRANS64.TRYWAIT P0, [R3+URZ], R2 ;  /* 0x00000002030075a7 */ /* 0x000264000800017f */
[----:B-1----:R-:W-:Y:S05]  /*d310*/  @!P0 NANOSLEEP.SYNCS 0x989680 ;  /* 0x009896800000895d */ /* 0x002fea0003900000 */
[----:B------:R-:W1:Y:S02]  /*d320*/  @!P0 SYNCS.PHASECHK.TRANS64 P0, [R3+URZ], R2 ;  /* 0x00000002030085a7 */ /* 0x000e64000800007f */
[----:B-1----:R-:W-:Y:S05]  /*d330*/  @!P0 BRA `(.L_x_218) ;  /* 0xfffffffc00f08947 */ /* 0x002fea000383ffff */
.L_x_213:
[----:B------:R-:W-:Y:S05]  /*d340*/  BSYNC B0 ;  /* 0x0000000000007941 */ /* 0x000fea0003800000 */
.L_x_212:
[----:B------:R-:W-:Y:S05]  /*d350*/  EXIT ;  /* 0x000000000000794d */ /* 0x000fea0003800000 */
.L_x_140:
[----:B-1----:R-:W-:-:S04]  /*d360*/  IMAD.U32 R3, RZ, RZ, UR42 ;  /* 0x0000002aff037e24 */ /* 0x002fc8000f8e00ff */
[----:B------:R1:W2:Y:S03]  /*d370*/  SYNCS.PHASECHK.TRANS64.TRYWAIT P1, [R3+URZ+0x38800], R0 ;  /* 0x03880000030075a7 */ /* 0x0002a6000802017f */
[----:B--2---:R-:W-:Y:S05]  /*d380*/  @!P1 NANOSLEEP.SYNCS 0x989680 ;  /* 0x009896800000995d */ /* 0x004fea0003900000 */
[----:B------:R-:W2:Y:S02]  /*d390*/  @!P1 SYNCS.PHASECHK.TRANS64 P1, [R3+URZ+0x38800], R0 ;  /* 0x03880000030095a7 */ /* 0x000ea4000802007f */
[----:B--2---:R-:W-:Y:S05]  /*d3a0*/  @!P1 BRA `(.L_x_140) ;  /* 0xfffffffc00ec9947 */ /* 0x004fea000383ffff */
[----:B------:R-:W-:Y:S05]  /*d3b0*/  BRA `(.L_x_219) ;  /* 0xffffff5400947947 */ /* 0x000fea000383ffff */
.L_x_144:
[----:B---3--:R3:W4:Y:S02]  /*d3c0*/  SYNCS.PHASECHK.TRANS64.TRYWAIT P1, [R8+URZ+0x38830], R9 ;  /* 0x03883009080075a7 */ /* 0x008724000802017f */
[----:B----4-:R-:W-:Y:S05]  /*d3d0*/  @!P1 NANOSLEEP.SYNCS 0x989680 ;  /* 0x009896800000995d */ /* 0x010fea0003900000 */
[----:B------:R-:W4:Y:S02]  /*d3e0*/  @!P1 SYNCS.PHASECHK.TRANS64 P1, [R8+URZ+0x38830], R9 ;  /* 0x03883009080095a7 */ /* 0x000f24000802007f */
[----:B----4-:R-:W-:Y:S05]  /*d3f0*/  @!P1 BRA `(.L_x_144) ;  /* 0xfffffffc00f09947 */ /* 0x010fea000383ffff */
[----:B------:R-:W-:Y:S05]  /*d400*/  BRA `(.L_x_143) ;  /* 0xffffff5400a87947 */ /* 0x000fea000383ffff */
.L_x_145:
[----:B-1----:R-:W-:-:S04]  /*d410*/  MOV R3, UR42 ;  /* 0x0000002a00037c02 */ /* 0x002fc80008000f00 */
[----:B------:R1:W4:Y:S03]  /*d420*/  SYNCS.PHASECHK.TRANS64.TRYWAIT P1, [R3+URZ+0x38810], R0 ;  /* 0x03881000030075a7 */ /* 0x000326000802017f */
[----:B----4-:R-:W-:Y:S05]  /*d430*/  @!P1 NANOSLEEP.SYNCS 0x989680 ;  /* 0x009896800000995d */ /* 0x010fea0003900000 */
[----:B------:R-:W4:Y:S02]  /*d440*/  @!P1 SYNCS.PHASECHK.TRANS64 P1, [R3+URZ+0x38810], R0 ;  /* 0x03881000030095a7 */ /* 0x000f24000802007f */
[----:B----4-:R-:W-:Y:S05]  /*d450*/  @!P1 BRA `(.L_x_145) ;  /* 0xfffffffc00ec9947 */ /* 0x010fea000383ffff */
[----:B------:R-:W-:Y:S05]  /*d460*/  BRA `(.L_x_220) ;  /* 0xffffff5800307947 */ /* 0x000fea000383ffff */
.L_x_149:
[----:B------:R1:W1:Y:S02]  /*d470*/  SYNCS.PHASECHK.TRANS64.TRYWAIT P1, [R8+URZ+0x38850], R9 ;  /* 0x03885009080075a7 */ /* 0x000264000802017f */
[----:B-1----:R-:W-:Y:S05]  /*d480*/  @!P1 NANOSLEEP.SYNCS 0x989680 ;  /* 0x009896800000995d */ /* 0x002fea0003900000 */
[----:B------:R-:W1:Y:S02]  /*d490*/  @!P1 SYNCS.PHASECHK.TRANS64 P1, [R8+URZ+0x38850], R9 ;  /* 0x03885009080095a7 */ /* 0x000e64000802007f */
[----:B-1----:R-:W-:Y:S05]  /*d4a0*/  @!P1 BRA `(.L_x_149) ;  /* 0xfffffffc00f09947 */ /* 0x002fea000383ffff */
[----:B------:R-:W-:Y:S05]  /*d4b0*/  BRA `(.L_x_148) ;  /* 0xffffff5800647947 */ /* 0x000fea000383ffff */
.L_x_154:
[----:B--2---:R2:W3:Y:S02]  /*d4c0*/  SYNCS.PHASECHK.TRANS64.TRYWAIT P3, [R11+URZ+0x38830], R0 ;  /* 0x038830000b0075a7 */ /* 0x0044e4000806017f */
[----:B---3--:R-:W-:Y:S05]  /*d4d0*/  @!P3 NANOSLEEP.SYNCS 0x989680 ;  /* 0x009896800000b95d */ /* 0x008fea0003900000 */
[----:B------:R-:W3:Y:S02]  /*d4e0*/  @!P3 SYNCS.PHASECHK.TRANS64 P3, [R11+URZ+0x38830], R0 ;  /* 0x038830000b00b5a7 */ /* 0x000ee4000806007f */
[----:B---3--:R-:W-:Y:S05]  /*d4f0*/  @!P3 BRA `(.L_x_154) ;  /* 0xfffffffc00f0b947 */ /* 0x008fea000383ffff */
[----:B------:R-:W-:Y:S05]  /*d500*/  BRA `(.L_x_153) ;  /* 0xffffff7c00e47947 */ /* 0x000fea000383ffff */
.L_x_158:
[----:B----4-:R4:W1:Y:S02]  /*d510*/  SYNCS.PHASECHK.TRANS64.TRYWAIT P3, [R11+URZ+0x38850], R0 ;  /* 0x038850000b0075a7 */ /* 0x010864000806017f */
[----:B-1----:R-:W-:Y:S05]  /*d520*/  @!P3 NANOSLEEP.SYNCS 0x989680 ;  /* 0x009896800000b95d */ /* 0x002fea0003900000 */
[----:B------:R-:W1:Y:S02]  /*d530*/  @!P3 SYNCS.PHASECHK.TRANS64 P3, [R11+URZ+0x38850], R0 ;  /* 0x038850000b00b5a7 */ /* 0x000e64000806007f */
[----:B-1----:R-:W-:Y:S05]  /*d540*/  @!P3 BRA `(.L_x_158) ;  /* 0xfffffffc00f0b947 */ /* 0x002fea000383ffff */
[----:B------:R-:W-:Y:S05]  /*d550*/  BRA `(.L_x_157) ;  /* 0xffffff8000607947 */ /* 0x000fea000383ffff */
.L_x_169:
[----:B------:R-:W1:Y:S01]  /*d560*/  S2R R5, SR_TID.X ;  /* 0x0000000000057919 */ /* 0x000e620000002100 */
[----:B------:R-:W-:Y:S01]  /*d570*/  BSSY B0, `(.L_x_221) ;  /* 0x000000a000007945 */ /* 0x000fe20003800000 */
[----:B------:R-:W-:Y:S01]  /*d580*/  IMAD.MOV.U32 R12, RZ, RZ, RZ ;  /* 0x000000ffff0c7224 */ /* 0x000fe200078e00ff */
[----:B------:R-:W-:Y:S01]  /*d590*/  MOV R11, 0x1f ;  /* 0x0000001f000b7802 */ /* 0x000fe20000000f00 */
[----:B------:R-:W-:Y:S01]  /*d5a0*/  IMAD.MOV.U32 R15, RZ, RZ, -0x1 ;  /* 0xffffffffff0f7424 */ /* 0x000fe200078e00ff */
[----:B-1----:R-:W-:-:S04]  /*d5b0*/  SHF.R.U32.HI R5, RZ, 0x5, R5 ;  /* 0x00000005ff057819 */ /* 0x002fc80000011605 */
[----:B------:R-:W-:-:S05]  /*d5c0*/  LOP3.LUT R5, R5, 0x3, RZ, 0xc0, !PT ;  /* 0x0000000305057812 */ /* 0x000fca00078ec0ff */
[----:B------:R-:W-:-:S07]  /*d5d0*/  IMAD.MOV.U32 R13, RZ, RZ, R5 ;  /* 0x000000ffff0d7224 */ /* 0x000fce00078e0005 */
[----:B------:R-:W-:Y:S05]  /*d5e0*/  WARPSYNC.COLLECTIVE R15, `(.L_x_222) ;  /* 0x000000000f087348 */ /* 0x000fea0003c00000 */
[----:B------:R1:W2:Y:S02]  /*d5f0*/  SHFL.IDX P6, R14, R13, R12, R11 ;  /* 0x0000000c0d0e7389 */ /* 0x0002a400000c000b */
[----:B-12---:R-:W-:Y:S01]  /*d600*/  ENDCOLLECTIVE ;  /* 0x000000000000791b */ /* 0x006fe20003800000 */
.L_x_222:
[----:B------:R-:W-:Y:S05]  /*d610*/  BSYNC B0 ;  /* 0x0000000000007941 */ /* 0x000fea0003800000 */
.L_x_221:
[----:B------:R-:W-:Y:S05]  /*d620*/  BRA `(.L_x_223) ;  /* 0xffffffd000747947 */ /* 0x000fea000383ffff */
.L_x_170:
[----:B------:R-:W-:Y:S01]  /*d630*/  BSSY B0, `(.L_x_224) ;  /* 0x0000006000007945 */ /* 0x000fe20003800000 */
[----:B------:R-:W-:-:S07]  /*d640*/  IMAD.MOV.U32 R15, RZ, RZ, -0x1 ;  /* 0xffffffffff0f7424 */ /* 0x000fce00078e00ff */
[----:B------:R-:W-:Y:S05]  /*d650*/  WARPSYNC.COLLECTIVE R15, `(.L_x_225) ;  /* 0x000000000f0c7348 */ /* 0x000fea0003c00000 */
[----:B------:R-:W-:Y:S02]  /*d660*/  ELECT P6, UR62, PT ;  /* 0x00000000003e782f */ /* 0x000fe400038c0000 */
[----:B------:R-:W-:Y:S01]  /*d670*/  MOV R14, UR62 ;  /* 0x0000003e000e7c02 */ /* 0x000fe20008000f00 */
[----:B------:R-:W-:Y:S10]  /*d680*/  ENDCOLLECTIVE ;  /* 0x000000000000791b */ /* 0x000ff40003800000 */
.L_x_225:
[----:B------:R-:W-:Y:S05]  /*d690*/  BSYNC B0 ;  /* 0x0000000000007941 */ /* 0x000fea0003800000 */
.L_x_224:
[----:B------:R-:W-:Y:S05]  /*d6a0*/  BRA `(.L_x_226) ;  /* 0xffffffd0006c7947 */ /* 0x000fea000383ffff */
.L_x_173:
[----:B--2---:R2:W3:Y:S02]  /*d6b0*/  SYNCS.PHASECHK.TRANS64.TRYWAIT P1, [R10+URZ+0x38840], R5 ;  /* 0x038840050a0075a7 */ /* 0x0044e4000802017f */
[----:B---3--:R-:W-:Y:S05]  /*d6c0*/  @!P1 NANOSLEEP.SYNCS 0x989680 ;  /* 0x009896800000995d */ /* 0x008fea0003900000 */
[----:B------:R-:W3:Y:S02]  /*d6d0*/  @!P1 SYNCS.PHASECHK.TRANS64 P1, [R10+URZ+0x38840], R5 ;  /* 0x038840050a0095a7 */ /* 0x000ee4000802007f */
[----:B---3--:R-:W-:Y:S05]  /*d6e0*/  @!P1 BRA `(.L_x_173) ;  /* 0xfffffffc00f09947 */ /* 0x008fea000383ffff */
[----:B------:R-:W-:Y:S05]  /*d6f0*/  BRA `(.L_x_227) ;  /* 0xffffffd000cc7947 */ /* 0x000fea000383ffff */
.L_x_178:
        /* <DEDUP_REMOVED lines=8> */
.L_x_181:
[----:B--2---:R2:W3:Y:S02]  /*d780*/  SYNCS.PHASECHK.TRANS64.TRYWAIT P1, [R5+URZ+0x38860], R8 ;  /* 0x03886008050075a7 */ /* 0x0044e4000802017f */
[----:B---3--:R-:W-:Y:S05]  /*d790*/  @!P1 NANOSLEEP.SYNCS 0x989680 ;  /* 0x009896800000995d */ /* 0x008fea0003900000 */
[----:B------:R-:W3:Y:S02]  /*d7a0*/  @!P1 SYNCS.PHASECHK.TRANS64 P1, [R5+URZ+0x38860], R8 ;  /* 0x03886008050095a7 */ /* 0x000ee4000802007f */
[----:B---3--:R-:W-:Y:S05]  /*d7b0*/  @!P1 BRA `(.L_x_181) ;  /* 0xfffffffc00f09947 */ /* 0x008fea000383ffff */
[----:B------:R-:W-:Y:S05]  /*d7c0*/  BRA `(.L_x_229) ;  /* 0xffffffd800ac7947 */ /* 0x000fea000383ffff */
.L_x_188:
[----:B--2---:R2:W3:Y:S02]  /*d7d0*/  SYNCS.PHASECHK.TRANS64.TRYWAIT P2, [R2+URZ+0x38840], R3 ;  /* 0x03884003020075a7 */ /* 0x0044e4000804017f */
[----:B---3--:R-:W-:Y:S05]  /*d7e0*/  @!P2 NANOSLEEP.SYNCS 0x989680 ;  /* 0x009896800000a95d */ /* 0x008fea0003900000 */
[----:B------:R-:W3:Y:S02]  /*d7f0*/  @!P2 SYNCS.PHASECHK.TRANS64 P2, [R2+URZ+0x38840], R3 ;  /* 0x038840030200a5a7 */ /* 0x000ee4000804007f */
[----:B---3--:R-:W-:Y:S05]  /*d800*/  @!P2 BRA `(.L_x_188) ;  /* 0xfffffffc00f0a947 */ /* 0x008fea000383ffff */
[----:B------:R-:W-:Y:S05]  /*d810*/  BRA `(.L_x_230) ;  /* 0xffffffe000547947 */ /* 0x000fea000383ffff */
.L_x_190:
[----:B---3--:R3:W4:Y:S02]  /*d820*/  SYNCS.PHASECHK.TRANS64.TRYWAIT P2, [R2+URZ+0x38860], R3 ;  /* 0x03886003020075a7 */ /* 0x008724000804017f */
[----:B----4-:R-:W-:Y:S05]  /*d830*/  @!P2 NANOSLEEP.SYNCS 0x989680 ;  /* 0x009896800000a95d */ /* 0x010fea0003900000 */
[----:B------:R-:W4:Y:S02]  /*d840*/  @!P2 SYNCS.PHASECHK.TRANS64 P2, [R2+URZ+0x38860], R3 ;  /* 0x038860030200a5a7 */ /* 0x000f24000804007f */
[----:B----4-:R-:W-:Y:S05]  /*d850*/  @!P2 BRA `(.L_x_190) ;  /* 0xfffffffc00f0a947 */ /* 0x010fea000383ffff */
[----:B------:R-:W-:Y:S05]  /*d860*/  BRA `(.L_x_231) ;  /* 0xffffffe000b07947 */ /* 0x000fea000383ffff */
.L_x_196:
[----:B-1----:R1:W2:Y:S02]  /*d870*/  SYNCS.PHASECHK.TRANS64.TRYWAIT P2, [R2+URZ+0x38840], R3 ;  /* 0x03884003020075a7 */ /* 0x0022a4000804017f */
[----:B--2---:R-:W-:Y:S05]  /*d880*/  @!P2 NANOSLEEP.SYNCS 0x989680 ;  /* 0x009896800000a95d */ /* 0x004fea0003900000 */
[----:B------:R-:W2:Y:S02]  /*d890*/  @!P2 SYNCS.PHASECHK.TRANS64 P2, [R2+URZ+0x38840], R3 ;  /* 0x038840030200a5a7 */ /* 0x000ea4000804007f */
[----:B--2---:R-:W-:Y:S05]  /*d8a0*/  @!P2 BRA `(.L_x_196) ;  /* 0xfffffffc00f0a947 */ /* 0x004fea000383ffff */
[----:B------:R-:W-:Y:S05]  /*d8b0*/  BRA `(.L_x_232) ;  /* 0xffffffe8003c7947 */ /* 0x000fea000383ffff */
.L_x_198:
[----:B--2---:R2:W3:Y:S02]  /*d8c0*/  SYNCS.PHASECHK.TRANS64.TRYWAIT P2, [R2+URZ+0x38860], R3 ;  /* 0x03886003020075a7 */ /* 0x0044e4000804017f */
[----:B---3--:R-:W-:Y:S05]  /*d8d0*/  @!P2 NANOSLEEP.SYNCS 0x989680 ;  /* 0x009896800000a95d */ /* 0x008fea0003900000 */
[----:B------:R-:W3:Y:S02]  /*d8e0*/  @!P2 SYNCS.PHASECHK.TRANS64 P2, [R2+URZ+0x38860], R3 ;  /* 0x038860030200a5a7 */ /* 0x000ee4000804007f */
[----:B---3--:R-:W-:Y:S05]  /*d8f0*/  @!P2 BRA `(.L_x_198) ;  /* 0xfffffffc00f0a947 */ /* 0x008fea000383ffff */
[----:B------:R-:W-:Y:S05]  /*d900*/  BRA `(.L_x_233) ;  /* 0xffffffe800987947 */ /* 0x000fea000383ffff */
.L_x_203:
[----:B-1----:R1:W2:Y:S02]  /*d910*/  SYNCS.PHASECHK.TRANS64.TRYWAIT P2, [R2+URZ+0x38840], R3 ;  /* 0x03884003020075a7 */ /* 0x0022a4000804017f */
[----:B--2---:R-:W-:Y:S05]  /*d920*/  @!P2 NANOSLEEP.SYNCS 0x989680 ;  /* 0x009896800000a95d */ /* 0x004fea0003900000 */
[----:B------:R-:W2:Y:S02]  /*d930*/  @!P2 SYNCS.PHASECHK.TRANS64 P2, [R2+URZ+0x38840], R3 ;  /* 0x038840030200a5a7 */ /* 0x000ea4000804007f */
[----:B--2---:R-:W-:Y:S05]  /*d940*/  @!P2 BRA `(.L_x_203) ;  /* 0xfffffffc00f0a947 */ /* 0x004fea000383ffff */
[----:B------:R-:W-:Y:S05]  /*d950*/  BRA `(.L_x_234) ;  /* 0xfffffff0000c7947 */ /* 0x000fea000383ffff */
.L_x_205:
[----:B--2---:R2:W3:Y:S02]  /*d960*/  SYNCS.PHASECHK.TRANS64.TRYWAIT P2, [R2+URZ+0x38860], R3 ;  /* 0x03886003020075a7 */ /* 0x0044e4000804017f */
[----:B---3--:R-:W-:Y:S05]  /*d970*/  @!P2 NANOSLEEP.SYNCS 0x989680 ;  /* 0x009896800000a95d */ /* 0x008fea0003900000 */
[----:B------:R-:W3:Y:S02]  /*d980*/  @!P2 SYNCS.PHASECHK.TRANS64 P2, [R2+URZ+0x38860], R3 ;  /* 0x038860030200a5a7 */ /* 0x000ee4000804007f */
[----:B---3--:R-:W-:Y:S05]  /*d990*/  @!P2 BRA `(.L_x_205) ;  /* 0xfffffffc00f0a947 */ /* 0x008fea000383ffff */
[----:B------:R-:W-:Y:S05]  /*d9a0*/  BRA `(.L_x_235) ;  /* 0xfffffff000687947 */ /* 0x000fea000383ffff */
.L_x_210:
[----:B--2---:R2:W3:Y:S02]  /*d9b0*/  SYNCS.PHASECHK.TRANS64.TRYWAIT P0, [R0+URZ+0x38820], R3 ;  /* 0x03882003000075a7 */ /* 0x0044e4000800017f */
[----:B---3--:R-:W-:Y:S05]  /*d9c0*/  @!P0 NANOSLEEP.SYNCS 0x989680 ;  /* 0x009896800000895d */ /* 0x008fea0003900000 */
[----:B------:R-:W3:Y:S02]  /*d9d0*/  @!P0 SYNCS.PHASECHK.TRANS64 P0, [R0+URZ+0x38820], R3 ;  /* 0x03882003000085a7 */ /* 0x000ee4000800007f */
[----:B---3--:R-:W-:Y:S05]  /*d9e0*/  @!P0 BRA `(.L_x_210) ;  /* 0xfffffffc00f08947 */ /* 0x008fea000383ffff */
[----:B------:R-:W-:Y:S05]  /*d9f0*/  BRA `(.L_x_236) ;  /* 0xfffffff400bc7947 */ /* 0x000fea000383ffff */
.L_x_211:
[----:B------:R-:W3:Y:S01]  /*da00*/  S2R R2, SR_TID.X ;  /* 0x0000000000027919 */ /* 0x000ee20000002100 */
[----:B------:R-:W-:Y:S01]  /*da10*/  BSSY B0, `(.L_x_237) ;  /* 0x000000a000007945 */ /* 0x000fe20003800000 */
[----:B------:R-:W-:Y:S01]  /*da20*/  IMAD.MOV.U32 R12, RZ, RZ, RZ ;  /* 0x000000ffff0c7224 */ /* 0x000fe200078e00ff */
[----:B------:R-:W-:Y:S01]  /*da30*/  MOV R15, 0xffffffff ;  /* 0xffffffff000f7802 */ /* 0x000fe20000000f00 */
[----:B------:R-:W-:Y:S01]  /*da40*/  IMAD.MOV.U32 R11, RZ, RZ, 0x1f ;  /* 0x0000001fff0b7424 */ /* 0x000fe200078e00ff */
[----:B---3--:R-:W-:-:S04]  /*da50*/  SHF.R.U32.HI R2, RZ, 0x5, R2 ;  /* 0x00000005ff027819 */ /* 0x008fc80000011602 */
[----:B------:R-:W-:-:S04]  /*da60*/  LOP3.LUT R2, R2, 0x3, RZ, 0xc0, !PT ;  /* 0x0000000302027812 */ /* 0x000fc800078ec0ff */
[----:B------:R-:W-:-:S07]  /*da70*/  MOV R13, R2 ;  /* 0x00000002000d7202 */ /* 0x000fce0000000f00 */
[----:B-12---:R-:W-:Y:S05]  /*da80*/  WARPSYNC.COLLECTIVE R15, `(.L_x_238) ;  /* 0x000000000f087348 */ /* 0x006fea0003c00000 */
[----:B------:R3:W4:Y:S02]  /*da90*/  SHFL.IDX P6, R14, R13, R12, R11 ;  /* 0x0000000c0d0e7389 */ /* 0x00072400000c000b */
[----:B-1234-:R-:W-:Y:S01]  /*daa0*/  ENDCOLLECTIVE ;  /* 0x000000000000791b */ /* 0x01efe20003800000 */
.L_x_238:
[----:B------:R-:W-:Y:S05]  /*dab0*/  BSYNC B0 ;  /* 0x0000000000007941 */ /* 0x000fea0003800000 */
.L_x_237:
[----:B------:R-:W-:Y:S05]  /*dac0*/  BRA `(.L_x_239) ;  /* 0xfffffff400a47947 */ /* 0x000fea000383ffff */
.L_x_214:
[----:B------:R-:W-:Y:S01]  /*dad0*/  BSSY B1, `(.L_x_240) ;  /* 0x0000006000017945 */ /* 0x000fe20003800000 */
[----:B------:R-:W-:-:S07]  /*dae0*/  IMAD.MOV.U32 R15, RZ, RZ, -0x1 ;  /* 0xffffffffff0f7424 */ /* 0x000fce00078e00ff */
[----:B-123--:R-:W-:Y:S05]  /*daf0*/  WARPSYNC.COLLECTIVE R15, `(.L_x_241) ;  /* 0x000000000f0c7348 */ /* 0x00efea0003c00000 */
[----:B------:R-:W-:Y:S02]  /*db00*/  ELECT P6, UR62, PT ;  /* 0x00000000003e782f */ /* 0x000fe400038c0000 */
[----:B------:R-:W-:Y:S01]  /*db10*/  MOV R14, UR62 ;  /* 0x0000003e000e7c02 */ /* 0x000fe20008000f00 */
[----:B-123--:R-:W-:Y:S10]  /*db20*/  ENDCOLLECTIVE ;  /* 0x000000000000791b */ /* 0x00eff40003800000 */
.L_x_241:
[----:B------:R-:W-:Y:S05]  /*db30*/  BSYNC B1 ;  /* 0x0000000000017941 */ /* 0x000fea0003800000 */
.L_x_240:
[----:B------:R-:W-:Y:S05]  /*db40*/  BRA `(.L_x_242) ;  /* 0xfffffff4009c7947 */ /* 0x000fea000383ffff */
.L_x_215:
[----:B--2---:R2:W3:Y:S02]  /*db50*/  SYNCS.PHASECHK.TRANS64.TRYWAIT P0, [R6+URZ], R5 ;  /* 0x00000005060075a7 */ /* 0x0044e4000800017f */
[----:B---3--:R-:W-:Y:S05]  /*db60*/  @!P0 NANOSLEEP.SYNCS 0x989680 ;  /* 0x009896800000895d */ /* 0x008fea0003900000 */
[----:B------:R-:W3:Y:S02]  /*db70*/  @!P0 SYNCS.PHASECHK.TRANS64 P0, [R6+URZ], R5 ;  /* 0x00000005060085a7 */ /* 0x000ee4000800007f */
[----:B---3--:R-:W-:Y:S05]  /*db80*/  @!P0 BRA `(.L_x_215) ;  /* 0xfffffffc00f08947 */ /* 0x008fea000383ffff */
[----:B------:R-:W-:Y:S05]  /*db90*/  BRA `(.L_x_243) ;  /* 0xfffffff400bc7947 */ /* 0x000fea000383ffff */
.L_x_216:
[----:B---3--:R3:W4:Y:S02]  /*dba0*/  SYNCS.PHASECHK.TRANS64.TRYWAIT P0, [R7+URZ], R2 ;  /* 0x00000002070075a7 */ /* 0x008724000800017f */
[----:B----4-:R-:W-:Y:S05]  /*dbb0*/  @!P0 NANOSLEEP.SYNCS 0x989680 ;  /* 0x009896800000895d */ /* 0x010fea0003900000 */
[----:B------:R-:W4:Y:S02]  /*dbc0*/  @!P0 SYNCS.PHASECHK.TRANS64 P0, [R7+URZ], R2 ;  /* 0x00000002070085a7 */ /* 0x000f24000800007f */
[----:B----4-:R-:W-:Y:S05]  /*dbd0*/  @!P0 BRA `(.L_x_216) ;  /* 0xfffffffc00f08947 */ /* 0x010fea000383ffff */
[----:B------:R-:W-:Y:S05]  /*dbe0*/  BRA `(.L_x_244) ;  /* 0xfffffff400b87947 */ /* 0x000fea000383ffff */
.L_x_217:
[----:B----4-:R4:W1:Y:S02]  /*dbf0*/  SYNCS.PHASECHK.TRANS64.TRYWAIT P0, [R16+URZ], R5 ;  /* 0x00000005100075a7 */ /* 0x010864000800017f */
[----:B-1----:R-:W-:Y:S05]  /*dc00*/  @!P0 NANOSLEEP.SYNCS 0x989680 ;  /* 0x009896800000895d */ /* 0x002fea0003900000 */
[----:B------:R-:W1:Y:S02]  /*dc10*/  @!P0 SYNCS.PHASECHK.TRANS64 P0, [R16+URZ], R5 ;  /* 0x00000005100085a7 */ /* 0x000e64000800007f */
[----:B-1----:R-:W-:Y:S05]  /*dc20*/  @!P0 BRA `(.L_x_217) ;  /* 0xfffffffc00f08947 */ /* 0x002fea000383ffff */
[----:B------:R-:W-:Y:S05]  /*dc30*/  BRA `(.L_x_245) ;  /* 0xfffffff400ac7947 */ /* 0x000fea000383ffff */
.L_x_246:
        /* <DEDUP_REMOVED lines=12> */
.L_x_4550:


//--------------------- .text._ZN7cutlass13device_kernelIN5flash11enable_sm90INS1_16FlashAttnFwdSm90INS1_25CollectiveMainloopFwdSm90ILi2EN4cute5tupleIJNS5_1CILi1EEES8_S8_EEENS6_IJNS7_ILi64EEESA_SA_EEELi512ENS_10bfloat16_tEfNS_4arch4Sm90ELb0ELb0ELb0ELb1ELb0ELb0ELb0ELb0ELb0ELb0ELb0ELb0EEENS1_21CollectiveEpilogueFwdINS6_IJSA_NS7_ILi512EEESA_EEES9_SC_SE_Li256ELb1ELb0ELb0ELb0EEENS1_36VarlenDynamicPersistentTileSchedulerILi64ELi64ELi256ELi32ELb0ELb0ELb1ELb0ELb1ELb1EEEEEEEEEvNT_6ParamsE --------------------------
	.section	.text._ZN7cutlass13device_kernelIN5flash11enable_sm90INS1_16FlashAttnFwdSm90INS1_25CollectiveMainloopFwdSm90ILi2EN4cute5tupleIJNS5_1CILi1EEES8_S8_EEENS6_IJNS7_ILi64EEESA_SA_EEELi512ENS_10bfloat16_tEfNS_4arch4Sm90ELb0ELb0ELb0ELb1ELb0ELb0ELb0ELb0ELb0ELb0ELb0ELb0EEENS1_21CollectiveEpilogueFwdINS6_IJSA_NS7_ILi512EEESA_EEES9_SC_SE_Li256ELb1ELb0ELb0ELb0EEENS1_36VarlenDynamicPersistentTileSchedulerILi64ELi64ELi256ELi32ELb0ELb0ELb1ELb0ELb1ELb1EEEEEEEEEvNT_6ParamsE,"ax",@progbits
	.align	128
.text._ZN7cutlass13device_kernelIN5flash11enable_sm90INS1_16FlashAttnFwdSm90INS1_25CollectiveMainloopFwdSm90ILi2EN4cute5tupleIJNS5_1CILi1EEES8_S8_EEENS6_IJNS7_ILi64EEESA_SA_EEELi512ENS_10bfloat16_tEfNS_4arch4Sm90ELb0ELb0ELb0ELb1ELb0ELb0ELb0ELb0ELb0ELb0ELb0ELb0EEENS1_21CollectiveEpilogueFwdINS6_IJSA_NS7_ILi512EEESA_EEES9_SC_SE_Li256ELb1ELb0ELb0ELb0EEENS1_36VarlenDynamicPersistentTileSchedulerILi64ELi64ELi256ELi32ELb0ELb0ELb1ELb0ELb1ELb1EEEEEEEEEvNT_6ParamsE:
        .type           _ZN7cutlass13device_kernelIN5flash11enable_sm90INS1_16FlashAttnFwdSm90INS1_25CollectiveMainloopFwdSm90ILi2EN4cute5tupleIJNS5_1CILi1EEES8_S8_EEENS6_IJNS7_ILi64EEESA_SA_EEELi512ENS_10bfloat16_tEfNS_4arch4Sm90ELb0ELb0ELb0ELb1ELb0ELb0ELb0ELb0ELb0ELb0ELb0ELb0EEENS1_21CollectiveEpilogueFwdINS6_IJSA_NS7_ILi512EEESA_EEES9_SC_SE_Li256ELb1ELb0ELb0ELb0EEENS1_36VarlenDynamicPersistentTileSchedulerILi64ELi64ELi256ELi32ELb0ELb0ELb1ELb0ELb1ELb1EEEEEEEEEvNT_6ParamsE,@function
        .size           _ZN7cutlass13device_kernelIN5flash11enable_sm90INS1_16FlashAttnFwdSm90INS1_25CollectiveMainloopFwdSm90ILi2EN4cute5tupleIJNS5_1CILi1EEES8_S8_EEENS6_IJNS7_ILi64EEESA_SA_EEELi512ENS_10bfloat16_tEfNS_4arch4Sm90ELb0ELb0ELb0ELb1ELb0ELb0ELb0ELb0ELb0ELb0ELb0ELb0EEENS1_21CollectiveEpilogueFwdINS6_IJSA_NS7_ILi512EEESA_EEES9_SC_SE_Li256ELb1ELb0ELb0ELb0EEENS1_36VarlenDynamicPersistentTileSchedulerILi64ELi64ELi256ELi32ELb0ELb0ELb1ELb0ELb1ELb1EEEEEEEEEvNT_6ParamsE,(.L_x_4551 - _ZN7cutlass13device_kernelIN5flash11enable_sm90INS1_16FlashAttnFwdSm90INS1_25CollectiveMainloopFwdSm90ILi2EN4cute5tupleIJNS5_1CILi1EEES8_S8_EEENS6_IJNS7_ILi64EEESA_SA_EEELi512ENS_10bfloat16_tEfNS_4arch4Sm90ELb0ELb0ELb0ELb1ELb0ELb0ELb0ELb0ELb0ELb0ELb0ELb0EEENS1_21CollectiveEpilogueFwdINS6_IJSA_NS7_ILi512EEESA_EEES9_SC_SE_Li256ELb1ELb0ELb0ELb0EEENS1_36VarlenDynamicPersistentTileSchedulerILi64ELi64ELi256ELi32ELb0ELb0ELb1ELb0ELb1ELb1EEEEEEEEEvNT_6ParamsE)
        .other          _ZN7cutlass13device_kernelIN5flash11enable_sm90INS1_16FlashAttnFwdSm90INS1_25CollectiveMainloopFwdSm90ILi2EN4cute5tupleIJNS5_1CILi1EEES8_S8_EEENS6_IJNS7_ILi64EEESA_SA_EEELi512ENS_10bfloat16_tEfNS_4arch4Sm90ELb0ELb0ELb0ELb1ELb0ELb0ELb0ELb0ELb0ELb0ELb0ELb0EEENS1_21CollectiveEpilogueFwdINS6_IJSA_NS7_ILi512EEESA_EEES9_SC_SE_Li256ELb1ELb0ELb0ELb0EEENS1_36VarlenDynamicPersistentTileSchedulerILi64ELi64ELi256ELi32ELb0ELb0ELb1ELb0ELb1ELb1EEEEEEEEEvNT_6ParamsE,@"STO_CUDA_ENTRY STV_DEFAULT"
_ZN7cutlass13device_kernelIN5flash11enable_sm90INS1_16FlashAttnFwdSm90INS1_25CollectiveMainloopFwdSm90ILi2EN4cute5tupleIJNS5_1CILi1EEES8_S8_EEENS6_IJNS7_ILi64EEESA_SA_EEELi512ENS_10bfloat16_tEfNS_4arch4Sm90ELb0ELb0ELb0ELb1ELb0ELb0ELb0ELb0ELb0ELb0ELb0ELb0EEENS1_21CollectiveEpilogueFwdINS6_IJSA_NS7_ILi512EEESA_EEES9_SC_SE_Li256ELb1ELb0ELb0ELb0EEENS1_36VarlenDynamicPersistentTileSchedulerILi64ELi64ELi256ELi32ELb0ELb0ELb1ELb0ELb1ELb1EEEEEEEEEvNT_6ParamsE:
[----:B------:R-:W0:Y:S02]  /*0000*/  LDC R1, c[0x0][0x28] ;  /* 0x00000a00ff017b82 */ /* 0x000e240000000800 */
[----:B0-----:R-:W-:Y:S01]  /*0010*/  VIADD R1, R1, 0xffffffd0 ;  /* 0xffffffd001017836 */ /* 0x001fe20000000000 */
[----:B------:R-:W0:Y:S01]  /*0020*/  S2R R3, SR_TID.X ;  /* 0x0000000000037919 */ /* 0x000e220000002100 */
[----:B------:R-:W-:Y:S01]  /*0030*/  ELECT P0, URZ, PT ;  /* 0x00000000003f782f */ /* 0x000fe20003800000 */
[----:B------:R-:W-:Y:S01]  /*0040*/  BSSY B0, `(.L_x_247) ;  /* 0x0000011000007945 */ /* 0x000fe20003800000 */
[----:B0-----:R-:W-:-:S05]  /*0050*/  SHF.R.U32.HI R0, RZ, 0x5, R3 ;  /* 0x00000005ff007819 */ /* 0x001fca0000011603 */
[----:B------:R-:W0:Y:S02]  /*0060*/  SHFL.IDX PT, R2, R0, RZ, 0x1f ;  /* 0x00001fff00027589 */ /* 0x000e2400000e0000 */
[----:B0-----:R-:W-:Y:S02]  /*0070*/  ISETP.EQ.AND P0, PT, R2, RZ, P0 ;  /* 0x000000ff0200720c */ /* 0x001fe40000702270 */
[----:B------:R-:W-:-:S11]  /*0080*/  SHF.R.U32.HI R2, RZ, 0x7, R3 ;  /* 0x00000007ff027819 */ /* 0x000fd60000011603 */
[----:B------:R-:W-:Y:S05]  /*0090*/  @!P0 BRA `(.L_x_248) ;  /* 0x00000000002c8947 */ /* 0x000fea0003800000 */
[----:B------:R-:W-:Y:S02]  /*00a0*/  ULDC.64 UR4, c[0x0][0x198] ;  /* 0x0000660000047ab9 */ /* 0x000fe40000000a00 */
[----:B------:R-:W-:Y:S02]  /*00b0*/  UIADD3 UR6, UP0, UR4, 0x270, URZ ;  /* 0x0000027004067890 */ /* 0x000fe4000ff1e03f */
[----:B------:R-:W-:Y:S02]  /*00c0*/  UIADD3 UR8, UP1, UR4, 0x370, URZ ;  /* 0x0000037004087890 */ /* 0x000fe4000ff3e03f */
[----:B------:R-:W-:Y:S02]  /*00d0*/  UIADD3 UR4, UP2, UR4, 0x470, URZ ;  /* 0x0000047004047890 */ /* 0x000fe4000ff5e03f */
[----:B------:R-:W-:Y:S02]  /*00e0*/  UIADD3.X UR7, URZ, UR5, URZ, UP0, !UPT ;  /* 0x000000053f077290 */ /* 0x000fe400087fe43f */
[----:B------:R-:W-:-:S02]  /*00f0*/  UIADD3.X UR9, URZ, UR5, URZ, UP1, !UPT ;  /* 0x000000053f097290 */ /* 0x000fc40008ffe43f */
[----:B------:R-:W-:-:S05]  /*0100*/  UIADD3.X UR5, URZ, UR5, URZ, UP2, !UPT ;  /* 0x000000053f057290 */ /* 0x000fca00097fe43f */
[----:B------:R0:W-:Y:S02]  /*0110*/  UTMACCTL.PF [UR6] ;  /* 0x00000000060079b9 */ /* 0x0001e40008040000 */
[----:B------:R0:W-:Y:S02]  /*0120*/  UTMACCTL.PF [UR8] ;  /* 0x00000000080079b9 */ /* 0x0001e40008040000 */
[----:B------:R0:W-:Y:S02]  /*0130*/  UTMACCTL.PF [UR4] ;  /* 0x00000000040079b9 */ /* 0x0001e40008040000 */
[----:B0-----:R-:W-:Y:S01]  /*0140*/  NOP ;  /* 0x0000000000007918 */ /* 0x001fe20000000000 */
.L_x_248:
[----:B------:R-:W-:Y:S05]  /*0150*/  BSYNC B0 ;  /* 0x0000000000007941 */ /* 0x000fea0003800000 */
.L_x_247:
[----:B------:R-:W-:Y:S01]  /*0160*/  VOTEU.ANY UP0, P0 ;  /* 0x00000000003f7886 */ /* 0x000fe20000000100 */
[----:B------:R-:W0:Y:S01]  /*0170*/  SHFL.IDX PT, R2, R2, RZ, 0x1f ;  /* 0x00001fff02027589 */ /* 0x000e2200000e0000 */
[----:B------:R-:W-:Y:S01]  /*0180*/  UMOV UR4, 0x1 ;  /* 0x0000000100047882 */ /* 0x000fe20000000000 */
[----:B------:R-:W-:Y:S01]  /*0190*/  UMOV UR7, 0x100 ;  /* 0x0000010000077882 */ /* 0x000fe20000000000 */
[----:B------:R-:W-:Y:S01]  /*01a0*/  VOTEU.ANY UP1, P0 ;  /* 0x00000000003f7886 */ /* 0x000fe20000020100 */
[----:B------:R-:W1:Y:S01]  /*01b0*/  @UP0 S2UR UR8, SR_CgaCtaId ;  /* 0x00000000000809c3 */ /* 0x000e620000008800 */
[----:B------:R-:W2:Y:S01]  /*01c0*/  SHFL.IDX PT, R3, R0, RZ, 0x1f ;  /* 0x00001fff00037589 */ /* 0x000ea200000e0000 */
[----:B------:R-:W-:Y:S01]  /*01d0*/  @UP0 UMOV UR6, 0x400 ;  /* 0x0000040000060882 */ /* 0x000fe20000000000 */
[----:B------:R-:W-:-:S04]  /*01e0*/  @UP0 UIADD3 UR4, -UR4, 0x100000, URZ ;  /* 0x0010000004040890 */ /* 0x000fc8000fffe13f */
[----:B------:R-:W-:Y:S02]  /*01f0*/  @UP0 USHF.L.U32 UR5, UR4, 0xb, URZ ;  /* 0x0000000b04050899 */ /* 0x000fe4000800063f */
[----:B------:R-:W-:Y:S01]  /*0200*/  @UP0 USHF.L.U32 UR4, UR4, 0x1, URZ ;  /* 0x0000000104040899 */ /* 0x000fe2000800063f */
[----:B------:R-:W-:Y:S01]  /*0210*/  VOTEU.ANY UP2, P0 ;  /* 0x00000000003f7886 */ /* 0x000fe20000040100 */
[----:B0-----:R-:W-:Y:S01]  /*0220*/  R2UR UR47, R2 ;  /* 0x00000000022f72ca */ /* 0x001fe200000e0000 */
[----:B-1----:R-:W-:Y:S01]  /*0230*/  @UP0 ULEA UR8, UR8, UR6, 0x18 ;  /* 0x0000000608080291 */ /* 0x002fe2000f8ec03f */
[----:B--2---:R-:W-:Y:S01]  /*0240*/  ISETP.NE.AND P1, PT, R3, RZ, PT ;  /* 0x000000ff0300720c */ /* 0x004fe20003f25270 */
[----:B------:R-:W-:-:S04]  /*0250*/  @UP0 UIADD3 UR6, -UR7, 0x100000, URZ ;  /* 0x0010000007060890 */ /* 0x000fc8000fffe13f */
[----:B------:R-:W-:Y:S02]  /*0260*/  @UP0 USHF.L.U32 UR7, UR6, 0xb, URZ ;  /* 0x0000000b06070899 */ /* 0x000fe4000800063f */
[----:B------:R-:W-:-:S04]  /*0270*/  @UP0 USHF.L.U32 UR6, UR6, 0x1, URZ ;  /* 0x0000000106060899 */ /* 0x000fc8000800063f */
[----:B------:R-:W-:Y:S01]  /*0280*/  UISETP.NE.AND UP0, UPT, UR47, URZ, UPT ;  /* 0x0000003f2f00728c */ /* 0x000fe2000bf05270 */
[----:B------:R-:W0:Y:S02]  /*0290*/  FENCE.VIEW.ASYNC.S ;  /* 0x00000000000073c6 */ /* 0x000e240000000000 */
[----:B0-----:R0:W1:Y:S05]  /*02a0*/  @UP1 SYNCS.EXCH.64 URZ, [UR8+0x28c00], UR4 ;  /* 0x028c0004083f15b2 */ /* 0x00106a0008000100 */
[----:B------:R0:W2:Y:S01]  /*02b0*/  @UP2 SYNCS.EXCH.64 URZ, [UR8+0x28c20], UR6 ;  /* 0x028c2006083f25b2 */ /* 0x0000a20008000100 */
[----:B------:R-:W-:Y:S05]  /*02c0*/  @P1 BRA `(.L_x_249) ;  /* 0x0000000000381947 */ /* 0x000fea0003800000 */
[----:B0-----:R-:W0:Y:S01]  /*02d0*/  S2UR UR5, SR_CgaCtaId ;  /* 0x00000000000579c3 */ /* 0x001e220000008800 */
[----:B------:R-:W-:Y:S01]  /*02e0*/  UMOV UR4, 0x400 ;  /* 0x0000040000047882 */ /* 0x000fe20000000000 */
[----:B------:R-:W-:Y:S01]  /*02f0*/  UMOV UR7, 0x1 ;  /* 0x0000000100077882 */ /* 0x000fe20000000000 */
[----:B------:R-:W-:Y:S01]  /*0300*/  ELECT P0, URZ, PT ;  /* 0x00000000003f782f */ /* 0x000fe20003800000 */
[----:B0-----:R-:W-:Y:S02]  /*0310*/  ULEA UR6, UR5, UR4, 0x18 ;  /* 0x0000000405067291 */ /* 0x001fe4000f8ec03f */
[----:B------:R-:W-:-:S04]  /*0320*/  UIADD3 UR4, -UR7, 0x100000, URZ ;  /* 0x0010000007047890 */ /* 0x000fc8000fffe13f */
[----:B------:R-:W-:Y:S02]  /*0330*/  USHF.L.U32 UR5, UR4, 0xb, URZ ;  /* 0x0000000b04057899 */ /* 0x000fe4000800063f */
[----:B------:R-:W-:Y:S01]  /*0340*/  USHF.L.U32 UR4, UR4, 0x1, URZ ;  /* 0x0000000104047899 */ /* 0x000fe2000800063f */
[----:B------:R-:W0:Y:S11]  /*0350*/  FENCE.VIEW.ASYNC.S ;  /* 0x00000000000073c6 */ /* 0x000e360000000000 */
[----:B0-----:R3:W4:Y:S01]  /*0360*/  SYNCS.EXCH.64 URZ, [UR6+0x28c30], UR4 ;  /* 0x028c3004063f75b2 */ /* 0x0017220008000100 */
[----:B------:R3:W0:Y:S01]  /*0370*/  SYNCS.EXCH.64 URZ, [UR6+0x28c40], UR4 ;  /* 0x028c4004063f75b2 */ /* 0x0006220008000100 */
[----:B------:R3:W0:Y:S01]  /*0380*/  SYNCS.EXCH.64 URZ, [UR6+0x28c38], UR4 ;  /* 0x028c3804063f75b2 */ /* 0x0006220008000100 */
[----:B------:R3:W0:Y:S02]  /*0390*/  SYNCS.EXCH.64 URZ, [UR6+0x28c48], UR4 ;  /* 0x028c4804063f75b2 */ /* 0x0006240008000100 */
[----:B---3--:R-:W-:Y:S01]  /*03a0*/  NOP ;  /* 0x0000000000007918 */ /* 0x008fe20000000000 */
.L_x_249:
[----:B------:R-:W3:Y:S01]  /*03b0*/  SHFL.IDX PT, R2, R0, RZ, 0x1f ;  /* 0x00001fff00027589 */ /* 0x000ee200000e0000 */
[----:B------:R-:W-:Y:S01]  /*03c0*/  NOP ;  /* 0x0000000000007918 */ /* 0x000fe20000000000 */
[----:B---3--:R-:W-:-:S13]  /*03d0*/  ISETP.NE.AND P0, PT, R2, RZ, PT ;  /* 0x000000ff0200720c */ /* 0x008fda0003f05270 */
[----:B------:R-:W-:Y:S05]  /*03e0*/  @P0 BRA `(.L_x_250) ;  /* 0x0000000000480947 */ /* 0x000fea0003800000 */
[----:B0-----:R-:W0:Y:S01]  /*03f0*/  S2UR UR5, SR_CgaCtaId ;  /* 0x00000000000579c3 */ /* 0x001e220000008800 */
[----:B------:R-:W-:Y:S01]  /*0400*/  UMOV UR4, 0x400 ;  /* 0x0000040000047882 */ /* 0x000fe20000000000 */
[----:B------:R-:W-:Y:S01]  /*0410*/  UMOV UR6, 0x1 ;  /* 0x0000000100067882 */ /* 0x000fe20000000000 */
[----:B------:R-:W-:Y:S01]  /*0420*/  UMOV UR9, 0x2 ;  /* 0x0000000200097882 */ /* 0x000fe20000000000 */
[----:B------:R-:W-:-:S04]  /*0430*/  UIADD3 UR6, -UR6, 0x100000, URZ ;  /* 0x0010000006067890 */ /* 0x000fc8000fffe13f */
[----:B------:R-:W-:Y:S02]  /*0440*/  USHF.L.U32 UR7, UR6, 0xb, URZ ;  /* 0x0000000b06077899 */ /* 0x000fe4000800063f */
[----:B------:R-:W-:Y:S01]  /*0450*/  USHF.L.U32 UR6, UR6, 0x1, URZ ;  /* 0x0000000106067899 */ /* 0x000fe2000800063f */
[----:B------:R-:W-:Y:S01]  /*0460*/  ELECT P0, URZ, PT ;  /* 0x00000000003f782f */ /* 0x000fe20003800000 */
[----:B0-----:R-:W-:Y:S02]  /*0470*/  ULEA UR8, UR5, UR4, 0x18 ;  /* 0x0000000405087291 */ /* 0x001fe4000f8ec03f */
[----:B------:R-:W-:-:S04]  /*0480*/  UIADD3 UR4, -UR9, 0x100000, URZ ;  /* 0x0010000009047890 */ /* 0x000fc8000fffe13f */
[----:B------:R-:W-:Y:S02]  /*0490*/  USHF.L.U32 UR5, UR4, 0xb, URZ ;  /* 0x0000000b04057899 */ /* 0x000fe4000800063f */
[----:B------:R-:W-:Y:S01]  /*04a0*/  USHF.L.U32 UR4, UR4, 0x1, URZ ;  /* 0x0000000104047899 */ /* 0x000fe2000800063f */
[----:B------:R-:W0:Y:S03]  /*04b0*/  FENCE.VIEW.ASYNC.S ;  /* 0x00000000000073c6 */ /* 0x000e260000000000 */
[----:B0-----:R3:W0:Y:S08]  /*04c0*/  SYNCS.EXCH.64 URZ, [UR8+0x28c50], UR6 ;  /* 0x028c5006083f75b2 */ /* 0x0016300008000100 */
[----:B------:R3:W0:Y:S01]  /*04d0*/  SYNCS.EXCH.64 URZ, [UR8+0x28c60], UR4 ;  /* 0x028c6004083f75b2 */ /* 0x0006220008000100 */
[----:B------:R3:W0:Y:S01]  /*04e0*/  SYNCS.EXCH.64 URZ, [UR8+0x28c58], UR6 ;  /* 0x028c5806083f75b2 */ /* 0x0006220008000100 */
[----:B------:R3:W0:Y:S02]  /*04f0*/  SYNCS.EXCH.64 URZ, [UR8+0x28c68], UR4 ;  /* 0x028c6804083f75b2 */ /* 0x0006240008000100 */
[----:B---3--:R-:W-:Y:S01]  /*0500*/  NOP ;  /* 0x0000000000007918 */ /* 0x008fe20000000000 */
.L_x_250:
[----:B------:R-:W3:Y:S01]  /*0510*/  SHFL.IDX PT, R2, R0, RZ, 0x1f ;  /* 0x00001fff00027589 */ /* 0x000ee200000e0000 */
[----:B------:R-:W-:Y:S01]  /*0520*/  NOP ;  /* 0x0000000000007918 */ /* 0x000fe20000000000 */
[----:B---3--:R-:W-:-:S13]  /*0530*/  ISETP.NE.AND P0, PT, R2, RZ, PT ;  /* 0x000000ff0200720c */ /* 0x008fda0003f05270 */
        /* <DEDUP_REMOVED lines=10> */
[----:B0-----:R3:W0:Y:S01]  /*05e0*/  SYNCS.EXCH.64 URZ, [UR6+0x28c70], UR4 ;  /* 0x028c7004063f75b2 */ /* 0x0016220008000100 */
[----:B------:R3:W0:Y:S01]  /*05f0*/  SYNCS.EXCH.64 URZ, [UR6+0x28c80], UR4 ;  /* 0x028c8004063f75b2 */ /* 0x0006220008000100 */
[----:B------:R3:W0:Y:S01]  /*0600*/  SYNCS.EXCH.64 URZ, [UR6+0x28c78], UR4 ;  /* 0x028c7804063f75b2 */ /* 0x0006220008000100 */
[----:B------:R3:W0:Y:S02]  /*0610*/  SYNCS.EXCH.64 URZ, [UR6+0x28c88], UR4 ;  /* 0x028c8804063f75b2 */ /* 0x0006240008000100 */
[----:B---3--:R-:W-:Y:S01]  /*0620*/  NOP ;  /* 0x0000000000007918 */ /* 0x008fe20000000000 */
.L_x_251:
        /* <DEDUP_REMOVED lines=8> */
[----:B------:R-:W-:Y:S01]  /*06b0*/  ELECT P0, URZ, PT ;  /* 0x00000000003f782f */ /* 0x000fe20003800000 */
[----:B0-----:R-:W-:Y:S02]  /*06c0*/  ULEA UR8, UR5, UR4, 0x18 ;  /* 0x0000000405087291 */ /* 0x001fe4000f8ec03f */
[----:B------:R-:W-:-:S04]  /*06d0*/  UIADD3 UR4, -UR6, 0x100000, URZ ;  /* 0x0010000006047890 */ /* 0x000fc8000fffe13f */
[----:B------:R-:W-:Y:S02]  /*06e0*/  USHF.L.U32 UR5, UR4, 0xb, URZ ;  /* 0x0000000b04057899 */ /* 0x000fe4000800063f */
[----:B------:R-:W-:Y:S02]  /*06f0*/  USHF.L.U32 UR4, UR4, 0x1, URZ ;  /* 0x0000000104047899 */ /* 0x000fe4000800063f */
        /* <DEDUP_REMOVED lines=9> */
.L_x_252:
        /* <DEDUP_REMOVED lines=22> */
.L_x_253:
[----:B------:R-:W-:Y:S01]  /*08f0*/  PLOP3.LUT P0, PT, PT, PT, UP0, 0x80, 0x0 ;  /* 0x000000000000781c */ /* 0x000fe20003f0f008 */
[----:B------:R-:W-:Y:S01]  /*0900*/  UMOV UR36, 0x1 ;  /* 0x0000000100247882 */ /* 0x000fe20000000000 */
[----:B------:R-:W-:Y:S01]  /*0910*/  NOP ;  /* 0x0000000000007918 */ /* 0x000fe20000000000 */
[----:B------:R-:W-:Y:S01]  /*0920*/  USEL UR36, UR36, 0x2, !UP0 ;  /* 0x0000000224247887 */ /* 0x000fe2000c000000 */
[----:B------:R-:W-:Y:S01]  /*0930*/  ULDC.64 UR38, c[0x0][0x208] ;  /* 0x0000820000267ab9 */ /* 0x000fe20000000a00 */
[----:B012-4-:R-:W-:Y:S08]  /*0940*/  BAR.SYNC.DEFER_BLOCKING 0x0 ;  /* 0x0000000000007b1d */ /* 0x017ff00000010000 */
[----:B------:R-:W-:Y:S05]  /*0950*/  @!P0 BRA `(.L_x_254) ;  /* 0x00000088004c8947 */ /* 0x000fea0003800000 */
.L_x_255:
[----:B------:R-:W-:-:S08]  /*0960*/  NOP ;  /* 0x0000000000007918 */ /* 0x000fd00000000000 */
[----:B------:R-:W0:Y:S02]  /*0970*/  USETMAXREG.TRY_ALLOC.CTAPOOL UP0, 0xf0 ;  /* 0x000000f0000079c8 */ /* 0x000e240008000600 */
[----:B0-----:R-:W-:-:S13]  /*0980*/  PLOP3.LUT P0, PT, PT, PT, UP0, 0x80, 0x0 ;  /* 0x000000000000781c */ /* 0x001fda0003f0f008 */
[----:B------:R-:W-:Y:S05]  /*0990*/  @!P0 BRA `(.L_x_255) ;  /* 0xfffffffc00f08947 */ /* 0x000fea000383ffff */
[----:B------:R-:W0:Y:S01]  /*09a0*/  S2R R2, SR_TID.X ;  /* 0x0000000000027919 */ /* 0x000e220000002100 */
[----:B------:R-:W1:Y:S01]  /*09b0*/  S2UR UR4, SR_CgaCtaId ;  /* 0x00000000000479c3 */ /* 0x000e620000008800 */
[----:B------:R-:W-:Y:S02]  /*09c0*/  UMOV UR42, 0x400 ;  /* 0x00000400002a7882 */ /* 0x000fe40000000000 */
[----:B-1----:R-:W-:-:S03]  /*09d0*/  ULEA UR42, UR4, UR42, 0x18 ;  /* 0x0000002a042a7291 */ /* 0x002fc6000f8ec03f */
[----:B------:R-:W-:Y:S01]  /*09e0*/  ULDC UR4, c[0x0][0xc14] ;  /* 0x0003050000047ab9 */ /* 0x000fe20000000800 */
[----:B0-----:R-:W-:-:S04]  /*09f0*/  LOP3.LUT R0, R2, 0xffffff80, RZ, 0xc0, !PT ;  /* 0xffffff8002007812 */ /* 0x001fc800078ec0ff */
[----:B------:R-:W-:-:S13]  /*0a00*/  ISETP.NE.AND P0, PT, R0, 0x80, PT ;  /* 0x000000800000780c */ /* 0x000fda0003f05270 */
[----:B------:R-:W-:Y:S06]  /*0a10*/  @!P0 BAR.ARV 0x8, 0xa0 ;  /* 0x0202800000008b1d */ /* 0x000fec0000002000 */
[----:B------:R-:W-:-:S13]  /*0a20*/  ISETP.GE.U32.AND P0, PT, R2, 0x100, PT ;  /* 0x000001000200780c */ /* 0x000fda0003f06070 */
[----:B------:R-:W-:Y:S08]  /*0a30*/  @P0 BAR.ARV 0xf, 0x100 ;  /* 0x03c4000000000b1d */ /* 0x000ff00000002000 */
[----:B------:R-:W-:Y:S06]  /*0a40*/  BAR.SYNC.DEFER_BLOCKING 0x5, 0x120 ;  /* 0x0144800000007b1d */ /* 0x000fec0000010000 */
[----:B------:R-:W0:Y:S02]  /*0a50*/  LDS.128 R20, [UR42+0x28cd0] ;  /* 0x028cd02aff147984 */ /* 0x000e240008000c00 */
[----:B------:R-:W-:Y:S06]  /*0a60*/  BAR.ARV 0x4, 0x120 ;  /* 0x0104800000007b1d */ /* 0x000fec0000002000 */
[----:B0-----:R-:W-:-:S13]  /*0a70*/  ISETP.GE.AND P0, PT, R23, UR4, PT ;  /* 0x0000000417007c0c */ /* 0x001fda000bf06270 */
[----:B------:R-:W-:Y:S05]  /*0a80*/  @P0 EXIT ;  /* 0x000000000000094d */ /* 0x000fea0003800000 */
[----:B------:R-:W-:Y:S01]  /*0a90*/  VIADD R190, R2, 0xffffff80 ;  /* 0xffffff8002be7836 */ /* 0x000fe20000000000 */
[----:B------:R-:W-:Y:S01]  /*0aa0*/  R2UR UR5, R22 ;  /* 0x00000000160572ca */ /* 0x000fe200000e0000 */
[----:B------:R-:W-:Y:S01]  /*0ab0*/  IMAD.MOV.U32 R185, RZ, RZ, 0x40 ;  /* 0x00000040ffb97424 */ /* 0x000fe200078e00ff */
[----:B------:R-:W-:Y:S02]  /*0ac0*/  ULOP3.LUT UR43, UR36, 0x1, URZ, 0xfc, !UPT ;  /* 0x00000001242b7892 */ /* 0x000fe4000f8efc3f */
[----:B------:R-:W-:Y:S01]  /*0ad0*/  SHF.R.S32.HI R3, RZ, 0x1f, R190 ;  /* 0x0000001fff037819 */ /* 0x000fe200000114be */
[----:B------:R-:W-:Y:S01]  /*0ae0*/  UMOV UR37, URZ ;  /* 0x0000003f00257c82 */ /* 0x000fe20008000000 */
[----:B------:R-:W-:Y:S01]  /*0af0*/  UMOV UR40, URZ ;  /* 0x0000003f00287c82 */ /* 0x000fe20008000000 */
[----:B------:R-:W-:Y:S01]  /*0b00*/  UMOV UR41, URZ ;  /* 0x0000003f00297c82 */ /* 0x000fe20008000000 */
[CC--:B------:R-:W-:Y:S02]  /*0b10*/  LEA.HI R0, R3.reuse, R190.reuse, RZ, 0x4 ;  /* 0x000000be03007211 */ /* 0x0c0fe400078f20ff */
[----:B------:R-:W-:-:S02]  /*0b20*/  LEA.HI R4, R3, R190, RZ, 0x5 ;  /* 0x000000be03047211 */ /* 0x000fc400078f28ff */
[----:B------:R-:W-:Y:S02]  /*0b30*/  SHF.R.S32.HI R11, RZ, 0x4, R0 ;  /* 0x00000004ff0b7819 */ /* 0x000fe40000011400 */
[C---:B------:R-:W-:Y:S02]  /*0b40*/  LOP3.LUT R5, R0.reuse, 0xfffffff0, RZ, 0xc0, !PT ;  /* 0xfffffff000057812 */ /* 0x040fe400078ec0ff */
[--C-:B------:R-:W-:Y:S02]  /*0b50*/  SHF.R.S32.HI R13, RZ, 0x5, R4.reuse ;  /* 0x00000005ff0d7819 */ /* 0x100fe40000011404 */
[----:B------:R-:W-:Y:S01]  /*0b60*/  LEA.HI R2, R0, R11, RZ, 0x1 ;  /* 0x0000000b00027211 */ /* 0x000fe200078f08ff */
[----:B------:R-:W-:Y:S01]  /*0b70*/  IMAD.IADD R7, R190, 0x1, -R5 ;  /* 0x00000001be077824 */ /* 0x000fe200078e0a05 */
[----:B------:R-:W-:Y:S02]  /*0b80*/  SHF.R.S32.HI R4, RZ, 0x1f, R4 ;  /* 0x0000001fff047819 */ /* 0x000fe40000011404 */
[----:B------:R-:W-:-:S02]  /*0b90*/  LEA.HI R9, R3, R190, RZ, 0x7 ;  /* 0x000000be03097211 */ /* 0x000fc400078f38ff */
[----:B------:R-:W-:Y:S02]  /*0ba0*/  LOP3.LUT R2, R2, 0x1ffffffe, RZ, 0xc0, !PT ;  /* 0x1ffffffe02027812 */ /* 0x000fe400078ec0ff */
[----:B------:R-:W-:Y:S02]  /*0bb0*/  LEA.HI R4, R4, R13, RZ, 0x2 ;  /* 0x0000000d04047211 */ /* 0x000fe400078f10ff */
[----:B------:R-:W-:Y:S01]  /*0bc0*/  SHF.R.S32.HI R0, RZ, 0x1f, R7 ;  /* 0x0000001fff007819 */ /* 0x000fe20000011407 */
[----:B------:R-:W-:Y:S01]  /*0bd0*/  IMAD.IADD R11, R11, 0x1, -R2 ;  /* 0x000000010b0b7824 */ /* 0x000fe200078e0a02 */
[----:B------:R-:W-:Y:S02]  /*0be0*/  LOP3.LUT R5, R9, 0xffffff80, RZ, 0xc0, !PT ;  /* 0xffffff8009057812 */ /* 0x000fe400078ec0ff */
[----:B------:R-:W-:Y:S01]  /*0bf0*/  LOP3.LUT R4, R4, 0x3ffffc, RZ, 0xc0, !PT ;  /* 0x003ffffc04047812 */ /* 0x000fe200078ec0ff */
[----:B------:R-:W-:Y:S01]  /*0c00*/  IMAD.SHL.U32 R11, R11, 0x8, RZ ;  /* 0x000000080b0b7824 */ /* 0x000fe200078e00ff */
[----:B------:R-:W-:Y:S01]  /*0c10*/  SHF.R.S32.HI R188, RZ, 0x7, R9 ;  /* 0x00000007ffbc7819 */ /* 0x000fe20000011409 */
[----:B------:R-:W-:Y:S01]  /*0c20*/  IMAD.IADD R5, R190, 0x1, -R5 ;  /* 0x00000001be057824 */ /* 0x000fe200078e0a05 */
[-C--:B------:R-:W-:Y:S01]  /*0c30*/  LEA.HI R2, R0, R7.reuse, RZ, 0x3 ;  /* 0x0000000700027211 */ /* 0x080fe200078f18ff */
[----:B------:R-:W-:Y:S01]  /*0c40*/  IMAD.IADD R6, R13, 0x1, -R4 ;  /* 0x000000010d067824 */ /* 0x000fe200078e0a04 */
[----:B------:R-:W-:-:S02]  /*0c50*/  LEA R15, R188, R7, 0x8 ;  /* 0x00000007bc0f7211 */ /* 0x000fc400078e40ff */
[C---:B------:R-:W-:Y:S01]  /*0c60*/  LOP3.LUT R4, R2.reuse, 0xfffffff8, RZ, 0xc0, !PT ;  /* 0xfffffff802047812 */ /* 0x040fe200078ec0ff */
[----:B------:R-:W-:Y:S01]  /*0c70*/  IMAD.SHL.U32 R8, R2, 0x40, RZ ;  /* 0x0000004002087824 */ /* 0x000fe200078e00ff */
[----:B------:R-:W-:Y:S01]  /*0c80*/  SHF.R.S32.HI R0, RZ, 0x1f, R5 ;  /* 0x0000001fff007819 */ /* 0x000fe20000011405 */
[----:B------:R-:W-:Y:S01]  /*0c90*/  IMAD R12, R6, 0x10, R15 ;  /* 0x00000010060c7824 */ /* 0x000fe200078e020f */
[----:B------:R-:W-:Y:S01]  /*0ca0*/  LEA.HI R3, R3, R190, RZ, 0x3 ;  /* 0x000000be03037211 */ /* 0x000fe200078f18ff */
[----:B------:R-:W-:Y:S01]  /*0cb0*/  IMAD.IADD R6, R7, 0x1, -R4 ;  /* 0x0000000107067824 */ /* 0x000fe200078e0a04 */
[----:B------:R-:W-:Y:S01]  /*0cc0*/  LEA.HI R2, R0, R5, RZ, 0x2 ;  /* 0x0000000500027211 */ /* 0x000fe200078f10ff */
[----:B------:R-:W-:Y:S01]  /*0cd0*/  IMAD.U32 R189, R12, 0x40, R11 ;  /* 0x000000400cbd7824 */ /* 0x000fe200078e000b */
[----:B------:R-:W-:Y:S01]  /*0ce0*/  LOP3.LUT R10, R8, 0x7ffffe00, RZ, 0xc0, !PT ;  /* 0x7ffffe00080a7812 */ /* 0x000fe200078ec0ff */
[----:B------:R-:W-:Y:S01]  /*0cf0*/  IMAD.SHL.U32 R8, R6, 0x40, RZ ;  /* 0x0000004006087824 */ /* 0x000fe200078e00ff */
[----:B------:R-:W-:-:S02]  /*0d00*/  SHF.R.S32.HI R4, RZ, 0x2, R2 ;  /* 0x00000002ff047819 */ /* 0x000fc40000011402 */
[----:B------:R-:W-:Y:S02]  /*0d10*/  SHF.R.S32.HI R7, RZ, 0x1f, R2 ;  /* 0x0000001fff077819 */ /* 0x000fe40000011402 */
[----:B------:R-:W-:Y:S02]  /*0d20*/  LOP3.LUT R8, R8, 0x1c0, RZ, 0xc0, !PT ;  /* 0x000001c008087812 */ /* 0x000fe400078ec0ff */
[----:B------:R-:W-:Y:S02]  /*0d30*/  LEA.HI R7, R7, R4, RZ, 0x3 ;  /* 0x0000000407077211 */ /* 0x000fe400078f18ff */
[----:B------:R-:W-:Y:S02]  /*0d40*/  LOP3.LUT R11, R8, 0x8, R11, 0xf8, !PT ;  /* 0x00000008080b7812 */ /* 0x000fe400078ef80b */
[----:B------:R-:W-:Y:S02]  /*0d50*/  SHF.R.U32.HI R8, RZ, 0x3, R8 ;  /* 0x00000003ff087819 */ /* 0x000fe40000011608 */
[----:B------:R-:W-:-:S02]  /*0d60*/  LEA.HI R0, R0, R5, RZ, 0x5 ;  /* 0x0000000500007211 */ /* 0x000fc400078f28ff */
[----:B------:R-:W-:Y:S02]  /*0d70*/  LOP3.LUT R7, R7, 0xfffffff8, RZ, 0xc0, !PT ;  /* 0xfffffff807077812 */ /* 0x000fe400078ec0ff */
[----:B------:R-:W-:Y:S02]  /*0d80*/  LEA R10, R13, R10, 0xa ;  /* 0x0000000a0d0a7211 */ /* 0x000fe400078e50ff */
[----:B------:R-:W-:Y:S01]  /*0d90*/  LOP3.LUT R11, R11, R8, RZ, 0x3c, !PT ;  /* 0x000000080b0b7212 */ /* 0x000fe200078e3cff */
[----:B------:R-:W-:Y:S01]  /*0da0*/  IMAD.IADD R7, R4, 0x1, -R7 ;  /* 0x0000000104077824 */ /* 0x000fe200078e0a07 */
[----:B------:R-:W-:Y:S02]  /*0db0*/  SHF.R.S32.HI R0, RZ, 0x5, R0 ;  /* 0x00000005ff007819 */ /* 0x000fe40000011400 */
[----:B------:R-:W-:Y:S02]  /*0dc0*/  R2P PR, R6, 0x6 ;  /* 0x0000000606007804 */ /* 0x000fe40000000000 */
[----:B------:R-:W-:Y:S01]  /*0dd0*/  IADD3 R10, R10, R11, RZ ;  /* 0x0000000b0a0a7210 */ /* 0x000fe20007ffe0ff */
[----:B------:R-:W-:Y:S01]  /*0de0*/  IMAD R16, R0, 0x10, R7 ;  /* 0x0000001000107824 */ /* 0x000fe200078e0207 */
[----:B------:R-:W-:Y:S01]  /*0df0*/  LEA.HI R9, R9, R188, RZ, 0x1 ;  /* 0x000000bc09097211 */ /* 0x000fe200078f08ff */
[----:B------:R-:W-:Y:S01]  /*0e00*/  IMAD.MOV.U32 R7, RZ, RZ, R23 ;  /* 0x000000ffff077224 */ /* 0x000fe200078e0017 */
[----:B------:R-:W-:-:S02]  /*0e10*/  LEA R23, R10, UR42, 0x1 ;  /* 0x0000002a0a177c11 */ /* 0x000fc4000f8e08ff */
[----:B------:R-:W-:Y:S02]  /*0e20*/  LOP3.LUT R2, R2, 0x7ffffffc, RZ, 0xc0, !PT ;  /* 0x7ffffffc02027812 */ /* 0x000fe400078ec0ff */
[----:B------:R-:W-:Y:S01]  /*0e30*/  LOP3.LUT R11, R3, 0x1ffffff8, RZ, 0xc0, !PT ;  /* 0x1ffffff8030b7812 */ /* 0x000fe200078ec0ff */
[----:B------:R-:W-:Y:S01]  /*0e40*/  VIADD R186, R23, 0x26800 ;  /* 0x0002680017ba7836 */ /* 0x000fe20000000000 */
[----:B------:R-:W-:Y:S01]  /*0e50*/  LOP3.LUT R9, R9, 0xfffffe, RZ, 0xc0, !PT ;  /* 0x00fffffe09097812 */ /* 0x000fe200078ec0ff */
[----:B------:R-:W-:Y:S01]  /*0e60*/  IMAD.IADD R17, R5, 0x1, -R2 ;  /* 0x0000000105117824 */ /* 0x000fe200078e0a02 */
[----:B------:R-:W-:Y:S01]  /*0e70*/  IADD3 R184, R23, 0x26820, RZ ;  /* 0x0002682017b87810 */ /* 0x000fe20007ffe0ff */
[----:B------:R-:W-:Y:S01]  /*0e80*/  IMAD.IADD R2, R190, 0x1, -R11 ;  /* 0x00000001be027824 */ /* 0x000fe200078e0a0b */
[----:B------:R-:W-:Y:S01]  /*0e90*/  SEL R185, R185, 0xffffffc0, !P2 ;  /* 0xffffffc0b9b97807 */ /* 0x000fe20005000000 */
[----:B------:R-:W-:Y:S01]  /*0ea0*/  IMAD.IADD R9, R188, 0x1, -R9 ;  /* 0x00000001bc097824 */ /* 0x000fe200078e0a09 */
[----:B------:R-:W-:Y:S01]  /*0eb0*/  SHF.R.S32.HI R18, RZ, 0x3, R3 ;  /* 0x00000003ff127819 */ /* 0x000fe20000011403 */
[C---:B------:R-:W-:Y:S01]  /*0ec0*/  @P1 VIADD R184, R186.reuse, 0xffffffe0 ;  /* 0xffffffe0bab81836 */ /* 0x040fe20000000000 */
[----:B------:R-:W-:Y:S01]  /*0ed0*/  IADD3 R186, R186, R185, RZ ;  /* 0x000000b9baba7210 */ /* 0x000fe20007ffe0ff */
[----:B------:R-:W-:-:S02]  /*0ee0*/  IMAD.MOV.U32 R5, RZ, RZ, R21 ;  /* 0x000000ffff057224 */ /* 0x000fc400078e0015 */
[----:B------:R-:W-:Y:S02]  /*0ef0*/  IMAD.SHL.U32 R2, R2, 0x8, RZ ;  /* 0x0000000802027824 */ /* 0x000fe400078e00ff */
[----:B------:R-:W-:Y:S02]  /*0f00*/  IMAD.SHL.U32 R22, R9, 0x100, RZ ;  /* 0x0000010009167824 */ /* 0x000fe400078e00ff */
[----:B------:R-:W-:Y:S02]  /*0f10*/  IMAD.SHL.U32 R17, R17, 0x2, RZ ;  /* 0x0000000211117824 */ /* 0x000fe400078e00ff */
[----:B------:R-:W-:-:S07]  /*0f20*/  IMAD.IADD R185, R185, 0x1, R184 ;  /* 0x00000001b9b97824 */ /* 0x000fce00078e02b8 */
.L_x_299:
[----:B0-2---:R-:W0:Y:S01]  /*0f30*/  LDC.64 R8, c[0x0][0xc60] ;  /* 0x00031800ff087b82 */ /* 0x005e220000000a00 */
[----:B------:R-:W-:Y:S01]  /*0f40*/  ULDC.64 UR6, c[0x0][0xa28] ;  /* 0x00028a0000067ab9 */ /* 0x000fe20000000a00 */
[----:B------:R-:W-:Y:S01]  /*0f50*/  ULDC.64 UR8, c[0x0][0xa20] ;  /* 0x0002880000087ab9 */ /* 0x000fe20000000a00 */
[----:B------:R-:W-:Y:S01]  /*0f60*/  IMAD.MOV.U32 R3, RZ, RZ, RZ ;  /* 0x000000ffff037224 */ /* 0x000fe200078e00ff */
[----:B------:R-:W-:Y:S01]  /*0f70*/  ULDC UR4, c[0x0][0x404] ;  /* 0x0001010000047ab9 */ /* 0x000fe20000000800 */
[----:B0-----:R-:W-:-:S06]  /*0f80*/  IMAD.WIDE R6, R7, 0x4, R8 ;  /* 0x0000000407067825 */ /* 0x001fcc00078e0208 */
[----:B------:R-:W2:Y:S01]  /*0f90*/  LDG.E R6, desc[UR38][R6.64] ;  /* 0x0000002606067981 */ /* 0x000ea2000c1e1900 */
[----:B------:R-:W-:-:S04]  /*0fa0*/  UISETP.NE.U32.AND UP0, UPT, UR6, URZ, UPT ;  /* 0x0000003f0600728c */ /* 0x000fc8000bf05070 */
[----:B------:R-:W-:-:S06]  /*0fb0*/  UISETP.NE.AND.EX UP0, UPT, UR7, URZ, UPT, UP0 ;  /* 0x0000003f0700728c */ /* 0x000fcc000bf05300 */
[----:B------:R-:W-:Y:S02]  /*0fc0*/  PLOP3.LUT P0, PT, PT, PT, UP0, 0x80, 0x0 ;  /* 0x000000000000781c */ /* 0x000fe40003f0f008 */
[----:B--2---:R-:W-:-:S13]  /*0fd0*/  R2UR UR44, R6 ;  /* 0x00000000062c72ca */ /* 0x004fda00000e0000 */
[----:B------:R-:W-:Y:S02]  /*0fe0*/  USHF.R.S32.HI UR45, URZ, 0x1f, UR44 ;  /* 0x0000001f3f2d7899 */ /* 0x000fe4000801142c */
[----:B------:R-:W-:-:S04]  /*0ff0*/  @UP0 ULEA UR6, UP1, UR44, UR6, 0x2 ;  /* 0x000000062c060291 */ /* 0x000fc8000f82103f */
[----:B------:R-:W-:Y:S02]  /*1000*/  @UP0 ULEA.HI.X UR7, UR44, UR7, UR45, 0x2, UP1 ;  /* 0x000000072c070291 */ /* 0x000fe400088f142d */
[----:B------:R-:W-:Y:S01]  /*1010*/  UISETP.NE.U32.AND UP0, UPT, UR8, URZ, UPT ;  /* 0x0000003f0800728c */ /* 0x000fe2000bf05070 */
[----:B------:R-:W-:-:S03]  /*1020*/  IMAD.U32 R8, RZ, RZ, UR6 ;  /* 0x00000006ff087e24 */ /* 0x000fc6000f8e00ff */
[----:B------:R-:W-:Y:S01]  /*1030*/  IMAD.U32 R9, RZ, RZ, UR7 ;  /* 0x00000007ff097e24 */ /* 0x000fe2000f8e00ff */
[----:B------:R-:W-:Y:S01]  /*1040*/  ULDC.64 UR6, c[0x0][0x3f8] ;  /* 0x0000fe0000067ab9 */ /* 0x000fe20000000a00 */
[----:B------:R-:W-:Y:S02]  /*1050*/  UISETP.NE.AND.EX UP0, UPT, UR9, URZ, UPT, UP0 ;  /* 0x0000003f0900728c */ /* 0x000fe4000bf05300 */
[----:B------:R-:W-:Y:S01]  /*1060*/  UISETP.NE.U32.AND UP1, UPT, UR6, URZ, UPT ;  /* 0x0000003f0600728c */ /* 0x000fe2000bf25070 */
[----:B------:R0:W5:Y:S03]  /*1070*/  @P0 LDG.E R3, desc[UR38][R8.64] ;  /* 0x0000002608030981 */ /* 0x000166000c1e1900 */
[----:B------:R-:W-:Y:S01]  /*1080*/  UISETP.NE.AND.EX UP1, UPT, UR7, URZ, UPT, UP1 ;  /* 0x0000003f0700728c */ /* 0x000fe2000bf25310 */
[----:B------:R-:W-:Y:S02]  /*1090*/  PLOP3.LUT P0, PT, PT, PT, UP0, 0x80, 0x0 ;  /* 0x000000000000781c */ /* 0x000fe40003f0f008 */
[----:B------:R-:W-:Y:S01]  /*10a0*/  ULDC UR7, c[0x0][0x2e0] ;  /* 0x0000b80000077ab9 */ /* 0x000fe20000000800 */
[----:B------:R-:W-:-:S02]  /*10b0*/  USEL UR4, UR4, 0x1, UP1 ;  /* 0x0000000104047887 */ /* 0x000fc40008800000 */
[----:B------:R-:W-:Y:S02]  /*10c0*/  @UP0 ULEA UR6, UP1, UR44, UR8, 0x2 ;  /* 0x000000082c060291 */ /* 0x000fe4000f82103f */
[----:B------:R-:W-:Y:S02]  /*10d0*/  UIMAD UR4, UR4, UR7, URZ ;  /* 0x00000007040472a4 */ /* 0x000fe4000f8e023f */
[----:B------:R-:W-:Y:S02]  /*10e0*/  @UP0 ULEA.HI.X UR7, UR44, UR9, UR45, 0x2, UP1 ;  /* 0x000000092c070291 */ /* 0x000fe400088f142d */
[----:B------:R-:W-:Y:S02]  /*10f0*/  MOV R6, UR6 ;  /* 0x0000000600067c02 */ /* 0x000fe40008000f00 */
[----:B------:R-:W-:Y:S02]  /*1100*/  IMAD.U32 R152, RZ, RZ, UR4 ;  /* 0x00000004ff987e24 */ /* 0x000fe4000f8e00ff */
[----:B------:R-:W-:-:S05]  /*1110*/  IMAD.U32 R7, RZ, RZ, UR7 ;  /* 0x00000007ff077e24 */ /* 0x000fca000f8e00ff */
[----:B------:R0:W5:Y:S01]  /*1120*/  @P0 LDG.E R152, desc[UR38][R6.64] ;  /* 0x0000002606980981 */ /* 0x000162000c1e1900 */
[----:B------:R-:W-:Y:S01]  /*1130*/  UMOV UR46, UR5 ;  /* 0x00000005002e7c82 */ /* 0x000fe20008000000 */
[----:B-1-3--:R-:W-:Y:S05]  /*1140*/  @P0 BRA `(.L_x_256) ;  /* 0x00000000002c0947 */ /* 0x00afea0003800000 */
[----:B------:R-:W-:Y:S02]  /*1150*/  ULDC.64 UR4, c[0x0][0xa08] ;  /* 0x0002820000047ab9 */ /* 0x000fe40000000a00 */
[----:B------:R-:W-:-:S04]  /*1160*/  ISETP.NE.U32.AND P0, PT, RZ, UR4, PT ;  /* 0x00000004ff007c0c */ /* 0x000fc8000bf05070 */
[----:B------:R-:W-:-:S13]  /*1170*/  ISETP.NE.AND.EX P0, PT, RZ, UR5, PT, P0 ;  /* 0x00000005ff007c0c */ /* 0x000fda000bf05300 */
[----:B------:R-:W-:Y:S05]  /*1180*/  @!P0 BRA `(.L_x_256) ;  /* 0x00000000001c8947 */ /* 0x000fea0003800000 */
[----:B------:R-:W-:Y:S02]  /*1190*/  ULDC.64 UR4, c[0x0][0xa08] ;  /* 0x0002820000047ab9 */ /* 0x000fe40000000a00 */
[----:B------:R-:W-:-:S06]  /*11a0*/  UIMAD.WIDE UR4, UR44, 0x4, UR4 ;  /* 0x000000042c0478a5 */ /* 0x000fcc000f8e0204 */
[----:B0-----:R-:W-:Y:S02]  /*11b0*/  IMAD.U32 R6, RZ, RZ, UR4 ;  /* 0x00000004ff067e24 */ /* 0x001fe4000f8e00ff */
[----:B------:R-:W-:-:S05]  /*11c0*/  IMAD.U32 R7, RZ, RZ, UR5 ;  /* 0x00000005ff077e24 */ /* 0x000fca000f8e00ff */
[----:B-----5:R-:W2:Y:S04]  /*11d0*/  LDG.E R152, desc[UR38][R6.64] ;  /* 0x0000002606987981 */ /* 0x020ea8000c1e1900 */
[----:B------:R-:W2:Y:S02]  /*11e0*/  LDG.E R9, desc[UR38][R6.64+0x4] ;  /* 0x0000042606097981 */ /* 0x000ea4000c1e1900 */
[----:B--2---:R-:W-:-:S07]  /*11f0*/  IMAD.IADD R152, R9, 0x1, -R152 ;  /* 0x0000000109987824 */ /* 0x004fce00078e0a98 */
.L_x_256:
[----:B------:R-:W-:Y:S01]  /*1200*/  UISETP.NE.AND UP0, UPT, UR47, 0x1, UPT ;  /* 0x000000012f00788c */ /* 0x000fe2000bf05270 */
[----:B-----5:R-:W-:Y:S01]  /*1210*/  IMAD.IADD R152, R152, 0x1, -R3 ;  /* 0x0000000198987824 */ /* 0x020fe200078e0a03 */
[----:B------:R-:W-:Y:S01]  /*1220*/  CS2R R32, SRZ ;  /* 0x0000000000207805 */ /* 0x000fe2000001ff00 */
[----:B------:R-:W-:Y:S01]  /*1230*/  IMAD.MOV.U32 R187, RZ, RZ, R5 ;  /* 0x000000ffffbb7224 */ /* 0x000fe200078e0005 */
[----:B------:R-:W-:Y:S02]  /*1240*/  CS2R R36, SRZ ;  /* 0x0000000000247805 */ /* 0x000fe4000001ff00 */
[----:B------:R-:W-:Y:S02]  /*1250*/  CS2R R150, SRZ ;  /* 0x0000000000967805 */ /* 0x000fe4000001ff00 */
[----:B------:R-:W-:Y:S02]  /*1260*/  PLOP3.LUT P0, PT, PT, PT, UP0, 0x80, 0x0 ;  /* 0x000000000000781c */ /* 0x000fe40003f0f008 */
[----:B------:R-:W-:-:S02]  /*1270*/  CS2R R148, SRZ ;  /* 0x0000000000947805 */ /* 0x000fc4000001ff00 */
[----:B------:R-:W-:Y:S02]  /*1280*/  IADD3 R0, R152, 0x3f, RZ ;  /* 0x0000003f98007810 */ /* 0x000fe40007ffe0ff */
[----:B------:R-:W-:Y:S02]  /*1290*/  CS2R R146, SRZ ;  /* 0x0000000000927805 */ /* 0x000fe4000001ff00 */
[----:B------:R-:W-:Y:S02]  /*12a0*/  CS2R R144, SRZ ;  /* 0x0000000000907805 */ /* 0x000fe4000001ff00 */
[----:B------:R-:W-:Y:S02]  /*12b0*/  CS2R R142, SRZ ;  /* 0x00000000008e7805 */ /* 0x000fe4000001ff00 */
[----:B------:R-:W-:Y:S02]  /*12c0*/  SHF.R.S32.HI R3, RZ, 0x1f, R0 ;  /* 0x0000001fff037819 */ /* 0x000fe40000011400 */
[----:B------:R-:W-:-:S02]  /*12d0*/  CS2R R140, SRZ ;  /* 0x00000000008c7805 */ /* 0x000fc4000001ff00 */
[----:B------:R-:W-:Y:S02]  /*12e0*/  CS2R R138, SRZ ;  /* 0x00000000008a7805 */ /* 0x000fe4000001ff00 */
[----:B------:R-:W-:Y:S02]  /*12f0*/  CS2R R136, SRZ ;  /* 0x0000000000887805 */ /* 0x000fe4000001ff00 */
[----:B------:R-:W-:Y:S01]  /*1300*/  LEA.HI R3, R3, R0, RZ, 0x6 ;  /* 0x0000000003037211 */ /* 0x000fe200078f30ff */
[----:B------:R-:W-:Y:S01]  /*1310*/  IMAD.MOV.U32 R178, RZ, RZ, RZ ;  /* 0x000000ffffb27224 */ /* 0x000fe200078e00ff */
[----:B------:R-:W-:Y:S02]  /*1320*/  CS2R R176, SRZ ;  /* 0x0000000000b07805 */ /* 0x000fe4000001ff00 */
[----:B------:R-:W-:Y:S02]  /*1330*/  CS2R R132, SRZ ;  /* 0x0000000000847805 */ /* 0x000fe4000001ff00 */
[----:B------:R-:W-:-:S02]  /*1340*/  CS2R R174, SRZ ;  /* 0x0000000000ae7805 */ /* 0x000fc4000001ff00 */
[----:B------:R-:W-:Y:S02]  /*1350*/  CS2R R128, SRZ ;  /* 0x0000000000807805 */ /* 0x000fe4000001ff00 */
[----:B------:R-:W-:Y:S02]  /*1360*/  CS2R R172, SRZ ;  /* 0x0000000000ac7805 */ /* 0x000fe4000001ff00 */
[----:B------:R-:W-:Y:S02]  /*1370*/  CS2R R124, SRZ ;  /* 0x00000000007c7805 */ /* 0x000fe4000001ff00 */
[----:B------:R-:W-:Y:S02]  /*1380*/  CS2R R170, SRZ ;  /* 0x0000000000aa7805 */ /* 0x000fe4000001ff00 */
[----:B------:R-:W-:Y:S01]  /*1390*/  CS2R R120, SRZ ;  /* 0x0000000000787805 */ /* 0x000fe2000001ff00 */
[----:B------:R-:W-:Y:S01]  /*13a0*/  IMAD.MOV.U32 R168, RZ, RZ, RZ ;  /* 0x000000ffffa87224 */ /* 0x000fe200078e00ff */
[----:B------:R-:W-:-:S02]  /*13b0*/  CS2R R116, SRZ ;  /* 0x0000000000747805 */ /* 0x000fc4000001ff00 */
[----:B------:R-:W-:Y:S02]  /*13c0*/  CS2R R166, SRZ ;  /* 0x0000000000a67805 */ /* 0x000fe4000001ff00 */
[----:B------:R-:W-:Y:S02]  /*13d0*/  CS2R R164, SRZ ;  /* 0x0000000000a47805 */ /* 0x000fe4000001ff00 */
[----:B------:R-:W-:Y:S02]  /*13e0*/  CS2R R112, SRZ ;  /* 0x0000000000707805 */ /* 0x000fe4000001ff00 */
[----:B------:R-:W-:Y:S02]  /*13f0*/  CS2R R162, SRZ ;  /* 0x0000000000a27805 */ /* 0x000fe4000001ff00 */
[----:B------:R-:W-:Y:S02]  /*1400*/  CS2R R108, SRZ ;  /* 0x00000000006c7805 */ /* 0x000fe4000001ff00 */
[----:B------:R-:W-:-:S02]  /*1410*/  CS2R R160, SRZ ;  /* 0x0000000000a07805 */ /* 0x000fc4000001ff00 */
[----:B------:R-:W-:Y:S02]  /*1420*/  CS2R R104, SRZ ;  /* 0x0000000000687805 */ /* 0x000fe4000001ff00 */
        /* <DEDUP_REMOVED lines=38> */
[----:B0-----:R-:W-:-:S02]  /*1690*/  CS2R R8, SRZ ;  /* 0x0000000000087805 */ /* 0x001fc4000001ff00 */
[----:B------:R-:W-:Y:S01]  /*16a0*/  SHF.R.S32.HI R169, RZ, 0x6, R3 ;  /* 0x00000006ffa97819 */ /* 0x000fe20000011403 */
[----:B------:R-:W-:Y:S06]  /*16b0*/  @!P0 BRA `(.L_x_257) ;  /* 0x0000001800508947 */ /* 0x000fec0003800000 */
[----:B------:R-:W-:Y:S02]  /*16c0*/  ISETP.GE.AND P1, PT, R152, 0x1, PT ;  /* 0x000000019800780c */ /* 0x000fe40003f26270 */
[----:B------:R-:W-:-:S11]  /*16d0*/  PLOP3.LUT P0, PT, PT, PT, PT, 0x80, 0x0 ;  /* 0x000000000000781c */ /* 0x000fd60003f0f070 */
[----:B------:R-:W-:Y:S05]  /*16e0*/  @!P1 BRA `(.L_x_258) ;  /* 0x0000005000b89947 */ /* 0x000fea0003800000 */
[----:B------:R-:W0:Y:S01]  /*16f0*/  SHFL.IDX PT, R0, R188, RZ, 0x1f ;  /* 0x00001fffbc007589 */ /* 0x000e2200000e0000 */
[----:B------:R-:W-:-:S06]  /*1700*/  UISETP.NE.AND UP0, UPT, UR43, 0x3, UPT ;  /* 0x000000032b00788c */ /* 0x000fcc000bf05270 */
[----:B------:R-:W-:Y:S02]  /*1710*/  PLOP3.LUT P0, PT, PT, PT, UP0, 0x80, 0x0 ;  /* 0x000000000000781c */ /* 0x000fe40003f0f008 */
[----:B0-----:R-:W-:-:S13]  /*1720*/  R2UR UR4, R0 ;  /* 0x00000000000472ca */ /* 0x001fda00000e0000 */
        /* <DEDUP_REMOVED lines=10> */
.L_x_259:
[----:B------:R-:W-:Y:S01]  /*17d0*/  ULEA UR16, UR41, UR42, 0x3 ;  /* 0x0000002a29107291 */ /* 0x000fe2000f8e183f */
[----:B------:R-:W-:-:S04]  /*17e0*/  MOV R0, UR40 ;  /* 0x0000002800007c02 */ /* 0x000fc80008000f00 */
[----:B------:R-:W-:-:S04]  /*17f0*/  SHF.L.U32 R0, R0, 0x1f, RZ ;  /* 0x0000001f00007819 */ /* 0x000fc800000006ff */
[----:B------:R-:W0:Y:S02]  /*1800*/  SYNCS.PHASECHK.TRANS64.TRYWAIT P0, [UR16+0x28c50], R0 ;  /* 0x028c5000ff0075a7 */ /* 0x000e240008000150 */
[----:B0-----:R-:W-:Y:S05]  /*1810*/  @!P0 BRA `(.L_x_260) ;  /* 0x000000c400908947 */ /* 0x001fea0003800000 */
.L_x_383:
[----:B------:R-:W-:Y:S01]  /*1820*/  BAR.SYNC.DEFER_BLOCKING 0xe, 0x100 ;  /* 0x0384000000007b1d */ /* 0x000fe20000010000 */
[----:B------:R-:W-:Y:S01]  /*1830*/  UIADD3 UR4, UR42, 0x26800, URZ ;  /* 0x000268002a047890 */ /* 0x000fe2000fffe03f */
[----:B0-----:R-:W-:Y:S01]  /*1840*/  IMAD.U32 R0, RZ, RZ, UR16 ;  /* 0x00000010ff007e24 */ /* 0x001fe2000f8e00ff */
[----:B------:R-:W-:Y:S02]  /*1850*/  ULEA UR12, UR41, UR20, 0xc ;  /* 0x00000014290c7291 */ /* 0x000fe4000f8e603f */
[----:B------:R-:W-:Y:S01]  /*1860*/  USHF.R.U32.HI UR4, URZ, 0x4, UR4 ;  /* 0x000000043f047899 */ /* 0x000fe20008011604 */
[----:B------:R-:W-:Y:S01]  /*1870*/  UMOV UR7, 0x40000040 ;  /* 0x4000004000077882 */ /* 0x000fe20000000000 */
[----:B------:R-:W-:Y:S02]  /*1880*/  UMOV UR5, 0x40000040 ;  /* 0x4000004000057882 */ /* 0x000fe40000000000 */
[----:B------:R-:W-:Y:S01]  /*1890*/  ULOP3.LUT UR4, UR4, 0x3fff, URZ, 0xc0, !UPT ;  /* 0x00003fff04047892 */ /* 0x000fe2000f8ec03f */
[----:B------:R-:W0:Y:S01]  /*18a0*/  S2R R3, SR_TID.X ;  /* 0x0000000000037919 */ /* 0x000e220000002100 */
        /* <DEDUP_REMOVED lines=9> */
[----:B------:R-:W-:-:S06]  /*1940*/  WARPGROUP.ARRIVE ;  /* 0x00000000000079c5 */ /* 0x000fcc0000000000 */
[----:B------:R-:W-:Y:S01]  /*1950*/  HGMMA.64x256x16.F32.BF16 R24, gdesc[UR4].tnspB, RZ, !UPT, gsb0 ;  /* 0x43e00000041879f0 */ /* 0x000fe2000c0018ff */
[----:B------:R-:W-:Y:S02]  /*1960*/  UIADD3 UR6, UR12, 0x80, URZ ;  /* 0x000000800c067890 */ /* 0x000fe4000fffe03f */
[----:B------:R-:W-:Y:S01]  /*1970*/  UIADD3 UR4, UR13, 0x2, URZ ;  /* 0x000000020d047890 */ /* 0x000fe2000fffe03f */
[----:B------:R-:W-:Y:S01]  /*1980*/  UMOV UR7, 0x40000040 ;  /* 0x4000004000077882 */ /* 0x000fe20000000000 */
[----:B------:R-:W-:Y:S01]  /*1990*/  UMOV UR5, 0x40000040 ;  /* 0x4000004000057882 */ /* 0x000fe20000000000 */
[----:B------:R-:W-:-:S03]  /*19a0*/  UIADD3 UR12, UR13, 0x6, URZ ;  /* 0x000000060d0c7890 */ /* 0x000fc6000fffe03f */
[----:B------:R-:W-:Y:S01]  /*19b0*/  UMOV UR13, 0x40000040 ;  /* 0x40000040000d7882 */ /* 0x000fe20000000000 */
[----:B0-----:R-:W-:-:S04]  /*19c0*/  LOP3.LUT R3, R3, 0x7f, RZ, 0xc0, !PT ;  /* 0x0000007f03037812 */ /* 0x001fc800078ec0ff */
[----:B------:R-:W-:-:S13]  /*19d0*/  ISETP.NE.AND P0, PT, R3, RZ, PT ;  /* 0x000000ff0300720c */ /* 0x000fda0003f05270 */
        /* <DEDUP_REMOVED lines=16> */
[----:B------:R-:W-:-:S13]  /*1ae0*/  ISETP.GE.AND P0, PT, R152, 0x41, PT ;  /* 0x000000419800780c */ /* 0x000fda0003f06270 */
[----:B0-----:R-:W-:Y:S05]  /*1af0*/  @!P0 BRA `(.L_x_261) ;  /* 0x0000000c00008947 */ /* 0x001fea0003800000 */
[----:B------:R-:W-:-:S07]  /*1b00*/  VIADD R169, R169, 0xfffffffe ;  /* 0xfffffffea9a97836 */ /* 0x000fce0000000000 */
.L_x_266:
[----:B------:R-:W-:Y:S01]  /*1b10*/  BAR.SYNC.DEFER_BLOCKING 0xe, 0x100 ;  /* 0x0384000000007b1d */ /* 0x000fe20000010000 */
[----:B------:R-:W-:Y:S01]  /*1b20*/  IMAD.U32 R3, RZ, RZ, UR41 ;  /* 0x00000029ff037e24 */ /* 0x000fe2000f8e00ff */
[----:B------:R-:W-:Y:S01]  /*1b30*/  UISETP.NE.AND UP1, UPT, UR43, 0x3, UPT ;  /* 0x000000032b00788c */ /* 0x000fe2000bf25270 */
[----:B------:R-:W-:Y:S01]  /*1b40*/  ISETP.GT.AND P1, PT, R169, RZ, PT ;  /* 0x000000ffa900720c */ /* 0x000fe20003f24270 */
[----:B------:R-:W-:Y:S01]  /*1b50*/  UIADD3 UR41, UR41, 0x1, URZ ;  /* 0x0000000129297890 */ /* 0x000fe2000fffe03f */
[----:B0-----:R-:W-:Y:S01]  /*1b60*/  IMAD R0, R3, 0x40, R16 ;  /* 0x0000004003007824 */ /* 0x001fe200078e0210 */
[----:B------:R-:W-:Y:S02]  /*1b70*/  IADD3 R169, R169, -0x1, RZ ;  /* 0xffffffffa9a97810 */ /* 0x000fe40007ffe0ff */
[----:B------:R-:W-:Y:S01]  /*1b80*/  PLOP3.LUT P2, PT, PT, PT, UP1, 0x80, 0x0 ;  /* 0x000000000000781c */ /* 0x000fe20003f4f018 */
[----:B------:R-:W-:Y:S01]  /*1b90*/  UISETP.NE.AND UP0, UPT, UR41, 0x2, UPT ;  /* 0x000000022900788c */ /* 0x000fe2000bf05270 */
[----:B------:R-:W-:-:S03]  /*1ba0*/  LEA R0, R0, UR42, 0x2 ;  /* 0x0000002a00007c11 */ /* 0x000fc6000f8e10ff */
[----:B------:R-:W-:Y:S02]  /*1bb0*/  USEL UR6, URZ, 0x1, UP0 ;  /* 0x000000013f067887 */ /* 0x000fe40008000000 */
[----:B------:R-:W-:Y:S02]  /*1bc0*/  USEL UR41, UR41, URZ, UP0 ;  /* 0x0000003f29297287 */ /* 0x000fe40008000000 */
[----:B------:R-:W-:Y:S01]  /*1bd0*/  ULOP3.LUT UR40, UR40, UR6, URZ, 0x3c, !UPT ;  /* 0x0000000628287292 */ /* 0x000fe2000f8e3c3f */
[----:B------:R-:W0:Y:S04]  /*1be0*/  LDS R3, [R0+0x28800] ;  /* 0x0288000000037984 */ /* 0x000e280000000800 */
[----:B------:R-:W1:Y:S01]  /*1bf0*/  LDS R4, [R0+0x28820] ;  /* 0x0288200000047984 */ /* 0x000e620000000800 */
[-C--:B0-----:R-:W-:Y:S01]  /*1c00*/  FMUL.FTZ R24, R24, R3.reuse ;  /* 0x0000000318187220 */ /* 0x081fe20000410000 */
        /* <DEDUP_REMOVED lines=129> */
.L_x_262:
[----:B------:R-:W-:Y:S01]  /*2420*/  ULEA UR6, UR41, UR42, 0x3 ;  /* 0x0000002a29067291 */ /* 0x000fe2000f8e183f */
[----:B------:R-:W-:-:S05]  /*2430*/  IMAD.U32 R0, RZ, RZ, UR40 ;  /* 0x00000028ff007e24 */ /* 0x000fca000f8e00ff */
[----:B------:R-:W-:-:S04]  /*2440*/  SHF.L.U32 R0, R0, 0x1f, RZ ;  /* 0x0000001f00007819 */ /* 0x000fc800000006ff */
[----:B------:R0:W1:Y:S01]  /*2450*/  SYNCS.PHASECHK.TRANS64.TRYWAIT P0, [UR6+0x28c50], R0 ;  /* 0x028c5000ff0075a7 */ /* 0x0000620008000146 */
[----:B------:R-:W-:Y:S05]  /*2460*/  @!P2 BRA `(.L_x_263) ;  /* 0x000000000004a947 */ /* 0x000fea0003800000 */
[----:B------:R-:W-:Y:S01]  /*2470*/  BPT.TRAP 0x1 ;  /* 0x000000040000795c */ /* 0x000fe20000300000 */
.L_x_263:
[----:B-1----:R-:W-:Y:S05]  /*2480*/  @P0 BRA `(.L_x_264) ;  /* 0x0000000000080947 */ /* 0x002fea0003800000 */
[----:B------:R-:W1:Y:S02]  /*2490*/  SYNCS.PHASECHK.TRANS64.TRYWAIT P0, [UR6+0x28c50], R0 ;  /* 0x028c5000ff0075a7 */ /* 0x000e640008000146 */
[----:B-1----:R-:W-:Y:S05]  /*24a0*/  @!P0 BRA `(.L_x_265) ;  /* 0x000000b800848947 */ /* 0x002fea0003800000 */
.L_x_264:
[----:B------:R-:W-:Y:S01]  /*24b0*/  UIADD3 UR6, UR42, 0x26800, URZ ;  /* 0x000268002a067890 */ /* 0x000fe2000fffe03f */
[----:B------:R-:W-:Y:S01]  /*24c0*/  WARPGROUP.ARRIVE ;  /* 0x00000000000079c5 */ /* 0x000fe20000000000 */
[----:B------:R-:W-:-:S05]  /*24d0*/  ULEA UR18, UR41, UR20, 0xc ;  /* 0x0000001429127291 */ /* 0x000fca000f8e603f */
[----:B-1----:R-:W1:Y:S01]  /*24e0*/  S2R R3, SR_TID.X ;  /* 0x0000000000037919 */ /* 0x002e620000002100 */
[----:B------:R-:W-:Y:S01]  /*24f0*/  USHF.R.U32.HI UR6, URZ, 0x4, UR6 ;  /* 0x000000043f067899 */ /* 0x000fe20008011606 */
[----:B0-----:R-:W-:Y:S01]  /*2500*/  IMAD.U32 R0, RZ, RZ, UR41 ;  /* 0x00000029ff007e24 */ /* 0x001fe2000f8e00ff */
        /* <DEDUP_REMOVED lines=11> */
[----:B-1----:R-:W-:-:S04]  /*25c0*/  LOP3.LUT R3, R3, 0x7f, RZ, 0xc0, !PT ;  /* 0x0000007f03037812 */ /* 0x002fc800078ec0ff */
        /* <DEDUP_REMOVED lines=19> */
.L_x_261:
[----:B------:R-:W-:Y:S01]  /*2700*/  BAR.SYNC.DEFER_BLOCKING 0xe, 0x100 ;  /* 0x0384000000007b1d */ /* 0x000fe20000010000 */
[----:B------:R-:W-:Y:S01]  /*2710*/  IMAD.U32 R3, RZ, RZ, UR41 ;  /* 0x00000029ff037e24 */ /* 0x000fe2000f8e00ff */
[----:B------:R-:W-:Y:S01]  /*2720*/  UIADD3 UR41, UR41, 0x1, URZ ;  /* 0x0000000129297890 */ /* 0x000fe2000fffe03f */
[----:B------:R-:W-:Y:S02]  /*2730*/  PLOP3.LUT P0, PT, PT, PT, PT, 0x8, 0x0 ;  /* 0x000000000000781c */ /* 0x000fe40003f0e170 */
[----:B0-----:R-:W-:Y:S01]  /*2740*/  IMAD R0, R3, 0x40, R16 ;  /* 0x0000004003007824 */ /* 0x001fe200078e0210 */
[----:B------:R-:W-:-:S04]  /*2750*/  UISETP.NE.AND UP0, UPT, UR41, 0x2, UPT ;  /* 0x000000022900788c */ /* 0x000fc8000bf05270 */
[----:B------:R-:W-:Y:S01]  /*2760*/  LEA R3, R0, UR42, 0x2 ;  /* 0x0000002a00037c11 */ /* 0x000fe2000f8e10ff */
        /* <DEDUP_REMOVED lines=8> */
[----:B------:R-:W-:Y:S01]  /*27f0*/  FMUL.FTZ R8, R25, R4 ;  /* 0x0000000419087220 */ /* 0x000fe20000410000 */
[-C--:B-1----:R-:W-:Y:S01]  /*2800*/  FMUL.FTZ R9, R26, R0.reuse ;  /* 0x000000001a097220 */ /* 0x082fe20000410000 */
        /* <DEDUP_REMOVED lines=123> */
[----:B------:R-:W-:Y:S01]  /*2fc0*/  MOV R36, RZ ;  /* 0x000000ff00247202 */ /* 0x000fe20000000f00 */
[----:B------:R-:W-:Y:S01]  /*2fd0*/  IMAD.MOV.U32 R32, RZ, RZ, RZ ;  /* 0x000000ffff207224 */ /* 0x000fe200078e00ff */
[----:B------:R-:W-:Y:S06]  /*2fe0*/  BAR.ARV 0xf, 0x100 ;  /* 0x03c4000000007b1d */ /* 0x000fec0000002000 */
[----:B------:R-:W-:Y:S05]  /*2ff0*/  BRA `(.L_x_258) ;  /* 0x0000003800747947 */ /* 0x000fea0003800000 */
.L_x_257:
[----:B------:R-:W-:Y:S02]  /*3000*/  ISETP.GE.AND P1, PT, R152, 0x1, PT ;  /* 0x000000019800780c */ /* 0x000fe40003f26270 */
[----:B------:R-:W-:-:S11]  /*3010*/  PLOP3.LUT P0, PT, PT, PT, PT, 0x80, 0x0 ;  /* 0x000000000000781c */ /* 0x000fd60003f0f070 */
[----:B------:R-:W-:Y:S05]  /*3020*/  @!P1 BRA `(.L_x_258) ;  /* 0x0000003800689947 */ /* 0x000fea0003800000 */
[----:B------:R-:W0:Y:S02]  /*3030*/  SHFL.IDX PT, R0, R188, RZ, 0x1f ;  /* 0x00001fffbc007589 */ /* 0x000e2400000e0000 */
[----:B0-----:R-:W-:-:S13]  /*3040*/  R2UR UR4, R0 ;  /* 0x00000000000472ca */ /* 0x001fda00000e0000 */
        /* <DEDUP_REMOVED lines=15> */
[----:B------:R0:W1:Y:S01]  /*3140*/  LDC.64 R14, c[0x4][R0] ;  /* 0x01000000000e7b82 */ /* 0x0000620000000a00 */
[----:B------:R-:W-:Y:S01]  /*3150*/  IMAD.U32 R5, RZ, RZ, UR5 ;  /* 0x00000005ff057e24 */ /* 0x000fe2000f8e00ff */
[----:B------:R-:W-:Y:S01]  /*3160*/  ULDC.64 UR4, c[0x4][0x90] ;  /* 0x0100240000047ab9 */ /* 0x000fe20000000a00 */
[----:B------:R-:W-:Y:S01]  /*3170*/  MOV R10, UR6 ;  /* 0x00000006000a7c02 */ /* 0x000fe20008000f00 */
[----:B------:R-:W-:Y:S02]  /*3180*/  IMAD.U32 R6, RZ, RZ, UR4 ;  /* 0x00000004ff067e24 */ /* 0x000fe4000f8e00ff */
[----:B------:R-:W-:-:S02]  /*3190*/  IMAD.U32 R7, RZ, RZ, UR5 ;  /* 0x00000005ff077e24 */ /* 0x000fc4000f8e00ff */
[----:B------:R-:W-:Y:S02]  /*31a0*/  IMAD.U32 R11, RZ, RZ, UR7 ;  /* 0x00000007ff0b7e24 */ /* 0x000fe4000f8e00ff */
[----:B------:R-:W-:Y:S02]  /*31b0*/  IMAD.MOV.U32 R8, RZ, RZ, 0x70 ;  /* 0x00000070ff087424 */ /* 0x000fe400078e00ff */
[----:B------:R-:W-:Y:S02]  /*31c0*/  IMAD.MOV.U32 R12, RZ, RZ, 0x1 ;  /* 0x00000001ff0c7424 */ /* 0x000fe400078e00ff */
[----:B0-----:R-:W-:-:S07]  /*31d0*/  IMAD.MOV.U32 R13, RZ, RZ, RZ ;  /* 0x000000ffff0d7224 */ /* 0x001fce00078e00ff */
[----:B------:R-:W-:-:S07]  /*31e0*/  LEPC R20, `(.L_x_267) ;  /* 0x000000001014794e */ /* 0x000fce0000000000 */
[----:B-1----:R-:W-:Y:S05]  /*31f0*/  CALL.ABS.NOINC R14 ;  /* 0x000000000e007343 */ /* 0x002fea0003c00000 */
.L_x_267:
[----:B------:R-:W-:Y:S01]  /*3200*/  ULEA.HI UR4, UR37, UR37, URZ, 0x1 ;  /* 0x0000002525047291 */ /* 0x000fe2000f8f083f */
[----:B------:R-:W-:-:S03]  /*3210*/  MOV R3, UR43 ;  /* 0x0000002b00037c02 */ /* 0x000fc60008000f00 */
[----:B------:R-:W-:Y:S01]  /*3220*/  ULOP3.LUT UR4, UR4, 0xfffffffe, URZ, 0xc0, !UPT ;  /* 0xfffffffe04047892 */ /* 0x000fe2000f8ec03f */
[----:B------:R-:W-:-:S03]  /*3230*/  ISETP.NE.AND P0, PT, R3, 0x3, PT ;  /* 0x000000030300780c */ /* 0x000fc60003f05270 */
[----:B------:R-:W-:-:S06]  /*3240*/  UIADD3 UR4, UR37, -UR4, URZ ;  /* 0x8000000425047290 */ /* 0x000fcc000fffe03f */
[----:B------:R-:W-:-:S05]  /*3250*/  IMAD.U32 R0, RZ, RZ, UR4 ;  /* 0x00000004ff007e24 */ /* 0x000fca000f8e00ff */
[----:B------:R-:W-:-:S04]  /*3260*/  SHF.L.U32 R0, R0, 0x1f, RZ ;  /* 0x0000001f00007819 */ /* 0x000fc800000006ff */
[----:B------:R-:W0:Y:S02]  /*3270*/  SYNCS.PHASECHK.TRANS64.TRYWAIT P1, [UR42+0x28c00], R0 ;  /* 0x028c0000ff0075a7 */ /* 0x000e24000802016a */
[----:B0-----:R-:W-:Y:S05]  /*3280*/  @!P1 BRA `(.L_x_268) ;  /* 0x000000ac00249947 */ /* 0x001fea0003800000 */
.L_x_384:
[----:B------:R-:W-:Y:S05]  /*3290*/  @!P0 BRA `(.L_x_269) ;  /* 0x0000000000048947 */ /* 0x000fea0003800000 */
[----:B------:R-:W-:Y:S01]  /*32a0*/  BPT.TRAP 0x1 ;  /* 0x000000040000795c */ /* 0x000fe20000300000 */
.L_x_269:
[----:B------:R-:W-:Y:S02]  /*32b0*/  IMAD.U32 R7, RZ, RZ, UR41 ;  /* 0x00000029ff077e24 */ /* 0x000fe4000f8e00ff */
[----:B------:R-:W-:-:S03]  /*32c0*/  IMAD.U32 R8, RZ, RZ, UR40 ;  /* 0x00000028ff087e24 */ /* 0x000fc6000f8e00ff */
[----:B------:R-:W-:Y:S02]  /*32d0*/  LEA R7, R7, UR42, 0x3 ;  /* 0x0000002a07077c11 */ /* 0x000fe4000f8e18ff */
[----:B------:R-:W-:-:S04]  /*32e0*/  SHF.L.U32 R8, R8, 0x1f, RZ ;  /* 0x0000001f08087819 */ /* 0x000fc800000006ff */
[----:B------:R1:W2:Y:S01]  /*32f0*/  SYNCS.PHASECHK.TRANS64.TRYWAIT P1, [R7+URZ+0x28c30], R8 ;  /* 0x028c3008070075a7 */ /* 0x0002a2000802017f */
[----:B------:R-:W-:Y:S05]  /*3300*/  @!P0 BRA `(.L_x_270) ;  /* 0x0000000000048947 */ /* 0x000fea0003800000 */
[----:B------:R-:W-:Y:S01]  /*3310*/  BPT.TRAP 0x1 ;  /* 0x000000040000795c */ /* 0x000fe20000300000 */
.L_x_270:
[----:B--2---:R-:W-:Y:S05]  /*3320*/  @P1 BRA `(.L_x_271) ;  /* 0x0000000000081947 */ /* 0x004fea0003800000 */
[----:B------:R-:W2:Y:S02]  /*3330*/  SYNCS.PHASECHK.TRANS64.TRYWAIT P1, [R7+URZ+0x28c30], R8 ;  /* 0x028c3008070075a7 */ /* 0x000ea4000802017f */
[----:B--2---:R-:W-:Y:S05]  /*3340*/  @!P1 BRA `(.L_x_272) ;  /* 0x000000ac000c9947 */ /* 0x004fea0003800000 */
.L_x_271:
[----:B0-----:R-:W0:Y:S01]  /*3350*/  S2R R0, SR_TID.X ;  /* 0x0000000000007919 */ /* 0x001e220000002100 */
[----:B------:R-:W-:-:S04]  /*3360*/  UIADD3 UR4, UR42, 0x22400, URZ ;  /* 0x000224002a047890 */ /* 0x000fc8000fffe03f */
[----:B------:R-:W-:-:S04]  /*3370*/  USHF.R.U32.HI UR4, URZ, 0x4, UR4 ;  /* 0x000000043f047899 */ /* 0x000fc80008011604 */
[----:B------:R-:W-:-:S06]  /*3380*/  ULOP3.LUT UR4, UR4, 0x3fff, URZ, 0xc0, !UPT ;  /* 0x00003fff04047892 */ /* 0x000fcc000f8ec03f */
[----:B------:R-:W-:Y:S01]  /*3390*/  IMAD.U32 R4, RZ, RZ, UR4 ;  /* 0x00000004ff047e24 */ /* 0x000fe2000f8e00ff */
[----:B------:R-:W-:Y:S05]  /*33a0*/  WARPSYNC.ALL ;  /* 0x0000000000007948 */ /* 0x000fea0003800000 */
[----:B------:R-:W-:Y:S02]  /*33b0*/  LOP3.LUT R4, R4, 0x10000, RZ, 0xfc, !PT ;  /* 0x0001000004047812 */ /* 0x000fe400078efcff */
[----:B0-----:R-:W-:-:S04]  /*33c0*/  LOP3.LUT R0, R0, 0x7f, RZ, 0xc0, !PT ;  /* 0x0000007f00007812 */ /* 0x001fc800078ec0ff */
[----:B------:R-:W-:Y:S02]  /*33d0*/  ISETP.NE.AND P1, PT, R0, RZ, PT ;  /* 0x000000ff0000720c */ /* 0x000fe40003f25270 */
[----:B------:R-:W-:Y:S01]  /*33e0*/  R2UR UR12, R4 ;  /* 0x00000000040c72ca */ /* 0x000fe200000e0000 */
[----:B------:R-:W-:Y:S01]  /*33f0*/  UIADD3 UR4, UR42, 0x20400, URZ ;  /* 0x000204002a047890 */ /* 0x000fe2000fffe03f */
[----:B------:R-:W-:Y:S01]  /*3400*/  WARPGROUP.ARRIVE ;  /* 0x00000000000079c5 */ /* 0x000fe20000000000 */
[----:B------:R-:W-:Y:S01]  /*3410*/  UMOV UR7, 0x40000040 ;  /* 0x4000004000077882 */ /* 0x000fe20000000000 */
[----:B------:R-:W-:Y:S01]  /*3420*/  UMOV UR5, 0x40000040 ;  /* 0x4000004000057882 */ /* 0x000fe20000000000 */
[----:B------:R-:W-:Y:S01]  /*3430*/  USHF.R.U32.HI UR4, URZ, 0x4, UR4 ;  /* 0x000000043f047899 */ /* 0x000fe20008011604 */
[----:B------:R-:W-:Y:S01]  /*3440*/  IMAD R0, R169, -0x40, R152 ;  /* 0xffffffc0a9007824 */ /* 0x000fe200078e0298 */
[----:B------:R-:W-:Y:S01]  /*3450*/  UMOV UR11, 0x40000040 ;  /* 0x40000040000b7882 */ /* 0x000fe20000000000 */
[----:B------:R-:W-:Y:S01]  /*3460*/  UMOV UR9, 0x40000040 ;  /* 0x4000004000097882 */ /* 0x000fe20000000000 */
[----:B------:R-:W-:Y:S01]  /*3470*/  ULOP3.LUT UR4, UR4, 0x3fff, URZ, 0xc0, !UPT ;  /* 0x00003fff04047892 */ /* 0x000fe2000f8ec03f */
[----:B------:R-:W-:Y:S01]  /*3480*/  UMOV UR15, 0x40000040 ;  /* 0x40000040000f7882 */ /* 0x000fe20000000000 */
[----:B------:R-:W-:-:S02]  /*3490*/  IADD3 R0, -R17, 0x40, R0 ;  /* 0x0000004011007810 */ /* 0x000fc40007ffe100 */
[----:B------:R-:W-:Y:S02]  /*34a0*/  ULEA UR12, UR41, UR12, 0x9 ;  /* 0x0000000c290c7291 */ /* 0x000fe4000f8e483f */
[----:B------:R-:W-:Y:S01]  /*34b0*/  ULOP3.LUT UR13, UR4, 0x10000, URZ, 0xfc, !UPT ;  /* 0x00010000040d7892 */ /* 0x000fe2000f8efc3f */
[C---:B------:R-:W-:Y:S01]  /*34c0*/  ISETP.GT.AND P6, PT, R0.reuse, RZ, PT ;  /* 0x000000ff0000720c */ /* 0x040fe20003fc4270 */
[----:B------:R-:W-:Y:S01]  /*34d0*/  UIADD3 UR10, UR12, 0x4, URZ ;  /* 0x000000040c0a7890 */ /* 0x000fe2000fffe03f */
[C---:B------:R-:W-:Y:S01]  /*34e0*/  ISETP.GT.AND P2, PT, R0.reuse, 0x1, PT ;  /* 0x000000010000780c */ /* 0x040fe20003f44270 */
[----:B------:R-:W-:Y:S01]  /*34f0*/  UIADD3 UR8, UR13, 0x4, URZ ;  /* 0x000000040d087890 */ /* 0x000fe2000fffe03f */
[C---:B------:R-:W-:Y:S01]  /*3500*/  ISETP.GT.AND P3, PT, R0.reuse, 0x8, PT ;  /* 0x000000080000780c */ /* 0x040fe20003f64270 */
[----:B------:R-:W-:Y:S01]  /*3510*/  UMOV UR6, UR12 ;  /* 0x0000000c00067c82 */ /* 0x000fe20008000000 */
[----:B------:R-:W-:Y:S01]  /*3520*/  UMOV UR4, UR13 ;  /* 0x0000000d00047c82 */ /* 0x000fe20008000000 */
[----:B------:R-:W-:Y:S01]  /*3530*/  UIADD3 UR14, UR12, 0x6, URZ ;  /* 0x000000060c0e7890 */ /* 0x000fe2000fffe03f */
[----:B------:R-:W-:Y:S01]  /*3540*/  HGMMA.64x64x16.F32.BF16 R24, gdesc[UR4], RZ, !UPT, gsb0 ;  /* 0x00e00000041879f0 */ /* 0x000fe2000c0018ff */
[----:B------:R-:W-:Y:S01]  /*3550*/  UIADD3 UR6, UR12, 0x2, URZ ;  /* 0x000000020c067890 */ /* 0x000fe2000fffe03f */
[C---:B------:R-:W-:Y:S01]  /*3560*/  ISETP.GT.AND P4, PT, R0.reuse, 0x9, PT ;  /* 0x000000090000780c */ /* 0x040fe20003f84270 */
[----:B------:R-:W-:Y:S01]  /*3570*/  UIADD3 UR4, UR13, 0x2, URZ ;  /* 0x000000020d047890 */ /* 0x000fe2000fffe03f */
[----:B------:R-:W-:Y:S01]  /*3580*/  ISETP.GT.AND P5, PT, R0, 0x10, PT ;  /* 0x000000100000780c */ /* 0x000fe20003fa4270 */
[----:B------:R-:W-:Y:S01]  /*3590*/  UMOV UR7, 0x40000040 ;  /* 0x4000004000077882 */ /* 0x000fe20000000000 */
[----:B------:R-:W-:Y:S01]  /*35a0*/  UMOV UR5, 0x40000040 ;  /* 0x4000004000057882 */ /* 0x000fe20000000000 */
[----:B------:R-:W-:Y:S01]  /*35b0*/  UIADD3 UR12, UR13, 0x6, URZ ;  /* 0x000000060d0c7890 */ /* 0x000fe2000fffe03f */
[----:B------:R-:W-:-:S02]  /*35c0*/  ULDC UR20, c[0x0][0x988] ;  /* 0x0002620000147ab9 */ /* 0x000fc40000000800 */
        /* <DEDUP_REMOVED lines=67> */
[----:B------:R-:W0:Y:S01]  /*3a00*/  SHFL.BFLY PT, R0, R5, 0x2, 0x1f ;  /* 0x0c401f0005007f89 */ /* 0x000e2200000e0000 */
[----:B------:R-:W-:Y:S02]  /*3a10*/  FSEL R51, R51, -INF , P4 ;  /* 0xff80000033337808 */ /* 0x000fe40002000000 */
[----:B------:R-:W-:-:S02]  /*3a20*/  FSEL R54, R54, -INF , P5 ;  /* 0xff80000036367808 */ /* 0x000fc40002800000 */
[----:B------:R-:W-:Y:S02]  /*3a30*/  FSEL R55, R55, -INF , P6 ;  /* 0xff80000037377808 */ /* 0x000fe40003000000 */
[----:B0-----:R-:W-:Y:S02]  /*3a40*/  FMNMX.FTZ R9, R5, R0, !PT ;  /* 0x0000000005097209 */ /* 0x001fe40007810000 */
[----:B------:R-:W-:-:S03]  /*3a50*/  FMNMX.FTZ R0, R30, R3, !PT ;  /* 0x000000031e007209 */ /* 0x000fc60007810000 */
[----:B------:R-:W0:Y:S01]  /*3a60*/  SHFL.BFLY PT, R10, R9, 0x1, 0x1f ;  /* 0x0c201f00090a7f89 */ /* 0x000e2200000e0000 */
[----:B------:R-:W-:-:S04]  /*3a70*/  FMNMX.FTZ R3, R31, R0, !PT ;  /* 0x000000001f037209 */ /* 0x000fc80007810000 */
[----:B------:R-:W-:-:S04]  /*3a80*/  FMNMX.FTZ R0, R34, R3, !PT ;  /* 0x0000000322007209 */ /* 0x000fc80007810000 */
[----:B------:R-:W-:-:S04]  /*3a90*/  FMNMX.FTZ R3, R35, R0, !PT ;  /* 0x0000000023037209 */ /* 0x000fc80007810000 */
[----:B------:R-:W-:-:S04]  /*3aa0*/  FMNMX.FTZ R6, R38, R3, !PT ;  /* 0x0000000326067209 */ /* 0x000fc80007810000 */
[----:B------:R-:W-:-:S04]  /*3ab0*/  FMNMX.FTZ R3, R39, R6, !PT ;  /* 0x0000000627037209 */ /* 0x000fc80007810000 */
[----:B------:R-:W-:Y:S02]  /*3ac0*/  FMNMX.FTZ R6, R42, R3, !PT ;  /* 0x000000032a067209 */ /* 0x000fe40007810000 */
[----:B0-----:R-:W-:Y:S02]  /*3ad0*/  FMNMX.FTZ R0, R9, R10, !PT ;  /* 0x0000000a09007209 */ /* 0x001fe40007810000 */
        /* <DEDUP_REMOVED lines=21> */
[----:B------:R-:W0:Y:S01]  /*3c30*/  SHFL.BFLY PT, R3, R6, 0x2, 0x1f ;  /* 0x0c401f0006037f89 */ /* 0x000e2200000e0000 */
[----:B------:R-:W3:Y:S01]  /*3c40*/  MUFU.EX2 R25, R25 ;  /* 0x0000001900197308 */ /* 0x000ee20000000800 */
[--C-:B------:R-:W-:Y:S01]  /*3c50*/  FFMA.FTZ R44, R44, UR20, -R9.reuse ;  /* 0x000000142c2c7c23 */ /* 0x100fe20008010809 */
[--C-:B------:R-:W-:Y:S01]  /*3c60*/  FFMA.FTZ R45, R45, UR20, -R9.reuse ;  /* 0x000000142d2d7c23 */ /* 0x100fe20008010809 */
[--C-:B------:R-:W-:Y:S01]  /*3c70*/  FFMA.FTZ R48, R48, UR20, -R9.reuse ;  /* 0x0000001430307c23 */ /* 0x100fe20008010809 */
[--C-:B------:R-:W-:Y:S01]  /*3c80*/  FFMA.FTZ R49, R49, UR20, -R9.reuse ;  /* 0x0000001431317c23 */ /* 0x100fe20008010809 */
[--C-:B------:R-:W-:Y:S01]  /*3c90*/  FFMA.FTZ R52, R52, UR20, -R9.reuse ;  /* 0x0000001434347c23 */ /* 0x100fe20008010809 */
[----:B------:R-:W-:-:S02]  /*3ca0*/  FFMA.FTZ R9, R53, UR20, -R9 ;  /* 0x0000001435097c23 */ /* 0x000fc40008010809 */
[----:B------:R-:W-:Y:S08]  /*3cb0*/  MUFU.EX2 R28, R28 ;  /* 0x0000001c001c7308 */ /* 0x000ff00000000800 */
[----:B------:R-:W4:Y:S01]  /*3cc0*/  MUFU.EX2 R29, R29 ;  /* 0x0000001d001d7308 */ /* 0x000f220000000800 */
[----:B---3--:R-:W-:Y:S02]  /*3cd0*/  F2FP.BF16.F32.PACK_AB R156, R25, R24 ;  /* 0x00000018199c723e */ /* 0x008fe400000010ff */
[----:B0-----:R-:W-:-:S05]  /*3ce0*/  FMNMX.FTZ R5, R6, R3, !PT ;  /* 0x0000000306057209 */ /* 0x001fca0007810000 */
[----:B------:R-:W-:Y:S01]  /*3cf0*/  MUFU.EX2 R32, R32 ;  /* 0x0000002000207308 */ /* 0x000fe20000000800 */
[----:B------:R-:W0:Y:S07]  /*3d00*/  SHFL.BFLY PT, R6, R5, 0x1, 0x1f ;  /* 0x0c201f0005067f89 */ /* 0x000e2e00000e0000 */
[----:B------:R-:W3:Y:S01]  /*3d10*/  MUFU.EX2 R33, R33 ;  /* 0x0000002100217308 */ /* 0x000ee20000000800 */
[----:B----4-:R-:W-:-:S07]  /*3d20*/  F2FP.BF16.F32.PACK_AB R158, R29, R28 ;  /* 0x0000001c1d9e723e */ /* 0x010fce00000010ff */
[----:B------:R-:W-:Y:S08]  /*3d30*/  MUFU.EX2 R36, R36 ;  /* 0x0000002400247308 */ /* 0x000ff00000000800 */
[----:B------:R-:W4:Y:S01]  /*3d40*/  MUFU.EX2 R37, R37 ;  /* 0x0000002500257308 */ /* 0x000f220000000800 */
[----:B---3--:R-:W-:Y:S02]  /*3d50*/  F2FP.BF16.F32.PACK_AB R160, R33, R32 ;  /* 0x0000002021a0723e */ /* 0x008fe400000010ff */
[----:B0-----:R-:W-:-:S04]  /*3d60*/  FMNMX.FTZ R3, R5, R6, !PT ;  /* 0x0000000605037209 */ /* 0x001fc80007810000 */
[C---:B------:R-:W-:Y:S01]  /*3d70*/  FSETP.NEU.FTZ.AND P2, PT, R3.reuse, -INF , PT ;  /* 0xff8000000300780b */ /* 0x040fe20003f5d000 */
[----:B------:R-:W-:Y:S01]  /*3d80*/  FMUL.FTZ R5, R3, UR20 ;  /* 0x0000001403057c20 */ /* 0x000fe20008410000 */
[----:B------:R-:W-:Y:S04]  /*3d90*/  MUFU.EX2 R40, R40 ;  /* 0x0000002800287308 */ /* 0x000fe80000000800 */
[----:B------:R-:W-:Y:S01]  /*3da0*/  FSEL R6, R5, RZ, P2 ;  /* 0x000000ff05067208 */ /* 0x000fe20001000000 */
[----:B------:R-:W-:Y:S01]  /*3db0*/  FADD.FTZ R5, R24, R25 ;  /* 0x0000001918057221 */ /* 0x000fe20000010000 */
[----:B----4-:R-:W-:Y:S02]  /*3dc0*/  F2FP.BF16.F32.PACK_AB R162, R37, R36 ;  /* 0x0000002425a2723e */ /* 0x010fe400000010ff */
[----:B------:R-:W0:Y:S01]  /*3dd0*/  MUFU.EX2 R41, R41 ;  /* 0x0000002900297308 */ /* 0x000e220000000800 */
        /* <DEDUP_REMOVED lines=15> */
[----:B------:R-:W3:Y:S01]  /*3ed0*/  MUFU.EX2 R27, R27 ;  /* 0x0000001b001b7308 */ /* 0x000ee20000000800 */
[----:B------:R-:W-:Y:S01]  /*3ee0*/  FADD.FTZ R12, R32, R13 ;  /* 0x0000000d200c7221 */ /* 0x000fe20000010000 */
[--C-:B------:R-:W-:Y:S01]  /*3ef0*/  FFMA.FTZ R46, R46, UR20, -R6.reuse ;  /* 0x000000142e2e7c23 */ /* 0x100fe20008010806 */
[----:B------:R4:W-:Y:S01]  /*3f00*/  @!P1 SYNCS.ARRIVE.TRANS64.RED.A1T0 RZ, [R5+URZ], RZ ;  /* 0x000000ff05ff99a7 */ /* 0x0009e2000810043f */
[--C-:B------:R-:W-:Y:S01]  /*3f10*/  FFMA.FTZ R47, R47, UR20, -R6.reuse ;  /* 0x000000142f2f7c23 */ /* 0x100fe20008010806 */
[--C-:B------:R-:W-:Y:S01]  /*3f20*/  FFMA.FTZ R50, R50, UR20, -R6.reuse ;  /* 0x0000001432327c23 */ /* 0x100fe20008010806 */
[--C-:B------:R-:W-:Y:S01]  /*3f30*/  FFMA.FTZ R51, R51, UR20, -R6.reuse ;  /* 0x0000001433337c23 */ /* 0x100fe20008010806 */
[--C-:B------:R-:W-:Y:S01]  /*3f40*/  FFMA.FTZ R54, R54, UR20, -R6.reuse ;  /* 0x0000001436367c23 */ /* 0x100fe20008010806 */
[----:B------:R-:W5:Y:S01]  /*3f50*/  MUFU.EX2 R30, R30 ;  /* 0x0000001e001e7308 */ /* 0x000f620000000800 */
[----:B------:R-:W-:Y:S01]  /*3f60*/  FFMA.FTZ R6, R55, UR20, -R6 ;  /* 0x0000001437067c23 */ /* 0x000fe20008010806 */
[----:B0-----:R-:W-:-:S06]  /*3f70*/  F2FP.BF16.F32.PACK_AB R164, R41, R40 ;  /* 0x0000002829a4723e */ /* 0x001fcc00000010ff */
[----:B------:R-:W4:Y:S01]  /*3f80*/  MUFU.EX2 R31, R31 ;  /* 0x0000001f001f7308 */ /* 0x000f220000000800 */
[----:B---3--:R-:W-:Y:S01]  /*3f90*/  FADD.FTZ R11, R26, R27 ;  /* 0x0000001b1a0b7221 */ /* 0x008fe20000010000 */
[----:B------:R-:W-:-:S06]  /*3fa0*/  F2FP.BF16.F32.PACK_AB R157, R27, R26 ;  /* 0x0000001a1b9d723e */ /* 0x000fcc00000010ff */
[----:B------:R-:W0:Y:S01]  /*3fb0*/  MUFU.EX2 R34, R34 ;  /* 0x0000002200227308 */ /* 0x000e220000000800 */
[----:B-----5:R-:W-:Y:S01]  /*3fc0*/  FADD.FTZ R10, R30, R11 ;  /* 0x0000000b1e0a7221 */ /* 0x020fe20000010000 */
[----:B------:R-:W-:-:S04]  /*3fd0*/  FADD.FTZ R11, R33, R12 ;  /* 0x0000000c210b7221 */ /* 0x000fc80000010000 */
[----:B------:R-:W-:Y:S02]  /*3fe0*/  FADD.FTZ R12, R36, R11 ;  /* 0x0000000b240c7221 */ /* 0x000fe40000010000 */
[----:B------:R-:W3:Y:S01]  /*3ff0*/  MUFU.EX2 R35, R35 ;  /* 0x0000002300237308 */ /* 0x000ee20000000800 */
[----:B----4-:R-:W-:Y:S01]  /*4000*/  FADD.FTZ R5, R31, R10 ;  /* 0x0000000a1f057221 */ /* 0x010fe20000010000 */
[----:B------:R-:W-:Y:S01]  /*4010*/  FADD.FTZ R11, R37, R12 ;  /* 0x0000000c250b7221 */ /* 0x000fe20000010000 */
[----:B------:R-:W-:Y:S01]  /*4020*/  F2FP.BF16.F32.PACK_AB R159, R31, R30 ;  /* 0x0000001e1f9f723e */ /* 0x000fe200000010ff */
[----:B------:R-:W-:Y:S02]  /*4030*/  BAR.SYNC.DEFER_BLOCKING 0xf, 0x100 ;  /* 0x03c4000000007b1d */ /* 0x000fe40000010000 */
[----:B------:R-:W-:Y:S01]  /*4040*/  FADD.FTZ R12, R40, R11 ;  /* 0x0000000b280c7221 */ /* 0x000fe20000010000 */
[----:B0-----:R-:W-:-:S03]  /*4050*/  FADD.FTZ R10, R34, R5 ;  /* 0x00000005220a7221 */ /* 0x001fc60000010000 */
[----:B------:R-:W0:Y:S01]  /*4060*/  MUFU.EX2 R38, R38 ;  /* 0x0000002600267308 */ /* 0x000e220000000800 */
[----:B------:R-:W-:Y:S01]  /*4070*/  FADD.FTZ R13, R41, R12 ;  /* 0x0000000c290d7221 */ /* 0x000fe20000010000 */
[----:B---3--:R-:W-:-:S06]  /*4080*/  FADD.FTZ R5, R35, R10 ;  /* 0x0000000a23057221 */ /* 0x008fcc0000010000 */
[----:B------:R-:W3:Y:S01]  /*4090*/  MUFU.EX2 R39, R39 ;  /* 0x0000002700277308 */ /* 0x000ee20000000800 */
[----:B------:R-:W-:-:S07]  /*40a0*/  F2FP.BF16.F32.PACK_AB R161, R35, R34 ;  /* 0x0000002223a1723e */ /* 0x000fce00000010ff */
[----:B------:R-:W4:Y:S01]  /*40b0*/  MUFU.EX2 R42, R42 ;  /* 0x0000002a002a7308 */ /* 0x000f220000000800 */
[----:B0-----:R-:W-:Y:S01]  /*40c0*/  FADD.FTZ R10, R38, R5 ;  /* 0x00000005260a7221 */ /* 0x001fe20000010000 */
[----:B------:R0:W-:Y:S06]  /*40d0*/  STSM.16.M88.4 [R23+0x26800], R156 ;  /* 0x0268009c17007844 */ /* 0x0001ec0000000200 */
[----:B------:R-:W5:Y:S01]  /*40e0*/  MUFU.EX2 R43, R43 ;  /* 0x0000002b002b7308 */ /* 0x000f620000000800 */
[C---:B---3--:R-:W-:Y:S01]  /*40f0*/  FADD.FTZ R5, R39.reuse, R10 ;  /* 0x0000000a27057221 */ /* 0x048fe20000010000 */
[----:B------:R-:W-:-:S05]  /*4100*/  F2FP.BF16.F32.PACK_AB R163, R39, R38 ;  /* 0x0000002627a3723e */ /* 0x000fca00000010ff */
[----:B------:R0:W-:Y:S01]  /*4110*/  STSM.16.M88.4 [R184], R160 ;  /* 0x000000a0b8007844 */ /* 0x0001e20000000200 */
[----:B------:R-:W-:Y:S01]  /*4120*/  MUFU.EX2 R44, R44 ;  /* 0x0000002c002c7308 */ /* 0x000fe20000000800 */
[----:B----4-:R-:W-:-:S07]  /*4130*/  FADD.FTZ R10, R42, R5 ;  /* 0x000000052a0a7221 */ /* 0x010fce0000010000 */
[----:B------:R-:W3:Y:S01]  /*4140*/  MUFU.EX2 R46, R46 ;  /* 0x0000002e002e7308 */ /* 0x000ee20000000800 */
[C---:B-----5:R-:W-:Y:S01]  /*4150*/  FADD.FTZ R5, R43.reuse, R10 ;  /* 0x0000000a2b057221 */ /* 0x060fe20000010000 */
[----:B------:R-:W-:-:S06]  /*4160*/  F2FP.BF16.F32.PACK_AB R165, R43, R42 ;  /* 0x0000002a2ba5723e */ /* 0x000fcc00000010ff */
[----:B------:R-:W4:Y:S08]  /*4170*/  MUFU.EX2 R45, R45 ;  /* 0x0000002d002d7308 */ /* 0x000f300000000800 */
[----:B------:R-:W5:Y:S01]  /*4180*/  MUFU.EX2 R47, R47 ;  /* 0x0000002f002f7308 */ /* 0x000f620000000800 */
[----:B---3--:R-:W-:-:S07]  /*4190*/  FADD.FTZ R10, R46, R5 ;  /* 0x000000052e0a7221 */ /* 0x008fce0000010000 */
[----:B------:R-:W-:Y:S01]  /*41a0*/  MUFU.EX2 R48, R48 ;  /* 0x0000003000307308 */ /* 0x000fe20000000800 */
[----:B----4-:R-:W-:-:S07]  /*41b0*/  F2FP.BF16.F32.PACK_AB R166, R45, R44 ;  /* 0x0000002c2da6723e */ /* 0x010fce00000010ff */
[----:B------:R-:W3:Y:S01]  /*41c0*/  MUFU.EX2 R49, R49 ;  /* 0x0000003100317308 */ /* 0x000ee20000000800 */
[C---:B-----5:R-:W-:Y:S01]  /*41d0*/  F2FP.BF16.F32.PACK_AB R167, R47.reuse, R46 ;  /* 0x0000002e2fa7723e */ /* 0x060fe200000010ff */
[----:B------:R-:W-:-:S04]  /*41e0*/  FADD.FTZ R47, R47, R10 ;  /* 0x0000000a2f2f7221 */ /* 0x000fc80000010000 */
[----:B------:R0:W-:Y:S02]  /*41f0*/  STSM.16.M88.4 [R186], R164 ;  /* 0x000000a4ba007844 */ /* 0x0001e40000000200 */
[----:B------:R-:W-:Y:S08]  /*4200*/  MUFU.EX2 R50, R50 ;  /* 0x0000003200327308 */ /* 0x000ff00000000800 */
[----:B------:R-:W4:Y:S01]  /*4210*/  MUFU.EX2 R51, R51 ;  /* 0x0000003300337308 */ /* 0x000f220000000800 */
[----:B---3--:R-:W-:-:S07]  /*4220*/  F2FP.BF16.F32.PACK_AB R172, R49, R48 ;  /* 0x0000003031ac723e */ /* 0x008fce00000010ff */
[----:B------:R-:W-:Y:S08]  /*4230*/  MUFU.EX2 R52, R52 ;  /* 0x0000003400347308 */ /* 0x000ff00000000800 */
[----:B------:R-:W3:Y:S01]  /*4240*/  MUFU.EX2 R9, R9 ;  /* 0x0000000900097308 */ /* 0x000ee20000000800 */
[----:B----4-:R-:W-:Y:S01]  /*4250*/  F2FP.BF16.F32.PACK_AB R173, R51, R50 ;  /* 0x0000003233ad723e */ /* 0x010fe200000010ff */
[----:B------:R-:W-:-:S04]  /*4260*/  FADD.FTZ R50, R50, R47 ;  /* 0x0000002f32327221 */ /* 0x000fc80000010000 */
[----:B------:R-:W-:Y:S02]  /*4270*/  FADD.FTZ R51, R51, R50 ;  /* 0x0000003233337221 */ /* 0x000fe40000010000 */
[----:B------:R-:W4:Y:S08]  /*4280*/  MUFU.EX2 R54, R54 ;  /* 0x0000003600367308 */ /* 0x000f300000000800 */
[----:B------:R5:W1:Y:S01]  /*4290*/  MUFU.EX2 R11, R6 ;  /* 0x00000006000b7308 */ /* 0x000a620000000800 */
[----:B---3--:R-:W-:Y:S01]  /*42a0*/  F2FP.BF16.F32.PACK_AB R174, R9, R52 ;  /* 0x0000003409ae723e */ /* 0x008fe200000010ff */
[----:B-----5:R-:W-:-:S04]  /*42b0*/  FADD.FTZ R6, R44, R13 ;  /* 0x0000000d2c067221 */ /* 0x020fc80000010000 */
[----:B------:R-:W-:Y:S01]  /*42c0*/  FADD.FTZ R45, R45, R6 ;  /* 0x000000062d2d7221 */ /* 0x000fe20000010000 */
[----:B----4-:R-:W-:-:S03]  /*42d0*/  FADD.FTZ R6, R54, R51 ;  /* 0x0000003336067221 */ /* 0x010fc60000010000 */
[----:B------:R-:W-:Y:S01]  /*42e0*/  FADD.FTZ R48, R48, R45 ;  /* 0x0000002d30307221 */ /* 0x000fe20000010000 */
[C---:B-1----:R-:W-:Y:S01]  /*42f0*/  F2FP.BF16.F32.PACK_AB R175, R11.reuse, R54 ;  /* 0x000000360baf723e */ /* 0x042fe200000010ff */
[----:B------:R-:W-:Y:S02]  /*4300*/  FADD.FTZ R6, R11, R6 ;  /* 0x000000060b067221 */ /* 0x000fe40000010000 */
[----:B------:R-:W-:Y:S02]  /*4310*/  FADD.FTZ R49, R49, R48 ;  /* 0x0000003031317221 */ /* 0x000fe40000010000 */
[----:B------:R0:W-:Y:S02]  /*4320*/  STSM.16.M88.4 [R185], R172 ;  /* 0x000000acb9007844 */ /* 0x0001e40000000200 */
[----:B------:R-:W-:-:S04]  /*4330*/  FADD.FTZ R52, R52, R49 ;  /* 0x0000003134347221 */ /* 0x000fc80000010000 */
[----:B------:R-:W-:Y:S01]  /*4340*/  FADD.FTZ R5, R9, R52 ;  /* 0x0000003409057221 */ /* 0x000fe20000010000 */
[----:B------:R-:W-:Y:S06]  /*4350*/  @!P0 BRA `(.L_x_273) ;  /* 0x0000000000048947 */ /* 0x000fec0003800000 */
[----:B------:R-:W-:Y:S01]  /*4360*/  BPT.TRAP 0x1 ;  /* 0x000000040000795c */ /* 0x000fe20000300000 */
.L_x_273:
[----:B------:R1:W3:Y:S01]  /*4370*/  SYNCS.PHASECHK.TRANS64.TRYWAIT P2, [R7+URZ+0x28c50], R8 ;  /* 0x028c5008070075a7 */ /* 0x0002e2000804017f */
[----:B------:R-:W-:Y:S05]  /*4380*/  @!P0 BRA `(.L_x_274) ;  /* 0x0000000000048947 */ /* 0x000fea0003800000 */
[----:B------:R-:W-:Y:S01]  /*4390*/  BPT.TRAP 0x1 ;  /* 0x000000040000795c */ /* 0x000fe20000300000 */
.L_x_274:
[----:B------:R-:W-:Y:S01]  /*43a0*/  ULOP3.LUT UR48, UR48, 0x2000000, URZ, 0xfc, !UPT ;  /* 0x0200000030307892 */ /* 0x000fe2000f8efc3f */
[----:B---3--:R-:W-:Y:S11]  /*43b0*/  @P2 BRA `(.L_x_275) ;  /* 0x0000000000082947 */ /* 0x008ff60003800000 */
[----:B------:R-:W3:Y:S02]  /*43c0*/  SYNCS.PHASECHK.TRANS64.TRYWAIT P2, [R7+URZ+0x28c50], R8 ;  /* 0x028c5008070075a7 */ /* 0x000ee4000804017f */
[----:B---3--:R-:W-:Y:S05]  /*43d0*/  @!P2 BRA `(.L_x_276) ;  /* 0x0000009800fca947 */ /* 0x008fea0003800000 */
.L_x_275:
[----:B------:R-:W-:Y:S01]  /*43e0*/  ULEA UR6, UR41, UR48, 0xc ;  /* 0x0000003029067291 */ /* 0x000fe2000f8e603f */
[----:B------:R-:W-:Y:S01]  /*43f0*/  WARPGROUP.ARRIVE ;  /* 0x00000000000079c5 */ /* 0x000fe20000000000 */
[----:B------:R-:W-:Y:S01]  /*4400*/  UMOV UR7, 0x40000040 ;  /* 0x4000004000077882 */ /* 0x000fe20000000000 */
[----:B------:R-:W-:Y:S01]  /*4410*/  UMOV UR11, 0x40000040 ;  /* 0x40000040000b7882 */ /* 0x000fe20000000000 */
[----:B------:R-:W-:Y:S01]  /*4420*/  UIADD3 UR10, UR6, 0x80, URZ ;  /* 0x00000080060a7890 */ /* 0x000fe2000fffe03f */
[----:B------:R-:W-:Y:S01]  /*4430*/  ISETP.GE.AND P2, PT, R152, 0x41, PT ;  /* 0x000000419800780c */ /* 0x000fe20003f46270 */
[----:B-123--:R-:W-:-:S03]  /*4440*/  @!P1 VIADD R7, R7, 0x28c60 ;  /* 0x00028c6007079836 */ /* 0x00efc60000000000 */
[----:B------:R-:W-:Y:S01]  /*4450*/  HGMMA.64x256x16.F32.BF16 R24, R156, gdesc[UR4].tnspB, RZ, !UPT, gsb0 ;  /* 0x43e000049c187df0 */ /* 0x000fe2000c0018ff */
[----:B------:R-:W-:Y:S01]  /*4460*/  UMOV UR7, 0x40000040 ;  /* 0x4000004000077882 */ /* 0x000fe20000000000 */
[----:B------:R-:W-:Y:S01]  /*4470*/  @!P1 PRMT R7, RZ, 0x654, R7 ;  /* 0x00000654ff079816 */ /* 0x000fe20000000007 */
[----:B------:R-:W-:Y:S02]  /*4480*/  WARPGROUP.DEPBAR.LE gsb0, 0x0 ;  /* 0x00008000000079c5 */ /* 0x000fe40000010000 */
[----:B------:R-:W-:-:S15]  /*4490*/  WARPGROUP.ARRIVE ;  /* 0x00000000000079c5 */ /* 0x000fde0000000000 */
[----:B------:R-:W-:-:S08]  /*44a0*/  NOP ;  /* 0x0000000000007918 */ /* 0x000fd00000000000 */
[----:B------:R-:W-:Y:S01]  /*44b0*/  HGMMA.64x256x16.F32.BF16 R24, R160, gdesc[UR8].tnspB, R24, gsb0 ;  /* 0x43e00008a0187df0 */ /* 0x000fe20008001818 */
[----:B------:R-:W-:Y:S01]  /*44c0*/  UIADD3 UR10, UR6, 0x100, URZ ;  /* 0x00000100060a7890 */ /* 0x000fe2000fffe03f */
[----:B------:R-:W-:Y:S01]  /*44d0*/  UMOV UR11, 0x40000040 ;  /* 0x40000040000b7882 */ /* 0x000fe20000000000 */
[----:B------:R-:W-:Y:S01]  /*44e0*/  UIADD3 UR6, UR6, 0x180, URZ ;  /* 0x0000018006067890 */ /* 0x000fe2000fffe03f */
[----:B------:R-:W-:Y:S02]  /*44f0*/  WARPGROUP.DEPBAR.LE gsb0, 0x0 ;  /* 0x00008000000079c5 */ /* 0x000fe40000010000 */
[----:B------:R-:W-:-:S15]  /*4500*/  WARPGROUP.ARRIVE ;  /* 0x00000000000079c5 */ /* 0x000fde0000000000 */
[----:B------:R-:W-:-:S07]  /*4510*/  NOP ;  /* 0x0000000000007918 */ /* 0x000fce0000000000 */
[----:B------:R-:W-:Y:S03]  /*4520*/  HGMMA.64x256x16.F32.BF16 R24, R164, gdesc[UR8].tnspB, R24, gsb0 ;  /* 0x43e00008a4187df0 */ /* 0x000fe60008001818 */
        /* <DEDUP_REMOVED lines=14> */
[----:B------:R-:W-:Y:S05]  /*4610*/  @!P2 BRA `(.L_x_277) ;  /* 0x000000180040a947 */ /* 0x000fea0003800000 */
[----:B-1----:R-:W-:Y:S01]  /*4620*/  IADD3 R7, R169, -0x2, RZ ;  /* 0xfffffffea9077810 */ /* 0x002fe20007ffe0ff */
[----:B------:R-:W-:Y:S01]  /*4630*/  IMAD.MOV.U32 R9, RZ, RZ, R3 ;  /* 0x000000ffff097224 */ /* 0x000fe200078e0003 */
[----:B------:R-:W-:Y:S01]  /*4640*/  UMOV UR21, UR41 ;  /* 0x0000002900157c82 */ /* 0x000fe20008000000 */
[----:B------:R-:W-:Y:S01]  /*4650*/  IMAD.MOV.U32 R11, RZ, RZ, R0 ;  /* 0x000000ffff0b7224 */ /* 0x000fe200078e0000 */
[----:B------:R-:W-:-:S06]  /*4660*/  ULDC UR20, c[0x0][0x988] ;  /* 0x0002620000147ab9 */ /* 0x000fcc0000000800 */
.L_x_286:
[----:B------:R-:W-:Y:S01]  /*4670*/  UIADD3 UR41, UR21, 0x1, URZ ;  /* 0x0000000115297890 */ /* 0x000fe2000fffe03f */
[C---:B------:R-:W-:Y:S01]  /*4680*/  ISETP.GT.AND P2, PT, R7.reuse, RZ, PT ;  /* 0x000000ff0700720c */ /* 0x040fe20003f44270 */
[----:B------:R-:W-:Y:S02]  /*4690*/  VIADD R7, R7, 0xffffffff ;  /* 0xffffffff07077836 */ /* 0x000fe40000000000 */
[----:B------:R-:W-:-:S04]  /*46a0*/  UISETP.NE.AND UP0, UPT, UR41, 0x2, UPT ;  /* 0x000000022900788c */ /* 0x000fc8000bf05270 */
[----:B------:R-:W-:Y:S02]  /*46b0*/  USEL UR6, URZ, 0x1, UP0 ;  /* 0x000000013f067887 */ /* 0x000fe40008000000 */
[----:B------:R-:W-:Y:S02]  /*46c0*/  USEL UR41, UR41, URZ, UP0 ;  /* 0x0000003f29297287 */ /* 0x000fe40008000000 */
[----:B------:R-:W-:Y:S01]  /*46d0*/  ULOP3.LUT UR40, UR40, UR6, URZ, 0x3c, !UPT ;  /* 0x0000000628287292 */ /* 0x000fe2000f8e3c3f */
[----:B0123--:R-:W-:Y:S11]  /*46e0*/  @!P0 BRA `(.L_x_278) ;  /* 0x0000000000048947 */ /* 0x00fff60003800000 */
[----:B------:R-:W-:Y:S01]  /*46f0*/  BPT.TRAP 0x1 ;  /* 0x000000040000795c */ /* 0x000fe20000300000 */
.L_x_278:
[----:B------:R-:W-:Y:S01]  /*4700*/  ULEA UR22, UR41, UR42, 0x3 ;  /* 0x0000002a29167291 */ /* 0x000fe2000f8e183f */
[----:B------:R-:W-:-:S05]  /*4710*/  IMAD.U32 R8, RZ, RZ, UR40 ;  /* 0x00000028ff087e24 */ /* 0x000fca000f8e00ff */
[----:B------:R-:W-:-:S04]  /*4720*/  SHF.L.U32 R8, R8, 0x1f, RZ ;  /* 0x0000001f08087819 */ /* 0x000fc800000006ff */
[----:B------:R1:W2:Y:S01]  /*4730*/  SYNCS.PHASECHK.TRANS64.TRYWAIT P3, [UR22+0x28c30], R8 ;  /* 0x028c3008ff0075a7 */ /* 0x0002a20008060156 */
[----:B------:R-:W-:Y:S05]  /*4740*/  @!P0 BRA `(.L_x_279) ;  /* 0x0000000000048947 */ /* 0x000fea0003800000 */
[----:B------:R-:W-:Y:S01]  /*4750*/  BPT.TRAP 0x1 ;  /* 0x000000040000795c */ /* 0x000fe20000300000 */
.L_x_279:
[----:B--2---:R-:W-:Y:S05]  /*4760*/  @P3 BRA `(.L_x_280) ;  /* 0x0000000000083947 */ /* 0x004fea0003800000 */
[----:B------:R-:W2:Y:S02]  /*4770*/  SYNCS.PHASECHK.TRANS64.TRYWAIT P3, [UR22+0x28c30], R8 ;  /* 0x028c3008ff0075a7 */ /* 0x000ea40008060156 */
[----:B--2---:R-:W-:Y:S05]  /*4780*/  @!P3 BRA `(.L_x_281) ;  /* 0x000000980024b947 */ /* 0x004fea0003800000 */
.L_x_280:
[----:B------:R-:W-:Y:S01]  /*4790*/  R2UR UR18, R4 ;  /* 0x00000000041272ca */ /* 0x000fe200000e0000 */
[----:B------:R-:W-:Y:S01]  /*47a0*/  UIADD3 UR6, UR42, 0x20400, URZ ;  /* 0x000204002a067890 */ /* 0x000fe2000fffe03f */
[----:B0-----:R-:W-:Y:S01]  /*47b0*/  WARPGROUP.ARRIVE ;  /* 0x00000000000079c5 */ /* 0x001fe20000000000 */
        /* <DEDUP_REMOVED lines=23> */
[----:B------:R-:W-:-:S04]  /*4930*/  FMNMX.FTZ R0, R152, R11, !PT ;  /* 0x0000000b98007209 */ /* 0x000fc80007810000 */
[----:B--2---:R-:W-:-:S04]  /*4940*/  FMNMX.FTZ R3, R153, R0, !PT ;  /* 0x0000000099037209 */ /* 0x004fc80007810000 */
        /* <DEDUP_REMOVED lines=15> */
[----:B------:R-:W0:Y:S02]  /*4a40*/  SHFL.BFLY PT, R3, R12, 0x2, 0x1f ;  /* 0x0c401f000c037f89 */ /* 0x000e2400000e0000 */
        /* <DEDUP_REMOVED lines=10> */
[----:B------:R-:W-:-:S03]  /*4af0*/  FMNMX.FTZ R12, R170, R3, !PT ;  /* 0x00000003aa0c7209 */ /* 0x000fc60007810000 */
[C---:B------:R-:W-:Y:S01]  /*4b00*/  FMUL.FTZ R191, R0.reuse, UR20 ;  /* 0x0000001400bf7c20 */ /* 0x040fe20008410000 */
[----:B------:R-:W-:Y:S01]  /*4b10*/  FMNMX.FTZ R3, R171, R12, !PT ;  /* 0x0000000cab037209 */ /* 0x000fe20007810000 */
[----:B------:R-:W-:Y:S02]  /*4b20*/  FADD.FTZ R11, -R0, R11 ;  /* 0x0000000b000b7221 */ /* 0x000fe40000010100 */
[--C-:B------:R-:W-:Y:S01]  /*4b30*/  FFMA.FTZ R21, R156, UR20, -R191.reuse ;  /* 0x000000149c157c23 */ /* 0x100fe200080108bf */
[----:B------:R-:W-:Y:S01]  /*4b40*/  FMNMX.FTZ R12, R174, R3, !PT ;  /* 0x00000003ae0c7209 */ /* 0x000fe20007810000 */
[--C-:B------:R-:W-:Y:S01]  /*4b50*/  FFMA.FTZ R156, R160, UR20, -R191.reuse ;  /* 0x00000014a09c7c23 */ /* 0x100fe200080108bf */
[--C-:B------:R-:W-:Y:S01]  /*4b60*/  FFMA.FTZ R160, R168, UR20, -R191.reuse ;  /* 0x00000014a8a07c23 */ /* 0x100fe200080108bf */
[----:B------:R-:W-:Y:S01]  /*4b70*/  FMUL.FTZ R13, R11, UR20 ;  /* 0x000000140b0d7c20 */ /* 0x000fe20008410000 */
[----:B------:R-:W-:Y:S01]  /*4b80*/  FMNMX.FTZ R3, R175, R12, !PT ;  /* 0x0000000caf037209 */ /* 0x000fe20007810000 */
[--C-:B------:R-:W-:Y:S01]  /*4b90*/  FFMA.FTZ R11, R152, UR20, -R191.reuse ;  /* 0x00000014980b7c23 */ /* 0x100fe200080108bf */
[--C-:B------:R-:W-:Y:S01]  /*4ba0*/  FFMA.FTZ R15, R161, UR20, -R191.reuse ;  /* 0x00000014a10f7c23 */ /* 0x100fe200080108bf */
[--C-:B------:R-:W-:Y:S01]  /*4bb0*/  FFMA.FTZ R152, R153, UR20, -R191.reuse ;  /* 0x0000001499987c23 */ /* 0x100fe200080108bf */
[----:B------:R-:W-:Y:S01]  /*4bc0*/  FMNMX.FTZ R12, R178, R3, !PT ;  /* 0x00000003b20c7209 */ /* 0x000fe20007810000 */
[--C-:B------:R-:W-:Y:S01]  /*4bd0*/  FFMA.FTZ R161, R177, UR20, -R191.reuse ;  /* 0x00000014b1a17c23 */ /* 0x100fe200080108bf */
[----:B------:R0:W2:Y:S01]  /*4be0*/  MUFU.EX2 R10, R13 ;  /* 0x0000000d000a7308 */ /* 0x0000a20000000800 */
[--C-:B------:R-:W-:Y:S01]  /*4bf0*/  FFMA.FTZ R153, R169, UR20, -R191.reuse ;  /* 0x00000014a9997c23 */ /* 0x100fe200080108bf */
[----:B------:R-:W-:Y:S01]  /*4c00*/  FMNMX.FTZ R3, R179, R12, !PT ;  /* 0x0000000cb3037209 */ /* 0x000fe20007810000 */
[----:B------:R-:W-:-:S03]  /*4c10*/  FFMA.FTZ R180, R180, UR20, -R191 ;  /* 0x00000014b4b47c23 */ /* 0x000fc600080108bf */
[----:B------:R-:W-:Y:S02]  /*4c20*/  FMNMX.FTZ R14, R182, R3, !PT ;  /* 0x00000003b60e7209 */ /* 0x000fe40007810000 */
[----:B------:R3:W-:Y:S01]  /*4c30*/  MUFU.EX2 R12, R21 ;  /* 0x00000015000c7308 */ /* 0x0007e20000000800 */
[--C-:B0-----:R-:W-:Y:S01]  /*4c40*/  FFMA.FTZ R13, R157, UR20, -R191.reuse ;  /* 0x000000149d0d7c23 */ /* 0x101fe200080108bf */
[----:B------:R-:W-:Y:S01]  /*4c50*/  FMNMX.FTZ R3, R183, R14, !PT ;  /* 0x0000000eb7037209 */ /* 0x000fe20007810000 */
[--C-:B------:R-:W-:Y:S01]  /*4c60*/  FFMA.FTZ R14, R164, UR20, -R191.reuse ;  /* 0x00000014a40e7c23 */ /* 0x100fe200080108bf */
[--C-:B------:R-:W-:Y:S01]  /*4c70*/  FFMA.FTZ R164, R176, UR20, -R191.reuse ;  /* 0x00000014b0a47c23 */ /* 0x100fe200080108bf */
[--C-:B------:R-:W-:Y:S02]  /*4c80*/  FFMA.FTZ R157, R173, UR20, -R191.reuse ;  /* 0x00000014ad9d7c23 */ /* 0x100fe400080108bf */
[----:B------:R-:W0:Y:S01]  /*4c90*/  SHFL.BFLY PT, R20, R3, 0x2, 0x1f ;  /* 0x0c401f0003147f89 */ /* 0x000e2200000e0000 */
[----:B------:R-:W4:Y:S01]  /*4ca0*/  MUFU.EX2 R11, R11 ;  /* 0x0000000b000b7308 */ /* 0x000f220000000800 */
[----:B---3--:R-:W-:Y:S01]  /*4cb0*/  FFMA.FTZ R21, R165, UR20, -R191 ;  /* 0x00000014a5157c23 */ /* 0x008fe200080108bf */
[-C--:B--2---:R-:W-:Y:S01]  /*4cc0*/  FMUL.FTZ R24, R24, R10.reuse ;  /* 0x0000000a18187220 */ /* 0x084fe20000410000 */
[-C--:B------:R-:W-:Y:S01]  /*4cd0*/  FMUL.FTZ R25, R25, R10.reuse ;  /* 0x0000000a19197220 */ /* 0x080fe20000410000 */
[-C--:B------:R-:W-:Y:S01]  /*4ce0*/  FMUL.FTZ R28, R28, R10.reuse ;  /* 0x0000000a1c1c7220 */ /* 0x080fe20000410000 */
[-C--:B------:R-:W-:Y:S01]  /*4cf0*/  FMUL.FTZ R29, R29, R10.reuse ;  /* 0x0000000a1d1d7220 */ /* 0x080fe20000410000 */
[-C--:B------:R-:W-:Y:S01]  /*4d00*/  FMUL.FTZ R32, R32, R10.reuse ;  /* 0x0000000a20207220 */ /* 0x080fe20000410000 */
[-C--:B------:R-:W-:Y:S01]  /*4d10*/  FMUL.FTZ R33, R33, R10.reuse ;  /* 0x0000000a21217220 */ /* 0x080fe20000410000 */
[----:B------:R-:W2:Y:S01]  /*4d20*/  MUFU.EX2 R152, R152 ;  /* 0x0000009800987308 */ /* 0x000ea20000000800 */
        /* <DEDUP_REMOVED lines=8> */
[----:B----4-:R-:W-:Y:S01]  /*4db0*/  FFMA.FTZ R5, R10, R5, R11 ;  /* 0x000000050a057223 */ /* 0x010fe2000001000b */
[-C--:B------:R-:W-:Y:S01]  /*4dc0*/  FMUL.FTZ R49, R49, R10.reuse ;  /* 0x0000000a31317220 */ /* 0x080fe20000410000 */
[-C--:B------:R-:W-:Y:S01]  /*4dd0*/  FMUL.FTZ R52, R52, R10.reuse ;  /* 0x0000000a34347220 */ /* 0x080fe20000410000 */
[-C--:B------:R-:W-:Y:S01]  /*4de0*/  FMUL.FTZ R53, R53, R10.reuse ;  /* 0x0000000a35357220 */ /* 0x080fe20000410000 */
[-C--:B------:R-:W-:Y:S01]  /*4df0*/  FMUL.FTZ R56, R56, R10.reuse ;  /* 0x0000000a38387220 */ /* 0x080fe20000410000 */
[----:B------:R-:W-:Y:S01]  /*4e00*/  FMUL.FTZ R57, R57, R10 ;  /* 0x0000000a39397220 */ /* 0x000fe20000410000 */
[----:B0-----:R-:W-:Y:S01]  /*4e10*/  FMNMX.FTZ R165, R3, R20, !PT ;  /* 0x0000001403a57209 */ /* 0x001fe20007810000 */
[----:B------:R-:W-:Y:S01]  /*4e20*/  FFMA.FTZ R20, R172, UR20, -R191 ;  /* 0x00000014ac147c23 */ /* 0x000fe200080108bf */
[----:B------:R-:W-:Y:S01]  /*4e30*/  MUFU.EX2 R156, R156 ;  /* 0x0000009c009c7308 */ /* 0x000fe20000000800 */
[C---:B--2---:R-:W-:Y:S01]  /*4e40*/  FADD.FTZ R5, R152.reuse, R5 ;  /* 0x0000000598057221 */ /* 0x044fe20000010000 */
[----:B------:R-:W-:Y:S01]  /*4e50*/  F2FP.BF16.F32.PACK_AB R152, R152, R11 ;  /* 0x0000000b9898723e */ /* 0x000fe200000010ff */
[----:B------:R-:W0:Y:S01]  /*4e60*/  SHFL.BFLY PT, R168, R165, 0x1, 0x1f ;  /* 0x0c201f00a5a87f89 */ /* 0x000e2200000e0000 */
        /* <DEDUP_REMOVED lines=22> */
[----:B------:R-:W-:Y:S01]  /*4fd0*/  FMUL.FTZ R97, R97, R10 ;  /* 0x0000000a61617220 */ /* 0x000fe20000410000 */
[----:B0-----:R-:W-:Y:S01]  /*4fe0*/  FMNMX.FTZ R3, R165, R168, !PT ;  /* 0x000000a8a5037209 */ /* 0x001fe20007810000 */
[----:B------:R-:W-:Y:S01]  /*4ff0*/  FFMA.FTZ R168, R181, UR20, -R191 ;  /* 0x00000014b5a87c23 */ /* 0x000fe200080108bf */
[----:B------:R-:W-:-:S02]  /*5000*/  IMAD.U32 R181, RZ, RZ, UR21 ;  /* 0x00000015ffb57e24 */ /* 0x000fc4000f8e00ff */
        /* <DEDUP_REMOVED lines=13> */
[----:B------:R-:W-:Y:S01]  /*50e0*/  IMAD.MOV R154, RZ, RZ, -R22 ;  /* 0x000000ffff9a7224 */ /* 0x000fe200078e0a16 */
[----:B------:R-:W-:Y:S01]  /*50f0*/  MOV R171, UR22 ;  /* 0x0000001600ab7c02 */ /* 0x000fe20008000f00 */
[--C-:B------:R-:W-:Y:S01]  /*5100*/  FFMA.FTZ R169, R158, UR20, -R177.reuse ;  /* 0x000000149ea97c23 */ /* 0x100fe200080108b1 */
[--C-:B------:R-:W-:Y:S01]  /*5110*/  FFMA.FTZ R176, R159, UR20, -R177.reuse ;  /* 0x000000149fb07c23 */ /* 0x100fe200080108b1 */
[--C-:B------:R-:W-:Y:S01]  /*5120*/  FFMA.FTZ R159, R162, UR20, -R177.reuse ;  /* 0x00000014a29f7c23 */ /* 0x100fe200080108b1 */
[----:B------:R-:W-:Y:S01]  /*5130*/  ISETP.NE.AND P3, PT, R17, R154, PT ;  /* 0x0000009a1100720c */ /* 0x000fe20003f65270 */
[----:B------:R-:W-:Y:S01]  /*5140*/  @!P1 VIADD R154, R171, 0x28c40 ;  /* 0x00028c40ab9a9836 */ /* 0x000fe20000000000 */
[----:B------:R-:W2:Y:S01]  /*5150*/  MUFU.EX2 R172, R172 ;  /* 0x000000ac00ac7308 */ /* 0x000ea20000000800 */
[--C-:B0-----:R-:W-:Y:S01]  /*5160*/  FFMA.FTZ R180, R163, UR20, -R177.reuse ;  /* 0x00000014a3b47c23 */ /* 0x101fe200080108b1 */
[--C-:B------:R-:W-:Y:S01]  /*5170*/  FFMA.FTZ R163, R166, UR20, -R177.reuse ;  /* 0x00000014a6a37c23 */ /* 0x100fe200080108b1 */
[--C-:B------:R-:W-:Y:S01]  /*5180*/  FFMA.FTZ R179, R179, UR20, -R177.reuse ;  /* 0x00000014b3b37c23 */ /* 0x100fe200080108b1 */
[----:B------:R-:W-:Y:S01]  /*5190*/  @!P1 PRMT R154, RZ, 0x654, R154 ;  /* 0x00000654ff9a9816 */ /* 0x000fe2000000009a */
[--C-:B------:R-:W-:Y:S01]  /*51a0*/  FFMA.FTZ R173, R174, UR20, -R177.reuse ;  /* 0x00000014aead7c23 */ /* 0x100fe200080108b1 */
[--C-:B------:R-:W-:Y:S01]  /*51b0*/  FFMA.FTZ R174, R175, UR20, -R177.reuse ;  /* 0x00000014afae7c23 */ /* 0x100fe200080108b1 */
[--C-:B------:R-:W-:Y:S01]  /*51c0*/  FFMA.FTZ R175, R178, UR20, -R177.reuse ;  /* 0x00000014b2af7c23 */ /* 0x100fe200080108b1 */
[----:B------:R-:W0:Y:S01]  /*51d0*/  MUFU.EX2 R155, R155 ;  /* 0x0000009b009b7308 */ /* 0x000e220000000800 */
[----:B------:R3:W-:Y:S01]  /*51e0*/  @!P1 SYNCS.ARRIVE.TRANS64.RED.A1T0 RZ, [R154+URZ], RZ ;  /* 0x000000ff9aff99a7 */ /* 0x0007e2000810043f */
[----:B------:R-:W-:Y:S01]  /*51f0*/  FFMA.FTZ R182, R182, UR20, -R177 ;  /* 0x00000014b6b67c23 */ /* 0x000fe200080108b1 */
[----:B------:R-:W-:-:S02]  /*5200*/  @!P3 IMAD R158, R181, 0x40, R16 ;  /* 0x00000040b59eb824 */ /* 0x000fc400078e0210 */
[----:B------:R-:W-:Y:S01]  /*5210*/  FFMA.FTZ R177, R183, UR20, -R177 ;  /* 0x00000014b7b17c23 */ /* 0x000fe200080108b1 */
[-C--:B------:R-:W-:Y:S01]  /*5220*/  FMUL.FTZ R105, R105, R10.reuse ;  /* 0x0000000a69697220 */ /* 0x080fe20000410000 */
[-C--:B------:R-:W-:Y:S01]  /*5230*/  FMUL.FTZ R108, R108, R10.reuse ;  /* 0x0000000a6c6c7220 */ /* 0x080fe20000410000 */
[----:B------:R-:W-:Y:S01]  /*5240*/  FMUL.FTZ R109, R109, R10 ;  /* 0x0000000a6d6d7220 */ /* 0x000fe20000410000 */
[----:B------:R-:W4:Y:S01]  /*5250*/  MUFU.EX2 R169, R169 ;  /* 0x000000a900a97308 */ /* 0x000f220000000800 */
[----:B---3--:R-:W-:Y:S01]  /*5260*/  FADD.FTZ R154, R12, R5 ;  /* 0x000000050c9a7221 */ /* 0x008fe20000010000 */
[----:B--2---:R-:W-:Y:S01]  /*5270*/  FFMA.FTZ R6, R9, R6, R172 ;  /* 0x0000000609067223 */ /* 0x004fe200000100ac */
[----:B------:R-:W-:Y:S01]  /*5280*/  @!P3 LEA R158, R158, UR42, 0x2 ;  /* 0x0000002a9e9ebc11 */ /* 0x000fe2000f8e10ff */
[-C--:B------:R-:W-:Y:S01]  /*5290*/  FMUL.FTZ R112, R112, R10.reuse ;  /* 0x0000000a70707220 */ /* 0x080fe20000410000 */
[----:B------:R-:W-:Y:S01]  /*52a0*/  FADD.FTZ R5, R13, R154 ;  /* 0x0000009a0d057221 */ /* 0x000fe20000010000 */
[-C--:B------:R-:W-:Y:S01]  /*52b0*/  FMUL.FTZ R113, R113, R10.reuse ;  /* 0x0000000a71717220 */ /* 0x080fe20000410000 */
[-C--:B------:R-:W-:Y:S01]  /*52c0*/  FMUL.FTZ R116, R116, R10.reuse ;  /* 0x0000000a74747220 */ /* 0x080fe20000410000 */
[----:B------:R-:W2:Y:S01]  /*52d0*/  MUFU.EX2 R176, R176 ;  /* 0x000000b000b07308 */ /* 0x000ea20000000800 */
[----:B0-----:R-:W-:Y:S01]  /*52e0*/  FADD.FTZ R6, R155, R6 ;  /* 0x000000069b067221 */ /* 0x001fe20000010000 */
[----:B------:R-:W-:Y:S01]  /*52f0*/  FADD.FTZ R154, R156, R5 ;  /* 0x000000059c9a7221 */ /* 0x000fe20000010000 */
[----:B------:R-:W-:Y:S01]  /*5300*/  @!P3 STS [R158+0x28800], R10 ;  /* 0x0288000a9e00b388 */ /* 0x000fe20000000800 */
[-C--:B------:R-:W-:Y:S01]  /*5310*/  FMUL.FTZ R117, R117, R10.reuse ;  /* 0x0000000a75757220 */ /* 0x080fe20000410000 */
[-C--:B------:R-:W-:Y:S01]  /*5320*/  FMUL.FTZ R120, R120, R10.reuse ;  /* 0x0000000a78787220 */ /* 0x080fe20000410000 */
[-C--:B------:R-:W-:Y:S01]  /*5330*/  FMUL.FTZ R121, R121, R10.reuse ;  /* 0x0000000a79797220 */ /* 0x080fe20000410000 */
[----:B------:R0:W-:Y:S01]  /*5340*/  @!P3 STS [R158+0x28820], R9 ;  /* 0x028820099e00b388 */ /* 0x0001e20000000800 */
[----:B------:R-:W3:Y:S01]  /*5350*/  MUFU.EX2 R159, R159 ;  /* 0x0000009f009f7308 */ /* 0x000ee20000000800 */
        /* <DEDUP_REMOVED lines=8> */
[----:B--2---:R-:W-:Y:S01]  /*53e0*/  FADD.FTZ R6, R176, R5 ;  /* 0x00000005b0067221 */ /* 0x004fe20000010000 */
[-C--:B------:R-:W-:Y:S01]  /*53f0*/  FMUL.FTZ R136, R136, R10.reuse ;  /* 0x0000000a88887220 */ /* 0x080fe20000410000 */
[-C--:B------:R-:W-:Y:S01]  /*5400*/  FMUL.FTZ R137, R137, R10.reuse ;  /* 0x0000000a89897220 */ /* 0x080fe20000410000 */
[-C--:B------:R-:W-:Y:S01]  /*5410*/  FMUL.FTZ R140, R140, R10.reuse ;  /* 0x0000000a8c8c7220 */ /* 0x080fe20000410000 */
[-C--:B------:R-:W-:Y:S01]  /*5420*/  FMUL.FTZ R141, R141, R10.reuse ;  /* 0x0000000a8d8d7220 */ /* 0x080fe20000410000 */
[-C--:B------:R-:W-:Y:S01]  /*5430*/  FMUL.FTZ R144, R144, R10.reuse ;  /* 0x0000000a90907220 */ /* 0x080fe20000410000 */
[-C--:B------:R-:W-:Y:S01]  /*5440*/  FMUL.FTZ R145, R145, R10.reuse ;  /* 0x0000000a91917220 */ /* 0x080fe20000410000 */
[----:B------:R-:W2:Y:S01]  /*5450*/  MUFU.EX2 R163, R163 ;  /* 0x000000a300a37308 */ /* 0x000ea20000000800 */
[----:B---3--:R-:W-:Y:S01]  /*5460*/  FADD.FTZ R5, R159, R6 ;  /* 0x000000069f057221 */ /* 0x008fe20000010000 */
[-C--:B------:R-:W-:Y:S01]  /*5470*/  FMUL.FTZ R148, R148, R10.reuse ;  /* 0x0000000a94947220 */ /* 0x080fe20000410000 */
[----:B------:R-:W-:Y:S01]  /*5480*/  FMUL.FTZ R149, R149, R10 ;  /* 0x0000000a95957220 */ /* 0x000fe20000410000 */
[----:B------:R-:W-:Y:S01]  /*5490*/  F2FP.BF16.F32.PACK_AB R156, R15, R156 ;  /* 0x0000009c0f9c723e */ /* 0x000fe200000010ff */
[-C--:B------:R-:W-:Y:S01]  /*54a0*/  FMUL.FTZ R26, R26, R9.reuse ;  /* 0x000000091a1a7220 */ /* 0x080fe20000410000 */
[----:B0-----:R-:W-:Y:S01]  /*54b0*/  F2FP.BF16.F32.PACK_AB R158, R21, R14 ;  /* 0x0000000e159e723e */ /* 0x001fe200000010ff */
[-C--:B------:R-:W-:Y:S01]  /*54c0*/  FMUL.FTZ R27, R27, R9.reuse ;  /* 0x000000091b1b7220 */ /* 0x080fe20000410000 */
[----:B------:R-:W-:Y:S01]  /*54d0*/  MUFU.EX2 R160, R160 ;  /* 0x000000a000a07308 */ /* 0x000fe20000000800 */
[----:B----4-:R-:W-:Y:S01]  /*54e0*/  FADD.FTZ R6, R180, R5 ;  /* 0x00000005b4067221 */ /* 0x010fe20000010000 */
[-C--:B------:R-:W-:Y:S01]  /*54f0*/  FMUL.FTZ R30, R30, R9.reuse ;  /* 0x000000091e1e7220 */ /* 0x080fe20000410000 */
[-C--:B------:R-:W-:Y:S01]  /*5500*/  FMUL.FTZ R31, R31, R9.reuse ;  /* 0x000000091f1f7220 */ /* 0x080fe20000410000 */
[-C--:B------:R-:W-:Y:S01]  /*5510*/  FMUL.FTZ R34, R34, R9.reuse ;  /* 0x0000000922227220 */ /* 0x080fe20000410000 */
[-C--:B------:R-:W-:Y:S01]  /*5520*/  FMUL.FTZ R35, R35, R9.reuse ;  /* 0x0000000923237220 */ /* 0x080fe20000410000 */
[-C--:B------:R-:W-:Y:S01]  /*5530*/  FMUL.FTZ R38, R38, R9.reuse ;  /* 0x0000000926267220 */ /* 0x080fe20000410000 */
[-C--:B------:R-:W-:Y:S01]  /*5540*/  FMUL.FTZ R39, R39, R9.reuse ;  /* 0x0000000927277220 */ /* 0x080fe20000410000 */
[----:B------:R-:W0:Y:S01]  /*5550*/  MUFU.EX2 R192, R192 ;  /* 0x000000c000c07308 */ /* 0x000e220000000800 */
        /* <DEDUP_REMOVED lines=16> */
[----:B0-----:R-:W-:Y:S01]  /*5660*/  FADD.FTZ R6, R192, R5 ;  /* 0x00000005c0067221 */ /* 0x001fe20000010000 */
[-C--:B------:R-:W-:Y:S01]  /*5670*/  FMUL.FTZ R67, R67, R9.reuse ;  /* 0x0000000943437220 */ /* 0x080fe20000410000 */
[-C--:B------:R-:W-:Y:S01]  /*5680*/  FMUL.FTZ R70, R70, R9.reuse ;  /* 0x0000000946467220 */ /* 0x080fe20000410000 */
[-C--:B------:R-:W-:Y:S01]  /*5690*/  FMUL.FTZ R71, R71, R9.reuse ;  /* 0x0000000947477220 */ /* 0x080fe20000410000 */
[-C--:B------:R-:W-:Y:S01]  /*56a0*/  FMUL.FTZ R74, R74, R9.reuse ;  /* 0x000000094a4a7220 */ /* 0x080fe20000410000 */
[-C--:B------:R-:W-:Y:S01]  /*56b0*/  FMUL.FTZ R75, R75, R9.reuse ;  /* 0x000000094b4b7220 */ /* 0x080fe20000410000 */
[-C--:B------:R-:W-:Y:S01]  /*56c0*/  FMUL.FTZ R78, R78, R9.reuse ;  /* 0x000000094e4e7220 */ /* 0x080fe20000410000 */
[----:B------:R-:W0:Y:S01]  /*56d0*/  MUFU.EX2 R167, R167 ;  /* 0x000000a700a77308 */ /* 0x000e220000000800 */
[----:B---3--:R-:W-:Y:S01]  /*56e0*/  FADD.FTZ R179, R15, R154 ;  /* 0x0000009a0fb37221 */ /* 0x008fe20000010000 */
[-C--:B------:R-:W-:Y:S01]  /*56f0*/  FMUL.FTZ R79, R79, R9.reuse ;  /* 0x000000094f4f7220 */ /* 0x080fe20000410000 */
[-C--:B------:R-:W-:Y:S01]  /*5700*/  FMUL.FTZ R82, R82, R9.reuse ;  /* 0x0000000952527220 */ /* 0x080fe20000410000 */
[-C--:B------:R-:W-:Y:S01]  /*5710*/  FMUL.FTZ R83, R83, R9.reuse ;  /* 0x0000000953537220 */ /* 0x080fe20000410000 */
[----:B------:R-:W-:Y:S01]  /*5720*/  FADD.FTZ R154, R14, R179 ;  /* 0x000000b30e9a7221 */ /* 0x000fe20000010000 */
[-C--:B------:R-:W-:Y:S01]  /*5730*/  FMUL.FTZ R86, R86, R9.reuse ;  /* 0x0000000956567220 */ /* 0x080fe20000410000 */
[-C--:B------:R-:W-:Y:S01]  /*5740*/  FMUL.FTZ R87, R87, R9.reuse ;  /* 0x0000000957577220 */ /* 0x080fe20000410000 */
[----:B------:R-:W3:Y:S01]  /*5750*/  MUFU.EX2 R20, R20 ;  /* 0x0000001400147308 */ /* 0x000ee20000000800 */
[----:B------:R-:W-:Y:S01]  /*5760*/  FADD.FTZ R179, R21, R154 ;  /* 0x0000009a15b37221 */ /* 0x000fe20000010000 */
[-C--:B------:R-:W-:Y:S01]  /*5770*/  FMUL.FTZ R90, R90, R9.reuse ;  /* 0x000000095a5a7220 */ /* 0x080fe20000410000 */
[-C--:B------:R-:W-:Y:S01]  /*5780*/  FMUL.FTZ R91, R91, R9.reuse ;  /* 0x000000095b5b7220 */ /* 0x080fe20000410000 */
[-C--:B------:R-:W-:Y:S01]  /*5790*/  FMUL.FTZ R94, R94, R9.reuse ;  /* 0x000000095e5e7220 */ /* 0x080fe20000410000 */
[----:B------:R-:W-:Y:S01]  /*57a0*/  FADD.FTZ R154, R160, R179 ;  /* 0x000000b3a09a7221 */ /* 0x000fe20000010000 */
[----:B--2---:R-:W-:Y:S01]  /*57b0*/  F2FP.BF16.F32.PACK_AB R160, R153, R160 ;  /* 0x000000a099a0723e */ /* 0x004fe200000010ff */
[-C--:B------:R-:W-:Y:S01]  /*57c0*/  FMUL.FTZ R95, R95, R9.reuse ;  /* 0x000000095f5f7220 */ /* 0x080fe20000410000 */
[----:B------:R-:W2:Y:S01]  /*57d0*/  MUFU.EX2 R170, R170 ;  /* 0x000000aa00aa7308 */ /* 0x000ea20000000800 */
[----:B------:R-:W-:Y:S01]  /*57e0*/  FADD.FTZ R179, R153, R154 ;  /* 0x0000009a99b37221 */ /* 0x000fe20000010000 */
[----:B0-----:R-:W-:Y:S01]  /*57f0*/  FADD.FTZ R5, R167, R6 ;  /* 0x00000006a7057221 */ /* 0x001fe20000010000 */
[----:B------:R-:W-:Y:S01]  /*5800*/  F2FP.BF16.F32.PACK_AB R153, R155, R172 ;  /* 0x000000ac9b99723e */ /* 0x000fe200000010ff */
[----:B------:R-:W-:Y:S01]  /*5810*/  FMUL.FTZ R98, R98, R9 ;  /* 0x0000000962627220 */ /* 0x000fe20000410000 */
[----:B------:R-:W-:Y:S01]  /*5820*/  F2FP.BF16.F32.PACK_AB R155, R176, R169 ;  /* 0x000000a9b09b723e */ /* 0x000fe200000010ff */
[-C--:B------:R-:W-:Y:S01]  /*5830*/  FMUL.FTZ R99, R99, R9.reuse ;  /* 0x0000000963637220 */ /* 0x080fe20000410000 */
[-C--:B------:R-:W-:Y:S01]  /*5840*/  FMUL.FTZ R102, R102, R9.reuse ;  /* 0x0000000966667220 */ /* 0x080fe20000410000 */
[----:B------:R-:W0:Y:S01]  /*5850*/  MUFU.EX2 R157, R157 ;  /* 0x0000009d009d7308 */ /* 0x000e220000000800 */
        /* <DEDUP_REMOVED lines=16> */
[C---:B0-----:R-:W-:Y:S01]  /*5960*/  FADD.FTZ R11, R157.reuse, R154 ;  /* 0x0000009a9d0b7221 */ /* 0x041fe20000010000 */
[----:B------:R-:W-:Y:S01]  /*5970*/  F2FP.BF16.F32.PACK_AB R162, R157, R20 ;  /* 0x000000149da2723e */ /* 0x000fe200000010ff */
[----:B------:R-:W-:Y:S01]  /*5980*/  FMUL.FTZ R127, R127, R9 ;  /* 0x000000097f7f7220 */ /* 0x000fe20000410000 */
[----:B------:R-:W-:Y:S01]  /*5990*/  F2FP.BF16.F32.PACK_AB R154, R13, R12 ;  /* 0x0000000c0d9a723e */ /* 0x000fe200000010ff */
[----:B------:R-:W-:Y:S01]  /*59a0*/  BAR.SYNC.DEFER_BLOCKING 0xf, 0x100 ;  /* 0x03c4000000007b1d */ /* 0x000fe20000010000 */
[----:B------:R-:W-:Y:S01]  /*59b0*/  F2FP.BF16.F32.PACK_AB R157, R180, R159 ;  /* 0x0000009fb49d723e */ /* 0x000fe200000010ff */
[----:B------:R-:W-:Y:S01]  /*59c0*/  FMUL.FTZ R130, R130, R9 ;  /* 0x0000000982827220 */ /* 0x000fe20000410000 */
[----:B------:R-:W-:Y:S01]  /*59d0*/  F2FP.BF16.F32.PACK_AB R159, R192, R163 ;  /* 0x000000a3c09f723e */ /* 0x000fe200000010ff */
[----:B---3--:R-:W-:Y:S01]  /*59e0*/  FADD.FTZ R5, R173, R6 ;  /* 0x00000006ad057221 */ /* 0x008fe20000010000 */
[-C--:B------:R-:W-:Y:S01]  /*59f0*/  FMUL.FTZ R131, R131, R9.reuse ;  /* 0x0000000983837220 */ /* 0x080fe20000410000 */
[----:B------:R-:W0:Y:S01]  /*5a00*/  MUFU.EX2 R174, R174 ;  /* 0x000000ae00ae7308 */ /* 0x000e220000000800 */
[-C--:B------:R-:W-:Y:S01]  /*5a10*/  FMUL.FTZ R134, R134, R9.reuse ;  /* 0x0000000986867220 */ /* 0x080fe20000410000 */
[-C--:B------:R-:W-:Y:S01]  /*5a20*/  FMUL.FTZ R135, R135, R9.reuse ;  /* 0x0000000987877220 */ /* 0x080fe20000410000 */
[-C--:B------:R-:W-:Y:S01]  /*5a30*/  FMUL.FTZ R138, R138, R9.reuse ;  /* 0x000000098a8a7220 */ /* 0x080fe20000410000 */
[-C--:B------:R-:W-:Y:S01]  /*5a40*/  FMUL.FTZ R139, R139, R9.reuse ;  /* 0x000000098b8b7220 */ /* 0x080fe20000410000 */
[-C--:B------:R-:W-:Y:S01]  /*5a50*/  FMUL.FTZ R142, R142, R9.reuse ;  /* 0x000000098e8e7220 */ /* 0x080fe20000410000 */
[----:B--2---:R-:W-:Y:S01]  /*5a60*/  FADD.FTZ R10, R164, R11 ;  /* 0x0000000ba40a7221 */ /* 0x004fe20000010000 */
[-C--:B------:R-:W-:Y:S01]  /*5a70*/  FMUL.FTZ R143, R143, R9.reuse ;  /* 0x000000098f8f7220 */ /* 0x080fe20000410000 */
[----:B------:R-:W2:Y:S01]  /*5a80*/  MUFU.EX2 R161, R161 ;  /* 0x000000a100a17308 */ /* 0x000ea20000000800 */
[-C--:B------:R-:W-:Y:S01]  /*5a90*/  FMUL.FTZ R146, R146, R9.reuse ;  /* 0x0000000992927220 */ /* 0x080fe20000410000 */
[-C--:B------:R-:W-:Y:S01]  /*5aa0*/  FMUL.FTZ R147, R147, R9.reuse ;  /* 0x0000000993937220 */ /* 0x080fe20000410000 */
[-C--:B------:R-:W-:Y:S01]  /*5ab0*/  FMUL.FTZ R150, R150, R9.reuse ;  /* 0x0000000996967220 */ /* 0x080fe20000410000 */
[----:B------:R-:W-:-:S04]  /*5ac0*/  FMUL.FTZ R151, R151, R9 ;  /* 0x0000000997977220 */ /* 0x000fc80000410000 */
[----:B------:R-:W3:Y:S01]  /*5ad0*/  MUFU.EX2 R175, R175 ;  /* 0x000000af00af7308 */ /* 0x000ee20000000800 */
[C---:B0-----:R-:W-:Y:S01]  /*5ae0*/  FADD.FTZ R6, R174.reuse, R5 ;  /* 0x00000005ae067221 */ /* 0x041fe20000010000 */
[----:B------:R-:W-:Y:S01]  /*5af0*/  F2FP.BF16.F32.PACK_AB R163, R174, R173 ;  /* 0x000000adaea3723e */ /* 0x000fe200000010ff */
[----:B------:R0:W-:Y:S04]  /*5b00*/  STSM.16.M88.4 [R23+0x26800], R152 ;  /* 0x0268009817007844 */ /* 0x0001e80000000200 */
[----:B------:R0:W-:Y:S01]  /*5b10*/  STSM.16.M88.4 [R184], R156 ;  /* 0x0000009cb8007844 */ /* 0x0001e20000000200 */
[----:B------:R-:W4:Y:S01]  /*5b20*/  MUFU.EX2 R168, R168 ;  /* 0x000000a800a87308 */ /* 0x000f220000000800 */
[C---:B--2---:R-:W-:Y:S01]  /*5b30*/  FADD.FTZ R10, R161.reuse, R10 ;  /* 0x0000000aa10a7221 */ /* 0x044fe20000010000 */
[----:B------:R-:W-:-:S02]  /*5b40*/  F2FP.BF16.F32.PACK_AB R164, R161, R164 ;  /* 0x000000a4a1a4723e */ /* 0x000fc400000010ff */
[----:B------:R-:W-:Y:S01]  /*5b50*/  F2FP.BF16.F32.PACK_AB R161, R170, R167 ;  /* 0x000000a7aaa1723e */ /* 0x000fe200000010ff */
[----:B------:R-:W-:-:S03]  /*5b60*/  FADD.FTZ R5, R165, R10 ;  /* 0x0000000aa5057221 */ /* 0x000fc60000010000 */
[----:B------:R-:W2:Y:S01]  /*5b70*/  MUFU.EX2 R182, R182 ;  /* 0x000000b600b67308 */ /* 0x000ea20000000800 */
[----:B---3--:R-:W-:Y:S01]  /*5b80*/  FADD.FTZ R11, R175, R6 ;  /* 0x00000006af0b7221 */ /* 0x008fe20000010000 */
[----:B------:R0:W-:Y:S03]  /*5b90*/  STSM.16.M88.4 [R186], R160 ;  /* 0x000000a0ba007844 */ /* 0x0001e60000000200 */
[----:B------:R-:W-:-:S03]  /*5ba0*/  FADD.FTZ R11, R178, R11 ;  /* 0x0000000bb20b7221 */ /* 0x000fc60000010000 */
[----:B------:R-:W3:Y:S01]  /*5bb0*/  MUFU.EX2 R177, R177 ;  /* 0x000000b100b17308 */ /* 0x000ee20000000800 */
[C---:B----4-:R-:W-:Y:S01]  /*5bc0*/  F2FP.BF16.F32.PACK_AB R166, R168.reuse, R165 ;  /* 0x000000a5a8a6723e */ /* 0x050fe200000010ff */
[----:B------:R-:W-:Y:S01]  /*5bd0*/  FADD.FTZ R5, R168, R5 ;  /* 0x00000005a8057221 */ /* 0x000fe20000010000 */
[----:B------:R-:W-:Y:S01]  /*5be0*/  F2FP.BF16.F32.PACK_AB R165, R178, R175 ;  /* 0x000000afb2a5723e */ /* 0x000fe200000010ff */
[----:B--2---:R-:W-:Y:S01]  /*5bf0*/  FADD.FTZ R6, R182, R11 ;  /* 0x0000000bb6067221 */ /* 0x004fe20000010000 */
[----:B---3--:R-:W-:-:S03]  /*5c00*/  F2FP.BF16.F32.PACK_AB R167, R177, R182 ;  /* 0x000000b6b1a7723e */ /* 0x008fc600000010ff */
[----:B------:R-:W-:Y:S02]  /*5c10*/  FADD.FTZ R6, R177, R6 ;  /* 0x00000006b1067221 */ /* 0x000fe40000010000 */
[----:B------:R0:W-:Y:S01]  /*5c20*/  STSM.16.M88.4 [R185], R164 ;  /* 0x000000a4b9007844 */ /* 0x0001e20000000200 */
[----:B------:R-:W-:Y:S05]  /*5c30*/  @!P0 BRA `(.L_x_282) ;  /* 0x0000000000048947 */ /* 0x000fea0003800000 */
[----:B------:R-:W-:Y:S01]  /*5c40*/  BPT.TRAP 0x1 ;  /* 0x000000040000795c */ /* 0x000fe20000300000 */
.L_x_282:
[----:B------:R2:W3:Y:S01]  /*5c50*/  SYNCS.PHASECHK.TRANS64.TRYWAIT P3, [UR22+0x28c50], R8 ;  /* 0x028c5008ff0075a7 */ /* 0x0004e20008060156 */
[----:B------:R-:W-:Y:S05]  /*5c60*/  @!P0 BRA `(.L_x_283) ;  /* 0x0000000000048947 */ /* 0x000fea0003800000 */
[----:B------:R-:W-:Y:S01]  /*5c70*/  BPT.TRAP 0x1 ;  /* 0x000000040000795c */ /* 0x000fe20000300000 */
.L_x_283:
[----:B---3--:R-:W-:Y:S05]  /*5c80*/  @P3 BRA `(.L_x_284) ;  /* 0x0000000000083947 */ /* 0x008fea0003800000 */
[----:B------:R-:W3:Y:S02]  /*5c90*/  SYNCS.PHASECHK.TRANS64.TRYWAIT P3, [UR22+0x28c50], R8 ;  /* 0x028c5008ff0075a7 */ /* 0x000ee40008060156 */
[----:B---3--:R-:W-:Y:S05]  /*5ca0*/  @!P3 BRA `(.L_x_285) ;  /* 0x0000008000f4b947 */ /* 0x008fea0003800000 */
.L_x_284:
[----:B------:R-:W-:Y:S01]  /*5cb0*/  ULEA UR10, UR41, UR48, 0xc ;  /* 0x00000030290a7291 */ /* 0x000fe2000f8e603f */
[----:B------:R-:W-:Y:S01]  /*5cc0*/  WARPGROUP.ARRIVE ;  /* 0x00000000000079c5 */ /* 0x000fe20000000000 */
[----:B------:R-:W-:Y:S01]  /*5cd0*/  UMOV UR7, 0x40000040 ;  /* 0x4000004000077882 */ /* 0x000fe20000000000 */
[----:B---3--:R-:W-:Y:S01]  /*5ce0*/  @!P1 VIADD R171, R171, 0x28c60 ;  /* 0x00028c60abab9836 */ /* 0x008fe20000000000 */
        /* <DEDUP_REMOVED lines=35> */
.L_x_277:
[----:B------:R-:W4:Y:S01]  /*5f20*/  SHFL.BFLY PT, R4, R5, 0x2, 0x1f ;  /* 0x0c401f0005047f89 */ /* 0x000f2200000e0000 */
[----:B------:R-:W-:Y:S01]  /*5f30*/  IMAD.MOV R10, RZ, RZ, -R22 ;  /* 0x000000ffff0a7224 */ /* 0x000fe200078e0a16 */
[----:B------:R-:W-:Y:S01]  /*5f40*/  UIADD3 UR37, UR37, 0x1, URZ ;  /* 0x0000000125257890 */ /* 0x000fe2000fffe03f */
[----:B------:R-:W-:Y:S01]  /*5f50*/  IMAD.U32 R15, RZ, RZ, UR20 ;  /* 0x00000014ff0f7e24 */ /* 0x000fe2000f8e00ff */
[----:B------:R-:W5:Y:S01]  /*5f60*/  SHFL.BFLY PT, R9, R6, 0x2, 0x1f ;  /* 0x0c401f0006097f89 */ /* 0x000f6200000e0000 */
[----:B------:R-:W-:Y:S08]  /*5f70*/  BAR.ARV 0x8, 0xa0 ;  /* 0x0202800000007b1d */ /* 0x000ff00000002000 */
[----:B------:R-:W-:Y:S01]  /*5f80*/  BAR.SYNC.DEFER_BLOCKING 0xf, 0x100 ;  /* 0x03c4000000007b1d */ /* 0x000fe20000010000 */
[----:B------:R-:W-:Y:S01]  /*5f90*/  ISETP.NE.AND P0, PT, R17, R10, PT ;  /* 0x0000000a1100720c */ /* 0x000fe20003f05270 */
[----:B----4-:R-:W-:Y:S01]  /*5fa0*/  FADD.FTZ R4, R4, R5 ;  /* 0x0000000504047221 */ /* 0x010fe20000010000 */
[----:B------:R-:W-:Y:S01]  /*5fb0*/  IMAD.U32 R5, RZ, RZ, UR41 ;  /* 0x00000029ff057e24 */ /* 0x000fe2000f8e00ff */
[----:B------:R-:W-:Y:S01]  /*5fc0*/  UIADD3 UR41, UR41, 0x1, URZ ;  /* 0x0000000129297890 */ /* 0x000fe2000fffe03f */
[----:B-----5:R-:W-:-:S02]  /*5fd0*/  FADD.FTZ R9, R9, R6 ;  /* 0x0000000609097221 */ /* 0x020fc40000010000 */
[----:B-1----:R-:W1:Y:S07]  /*5fe0*/  SHFL.BFLY PT, R7, R4, 0x1, 0x1f ;  /* 0x0c201f0004077f89 */ /* 0x002e6e00000e0000 */
[----:B------:R-:W-:Y:S01]  /*5ff0*/  @!P0 IMAD R5, R5, 0x40, R16 ;  /* 0x0000004005058824 */ /* 0x000fe200078e0210 */
[----:B------:R-:W-:Y:S01]  /*6000*/  UISETP.NE.AND UP0, UPT, UR41, 0x2, UPT ;  /* 0x000000022900788c */ /* 0x000fe2000bf05270 */
[----:B--2---:R-:W2:Y:S03]  /*6010*/  SHFL.BFLY PT, R8, R9, 0x1, 0x1f ;  /* 0x0c201f0009087f89 */ /* 0x004ea600000e0000 */
[----:B------:R-:W-:Y:S01]  /*6020*/  @!P0 LEA R5, R5, UR42, 0x2 ;  /* 0x0000002a05058c11 */ /* 0x000fe2000f8e10ff */
[----:B------:R-:W-:-:S02]  /*6030*/  USEL UR4, URZ, 0x1, UP0 ;  /* 0x000000013f047887 */ /* 0x000fc40008000000 */
[----:B------:R-:W-:Y:S02]  /*6040*/  USEL UR41, UR41, URZ, UP0 ;  /* 0x0000003f29297287 */ /* 0x000fe40008000000 */
[----:B------:R-:W-:Y:S01]  /*6050*/  ULOP3.LUT UR40, UR40, UR4, URZ, 0x3c, !UPT ;  /* 0x0000000428287292 */ /* 0x000fe2000f8e3c3f */
[----:B-1----:R-:W-:Y:S01]  /*6060*/  FADD.FTZ R11, R4, R7 ;  /* 0x00000007040b7221 */ /* 0x002fe20000010000 */
[----:B------:R-:W-:Y:S02]  /*6070*/  IMAD.MOV.U32 R7, RZ, RZ, RZ ;  /* 0x000000ffff077224 */ /* 0x000fe400078e00ff */
[----:B------:R-:W-:Y:S02]  /*6080*/  IMAD.MOV.U32 R4, RZ, RZ, RZ ;  /* 0x000000ffff047224 */ /* 0x000fe400078e00ff */
[----:B--2---:R-:W-:Y:S01]  /*6090*/  FADD.FTZ R13, R9, R8 ;  /* 0x00000008090d7221 */ /* 0x004fe20000010000 */
[----:B------:R-:W-:Y:S02]  /*60a0*/  FSETP.NE.FTZ.AND P1, PT, R11, RZ, PT ;  /* 0x000000ff0b00720b */ /* 0x000fe40003f35000 */
[----:B------:R-:W-:-:S02]  /*60b0*/  MOV R9, UR20 ;  /* 0x0000001400097c02 */ /* 0x000fc40008000f00 */
[----:B------:R-:W-:-:S09]  /*60c0*/  FSETP.NE.FTZ.AND P2, PT, R13, RZ, PT ;  /* 0x000000ff0d00720b */ /* 0x000fd20003f55000 */
[----:B------:R-:W0:Y:S04]  /*60d0*/  @P1 MUFU.RCP R7, R11 ;  /* 0x0000000b00071308 */ /* 0x000e280000001000 */
[----:B------:R-:W-:-:S04]  /*60e0*/  @P2 FMUL.FTZ R15, R15, 0.69314718246459960938 ;  /* 0x3f3172180f0f2820 */ /* 0x000fc80000410000 */
[----:B------:R-:W-:Y:S08]  /*60f0*/  @P2 MUFU.RCP R4, R13 ;  /* 0x0000000d00042308 */ /* 0x000ff00000001000 */
[----:B------:R-:W1:Y:S01]  /*6100*/  @P1 MUFU.LG2 R6, R11 ;  /* 0x0000000b00061308 */ /* 0x000e620000000c00 */
        /* <DEDUP_REMOVED lines=65> */
[----:B-1----:R-:W-:Y:S01]  /*6520*/  @P1 FMUL.FTZ R6, R6, 0.69314718246459960938 ;  /* 0x3f31721806061820 */ /* 0x002fe20000410000 */
[----:B------:R-:W-:-:S02]  /*6530*/  IMAD.MOV.U32 R36, RZ, RZ, -0x800000 ;  /* 0xff800000ff247424 */ /* 0x000fc400078e00ff */
[-C--:B------:R-:W-:Y:S01]  /*6540*/  FMUL.FTZ R11, R30, R4.reuse ;  /* 0x000000041e0b7220 */ /* 0x080fe20000410000 */
[----:B------:R1:W-:Y:S01]  /*6550*/  @!P0 STS [R5+0x28820], R4 ;  /* 0x0288200405008388 */ /* 0x0003e20000000800 */
[----:B------:R-:W-:Y:S01]  /*6560*/  IMAD.MOV.U32 R32, RZ, RZ, -0x800000 ;  /* 0xff800000ff207424 */ /* 0x000fe200078e00ff */
[----:B------:R-:W-:Y:S01]  /*6570*/  PLOP3.LUT P0, PT, PT, PT, PT, 0x8, 0x0 ;  /* 0x000000000000781c */ /* 0x000fe20003f0e170 */
[-C--:B------:R-:W-:Y:S01]  /*6580*/  FMUL.FTZ R27, R27, R4.reuse ;  /* 0x000000041b1b7220 */ /* 0x080fe20000410000 */
[-C--:B------:R-:W-:Y:S01]  /*6590*/  FMUL.FTZ R31, R31, R4.reuse ;  /* 0x000000041f1f7220 */ /* 0x080fe20000410000 */
[-C--:B------:R-:W-:Y:S01]  /*65a0*/  FMUL.FTZ R34, R34, R4.reuse ;  /* 0x0000000422227220 */ /* 0x080fe20000410000 */
[----:B0-----:R-:W0:Y:S01]  /*65b0*/  @P2 MUFU.LG2 R7, R13 ;  /* 0x0000000d00072308 */ /* 0x001e220000000c00 */
[-C--:B------:R-:W-:Y:S01]  /*65c0*/  FMUL.FTZ R35, R35, R4.reuse ;  /* 0x0000000423237220 */ /* 0x080fe20000410000 */
[-C--:B------:R-:W-:Y:S01]  /*65d0*/  FMUL.FTZ R38, R38, R4.reuse ;  /* 0x0000000426267220 */ /* 0x080fe20000410000 */
[-C--:B------:R-:W-:Y:S01]  /*65e0*/  FMUL.FTZ R39, R39, R4.reuse ;  /* 0x0000000427277220 */ /* 0x080fe20000410000 */
[----:B-1----:R-:W-:Y:S01]  /*65f0*/  @P1 FMUL.FTZ R5, R9, 0.69314718246459960938 ;  /* 0x3f31721809051820 */ /* 0x002fe20000410000 */
        /* <DEDUP_REMOVED lines=12> */
[----:B0-----:R-:W-:Y:S01]  /*66c0*/  @P2 FMUL.FTZ R14, R7, 0.69314718246459960938 ;  /* 0x3f317218070e2820 */ /* 0x001fe20000410000 */
        /* <DEDUP_REMOVED lines=48> */
.L_x_258:
[----:B------:R-:W0:Y:S08]  /*69d0*/  S2UR UR4, SR_CgaCtaId ;  /* 0x00000000000479c3 */ /* 0x000e300000008800 */
[----:B------:R-:W-:Y:S06]  /*69e0*/  BAR.SYNC.DEFER_BLOCKING 0x5, 0x120 ;  /* 0x0144800000007b1d */ /* 0x000fec0000010000 */
[----:B------:R-:W-:Y:S01]  /*69f0*/  UMOV UR42, 0x400 ;  /* 0x00000400002a7882 */ /* 0x000fe20000000000 */
[----:B------:R-:W-:Y:S01]  /*6a00*/  BSSY B0, `(.L_x_287) ;  /* 0x0000284000007945 */ /* 0x000fe20003800000 */
[----:B0-----:R-:W-:-:S09]  /*6a10*/  ULEA UR42, UR4, UR42, 0x18 ;  /* 0x0000002a042a7291 */ /* 0x001fd2000f8ec03f */
[----:B------:R-:W0:Y:S02]  /*6a20*/  LDS.128 R4, [UR42+0x28cd0] ;  /* 0x028cd02aff047984 */ /* 0x000e240008000c00 */
[----:B0-----:R-:W-:Y:S01]  /*6a30*/  R2UR UR5, R6 ;  /* 0x00000000060572ca */ /* 0x001fe200000e0000 */
[----:B------:R-:W-:Y:S06]  /*6a40*/  BAR.ARV 0x4, 0x120 ;  /* 0x0104800000007b1d */ /* 0x000fec0000002000 */
[----:B------:R-:W-:Y:S08]  /*6a50*/  @P0 BRA `(.L_x_288) ;  /* 0x0000001c00440947 */ /* 0x000ff00003800000 */
[----:B------:R-:W0:Y:S08]  /*6a60*/  S2UR UR4, SR_SWINHI ;  /* 0x00000000000479c3 */ /* 0x000e300000002f00 */
[----:B------:R-:W-:Y:S01]  /*6a70*/  BAR.SYNC.DEFER_BLOCKING 0x1, 0x100 ;  /* 0x0044000000007b1d */ /* 0x000fe20000010000 */
[----:B------:R-:W-:Y:S01]  /*6a80*/  F2FP.BF16.F32.PACK_AB R8, R8, R167 ;  /* 0x000000a70808723e */ /* 0x000fe200000010ff */
[----:B------:R-:W-:Y:S01]  /*6a90*/  USHF.L.U32 UR8, UR44, 0x2, URZ ;  /* 0x000000022c087899 */ /* 0x000fe2000800063f */
[----:B------:R-:W-:Y:S01]  /*6aa0*/  F2FP.BF16.F32.PACK_AB R9, R27, R9 ;  /* 0x000000091b09723e */ /* 0x000fe200000010ff */
[----:B------:R-:W-:Y:S01]  /*6ab0*/  USHF.L.U64.HI UR9, UR44, 0x2, UR45 ;  /* 0x000000022c097899 */ /* 0x000fe2000801022d */
[----:B------:R-:W-:-:S02]  /*6ac0*/  F2FP.BF16.F32.PACK_AB R10, R10, R12 ;  /* 0x0000000c0a0a723e */ /* 0x000fc400000010ff */
[----:B------:R-:W-:Y:S02]  /*6ad0*/  F2FP.BF16.F32.PACK_AB R11, R31, R11 ;  /* 0x0000000b1f0b723e */ /* 0x000fe400000010ff */
[----:B------:R-:W-:Y:S02]  /*6ae0*/  F2FP.BF16.F32.PACK_AB R40, R41, R40 ;  /* 0x000000282928723e */ /* 0x000fe400000010ff */
[----:B------:R-:W-:Y:S02]  /*6af0*/  F2FP.BF16.F32.PACK_AB R41, R43, R42 ;  /* 0x0000002a2b29723e */ /* 0x000fe400000010ff */
[----:B------:R-:W-:Y:S02]  /*6b00*/  F2FP.BF16.F32.PACK_AB R48, R49, R48 ;  /* 0x000000303130723e */ /* 0x000fe400000010ff */
[----:B------:R-:W-:Y:S02]  /*6b10*/  F2FP.BF16.F32.PACK_AB R42, R45, R44 ;  /* 0x0000002c2d2a723e */ /* 0x000fe400000010ff */
[----:B------:R-:W-:-:S02]  /*6b20*/  F2FP.BF16.F32.PACK_AB R43, R47, R46 ;  /* 0x0000002e2f2b723e */ /* 0x000fc400000010ff */
[----:B------:R-:W-:Y:S02]  /*6b30*/  F2FP.BF16.F32.PACK_AB R49, R51, R50 ;  /* 0x000000323331723e */ /* 0x000fe400000010ff */
[----:B------:R-:W-:Y:S01]  /*6b40*/  F2FP.BF16.F32.PACK_AB R56, R57, R56 ;  /* 0x000000383938723e */ /* 0x000fe200000010ff */
[----:B------:R-:W-:Y:S01]  /*6b50*/  UMOV UR6, UR42 ;  /* 0x0000002a00067c82 */ /* 0x000fe20008000000 */
[----:B0-----:R-:W-:Y:S01]  /*6b60*/  UMOV UR7, UR4 ;  /* 0x0000000400077c82 */ /* 0x001fe20008000000 */
[----:B------:R-:W-:Y:S01]  /*6b70*/  F2FP.BF16.F32.PACK_AB R50, R53, R52 ;  /* 0x000000343532723e */ /* 0x000fe200000010ff */
[----:B------:R-:W-:Y:S01]  /*6b80*/  IMAD.U32 R134, RZ, RZ, UR6 ;  /* 0x00000006ff867e24 */ /* 0x000fe2000f8e00ff */
[----:B------:R-:W-:Y:S01]  /*6b90*/  F2FP.BF16.F32.PACK_AB R51, R55, R54 ;  /* 0x000000363733723e */ /* 0x000fe200000010ff */
[----:B------:R-:W-:Y:S01]  /*6ba0*/  IMAD.U32 R135, RZ, RZ, UR7 ;  /* 0x00000007ff877e24 */ /* 0x000fe2000f8e00ff */
[----:B------:R-:W-:Y:S01]  /*6bb0*/  F2FP.BF16.F32.PACK_AB R57, R59, R58 ;  /* 0x0000003a3b39723e */ /* 0x000fe200000010ff */
[----:B------:R-:W-:Y:S01]  /*6bc0*/  ULDC.64 UR6, c[0x0][0xbd8] ;  /* 0x0002f60000067ab9 */ /* 0x000fe20000000a00 */
[----:B------:R-:W-:Y:S01]  /*6bd0*/  F2FP.BF16.F32.PACK_AB R64, R65, R64 ;  /* 0x000000404140723e */ /* 0x000fe200000010ff */
[----:B------:R-:W-:Y:S01]  /*6be0*/  IMAD.WIDE R130, R189, 0x2, R134 ;  /* 0x00000002bd827825 */ /* 0x000fe200078e0286 */
[----:B------:R-:W-:Y:S01]  /*6bf0*/  F2FP.BF16.F32.PACK_AB R58, R61, R60 ;  /* 0x0000003c3d3a723e */ /* 0x000fe200000010ff */
[----:B------:R-:W-:Y:S01]  /*6c00*/  UIADD3 UR4, UP1, UR8, UR6, URZ ;  /* 0x0000000608047290 */ /* 0x000fe2000ff3e03f */
[----:B------:R-:W-:Y:S01]  /*6c10*/  F2FP.BF16.F32.PACK_AB R59, R63, R62 ;  /* 0x0000003e3f3b723e */ /* 0x000fe200000010ff */
[----:B------:R-:W-:Y:S01]  /*6c20*/  UISETP.NE.U32.AND UP0, UPT, UR6, URZ, UPT ;  /* 0x0000003f0600728c */ /* 0x000fe2000bf05070 */
[C---:B------:R-:W-:Y:S01]  /*6c30*/  IADD3 R169, P1, R130.reuse, 0x20, RZ ;  /* 0x0000002082a97810 */ /* 0x040fe20007f3e0ff */
[----:B------:R-:W-:Y:S01]  /*6c40*/  UIADD3.X UR6, UR9, UR7, URZ, UP1, !UPT ;  /* 0x0000000709067290 */ /* 0x000fe20008ffe43f */
[----:B------:R-:W-:Y:S01]  /*6c50*/  LOP3.LUT R3, R130, 0x380, RZ, 0xc0, !PT ;  /* 0x0000038082037812 */ /* 0x000fe200078ec0ff */
[----:B------:R-:W-:Y:S01]  /*6c60*/  UISETP.NE.AND.EX UP0, UPT, UR7, URZ, UPT, UP0 ;  /* 0x0000003f0700728c */ /* 0x000fe2000bf05300 */
[----:B------:R-:W-:-:S02]  /*6c70*/  IADD3.X R15, RZ, R131, RZ, P1, !PT ;  /* 0x00000083ff0f7210 */ /* 0x000fc40000ffe4ff */
[C---:B------:R-:W-:Y:S02]  /*6c80*/  IADD3 R4, P0, R130.reuse, 0x40, RZ ;  /* 0x0000004082047810 */ /* 0x040fe40007f1e0ff */
[C---:B------:R-:W-:Y:S02]  /*6c90*/  IADD3 R179, P4, R130.reuse, 0x60, RZ ;  /* 0x0000006082b37810 */ /* 0x040fe40007f9e0ff */
[C---:B------:R-:W-:Y:S01]  /*6ca0*/  IADD3 R181, P3, R130.reuse, 0x2000, RZ ;  /* 0x0000200082b57810 */ /* 0x040fe20007f7e0ff */
[--C-:B------:R-:W-:Y:S01]  /*6cb0*/  IMAD.X R21, RZ, RZ, R131.reuse, P0 ;  /* 0x000000ffff157224 */ /* 0x100fe200000e0683 */
[C---:B------:R-:W-:Y:S01]  /*6cc0*/  IADD3 R183, P6, R130.reuse, 0x2020, RZ ;  /* 0x0000202082b77810 */ /* 0x040fe20007fde0ff */
[--C-:B------:R-:W-:Y:S01]  /*6cd0*/  IMAD.X R25, RZ, RZ, R131.reuse, P4 ;  /* 0x000000ffff197224 */ /* 0x100fe200020e0683 */
[C---:B------:R-:W-:Y:S01]  /*6ce0*/  IADD3 R94, P5, R130.reuse, 0x2040, RZ ;  /* 0x00002040825e7810 */ /* 0x040fe20007fbe0ff */
[--C-:B------:R-:W-:Y:S01]  /*6cf0*/  IMAD.X R29, RZ, RZ, R131.reuse, P3 ;  /* 0x000000ffff1d7224 */ /* 0x100fe200018e0683 */
[C---:B------:R-:W-:Y:S01]  /*6d00*/  IADD3 R193, P1, R130.reuse, 0x4000, RZ ;  /* 0x0000400082c17810 */ /* 0x040fe20007f3e0ff */
[--C-:B------:R-:W-:Y:S01]  /*6d10*/  IMAD.X R91, RZ, RZ, R131.reuse, P6 ;  /* 0x000000ffff5b7224 */ /* 0x100fe200030e0683 */
[----:B------:R-:W-:Y:S01]  /*6d20*/  IADD3 R191, P2, R130, 0x2060, RZ ;  /* 0x0000206082bf7810 */ /* 0x000fe20007f5e0ff */
[--C-:B------:R-:W-:Y:S01]  /*6d30*/  IMAD.X R95, RZ, RZ, R131.reuse, P5 ;  /* 0x000000ffff5f7224 */ /* 0x100fe200028e0683 */
[----:B------:R-:W-:Y:S01]  /*6d40*/  SHF.R.U64 R3, R3, 0x3, RZ ;  /* 0x0000000303037819 */ /* 0x000fe200000012ff */
[----:B------:R-:W-:Y:S01]  /*6d50*/  IMAD.X R103, RZ, RZ, R131, P1 ;  /* 0x000000ffff677224 */ /* 0x000fe200008e0683 */
        /* <DEDUP_REMOVED lines=10> */
[----:B------:R-:W-:Y:S01]  /*6e00*/  IMAD.X R119, RZ, RZ, R131, P6 ;  /* 0x000000ffff777224 */ /* 0x000fe200030e0683 */
[----:B------:R-:W-:-:S02]  /*6e10*/  IADD3 R203, P1, R130, 0x6060, RZ ;  /* 0x0000606082cb7810 */ /* 0x000fc40007f3e0ff */
[----:B------:R-:W-:Y:S01]  /*6e20*/  LOP3.LUT R130, R3, R130, RZ, 0x3c, !PT ;  /* 0x0000008203827212 */ /* 0x000fe200078e3cff */
[--C-:B------:R-:W-:Y:S01]  /*6e30*/  IMAD.X R127, RZ, RZ, R131.reuse, P2 ;  /* 0x000000ffff7f7224 */ /* 0x100fe200010e0683 */
[----:B------:R-:W-:Y:S01]  /*6e40*/  LOP3.LUT R0, R169, 0x380, RZ, 0xc0, !PT ;  /* 0x00000380a9007812 */ /* 0x000fe200078ec0ff */
[----:B------:R-:W-:Y:S01]  /*6e50*/  IMAD.X R13, RZ, RZ, R131, P1 ;  /* 0x000000ffff0d7224 */ /* 0x000fe200008e0683 */
[----:B------:R-:W-:Y:S02]  /*6e60*/  LOP3.LUT R3, R4, 0x380, RZ, 0xc0, !PT ;  /* 0x0000038004037812 */ /* 0x000fe400078ec0ff */
[----:B------:R-:W-:Y:S02]  /*6e70*/  SHF.R.U64 R0, R0, 0x3, RZ ;  /* 0x0000000300007819 */ /* 0x000fe400000012ff */
[----:B------:R-:W-:Y:S02]  /*6e80*/  SHF.R.U64 R3, R3, 0x3, RZ ;  /* 0x0000000303037819 */ /* 0x000fe400000012ff */
[----:B------:R-:W-:-:S02]  /*6e90*/  LOP3.LUT R6, R179, 0x380, RZ, 0xc0, !PT ;  /* 0x00000380b3067812 */ /* 0x000fc400078ec0ff */
[----:B------:R-:W-:Y:S02]  /*6ea0*/  LOP3.LUT R14, R0, R169, RZ, 0x3c, !PT ;  /* 0x000000a9000e7212 */ /* 0x000fe400078e3cff */
[----:B------:R-:W-:Y:S02]  /*6eb0*/  LOP3.LUT R20, R3, R4, RZ, 0x3c, !PT ;  /* 0x0000000403147212 */ /* 0x000fe400078e3cff */
[----:B------:R-:W-:Y:S02]  /*6ec0*/  LOP3.LUT R0, R183, 0x380, RZ, 0xc0, !PT ;  /* 0x00000380b7007812 */ /* 0x000fe400078ec0ff */
[----:B------:R-:W-:Y:S02]  /*6ed0*/  LOP3.LUT R4, R191, 0x380, RZ, 0xc0, !PT ;  /* 0x00000380bf047812 */ /* 0x000fe400078ec0ff */
[----:B------:R-:W-:Y:S02]  /*6ee0*/  LOP3.LUT R3, R94, 0x380, RZ, 0xc0, !PT ;  /* 0x000003805e037812 */ /* 0x000fe400078ec0ff */
[----:B------:R-:W-:-:S02]  /*6ef0*/  SHF.R.U64 R6, R6, 0x3, RZ ;  /* 0x0000000306067819 */ /* 0x000fc400000012ff */
[----:B------:R-:W-:Y:S02]  /*6f00*/  SHF.R.U64 R0, R0, 0x3, RZ ;  /* 0x0000000300007819 */ /* 0x000fe400000012ff */
[----:B------:R-:W-:Y:S02]  /*6f10*/  SHF.R.U64 R4, R4, 0x3, RZ ;  /* 0x0000000304047819 */ /* 0x000fe400000012ff */
[----:B------:R-:W-:Y:S02]  /*6f20*/  SHF.R.U64 R3, R3, 0x3, RZ ;  /* 0x0000000303037819 */ /* 0x000fe400000012ff */
[----:B------:R-:W-:Y:S02]  /*6f30*/  LOP3.LUT R24, R6, R179, RZ, 0x3c, !PT ;  /* 0x000000b306187212 */ /* 0x000fe400078e3cff */
[----:B------:R-:W-:Y:S02]  /*6f40*/  LOP3.LUT R6, R193, 0x380, RZ, 0xc0, !PT ;  /* 0x00000380c1067812 */ /* 0x000fe400078ec0ff */
[----:B------:R-:W-:-:S02]  /*6f50*/  LOP3.LUT R90, R0, R183, RZ, 0x3c, !PT ;  /* 0x000000b7005a7212 */ /* 0x000fc400078e3cff */
[----:B------:R-:W-:Y:S02]  /*6f60*/  LOP3.LUT R98, R4, R191, RZ, 0x3c, !PT ;  /* 0x000000bf04627212 */ /* 0x000fe400078e3cff */
[----:B------:R-:W-:Y:S02]  /*6f70*/  LOP3.LUT R0, R195, 0x380, RZ, 0xc0, !PT ;  /* 0x00000380c3007812 */ /* 0x000fe400078ec0ff */
[----:B------:R-:W-:Y:S02]  /*6f80*/  LOP3.LUT R94, R3, R94, RZ, 0x3c, !PT ;  /* 0x0000005e035e7212 */ /* 0x000fe400078e3cff */
[----:B------:R-:W-:Y:S02]  /*6f90*/  LOP3.LUT R4, R197, 0x380, RZ, 0xc0, !PT ;  /* 0x00000380c5047812 */ /* 0x000fe400078ec0ff */
[----:B------:R-:W-:Y:S02]  /*6fa0*/  LOP3.LUT R28, R181, 0x380, RZ, 0xc0, !PT ;  /* 0x00000380b51c7812 */ /* 0x000fe400078ec0ff */
[----:B------:R-:W-:-:S02]  /*6fb0*/  LOP3.LUT R3, R110, 0x380, RZ, 0xc0, !PT ;  /* 0x000003806e037812 */ /* 0x000fc400078ec0ff */
[----:B------:R-:W-:Y:S02]  /*6fc0*/  SHF.R.U64 R6, R6, 0x3, RZ ;  /* 0x0000000306067819 */ /* 0x000fe400000012ff */
[----:B------:R-:W-:Y:S02]  /*6fd0*/  SHF.R.U64 R0, R0, 0x3, RZ ;  /* 0x0000000300007819 */ /* 0x000fe400000012ff */
[----:B------:R-:W-:Y:S02]  /*6fe0*/  SHF.R.U64 R4, R4, 0x3, RZ ;  /* 0x0000000304047819 */ /* 0x000fe400000012ff */
[----:B------:R-:W-:Y:S02]  /*6ff0*/  MOV R130, R130 ;  /* 0x0000008200827202 */ /* 0x000fe40000000f00 */
[----:B------:R-:W-:Y:S02]  /*7000*/  SHF.R.U64 R28, R28, 0x3, RZ ;  /* 0x000000031c1c7819 */ /* 0x000fe400000012ff */
[----:B------:R-:W-:Y:S01]  /*7010*/  SHF.R.U64 R3, R3, 0x3, RZ ;  /* 0x0000000303037819 */ /* 0x000fe200000012ff */
[----:B------:R0:W-:Y:S01]  /*7020*/  STSM.16.M88.4 [R130], R8 ;  /* 0x0000000882007844 */ /* 0x0001e20000000200 */
[----:B------:R-:W-:-:S02]  /*7030*/  LOP3.LUT R102, R6, R193, RZ, 0x3c, !PT ;  /* 0x000000c106667212 */ /* 0x000fc400078e3cff */
[----:B------:R-:W-:Y:S02]  /*7040*/  LOP3.LUT R6, R199, 0x380, RZ, 0xc0, !PT ;  /* 0x00000380c7067812 */ /* 0x000fe400078ec0ff */
[----:B------:R-:W-:Y:S02]  /*7050*/  LOP3.LUT R106, R0, R195, RZ, 0x3c, !PT ;  /* 0x000000c3006a7212 */ /* 0x000fe400078e3cff */
[----:B------:R-:W-:Y:S02]  /*7060*/  LOP3.LUT R114, R4, R197, RZ, 0x3c, !PT ;  /* 0x000000c504727212 */ /* 0x000fe400078e3cff */
[----:B------:R-:W-:Y:S02]  /*7070*/  LOP3.LUT R0, R201, 0x380, RZ, 0xc0, !PT ;  /* 0x00000380c9007812 */ /* 0x000fe400078ec0ff */
[----:B------:R-:W-:Y:S02]  /*7080*/  LOP3.LUT R28, R28, R181, RZ, 0x3c, !PT ;  /* 0x000000b51c1c7212 */ /* 0x000fe400078e3cff */
[----:B------:R-:W-:-:S02]  /*7090*/  LOP3.LUT R110, R3, R110, RZ, 0x3c, !PT ;  /* 0x0000006e036e7212 */ /* 0x000fc400078e3cff */
[----:B------:R-:W-:Y:S02]  /*70a0*/  LOP3.LUT R4, R203, 0x380, RZ, 0xc0, !PT ;  /* 0x00000380cb047812 */ /* 0x000fe400078ec0ff */
[----:B------:R-:W-:Y:S02]  /*70b0*/  LOP3.LUT R3, R126, 0x380, RZ, 0xc0, !PT ;  /* 0x000003807e037812 */ /* 0x000fe400078ec0ff */
[----:B------:R-:W-:Y:S02]  /*70c0*/  MOV R15, R14 ;  /* 0x0000000e000f7202 */ /* 0x000fe40000000f00 */
[----:B0-----:R-:W-:Y:S02]  /*70d0*/  F2FP.BF16.F32.PACK_AB R8, R33, R163 ;  /* 0x000000a32108723e */ /* 0x001fe400000010ff */
[----:B------:R-:W-:Y:S02]  /*70e0*/  F2FP.BF16.F32.PACK_AB R9, R35, R34 ;  /* 0x000000222309723e */ /* 0x000fe400000010ff */
[----:B------:R-:W-:-:S02]  /*70f0*/  F2FP.BF16.F32.PACK_AB R10, R37, R155 ;  /* 0x0000009b250a723e */ /* 0x000fc400000010ff */
[----:B------:R-:W-:Y:S02]  /*7100*/  F2FP.BF16.F32.PACK_AB R11, R39, R38 ;  /* 0x00000026270b723e */ /* 0x000fe400000010ff */
[----:B------:R-:W-:Y:S02]  /*7110*/  SHF.R.U64 R6, R6, 0x3, RZ ;  /* 0x0000000306067819 */ /* 0x000fe400000012ff */
[----:B------:R-:W-:Y:S01]  /*7120*/  MOV R20, R20 ;  /* 0x0000001400147202 */ /* 0x000fe20000000f00 */
[----:B------:R0:W-:Y:S01]  /*7130*/  STSM.16.M88.4 [R15], R8 ;  /* 0x000000080f007844 */ /* 0x0001e20000000200 */
[----:B------:R-:W-:Y:S02]  /*7140*/  SHF.R.U64 R0, R0, 0x3, RZ ;  /* 0x0000000300007819 */ /* 0x000fe400000012ff */
[----:B------:R-:W-:Y:S01]  /*7150*/  MOV R24, R24 ;  /* 0x0000001800187202 */ /* 0x000fe20000000f00 */
[----:B------:R-:W-:Y:S01]  /*7160*/  STSM.16.M88.4 [R20], R40 ;  /* 0x0000002814007844 */ /* 0x000fe20000000200 */
[----:B------:R-:W-:-:S02]  /*7170*/  SHF.R.U64 R4, R4, 0x3, RZ ;  /* 0x0000000304047819 */ /* 0x000fc400000012ff */
[----:B------:R-:W-:Y:S01]  /*7180*/  MOV R28, R28 ;  /* 0x0000001c001c7202 */ /* 0x000fe20000000f00 */
[----:B------:R-:W-:Y:S01]  /*7190*/  STSM.16.M88.4 [R24], R48 ;  /* 0x0000003018007844 */ /* 0x000fe20000000200 */
[----:B------:R-:W-:Y:S02]  /*71a0*/  F2FP.BF16.F32.PACK_AB R65, R67, R66 ;  /* 0x000000424341723e */ /* 0x000fe400000010ff */
[----:B------:R-:W-:Y:S01]  /*71b0*/  F2FP.BF16.F32.PACK_AB R72, R73, R72 ;  /* 0x000000484948723e */ /* 0x000fe200000010ff */
[----:B------:R-:W-:Y:S01]  /*71c0*/  STSM.16.M88.4 [R28], R56 ;  /* 0x000000381c007844 */ /* 0x000fe20000000200 */
[----:B------:R-:W-:Y:S02]  /*71d0*/  SHF.R.U64 R3, R3, 0x3, RZ ;  /* 0x0000000303037819 */ /* 0x000fe400000012ff */
[----:B------:R-:W-:Y:S01]  /*71e0*/  MOV R14, R90 ;  /* 0x0000005a000e7202 */ /* 0x000fe20000000f00 */
[----:B0-----:R-:W-:Y:S01]  /*71f0*/  IMAD.U32 R11, RZ, RZ, UR6 ;  /* 0x00000006ff0b7e24 */ /* 0x001fe2000f8e00ff */
[----:B------:R-:W-:Y:S01]  /*7200*/  F2FP.BF16.F32.PACK_AB R66, R69, R68 ;  /* 0x000000444542723e */ /* 0x000fe200000010ff */
[----:B------:R-:W-:Y:S01]  /*7210*/  ULDC.64 UR6, c[0x0][0xbe0] ;  /* 0x0002f80000067ab9 */ /* 0x000fe20000000a00 */
[----:B------:R-:W-:Y:S01]  /*7220*/  F2FP.BF16.F32.PACK_AB R67, R71, R70 ;  /* 0x000000464743723e */ /* 0x000fe200000010ff */
[----:B------:R-:W-:Y:S01]  /*7230*/  IMAD.U32 R10, RZ, RZ, UR4 ;  /* 0x00000004ff0a7e24 */ /* 0x000fe2000f8e00ff */
[----:B------:R-:W-:-:S02]  /*7240*/  F2FP.BF16.F32.PACK_AB R73, R75, R74 ;  /* 0x0000004a4b49723e */ /* 0x000fc400000010ff */
[----:B------:R-:W-:Y:S01]  /*7250*/  F2FP.BF16.F32.PACK_AB R80, R81, R80 ;  /* 0x000000505150723e */ /* 0x000fe200000010ff */
[----:B------:R-:W-:Y:S01]  /*7260*/  STSM.16.M88.4 [R14], R64 ;  /* 0x000000400e007844 */ /* 0x000fe20000000200 */
[----:B------:R-:W-:Y:S02]  /*7270*/  LOP3.LUT R118, R6, R199, RZ, 0x3c, !PT ;  /* 0x000000c706767212 */ /* 0x000fe400078e3cff */
[----:B------:R-:W-:Y:S02]  /*7280*/  MOV R94, R94 ;  /* 0x0000005e005e7202 */ /* 0x000fe40000000f00 */
[----:B------:R-:W-:Y:S02]  /*7290*/  F2FP.BF16.F32.PACK_AB R74, R77, R76 ;  /* 0x0000004c4d4a723e */ /* 0x000fe400000010ff */
[----:B------:R-:W-:Y:S02]  /*72a0*/  F2FP.BF16.F32.PACK_AB R75, R79, R78 ;  /* 0x0000004e4f4b723e */ /* 0x000fe400000010ff */
[----:B------:R-:W-:-:S02]  /*72b0*/  F2FP.BF16.F32.PACK_AB R81, R83, R82 ;  /* 0x000000525351723e */ /* 0x000fc400000010ff */
[----:B------:R-:W-:Y:S01]  /*72c0*/  IADD3.X R123, RZ, R131, RZ, P5, !PT ;  /* 0x00000083ff7b7210 */ /* 0x000fe20002ffe4ff */
[----:B------:R-:W-:Y:S01]  /*72d0*/  STSM.16.M88.4 [R94], R72 ;  /* 0x000000485e007844 */ /* 0x000fe20000000200 */
[----:B------:R-:W-:Y:S02]  /*72e0*/  LOP3.LUT R122, R0, R201, RZ, 0x3c, !PT ;  /* 0x000000c9007a7212 */ /* 0x000fe400078e3cff */
[----:B------:R-:W-:Y:S02]  /*72f0*/  MOV R6, R98 ;  /* 0x0000006200067202 */ /* 0x000fe40000000f00 */
[----:B------:R-:W-:Y:S02]  /*7300*/  F2FP.BF16.F32.PACK_AB R82, R85, R84 ;  /* 0x000000545552723e */ /* 0x000fe400000010ff */
[----:B------:R-:W-:Y:S02]  /*7310*/  F2FP.BF16.F32.PACK_AB R83, R87, R86 ;  /* 0x000000565753723e */ /* 0x000fe400000010ff */
[----:B------:R-:W-:-:S02]  /*7320*/  F2FP.BF16.F32.PACK_AB R88, R89, R88 ;  /* 0x000000585958723e */ /* 0x000fc400000010ff */
[----:B------:R-:W-:Y:S01]  /*7330*/  LOP3.LUT R12, R4, R203, RZ, 0x3c, !PT ;  /* 0x000000cb040c7212 */ /* 0x000fe200078e3cff */
[----:B------:R-:W-:Y:S01]  /*7340*/  STSM.16.M88.4 [R6], R80 ;  /* 0x0000005006007844 */ /* 0x000fe20000000200 */
[----:B------:R-:W-:Y:S02]  /*7350*/  MOV R102, R102 ;  /* 0x0000006600667202 */ /* 0x000fe40000000f00 */
[----:B------:R-:W-:Y:S02]  /*7360*/  F2FP.BF16.F32.PACK_AB R89, R30, R26 ;  /* 0x0000001a1e59723e */ /* 0x000fe400000010ff */
        /* <DEDUP_REMOVED lines=10> */
[----:B------:R-:W-:Y:S01]  /*7410*/  MOV R110, R110 ;  /* 0x0000006e006e7202 */ /* 0x000fe20000000f00 */
        /* <DEDUP_REMOVED lines=8> */
[----:B------:R-:W-:Y:S02]  /*74a0*/  F2FP.BF16.F32.PACK_AB R113, R166, R165 ;  /* 0x000000a5a671723e */ /* 0x000fe400000010ff */
[----:B------:R-:W-:Y:S02]  /*74b0*/  F2FP.BF16.F32.PACK_AB R114, R117, R116 ;  /* 0x000000747572723e */ /* 0x000fe400000010ff */
[----:B------:R-:W-:Y:S02]  /*74c0*/  F2FP.BF16.F32.PACK_AB R115, R170, R168 ;  /* 0x000000a8aa73723e */ /* 0x000fe400000010ff */
[----:B------:R-:W-:Y:S02]  /*74d0*/  F2FP.BF16.F32.PACK_AB R120, R121, R120 ;  /* 0x000000787978723e */ /* 0x000fe400000010ff */
[----:B------:R-:W-:Y:S01]  /*74e0*/  MOV R118, R118 ;  /* 0x0000007600767202 */ /* 0x000fe20000000f00 */
[----:B------:R-:W-:Y:S01]  /*74f0*/  STSM.16.M88.4 [R3], R112 ;  /* 0x0000007003007844 */ /* 0x000fe20000000200 */
[----:B------:R-:W-:-:S02]  /*7500*/  F2FP.BF16.F32.PACK_AB R121, R172, R171 ;  /* 0x000000abac79723e */ /* 0x000fc400000010ff */
[----:B------:R-:W-:Y:S02]  /*7510*/  F2FP.BF16.F32.PACK_AB R122, R125, R124 ;  /* 0x0000007c7d7a723e */ /* 0x000fe400000010ff */
[----:B------:R-:W-:Y:S02]  /*7520*/  F2FP.BF16.F32.PACK_AB R123, R174, R173 ;  /* 0x000000adae7b723e */ /* 0x000fe400000010ff */
[----:B------:R-:W-:Y:S02]  /*7530*/  F2FP.BF16.F32.PACK_AB R128, R129, R128 ;  /* 0x000000808180723e */ /* 0x000fe400000010ff */
[----:B------:R-:W-:Y:S01]  /*7540*/  F2FP.BF16.F32.PACK_AB R136, R137, R136 ;  /* 0x000000888988723e */ /* 0x000fe200000010ff */
[----:B------:R-:W-:Y:S01]  /*7550*/  STSM.16.M88.4 [R118], R120 ;  /* 0x0000007876007844 */ /* 0x000fe20000000200 */
        /* <DEDUP_REMOVED lines=8> */
[----:B------:R-:W-:-:S02]  /*75e0*/  F2FP.BF16.F32.PACK_AB R139, R143, R142 ;  /* 0x0000008e8f8b723e */ /* 0x000fc400000010ff */
[----:B------:R-:W-:Y:S02]  /*75f0*/  F2FP.BF16.F32.PACK_AB R145, R147, R146 ;  /* 0x000000929391723e */ /* 0x000fe400000010ff */
[----:B------:R-:W-:Y:S01]  /*7600*/  MOV R12, R12 ;  /* 0x0000000c000c7202 */ /* 0x000fe20000000f00 */
[----:B------:R-:W-:Y:S01]  /*7610*/  STSM.16.M88.4 [R126], R136 ;  /* 0x000000887e007844 */ /* 0x000fe20000000200 */
[----:B------:R-:W-:Y:S02]  /*7620*/  F2FP.BF16.F32.PACK_AB R146, R149, R148 ;  /* 0x000000949592723e */ /* 0x000fe400000010ff */
[----:B------:R-:W-:Y:S01]  /*7630*/  F2FP.BF16.F32.PACK_AB R147, R151, R150 ;  /* 0x000000969793723e */ /* 0x000fe200000010ff */
[----:B------:R-:W-:Y:S01]  /*7640*/  UISETP.NE.U32.AND UP1, UPT, UR6, URZ, UPT ;  /* 0x0000003f0600728c */ /* 0x000fe2000bf25070 */
[----:B------:R-:W-:-:S03]  /*7650*/  PLOP3.LUT P0, PT, PT, PT, UP0, 0x80, 0x0 ;  /* 0x000000000000781c */ /* 0x000fc60003f0f008 */
[----:B------:R1:W-:Y:S01]  /*7660*/  STSM.16.M88.4 [R12], R144 ;  /* 0x000000900c007844 */ /* 0x0003e20000000200 */
[----:B------:R-:W-:Y:S01]  /*7670*/  BAR.SYNC.DEFER_BLOCKING 0x1, 0x100 ;  /* 0x0044000000007b1d */ /* 0x000fe20000010000 */
[----:B------:R-:W-:-:S07]  /*7680*/  UISETP.NE.AND.EX UP1, UPT, UR7, URZ, UPT, UP1 ;  /* 0x0000003f0700728c */ /* 0x000fce000bf25310 */
[----:B0-----:R-:W0:Y:S01]  /*7690*/  LDC R0, c[0x0][0xa88] ;  /* 0x0002a200ff007b82 */ /* 0x001e220000000800 */
[----:B------:R-:W-:-:S03]  /*76a0*/  PLOP3.LUT P6, PT, PT, PT, UP1, 0x80, 0x0 ;  /* 0x000000000000781c */ /* 0x000fc60003fcf018 */
[----:B------:R-:W-:-:S04]  /*76b0*/  @UP1 UIADD3 UR6, UP2, UR8, UR6, URZ ;  /* 0x0000000608061290 */ /* 0x000fc8000ff5e03f */
[----:B------:R-:W-:Y:S02]  /*76c0*/  @UP1 UIADD3.X UR7, UR9, UR7, URZ, UP2, !UPT ;  /* 0x0000000709071290 */ /* 0x000fe400097fe43f */
[----:B-1----:R-:W-:-:S04]  /*76d0*/  MOV R12, UR6 ;  /* 0x00000006000c7c02 */ /* 0x002fc80008000f00 */
[----:B------:R-:W-:Y:S01]  /*76e0*/  IMAD.U32 R13, RZ, RZ, UR7 ;  /* 0x00000007ff0d7e24 */ /* 0x000fe2000f8e00ff */
[----:B------:R-:W2:Y:S01]  /*76f0*/  @P0 LDG.E R3, desc[UR38][R10.64] ;  /* 0x000000260a030981 */ /* 0x000ea2000c1e1900 */
[----:B------:R-:W-:-:S04]  /*7700*/  IMAD R9, R18, 0x40, R2 ;  /* 0x0000004012097824 */ /* 0x000fc800078e0202 */
[----:B------:R-:W-:Y:S01]  /*7710*/  IMAD.WIDE R134, R9, 0x2, R134 ;  /* 0x0000000209867825 */ /* 0x000fe200078e0286 */
[----:B0-----:R0:W5:Y:S02]  /*7720*/  @P6 LDG.E R0, desc[UR38][R12.64] ;  /* 0x000000260c006981 */ /* 0x001164000c1e1900 */
[C---:B------:R-:W-:Y:S02]  /*7730*/  IADD3 R9, P2, R134.reuse, 0x1000, RZ ;  /* 0x0000100086097810 */ /* 0x040fe40007f5e0ff */
[C---:B------:R-:W-:Y:S02]  /*7740*/  IADD3 R29, P1, R134.reuse, 0x2000, RZ ;  /* 0x00002000861d7810 */ /* 0x040fe40007f3e0ff */
[----:B------:R-:W-:Y:S02]  /*7750*/  P2R R4, PR, RZ, 0x4 ;  /* 0x00000004ff047803 */ /* 0x000fe40000000000 */
[C---:B------:R-:W-:Y:S02]  /*7760*/  IADD3 R25, P2, R134.reuse, 0x3000, RZ ;  /* 0x0000300086197810 */ /* 0x040fe40007f5e0ff */
[----:B------:R-:W-:-:S02]  /*7770*/  IADD3 R41, P3, R134, 0x4000, RZ ;  /* 0x0000400086297810 */ /* 0x000fc40007f7e0ff */
[C---:B------:R-:W-:Y:S02]  /*7780*/  IADD3 R35, P4, R134.reuse, 0x5000, RZ ;  /* 0x0000500086237810 */ /* 0x040fe40007f9e0ff */
[----:B------:R-:W-:Y:S02]  /*7790*/  IADD3 R49, P5, R134, 0x6000, RZ ;  /* 0x0000600086317810 */ /* 0x000fe40007fbe0ff */
[----:B------:R-:W-:Y:S02]  /*77a0*/  LOP3.LUT R8, R9, 0x380, RZ, 0xc0, !PT ;  /* 0x0000038009087812 */ /* 0x000fe400078ec0ff */
[----:B------:R-:W-:Y:S02]  /*77b0*/  LOP3.LUT R28, R29, 0x380, RZ, 0xc0, !PT ;  /* 0x000003801d1c7812 */ /* 0x000fe400078ec0ff */
[----:B------:R-:W-:Y:S02]  /*77c0*/  LOP3.LUT R24, R25, 0x380, RZ, 0xc0, !PT ;  /* 0x0000038019187812 */ /* 0x000fe400078ec0ff */
[----:B------:R-:W-:-:S02]  /*77d0*/  LOP3.LUT R40, R41, 0x380, RZ, 0xc0, !PT ;  /* 0x0000038029287812 */ /* 0x000fc400078ec0ff */
[----:B------:R-:W-:Y:S02]  /*77e0*/  LOP3.LUT R34, R35, 0x380, RZ, 0xc0, !PT ;  /* 0x0000038023227812 */ /* 0x000fe400078ec0ff */
[----:B------:R-:W-:Y:S01]  /*77f0*/  LOP3.LUT R48, R49, 0x380, RZ, 0xc0, !PT ;  /* 0x0000038031307812 */ /* 0x000fe200078ec0ff */
[----:B------:R-:W-:Y:S01]  /*7800*/  UMOV UR4, URZ ;  /* 0x0000003f00047c82 */ /* 0x000fe20008000000 */
[----:B------:R-:W-:Y:S02]  /*7810*/  SHF.R.U64 R8, R8, 0x3, RZ ;  /* 0x0000000308087819 */ /* 0x000fe400000012ff */
[----:B------:R-:W-:Y:S02]  /*7820*/  SHF.R.U64 R28, R28, 0x3, RZ ;  /* 0x000000031c1c7819 */ /* 0x000fe400000012ff */
[----:B------:R-:W-:Y:S02]  /*7830*/  SHF.R.U64 R24, R24, 0x3, RZ ;  /* 0x0000000318187819 */ /* 0x000fe400000012ff */
[----:B------:R-:W-:-:S02]  /*7840*/  SHF.R.U64 R40, R40, 0x3, RZ ;  /* 0x0000000328287819 */ /* 0x000fc400000012ff */
[----:B------:R-:W-:Y:S02]  /*7850*/  SHF.R.U64 R34, R34, 0x3, RZ ;  /* 0x0000000322227819 */ /* 0x000fe400000012ff */
[----:B------:R-:W-:Y:S02]  /*7860*/  SHF.R.U64 R48, R48, 0x3, RZ ;  /* 0x0000000330307819 */ /* 0x000fe400000012ff */
[----:B------:R-:W-:Y:S02]  /*7870*/  LOP3.LUT R8, R8, R9, RZ, 0x3c, !PT ;  /* 0x0000000908087212 */ /* 0x000fe400078e3cff */
[----:B------:R-:W-:Y:S02]  /*7880*/  LOP3.LUT R28, R28, R29, RZ, 0x3c, !PT ;  /* 0x0000001d1c1c7212 */ /* 0x000fe400078e3cff */
[----:B------:R-:W-:Y:S02]  /*7890*/  LOP3.LUT R24, R24, R25, RZ, 0x3c, !PT ;  /* 0x0000001918187212 */ /* 0x000fe400078e3cff */
[----:B------:R-:W-:-:S02]  /*78a0*/  LOP3.LUT R40, R40, R41, RZ, 0x3c, !PT ;  /* 0x0000002928287212 */ /* 0x000fc400078e3cff */
[----:B------:R-:W-:Y:S02]  /*78b0*/  LOP3.LUT R34, R34, R35, RZ, 0x3c, !PT ;  /* 0x0000002322227212 */ /* 0x000fe400078e3cff */
[----:B------:R-:W-:Y:S02]  /*78c0*/  LOP3.LUT R48, R48, R49, RZ, 0x3c, !PT ;  /* 0x0000003130307212 */ /* 0x000fe400078e3cff */
[----:B--2---:R-:W-:Y:S01]  /*78d0*/  @P0 R2UR UR4, R3 ;  /* 0x00000000030402ca */ /* 0x004fe200000e0000 */
[----:B0-----:R-:W-:-:S14]  /*78e0*/  @P6 BRA `(.L_x_289) ;  /* 0x0000000000106947 */ /* 0x001fdc0003800000 */
[----:B------:R-:W-:Y:S05]  /*78f0*/  @!P0 BRA `(.L_x_289) ;  /* 0x00000000000c8947 */ /* 0x000fea0003800000 */
[----:B------:R-:W2:Y:S04]  /*7900*/  LDG.E R3, desc[UR38][R10.64] ;  /* 0x000000260a037981 */ /* 0x000ea8000c1e1900 */
[----:B-----5:R-:W2:Y:S02]  /*7910*/  LDG.E R0, desc[UR38][R10.64+0x4] ;  /* 0x000004260a007981 */ /* 0x020ea4000c1e1900 */
[----:B--2---:R-:W-:-:S07]  /*7920*/  IMAD.IADD R0, R0, 0x1, -R3 ;  /* 0x0000000100007824 */ /* 0x004fce00078e0a03 */
.L_x_289:
[----:B------:R-:W0:Y:S01]  /*7930*/  SHFL.IDX PT, R3, R188, RZ, 0x1f ;  /* 0x00001fffbc037589 */ /* 0x000e2200000e0000 */
[----:B------:R-:W-:Y:S01]  /*7940*/  ISETP.NE.AND P6, PT, R4, RZ, PT ;  /* 0x000000ff0400720c */ /* 0x000fe20003fc5270 */
[--C-:B------:R-:W-:Y:S01]  /*7950*/  IMAD.X R29, RZ, RZ, R135.reuse, P1 ;  /* 0x000000ffff1d7224 */ /* 0x100fe200008e0687 */
[C---:B------:R-:W-:Y:S01]  /*7960*/  IADD3 R39, P0, R134.reuse, 0x7000, RZ ;  /* 0x0000700086277810 */ /* 0x040fe20007f1e0ff */
[--C-:B------:R-:W-:Y:S01]  /*7970*/  IMAD.X R25, RZ, RZ, R135.reuse, P2 ;  /* 0x000000ffff197224 */ /* 0x100fe200010e0687 */
[C---:B------:R-:W-:Y:S01]  /*7980*/  IADD3 R45, P1, R134.reuse, 0x9000, RZ ;  /* 0x00009000862d7810 */ /* 0x040fe20007f3e0ff */
[--C-:B------:R-:W-:Y:S01]  /*7990*/  IMAD.X R9, RZ, RZ, R135.reuse, P6 ;  /* 0x000000ffff097224 */ /* 0x100fe200030e0687 */
[----:B------:R-:W-:Y:S01]  /*79a0*/  IADD3 R53, P6, R134, 0x8000, RZ ;  /* 0x0000800086357810 */ /* 0x000fe20007fde0ff */
[--C-:B------:R-:W-:Y:S01]  /*79b0*/  IMAD.X R35, RZ, RZ, R135.reuse, P4 ;  /* 0x000000ffff237224 */ /* 0x100fe200020e0687 */
[----:B------:R-:W-:Y:S01]  /*79c0*/  LOP3.LUT R38, R39, 0x380, RZ, 0xc0, !PT ;  /* 0x0000038027267812 */ /* 0x000fe200078ec0ff */
[----:B------:R-:W-:Y:S01]  /*79d0*/  IMAD.X R49, RZ, RZ, R135, P5 ;  /* 0x000000ffff317224 */ /* 0x000fe200028e0687 */
[----:B------:R-:W-:Y:S01]  /*79e0*/  LOP3.LUT R52, R53, 0x380, RZ, 0xc0, !PT ;  /* 0x0000038035347812 */ /* 0x000fe200078ec0ff */
[----:B------:R-:W-:Y:S01]  /*79f0*/  USHF.R.S32.HI UR9, URZ, 0x1f, UR4 ;  /* 0x0000001f3f097899 */ /* 0x000fe20008011404 */
[----:B------:R-:W-:Y:S01]  /*7a00*/  LOP3.LUT R44, R45, 0x380, RZ, 0xc0, !PT ;  /* 0x000003802d2c7812 */ /* 0x000fe200078ec0ff */
[----:B------:R-:W-:Y:S01]  /*7a10*/  USHF.R.S32.HI UR12, URZ, 0x1f, UR46 ;  /* 0x0000001f3f0c7899 */ /* 0x000fe2000801142e */
[----:B------:R-:W-:Y:S01]  /*7a20*/  SHF.R.U64 R52, R52, 0x3, RZ ;  /* 0x0000000334347819 */ /* 0x000fe200000012ff */
[----:B------:R-:W-:Y:S01]  /*7a30*/  USEL UR44, UR44, URZ, !UP0 ;  /* 0x0000003f2c2c7287 */ /* 0x000fe2000c000000 */
[----:B------:R-:W-:Y:S01]  /*7a40*/  SHF.R.U64 R38, R38, 0x3, RZ ;  /* 0x0000000326267819 */ /* 0x000fe200000012ff */
[----:B------:R-:W-:Y:S01]  /*7a50*/  USEL UR45, UR45, URZ, !UP0 ;  /* 0x0000003f2d2d7287 */ /* 0x000fe2000c000000 */
[----:B------:R-:W-:-:S02]  /*7a60*/  SHF.R.U64 R44, R44, 0x3, RZ ;  /* 0x000000032c2c7819 */ /* 0x000fc400000012ff */
[----:B------:R-:W-:Y:S01]  /*7a70*/  LOP3.LUT R52, R52, R53, RZ, 0x3c, !PT ;  /* 0x0000003534347212 */ /* 0x000fe200078e3cff */
[--C-:B------:R-:W-:Y:S01]  /*7a80*/  IMAD.X R53, RZ, RZ, R135.reuse, P6 ;  /* 0x000000ffff357224 */ /* 0x100fe200030e0687 */
[----:B------:R-:W-:Y:S01]  /*7a90*/  LOP3.LUT R38, R38, R39, RZ, 0x3c, !PT ;  /* 0x0000002726267212 */ /* 0x000fe200078e3cff */
[--C-:B------:R-:W-:Y:S01]  /*7aa0*/  IMAD.X R39, RZ, RZ, R135.reuse, P0 ;  /* 0x000000ffff277224 */ /* 0x100fe200000e0687 */
[----:B0-----:R-:W-:Y:S02]  /*7ab0*/  ISETP.NE.AND P6, PT, R3, RZ, PT ;  /* 0x000000ff0300720c */ /* 0x001fe40003fc5270 */
[----:B------:R-:W-:Y:S01]  /*7ac0*/  LOP3.LUT R44, R44, R45, RZ, 0x3c, !PT ;  /* 0x0000002d2c2c7212 */ /* 0x000fe200078e3cff */
[----:B------:R-:W-:Y:S01]  /*7ad0*/  IMAD.X R45, RZ, RZ, R135, P1 ;  /* 0x000000ffff2d7224 */ /* 0x000fe200008e0687 */
[----:B------:R-:W-:Y:S02]  /*7ae0*/  IADD3.X R41, RZ, R135, RZ, P3, !PT ;  /* 0x00000087ff297210 */ /* 0x000fe40001ffe4ff */
[----:B------:R-:W-:-:S02]  /*7af0*/  IADD3 R61, P2, R134, 0xa000, RZ ;  /* 0x0000a000863d7810 */ /* 0x000fc40007f5e0ff */
[C---:B------:R-:W-:Y:S02]  /*7b00*/  IADD3 R57, P3, R134.reuse, 0xb000, RZ ;  /* 0x0000b00086397810 */ /* 0x040fe40007f7e0ff */
[C---:B------:R-:W-:Y:S02]  /*7b10*/  IADD3 R69, P4, R134.reuse, 0xc000, RZ ;  /* 0x0000c00086457810 */ /* 0x040fe40007f9e0ff */
[C---:B------:R-:W-:Y:S02]  /*7b20*/  IADD3 R65, P5, R134.reuse, 0xd000, RZ ;  /* 0x0000d00086417810 */ /* 0x040fe40007fbe0ff */
[C---:B------:R-:W-:Y:S02]  /*7b30*/  IADD3 R77, P0, R134.reuse, 0xe000, RZ ;  /* 0x0000e000864d7810 */ /* 0x040fe40007f1e0ff */
[----:B------:R-:W-:Y:S02]  /*7b40*/  IADD3 R4, P1, R134, 0xf000, RZ ;  /* 0x0000f00086047810 */ /* 0x000fe40007f3e0ff */
[----:B------:R-:W-:-:S02]  /*7b50*/  LOP3.LUT R60, R61, 0x380, RZ, 0xc0, !PT ;  /* 0x000003803d3c7812 */ /* 0x000fc400078ec0ff */
[----:B------:R-:W-:Y:S01]  /*7b60*/  LOP3.LUT R56, R57, 0x380, RZ, 0xc0, !PT ;  /* 0x0000038039387812 */ /* 0x000fe200078ec0ff */
[----:B------:R-:W-:Y:S01]  /*7b70*/  IMAD.X R73, RZ, RZ, R135, P1 ;  /* 0x000000ffff497224 */ /* 0x000fe200008e0687 */
[----:B------:R-:W-:Y:S02]  /*7b80*/  LOP3.LUT R68, R69, 0x380, RZ, 0xc0, !PT ;  /* 0x0000038045447812 */ /* 0x000fe400078ec0ff */
[----:B------:R-:W-:Y:S02]  /*7b90*/  LOP3.LUT R64, R65, 0x380, RZ, 0xc0, !PT ;  /* 0x0000038041407812 */ /* 0x000fe400078ec0ff */
[----:B------:R-:W-:Y:S02]  /*7ba0*/  LOP3.LUT R76, R77, 0x380, RZ, 0xc0, !PT ;  /* 0x000003804d4c7812 */ /* 0x000fe400078ec0ff */
[----:B------:R-:W-:Y:S02]  /*7bb0*/  LOP3.LUT R11, R134, 0x380, RZ, 0xc0, !PT ;  /* 0x00000380860b7812 */ /* 0x000fe400078ec0ff */
[----:B------:R-:W-:-:S02]  /*7bc0*/  LOP3.LUT R3, R4, 0x380, RZ, 0xc0, !PT ;  /* 0x0000038004037812 */ /* 0x000fc400078ec0ff */
[----:B------:R-:W-:Y:S02]  /*7bd0*/  SHF.R.U64 R60, R60, 0x3, RZ ;  /* 0x000000033c3c7819 */ /* 0x000fe400000012ff */
[----:B------:R-:W-:Y:S02]  /*7be0*/  SHF.R.U64 R56, R56, 0x3, RZ ;  /* 0x0000000338387819 */ /* 0x000fe400000012ff */
[----:B------:R-:W-:Y:S02]  /*7bf0*/  SHF.R.U64 R68, R68, 0x3, RZ ;  /* 0x0000000344447819 */ /* 0x000fe400000012ff */
[----:B------:R-:W-:Y:S02]  /*7c00*/  SHF.R.U64 R64, R64, 0x3, RZ ;  /* 0x0000000340407819 */ /* 0x000fe400000012ff */
[----:B------:R-:W-:Y:S02]  /*7c10*/  SHF.R.U64 R76, R76, 0x3, RZ ;  /* 0x000000034c4c7819 */ /* 0x000fe400000012ff */
[----:B------:R-:W-:-:S02]  /*7c20*/  SHF.R.U64 R11, R11, 0x3, RZ ;  /* 0x000000030b0b7819 */ /* 0x000fc400000012ff */
[----:B------:R-:W-:Y:S02]  /*7c30*/  SHF.R.U64 R3, R3, 0x3, RZ ;  /* 0x0000000303037819 */ /* 0x000fe400000012ff */
[----:B------:R-:W-:Y:S02]  /*7c40*/  LOP3.LUT R60, R60, R61, RZ, 0x3c, !PT ;  /* 0x0000003d3c3c7212 */ /* 0x000fe400078e3cff */
[----:B------:R-:W-:Y:S01]  /*7c50*/  LOP3.LUT R56, R56, R57, RZ, 0x3c, !PT ;  /* 0x0000003938387212 */ /* 0x000fe200078e3cff */
[--C-:B------:R-:W-:Y:S01]  /*7c60*/  IMAD.X R57, RZ, RZ, R135.reuse, P3 ;  /* 0x000000ffff397224 */ /* 0x100fe200018e0687 */
[----:B------:R-:W-:Y:S01]  /*7c70*/  LOP3.LUT R68, R68, R69, RZ, 0x3c, !PT ;  /* 0x0000004544447212 */ /* 0x000fe200078e3cff */
[--C-:B------:R-:W-:Y:S01]  /*7c80*/  IMAD.X R69, RZ, RZ, R135.reuse, P4 ;  /* 0x000000ffff457224 */ /* 0x100fe200020e0687 */
[----:B------:R-:W-:Y:S01]  /*7c90*/  LOP3.LUT R64, R64, R65, RZ, 0x3c, !PT ;  /* 0x0000004140407212 */ /* 0x000fe200078e3cff */
[--C-:B------:R-:W-:Y:S01]  /*7ca0*/  IMAD.X R65, RZ, RZ, R135.reuse, P5 ;  /* 0x000000ffff417224 */ /* 0x100fe200028e0687 */
[----:B------:R-:W-:Y:S01]  /*7cb0*/  LOP3.LUT R76, R76, R77, RZ, 0x3c, !PT ;  /* 0x0000004d4c4c7212 */ /* 0x000fe200078e3cff */
[----:B------:R-:W-:Y:S01]  /*7cc0*/  IMAD.X R77, RZ, RZ, R135, P0 ;  /* 0x000000ffff4d7224 */ /* 0x000fe200000e0687 */
[----:B------:R-:W-:-:S02]  /*7cd0*/  IADD3.X R61, RZ, R135, RZ, P2, !PT ;  /* 0x00000087ff3d7210 */ /* 0x000fc400017fe4ff */
[----:B------:R-:W-:Y:S02]  /*7ce0*/  LOP3.LUT R134, R11, R134, RZ, 0x3c, !PT ;  /* 0x000000860b867212 */ /* 0x000fe400078e3cff */
[----:B------:R-:W-:Y:S01]  /*7cf0*/  LOP3.LUT R72, R3, R4, RZ, 0x3c, !PT ;  /* 0x0000000403487212 */ /* 0x000fe200078e3cff */
[----:B------:R-:W-:Y:S06]  /*7d00*/  @P6 BRA `(.L_x_290) ;  /* 0x0000000000686947 */ /* 0x000fec0003800000 */
[----:B------:R-:W-:Y:S01]  /*7d10*/  ULDC.64 UR10, c[0x0][0xb70] ;  /* 0x0002dc00000a7ab9 */ /* 0x000fe20000000a00 */
[----:B------:R-:W-:Y:S01]  /*7d20*/  UMOV UR6, UR4 ;  /* 0x0000000400067c82 */ /* 0x000fe20008000000 */
[----:B------:R-:W-:Y:S01]  /*7d30*/  UIMAD UR8, UR12, UR10, URZ ;  /* 0x0000000a0c0872a4 */ /* 0x000fe2000f8e023f */
[----:B------:R-:W-:Y:S01]  /*7d40*/  IADD3 R4, -R22, RZ, RZ ;  /* 0x000000ff16047210 */ /* 0x000fe20007ffe1ff */
[----:B------:R-:W-:Y:S01]  /*7d50*/  UMOV UR7, UR9 ;  /* 0x0000000900077c82 */ /* 0x000fe20008000000 */
[----:B------:R-:W-:Y:S01]  /*7d60*/  IMAD R11, R187, 0x40, R16 ;  /* 0x00000040bb0b7824 */ /* 0x000fe200078e0210 */
[----:B------:R-:W-:Y:S01]  /*7d70*/  UIMAD.WIDE.U32 UR6, UR46, UR10, UR6 ;  /* 0x0000000a2e0672a5 */ /* 0x000fe2000f8e0006 */
[----:B------:R-:W-:Y:S01]  /*7d80*/  ISETP.NE.AND P0, PT, R17, R4, PT ;  /* 0x000000041100720c */ /* 0x000fe20003f05270 */
[----:B------:R-:W-:Y:S01]  /*7d90*/  UIMAD UR8, UR46, UR11, UR8 ;  /* 0x0000000b2e0872a4 */ /* 0x000fe2000f8e0208 */
[C---:B------:R-:W-:Y:S01]  /*7da0*/  VIADD R3, R11.reuse, 0x8 ;  /* 0x000000080b037836 */ /* 0x040fe20000000000 */
[----:B------:R-:W-:Y:S01]  /*7db0*/  SHF.R.S32.HI R4, RZ, 0x1f, R11 ;  /* 0x0000001fff047819 */ /* 0x000fe2000001140b */
[----:B------:R-:W-:Y:S01]  /*7dc0*/  ULDC.64 UR10, c[0x0][0xb78] ;  /* 0x0002de00000a7ab9 */ /* 0x000fe20000000a00 */
[----:B------:R-:W-:Y:S01]  /*7dd0*/  UIADD3 UR7, UR7, UR8, URZ ;  /* 0x0000000807077290 */ /* 0x000fe2000fffe03f */
[-C--:B-----5:R-:W-:Y:S01]  /*7de0*/  ISETP.GE.OR P1, PT, R11, R0.reuse, P0 ;  /* 0x000000000b00720c */ /* 0x0a0fe20000726670 */
[----:B------:R-:W-:Y:S01]  /*7df0*/  UIMAD UR8, UR45, UR10, URZ ;  /* 0x0000000a2d0872a4 */ /* 0x000fe2000f8e023f */
[----:B------:R-:W-:Y:S01]  /*7e00*/  ISETP.GE.OR P0, PT, R3, R0, P0 ;  /* 0x000000000300720c */ /* 0x000fe20000706670 */
[----:B------:R-:W-:-:S02]  /*7e10*/  UIMAD.WIDE.U32 UR6, UR44, UR10, UR6 ;  /* 0x0000000a2c0672a5 */ /* 0x000fc4000f8e0006 */
[----:B------:R-:W-:-:S03]  /*7e20*/  UIMAD UR8, UR44, UR11, UR8 ;  /* 0x0000000b2c0872a4 */ /* 0x000fc6000f8e0208 */
[----:B------:R-:W-:Y:S01]  /*7e30*/  ULDC.64 UR10, c[0x0][0xb40] ;  /* 0x0002d000000a7ab9 */ /* 0x000fe20000000a00 */
[----:B------:R-:W-:Y:S02]  /*7e40*/  IADD3 R6, P2, R11, UR6, RZ ;  /* 0x000000060b067c10 */ /* 0x000fe4000ff5e0ff */
[----:B------:R-:W-:-:S05]  /*7e50*/  IMAD.U32 R13, RZ, RZ, UR8 ;  /* 0x00000008ff0d7e24 */ /* 0x000fca000f8e00ff */
[----:B------:R-:W-:Y:S02]  /*7e60*/  IADD3.X R3, R4, UR7, R13, P2, !PT ;  /* 0x0000000704037c10 */ /* 0x000fe400097fe40d */
[----:B------:R-:W-:-:S04]  /*7e70*/  LEA R10, P2, R6, UR10, 0x2 ;  /* 0x0000000a060a7c11 */ /* 0x000fc8000f8410ff */
[----:B------:R-:W-:-:S05]  /*7e80*/  LEA.HI.X R11, R6, UR11, R3, 0x2, P2 ;  /* 0x0000000b060b7c11 */ /* 0x000fca00090f1403 */
[----:B------:R0:W-:Y:S04]  /*7e90*/  @!P1 STG.E desc[UR38][R10.64], R36 ;  /* 0x000000240a009986 */ /* 0x0001e8000c101926 */
[----:B------:R0:W-:Y:S02]  /*7ea0*/  @!P0 STG.E desc[UR38][R10.64+0x20], R32 ;  /* 0x000020200a008986 */ /* 0x0001e4000c101926 */
.L_x_290:
[C---:B------:R-:W-:Y:S01]  /*7eb0*/  VIADD R4, R2.reuse, 0x40 ;  /* 0x0000004002047836 */ /* 0x040fe20000000000 */
[----:B------:R-:W-:Y:S01]  /*7ec0*/  ULDC UR8, c[0x0][0xa8c] ;  /* 0x0002a30000087ab9 */ /* 0x000fe20000000800 */
[C---:B------:R-:W-:Y:S01]  /*7ed0*/  VIADD R86, R2.reuse, 0x80 ;  /* 0x0000008002567836 */ /* 0x040fe20000000000 */
[----:B------:R-:W-:Y:S01]  /*7ee0*/  IADD3 R87, R2, 0xc0, RZ ;  /* 0x000000c002577810 */ /* 0x000fe20007ffe0ff */
[----:B------:R-:W-:Y:S01]  /*7ef0*/  ULDC.64 UR10, c[0x0][0xaa0] ;  /* 0x0002a800000a7ab9 */ /* 0x000fe20000000a00 */
[----:B------:R-:W-:Y:S01]  /*7f00*/  ISETP.GE.AND P1, PT, R4, UR8, PT ;  /* 0x0000000804007c0c */ /* 0x000fe2000bf26270 */
[----:B------:R1:W5:Y:S01]  /*7f10*/  LD.E.128 R12, desc[UR38][R134.64] ;  /* 0x00000026860c7980 */ /* 0x000362000c101d00 */
[----:B------:R-:W-:Y:S02]  /*7f20*/  ISETP.GE.AND P0, PT, R2, UR8, PT ;  /* 0x0000000802007c0c */ /* 0x000fe4000bf06270 */
[----:B------:R-:W-:Y:S01]  /*7f30*/  SEL R6, RZ, 0xffffffff, P1 ;  /* 0xffffffffff067807 */ /* 0x000fe20000800000 */
[----:B0-----:R-:W5:Y:S01]  /*7f40*/  LD.E.128 R8, desc[UR38][R8.64] ;  /* 0x0000002608087980 */ /* 0x001f62000c101d00 */
[----:B------:R-:W-:-:S03]  /*7f50*/  SEL R3, RZ, 0x1, P0 ;  /* 0x00000001ff037807 */ /* 0x000fc60000000000 */
[----:B------:R-:W-:Y:S01]  /*7f60*/  IMAD.SHL.U32 R6, R6, 0x2, RZ ;  /* 0x0000000206067824 */ /* 0x000fe200078e00ff */
[----:B------:R-:W-:Y:S01]  /*7f70*/  ISETP.GE.AND P0, PT, R86, UR8, PT ;  /* 0x0000000856007c0c */ /* 0x000fe2000bf06270 */
[----:B------:R-:W5:Y:S01]  /*7f80*/  LD.E.128 R28, desc[UR38][R28.64] ;  /* 0x000000261c1c7980 */ /* 0x000f62000c101d00 */
[----:B------:R-:W-:Y:S02]  /*7f90*/  ISETP.GE.AND P1, PT, R87, UR8, PT ;  /* 0x0000000857007c0c */ /* 0x000fe4000bf26270 */
[----:B------:R-:W-:Y:S01]  /*7fa0*/  LOP3.LUT R3, R6, 0x2, R3, 0xe2, !PT ;  /* 0x0000000206037812 */ /* 0x000fe200078ee203 */
[----:B------:R-:W5:Y:S01]  /*7fb0*/  LD.E.128 R24, desc[UR38][R24.64] ;  /* 0x0000002618187980 */ /* 0x000f62000c101d00 */
[----:B------:R-:W-:Y:S02]  /*7fc0*/  SEL R6, RZ, 0x4, P0 ;  /* 0x00000004ff067807 */ /* 0x000fe40000000000 */
[----:B------:R-:W-:Y:S01]  /*7fd0*/  SEL R19, RZ, 0x8, P1 ;  /* 0x00000008ff137807 */ /* 0x000fe20000800000 */
[C---:B------:R-:W-:Y:S01]  /*7fe0*/  VIADD R20, R2.reuse, 0x180 ;  /* 0x0000018002147836 */ /* 0x040fe20000000000 */
[----:B------:R-:W-:Y:S01]  /*7ff0*/  UIMAD UR6, UR9, UR10, URZ ;  /* 0x0000000a090672a4 */ /* 0x000fe2000f8e023f */
[C---:B------:R-:W-:Y:S01]  /*8000*/  VIADD R88, R2.reuse, 0x100 ;  /* 0x0000010002587836 */ /* 0x040fe20000000000 */
[----:B------:R-:W-:Y:S01]  /*8010*/  LOP3.LUT R6, R19, R3, R6, 0xfe, !PT ;  /* 0x0000000313067212 */ /* 0x000fe200078efe06 */
[----:B------:R-:W-:Y:S01]  /*8020*/  VIADD R90, R2, 0x140 ;  /* 0x00000140025a7836 */ /* 0x000fe20000000000 */
[--C-:B------:R-:W-:Y:S01]  /*8030*/  SHF.R.S32.HI R3, RZ, 0x1f, R2.reuse ;  /* 0x0000001fff037819 */ /* 0x100fe20000011402 */
[----:B------:R-:W-:Y:S01]  /*8040*/  IMAD.U32 R21, RZ, RZ, UR10 ;  /* 0x0000000aff157e24 */ /* 0x000fe2000f8e00ff */
[----:B------:R-:W-:Y:S01]  /*8050*/  UIMAD UR6, UR4, UR11, UR6 ;  /* 0x0000000b040672a4 */ /* 0x000fe2000f8e0206 */
[----:B------:R-:W-:Y:S01]  /*8060*/  ISETP.GE.AND P2, PT, R20, UR8, PT ;  /* 0x0000000814007c0c */ /* 0x000fe2000bf46270 */
[----:B------:R-:W5:Y:S01]  /*8070*/  LD.E.128 R40, desc[UR38][R40.64] ;  /* 0x0000002628287980 */ /* 0x000f62000c101d00 */
[----:B------:R-:W-:Y:S01]  /*8080*/  ISETP.GE.AND P0, PT, R88, UR8, PT ;  /* 0x0000000858007c0c */ /* 0x000fe2000bf06270 */
[----:B------:R-:W-:Y:S01]  /*8090*/  IMAD.WIDE.U32 R20, R21, UR4, R2 ;  /* 0x0000000415147c25 */ /* 0x000fe2000f8e0002 */
[----:B------:R-:W-:Y:S01]  /*80a0*/  ISETP.GE.AND P1, PT, R90, UR8, PT ;  /* 0x000000085a007c0c */ /* 0x000fe2000bf26270 */
[----:B------:R-:W-:Y:S01]  /*80b0*/  ULDC.64 UR10, c[0x0][0xae0] ;  /* 0x0002b800000a7ab9 */ /* 0x000fe20000000a00 */
[----:B------:R-:W5:Y:S01]  /*80c0*/  LD.E.128 R32, desc[UR38][R34.64] ;  /* 0x0000002622207980 */ /* 0x000f62000c101d00 */
[----:B------:R-:W-:-:S03]  /*80d0*/  UIMAD UR4, UR12, UR10, URZ ;  /* 0x0000000a0c0472a4 */ /* 0x000fc6000f8e023f */
[----:B------:R-:W5:Y:S01]  /*80e0*/  LD.E.128 R48, desc[UR38][R48.64] ;  /* 0x0000002630307980 */ /* 0x000f62000c101d00 */
[----:B------:R-:W-:-:S03]  /*80f0*/  SEL R3, RZ, 0x10, P0 ;  /* 0x00000010ff037807 */ /* 0x000fc60000000000 */
[----:B------:R-:W5:Y:S01]  /*8100*/  LD.E.128 R36, desc[UR38][R38.64] ;  /* 0x0000002626247980 */ /* 0x000f62000c101d00 */
[----:B------:R-:W-:-:S03]  /*8110*/  SEL R19, RZ, 0x20, P1 ;  /* 0x00000020ff137807 */ /* 0x000fc60000800000 */
[----:B------:R-:W5:Y:S01]  /*8120*/  LD.E.128 R52, desc[UR38][R52.64] ;  /* 0x0000002634347980 */ /* 0x000f62000c101d00 */
[----:B------:R-:W-:-:S03]  /*8130*/  VIADD R21, R21, UR6 ;  /* 0x0000000615157c36 */ /* 0x000fc60008000000 */
[----:B------:R-:W5:Y:S01]  /*8140*/  LD.E.128 R44, desc[UR38][R44.64] ;  /* 0x000000262c2c7980 */ /* 0x000f62000c101d00 */
[----:B------:R-:W-:-:S03]  /*8150*/  IMAD.U32 R81, RZ, RZ, UR10 ;  /* 0x0000000aff517e24 */ /* 0x000fc6000f8e00ff */
[----:B------:R-:W5:Y:S04]  /*8160*/  LD.E.128 R60, desc[UR38][R60.64] ;  /* 0x000000263c3c7980 */ /* 0x000f68000c101d00 */
[----:B------:R-:W5:Y:S04]  /*8170*/  LD.E.128 R56, desc[UR38][R56.64] ;  /* 0x0000002638387980 */ /* 0x000f68000c101d00 */
[----:B------:R-:W5:Y:S04]  /*8180*/  LD.E.128 R68, desc[UR38][R68.64] ;  /* 0x0000002644447980 */ /* 0x000f68000c101d00 */
[----:B------:R-:W5:Y:S04]  /*8190*/  LD.E.128 R64, desc[UR38][R64.64] ;  /* 0x0000002640407980 */ /* 0x000f68000c101d00 */
[----:B------:R-:W5:Y:S04]  /*81a0*/  LD.E.128 R76, desc[UR38][R76.64] ;  /* 0x000000264c4c7980 */ /* 0x000f68000c101d00 */
[----:B------:R-:W5:Y:S01]  /*81b0*/  LD.E.128 R72, desc[UR38][R72.64] ;  /* 0x0000002648487980 */ /* 0x000f62000c101d00 */
[----:B------:R-:W-:Y:S01]  /*81c0*/  UIMAD UR6, UR46, UR11, UR4 ;  /* 0x0000000b2e0672a4 */ /* 0x000fe2000f8e0204 */
[----:B------:R-:W-:Y:S01]  /*81d0*/  LOP3.LUT R6, R19, R6, R3, 0xfe, !PT ;  /* 0x0000000613067212 */ /* 0x000fe200078efe03 */
[----:B------:R-:W-:Y:S01]  /*81e0*/  IMAD.WIDE.U32 R20, R81, UR46, R20 ;  /* 0x0000002e51147c25 */ /* 0x000fe2000f8e0014 */
[----:B------:R-:W-:Y:S01]  /*81f0*/  @!PT LDS RZ, [RZ] ;  /* 0x00000000fffff984 */ /* 0x000fe20000000800 */
[----:B------:R-:W-:Y:S01]  /*8200*/  @!PT LDS RZ, [RZ] ;  /* 0x00000000fffff984 */ /* 0x000fe20000000800 */
[----:B------:R-:W-:Y:S01]  /*8210*/  @!PT LDS RZ, [RZ] ;  /* 0x00000000fffff984 */ /* 0x000fe20000000800 */
[----:B------:R-:W-:Y:S01]  /*8220*/  @!PT LDS RZ, [RZ] ;  /* 0x00000000fffff984 */ /* 0x000fe20000000800 */
[----:B------:R0:W-:Y:S06]  /*8230*/  MEMBAR.ALL.CTA ;  /* 0x0000000000007992 */ /* 0x0001ec0000008000 */
[----:B0-----:R-:W0:Y:S01]  /*8240*/  FENCE.VIEW.ASYNC.S ;  /* 0x00000000000073c6 */ /* 0x001e220000000000 */
[----:B------:R-:W-:Y:S01]  /*8250*/  UIADD3 UR4, UR42, 0x28c20, URZ ;  /* 0x00028c202a047890 */ /* 0x000fe2000fffe03f */
[----:B------:R-:W-:Y:S01]  /*8260*/  SEL R3, RZ, 0x40, P2 ;  /* 0x00000040ff037807 */ /* 0x000fe20001000000 */
[----:B-----5:R-:W-:Y:S01]  /*8270*/  IMAD R19, R187, -0x40, R0 ;  /* 0xffffffc0bb137824 */ /* 0x020fe200078e0200 */
[----:B------:R-:W-:Y:S01]  /*8280*/  IADD3 R80, R2, 0x1c0, RZ ;  /* 0x000001c002507810 */ /* 0x000fe20007ffe0ff */
[----:B------:R-:W-:Y:S01]  /*8290*/  VIADD R21, R21, UR6 ;  /* 0x0000000615157c36 */ /* 0x000fe20008000000 */
[----:B------:R-:W-:Y:S01]  /*82a0*/  ULDC.64 UR6, c[0x0][0xae8] ;  /* 0x0002ba0000067ab9 */ /* 0x000fe20000000a00 */
[----:B------:R-:W-:Y:S01]  /*82b0*/  UPRMT UR4, URZ, 0x654, UR4 ;  /* 0x000006543f047896 */ /* 0x000fe20008000004 */
[C---:B------:R-:W-:Y:S01]  /*82c0*/  ISETP.GE.AND P2, PT, R18.reuse, R19, PT ;  /* 0x000000131200720c */ /* 0x040fe20003f46270 */
[----:B------:R-:W-:Y:S01]  /*82d0*/  IMAD.U32 R83, RZ, RZ, UR6 ;  /* 0x00000006ff537e24 */ /* 0x000fe2000f8e00ff */
[----:B------:R-:W-:Y:S01]  /*82e0*/  UIMAD UR6, UR45, UR6, URZ ;  /* 0x000000062d0672a4 */ /* 0x000fe2000f8e023f */
[----:B------:R-:W-:Y:S01]  /*82f0*/  VIADD R0, R18, 0x20 ;  /* 0x0000002012007836 */ /* 0x000fe20000000000 */
[----:B------:R-:W-:Y:S01]  /*8300*/  ISETP.GE.AND P1, PT, R80, UR8, PT ;  /* 0x0000000850007c0c */ /* 0x000fe2000bf26270 */
[----:B------:R-:W-:Y:S01]  /*8310*/  IMAD.WIDE.U32 R82, R83, UR44, R20 ;  /* 0x0000002c53527c25 */ /* 0x000fe2000f8e0014 */
[----:B------:R-:W-:Y:S01]  /*8320*/  UIMAD UR6, UR44, UR7, UR6 ;  /* 0x000000072c0672a4 */ /* 0x000fe2000f8e0206 */
[----:B------:R-:W-:Y:S01]  /*8330*/  LOP3.LUT R3, R6, R3, RZ, 0xfc, !PT ;  /* 0x0000000306037212 */ /* 0x000fe200078efcff */
[----:B------:R-:W-:Y:S01]  /*8340*/  BSSY B1, `(.L_x_291) ;  /* 0x0000023000017945 */ /* 0x000fe20003800000 */
[----:B------:R-:W-:-:S02]  /*8350*/  ISETP.GE.AND P0, PT, R0, R19, PT ;  /* 0x000000130000720c */ /* 0x000fc40003f06270 */
[--C-:B------:R-:W-:Y:S02]  /*8360*/  SHF.R.S32.HI R19, RZ, 0x1f, R18.reuse ;  /* 0x0000001fff137819 */ /* 0x100fe40000011412 */
[----:B------:R-:W-:Y:S02]  /*8370*/  SEL R0, RZ, 0x80, P1 ;  /* 0x00000080ff007807 */ /* 0x000fe40000800000 */
[----:B------:R-:W-:Y:S01]  /*8380*/  IADD3 R89, R83, UR6, RZ ;  /* 0x0000000653597c10 */ /* 0x000fe2000fffe0ff */
[----:B0-----:R-:W-:Y:S01]  /*8390*/  SYNCS.ARRIVE.TRANS64.RED.A1T0 RZ, [UR4], RZ ;  /* 0x000000ffffff79a7 */ /* 0x001fe20008100404 */
[----:B------:R-:W-:Y:S01]  /*83a0*/  IMAD.WIDE R80, R187, 0x40, R18 ;  /* 0x00000040bb507825 */ /* 0x000fe200078e0212 */
[----:B------:R-:W-:Y:S01]  /*83b0*/  LOP3.LUT R0, R3, R0, RZ, 0xfc, !PT ;  /* 0x0000000003007212 */ /* 0x000fe200078efcff */
[----:B-1----:R-:W-:Y:S06]  /*83c0*/  @P2 BRA `(.L_x_292) ;  /* 0x0000000000682947 */ /* 0x002fec0003800000 */
[----:B------:R-:W-:Y:S01]  /*83d0*/  ULDC.64 UR6, c[0x0][0xad8] ;  /* 0x0002b60000067ab9 */ /* 0x000fe20000000a00 */
[----:B------:R-:W-:Y:S01]  /*83e0*/  IMAD.MOV.U32 R20, RZ, RZ, R82 ;  /* 0x000000ffff147224 */ /* 0x000fe200078e0052 */
[----:B------:R-:W-:Y:S01]  /*83f0*/  ISETP.GE.AND P2, PT, R2, UR8, PT ;  /* 0x0000000802007c0c */ /* 0x000fe2000bf46270 */
[----:B------:R-:W-:Y:S01]  /*8400*/  IMAD R85, R81, UR6, RZ ;  /* 0x0000000651557c24 */ /* 0x000fe2000f8e02ff */
[----:B------:R-:W-:Y:S01]  /*8410*/  ISETP.GE.AND P3, PT, R4, UR8, PT ;  /* 0x0000000804007c0c */ /* 0x000fe2000bf66270 */
[----:B------:R-:W-:Y:S01]  /*8420*/  IMAD.MOV.U32 R21, RZ, RZ, R89 ;  /* 0x000000ffff157224 */ /* 0x000fe200078e0059 */
[----:B------:R-:W-:Y:S01]  /*8430*/  ISETP.GE.AND P4, PT, R90, UR8, PT ;  /* 0x000000085a007c0c */ /* 0x000fe2000bf86270 */
[C---:B------:R-:W-:Y:S01]  /*8440*/  IMAD R85, R80.reuse, UR7, R85 ;  /* 0x0000000750557c24 */ /* 0x040fe2000f8e0255 */
[----:B------:R-:W-:Y:S01]  /*8450*/  LOP3.LUT P5, RZ, R3, 0x40, RZ, 0xc0, !PT ;  /* 0x0000004003ff7812 */ /* 0x000fe200078ac0ff */
[----:B------:R-:W-:Y:S01]  /*8460*/  IMAD.WIDE.U32 R20, R80, UR6, R20 ;  /* 0x0000000650147c25 */ /* 0x000fe2000f8e0014 */
[----:B------:R-:W-:Y:S01]  /*8470*/  ULDC.64 UR6, c[0x0][0xa80] ;  /* 0x0002a00000067ab9 */ /* 0x000fe20000000a00 */
[----:B------:R-:W-:-:S02]  /*8480*/  LOP3.LUT P6, RZ, R0, 0x80, RZ, 0xc0, !PT ;  /* 0x0000008000ff7812 */ /* 0x000fc400078cc0ff */
[----:B------:R-:W-:Y:S01]  /*8490*/  IMAD.IADD R21, R21, 0x1, R85 ;  /* 0x0000000115157824 */ /* 0x000fe200078e0255 */
[----:B------:R-:W-:-:S04]  /*84a0*/  LEA R84, P1, R20, UR6, 0x1 ;  /* 0x0000000614547c11 */ /* 0x000fc8000f8208ff */
[----:B------:R-:W-:Y:S02]  /*84b0*/  LEA.HI.X R85, R20, UR7, R21, 0x1, P1 ;  /* 0x0000000714557c11 */ /* 0x000fe400088f0c15 */
[----:B------:R-:W-:-:S03]  /*84c0*/  ISETP.GE.AND P1, PT, R86, UR8, PT ;  /* 0x0000000856007c0c */ /* 0x000fc6000bf26270 */
[----:B------:R0:W-:Y:S01]  /*84d0*/  @!P2 STG.E.128 desc[UR38][R84.64], R12 ;  /* 0x0000000c5400a986 */ /* 0x0001e2000c101d26 */
[----:B------:R-:W-:-:S03]  /*84e0*/  ISETP.GE.AND P2, PT, R87, UR8, PT ;  /* 0x0000000857007c0c */ /* 0x000fc6000bf46270 */
[----:B------:R0:W-:Y:S01]  /*84f0*/  @!P3 STG.E.128 desc[UR38][R84.64+0x80], R28 ;  /* 0x0000801c5400b986 */ /* 0x0001e2000c101d26 */
[----:B------:R-:W-:-:S03]  /*8500*/  ISETP.GE.AND P3, PT, R88, UR8, PT ;  /* 0x0000000858007c0c */ /* 0x000fc6000bf66270 */
[----:B------:R0:W-:Y:S04]  /*8510*/  @!P4 STG.E.128 desc[UR38][R84.64+0x280], R60 ;  /* 0x0002803c5400c986 */ /* 0x0001e8000c101d26 */
[----:B------:R0:W-:Y:S04]  /*8520*/  @!P1 STG.E.128 desc[UR38][R84.64+0x100], R40 ;  /* 0x0001002854009986 */ /* 0x0001e8000c101d26 */
[----:B------:R0:W-:Y:S04]  /*8530*/  @!P2 STG.E.128 desc[UR38][R84.64+0x180], R48 ;  /* 0x000180305400a986 */ /* 0x0001e8000c101d26 */
[----:B------:R0:W-:Y:S04]  /*8540*/  @!P3 STG.E.128 desc[UR38][R84.64+0x200], R52 ;  /* 0x000200345400b986 */ /* 0x0001e8000c101d26 */
[----:B------:R0:W-:Y:S04]  /*8550*/  @P5 STG.E.128 desc[UR38][R84.64+0x300], R68 ;  /* 0x0003004454005986 */ /* 0x0001e8000c101d26 */
[----:B------:R0:W-:Y:S02]  /*8560*/  @P6 STG.E.128 desc[UR38][R84.64+0x380], R76 ;  /* 0x0003804c54006986 */ /* 0x0001e4000c101d26 */
.L_x_292:
[----:B------:R-:W-:Y:S05]  /*8570*/  BSYNC B1 ;  /* 0x0000000000017941 */ /* 0x000fea0003800000 */
.L_x_291:
[----:B------:R-:W-:Y:S05]  /*8580*/  @P0 BRA `(.L_x_293) ;  /* 0x0000000c002c0947 */ /* 0x000fea0003800000 */
[----:B0-----:R-:W-:Y:S01]  /*8590*/  IADD3 R15, P0, R80, 0x20, RZ ;  /* 0x00000020500f7810 */ /* 0x001fe20007f1e0ff */
[----:B------:R-:W-:Y:S01]  /*85a0*/  ULDC.64 UR6, c[0x0][0xad8] ;  /* 0x0002b60000067ab9 */ /* 0x000fe20000000a00 */
[----:B------:R-:W-:Y:S01]  /*85b0*/  MOV R13, R89 ;  /* 0x00000059000d7202 */ /* 0x000fe20000000f00 */
[----:B------:R-:W-:Y:S01]  /*85c0*/  IMAD.MOV.U32 R12, RZ, RZ, R82 ;  /* 0x000000ffff0c7224 */ /* 0x000fe200078e0052 */
[----:B------:R-:W-:Y:S01]  /*85d0*/  ISETP.GE.AND P4, PT, R4, UR8, PT ;  /* 0x0000000804007c0c */ /* 0x000fe2000bf86270 */
[----:B------:R-:W-:Y:S01]  /*85e0*/  IMAD.X R80, RZ, RZ, R81, P0 ;  /* 0x000000ffff507224 */ /* 0x000fe200000e0651 */
[----:B------:R-:W-:Y:S01]  /*85f0*/  ISETP.GE.AND P3, PT, R86, UR8, PT ;  /* 0x0000000856007c0c */ /* 0x000fe2000bf66270 */
[----:B------:R-:W-:Y:S01]  /*8600*/  IMAD.WIDE.U32 R12, R15, UR6, R12 ;  /* 0x000000060f0c7c25 */ /* 0x000fe2000f8e000c */
[----:B------:R-:W-:Y:S02]  /*8610*/  ISETP.GE.AND P5, PT, R2, UR8, PT ;  /* 0x0000000802007c0c */ /* 0x000fe4000bfa6270 */
[----:B------:R-:W-:Y:S01]  /*8620*/  ISETP.GE.AND P2, PT, R87, UR8, PT ;  /* 0x0000000857007c0c */ /* 0x000fe2000bf46270 */
[----:B------:R-:W-:Y:S01]  /*8630*/  IMAD R80, R80, UR6, RZ ;  /* 0x0000000650507c24 */ /* 0x000fe2000f8e02ff */
[----:B------:R-:W-:-:S02]  /*8640*/  ISETP.GE.AND P1, PT, R88, UR8, PT ;  /* 0x0000000858007c0c */ /* 0x000fc4000bf26270 */
[----:B------:R-:W-:Y:S01]  /*8650*/  ISETP.GE.AND P0, PT, R90, UR8, PT ;  /* 0x000000085a007c0c */ /* 0x000fe2000bf06270 */
[----:B------:R-:W-:Y:S01]  /*8660*/  IMAD R15, R15, UR7, R80 ;  /* 0x000000070f0f7c24 */ /* 0x000fe2000f8e0250 */
[----:B------:R-:W-:Y:S02]  /*8670*/  ULDC.64 UR6, c[0x0][0xa80] ;  /* 0x0002a00000067ab9 */ /* 0x000fe40000000a00 */
[----:B------:R-:W-:Y:S01]  /*8680*/  LEA R14, P6, R12, UR6, 0x1 ;  /* 0x000000060c0e7c11 */ /* 0x000fe2000f8c08ff */
[----:B------:R-:W-:-:S05]  /*8690*/  IMAD.IADD R13, R13, 0x1, R15 ;  /* 0x000000010d0d7824 */ /* 0x000fca00078e020f */
[----:B------:R-:W-:Y:S02]  /*86a0*/  LEA.HI.X R15, R12, UR7, R13, 0x1, P6 ;  /* 0x000000070c0f7c11 */ /* 0x000fe4000b0f0c0d */
[----:B------:R-:W-:-:S03]  /*86b0*/  LOP3.LUT P6, RZ, R3, 0x40, RZ, 0xc0, !PT ;  /* 0x0000004003ff7812 */ /* 0x000fc600078cc0ff */
[----:B------:R2:W-:Y:S04]  /*86c0*/  @!P5 STG.E.128 desc[UR38][R14.64], R8 ;  /* 0x000000080e00d986 */ /* 0x0005e8000c101d26 */
[----:B------:R2:W-:Y:S04]  /*86d0*/  @!P4 STG.E.128 desc[UR38][R14.64+0x80], R24 ;  /* 0x000080180e00c986 */ /* 0x0005e8000c101d26 */
[----:B------:R2:W-:Y:S04]  /*86e0*/  @!P3 STG.E.128 desc[UR38][R14.64+0x100], R32 ;  /* 0x000100200e00b986 */ /* 0x0005e8000c101d26 */
[----:B------:R2:W-:Y:S04]  /*86f0*/  @!P2 STG.E.128 desc[UR38][R14.64+0x180], R36 ;  /* 0x000180240e00a986 */ /* 0x0005e8000c101d26 */
[----:B------:R2:W-:Y:S04]  /*8700*/  @!P1 STG.E.128 desc[UR38][R14.64+0x200], R44 ;  /* 0x0002002c0e009986 */ /* 0x0005e8000c101d26 */
[----:B------:R2:W-:Y:S04]  /*8710*/  @P6 STG.E.128 desc[UR38][R14.64+0x300], R64 ;  /* 0x000300400e006986 */ /* 0x0005e8000c101d26 */
[----:B------:R2:W-:Y:S01]  /*8720*/  @!P0 STG.E.128 desc[UR38][R14.64+0x280], R56 ;  /* 0x000280380e008986 */ /* 0x0005e2000c101d26 */
[----:B------:R-:W-:-:S13]  /*8730*/  LOP3.LUT P0, RZ, R0, 0x80, RZ, 0xc0, !PT ;  /* 0x0000008000ff7812 */ /* 0x000fda000780c0ff */
[----:B------:R-:W-:Y:S05]  /*8740*/  @!P0 BRA `(.L_x_293) ;  /* 0x0000000800bc8947 */ /* 0x000fea0003800000 */
[----:B------:R3:W-:Y:S01]  /*8750*/  STG.E.128 desc[UR38][R14.64+0x380], R72 ;  /* 0x000380480e007986 */ /* 0x0007e2000c101d26 */
[----:B------:R-:W-:Y:S05]  /*8760*/  BRA `(.L_x_293) ;  /* 0x0000000800b47947 */ /* 0x000fea0003800000 */
.L_x_288:
[----:B------:R-:W-:Y:S01]  /*8770*/  ULDC.64 UR6, c[0x0][0xbd8] ;  /* 0x0002f60000067ab9 */ /* 0x000fe20000000a00 */
[----:B------:R-:W-:Y:S01]  /*8780*/  USHF.L.U32 UR8, UR44, 0x2, URZ ;  /* 0x000000022c087899 */ /* 0x000fe2000800063f */
[----:B------:R-:W-:Y:S01]  /*8790*/  IMAD.MOV.U32 R13, RZ, RZ, RZ ;  /* 0x000000ffff0d7224 */ /* 0x000fe200078e00ff */
[----:B------:R-:W-:Y:S02]  /*87a0*/  UISETP.NE.U32.AND UP0, UPT, UR6, URZ, UPT ;  /* 0x0000003f0600728c */ /* 0x000fe4000bf05070 */
[----:B------:R-:W-:Y:S02]  /*87b0*/  USHF.L.U64.HI UR9, UR44, 0x2, UR45 ;  /* 0x000000022c097899 */ /* 0x000fe4000801022d */
[----:B------:R-:W-:Y:S02]  /*87c0*/  UISETP.NE.AND.EX UP0, UPT, UR7, URZ, UPT, UP0 ;  /* 0x0000003f0700728c */ /* 0x000fe4000bf05300 */
[----:B------:R-:W-:Y:S01]  /*87d0*/  UIADD3 UR4, UP1, UR8, UR6, URZ ;  /* 0x0000000608047290 */ /* 0x000fe2000ff3e03f */
[----:B------:R-:W0:Y:S01]  /*87e0*/  LDC R0, c[0x0][0xa88] ;  /* 0x0002a200ff007b82 */ /* 0x000e220000000800 */
[----:B------:R-:W-:Y:S01]  /*87f0*/  VIADD R6, R2, 0x40 ;  /* 0x0000004002067836 */ /* 0x000fe20000000000 */
[----:B------:R-:W-:Y:S01]  /*8800*/  ULDC UR10, c[0x0][0xa8c] ;  /* 0x0002a300000a7ab9 */ /* 0x000fe20000000800 */
[----:B------:R-:W-:Y:S01]  /*8810*/  PLOP3.LUT P1, PT, PT, PT, UP0, 0x80, 0x0 ;  /* 0x000000000000781c */ /* 0x000fe20003f2f008 */
[----:B------:R-:W-:Y:S01]  /*8820*/  UIADD3.X UR6, UR9, UR7, URZ, UP1, !UPT ;  /* 0x0000000709067290 */ /* 0x000fe20008ffe43f */
[----:B------:R-:W-:-:S05]  /*8830*/  IMAD.U32 R8, RZ, RZ, UR4 ;  /* 0x00000004ff087e24 */ /* 0x000fca000f8e00ff */
[----:B------:R-:W-:Y:S01]  /*8840*/  IMAD.U32 R9, RZ, RZ, UR6 ;  /* 0x00000006ff097e24 */ /* 0x000fe2000f8e00ff */
[----:B------:R-:W-:-:S05]  /*8850*/  ULDC.64 UR6, c[0x0][0xbe0] ;  /* 0x0002f80000067ab9 */ /* 0x000fca0000000a00 */
[----:B------:R-:W5:Y:S01]  /*8860*/  @P1 LDG.E R13, desc[UR38][R8.64] ;  /* 0x00000026080d1981 */ /* 0x000f62000c1e1900 */
[----:B------:R-:W-:-:S04]  /*8870*/  UISETP.NE.U32.AND UP1, UPT, UR6, URZ, UPT ;  /* 0x0000003f0600728c */ /* 0x000fc8000bf25070 */
[----:B------:R-:W-:Y:S01]  /*8880*/  UISETP.NE.AND.EX UP1, UPT, UR7, URZ, UPT, UP1 ;  /* 0x0000003f0700728c */ /* 0x000fe2000bf25310 */
[----:B------:R-:W-:-:S05]  /*8890*/  ISETP.GE.AND P3, PT, R6, UR10, PT ;  /* 0x0000000a06007c0c */ /* 0x000fca000bf66270 */
[----:B------:R-:W-:-:S05]  /*88a0*/  PLOP3.LUT P2, PT, PT, PT, UP1, 0x80, 0x0 ;  /* 0x000000000000781c */ /* 0x000fca0003f4f018 */
[----:B------:R-:W-:Y:S01]  /*88b0*/  @UP1 UIADD3 UR6, UP2, UR8, UR6, URZ ;  /* 0x0000000608061290 */ /* 0x000fe2000ff5e03f */
[----:B------:R-:W-:-:S03]  /*88c0*/  SEL R4, RZ, 0xffffffff, P3 ;  /* 0xffffffffff047807 */ /* 0x000fc60001800000 */
[----:B------:R-:W-:Y:S01]  /*88d0*/  @UP1 UIADD3.X UR7, UR9, UR7, URZ, UP2, !UPT ;  /* 0x0000000709071290 */ /* 0x000fe200097fe43f */
[C---:B------:R-:W-:Y:S01]  /*88e0*/  VIADD R14, R2.reuse, 0x80 ;  /* 0x00000080020e7836 */ /* 0x040fe20000000000 */
[C---:B------:R-:W-:Y:S01]  /*88f0*/  ISETP.GE.AND P0, PT, R2.reuse, UR10, PT ;  /* 0x0000000a02007c0c */ /* 0x040fe2000bf06270 */
[----:B------:R-:W-:Y:S02]  /*8900*/  VIADD R20, R2, 0xc0 ;  /* 0x000000c002147836 */ /* 0x000fe40000000000 */
[----:B------:R-:W-:Y:S01]  /*8910*/  IMAD.U32 R10, RZ, RZ, UR6 ;  /* 0x00000006ff0a7e24 */ /* 0x000fe2000f8e00ff */
[----:B------:R-:W-:Y:S01]  /*8920*/  MOV R11, UR7 ;  /* 0x00000007000b7c02 */ /* 0x000fe20008000f00 */
[----:B------:R-:W-:Y:S01]  /*8930*/  IMAD.SHL.U32 R4, R4, 0x2, RZ ;  /* 0x0000000204047824 */ /* 0x000fe200078e00ff */
[----:B------:R-:W-:Y:S02]  /*8940*/  SEL R3, RZ, 0x1, P0 ;  /* 0x00000001ff037807 */ /* 0x000fe40000000000 */
[----:B------:R-:W-:Y:S01]  /*8950*/  ISETP.GE.AND P4, PT, R14, UR10, PT ;  /* 0x0000000a0e007c0c */ /* 0x000fe2000bf86270 */
[----:B------:R-:W-:Y:S01]  /*8960*/  VIADD R12, R2, 0x180 ;  /* 0x00000180020c7836 */ /* 0x000fe20000000000 */
[----:B------:R-:W-:Y:S01]  /*8970*/  ISETP.GE.AND P5, PT, R20, UR10, PT ;  /* 0x0000000a14007c0c */ /* 0x000fe2000bfa6270 */
[----:B0-----:R0:W5:Y:S01]  /*8980*/  @P2 LDG.E R0, desc[UR38][R10.64] ;  /* 0x000000260a002981 */ /* 0x001162000c1e1900 */
[----:B------:R-:W-:-:S02]  /*8990*/  LOP3.LUT R3, R4, 0x2, R3, 0xe2, !PT ;  /* 0x0000000204037812 */ /* 0x000fc400078ee203 */
[----:B------:R-:W-:Y:S02]  /*89a0*/  SEL R4, RZ, 0x4, P4 ;  /* 0x00000004ff047807 */ /* 0x000fe40002000000 */
[----:B------:R-:W-:Y:S02]  /*89b0*/  ISETP.GE.AND P0, PT, R12, UR10, PT ;  /* 0x0000000a0c007c0c */ /* 0x000fe4000bf06270 */
[----:B------:R-:W-:Y:S02]  /*89c0*/  ISETP.GE.AND P3, PT, R190, 0x40, PT ;  /* 0x00000040be00780c */ /* 0x000fe40003f66270 */
[----:B0-----:R-:W-:-:S04]  /*89d0*/  SEL R10, RZ, 0x8, P5 ;  /* 0x00000008ff0a7807 */ /* 0x001fc80002800000 */
[----:B------:R-:W-:Y:S01]  /*89e0*/  LOP3.LUT R12, R10, R3, R4, 0xfe, !PT ;  /* 0x000000030a0c7212 */ /* 0x000fe200078efe04 */
[----:B------:R-:W-:Y:S06]  /*89f0*/  @P2 BRA `(.L_x_294) ;  /* 0x0000000000102947 */ /* 0x000fec0003800000 */
[----:B------:R-:W-:Y:S05]  /*8a00*/  @!P1 BRA `(.L_x_294) ;  /* 0x00000000000c9947 */ /* 0x000fea0003800000 */
[----:B------:R-:W2:Y:S04]  /*8a10*/  LDG.E R3, desc[UR38][R8.64] ;  /* 0x0000002608037981 */ /* 0x000ea8000c1e1900 */
[----:B-----5:R-:W2:Y:S02]  /*8a20*/  LDG.E R0, desc[UR38][R8.64+0x4] ;  /* 0x0000042608007981 */ /* 0x020ea4000c1e1900 */
[----:B--2---:R-:W-:-:S07]  /*8a30*/  IADD3 R0, -R3, R0, RZ ;  /* 0x0000000003007210 */ /* 0x004fce0007ffe1ff */
.L_x_294:
[----:B------:R-:W-:Y:S01]  /*8a40*/  USHF.R.S32.HI UR7, URZ, 0x1f, UR46 ;  /* 0x0000001f3f077899 */ /* 0x000fe2000801142e */
[----:B------:R-:W-:Y:S01]  /*8a50*/  BSSY B1, `(.L_x_295) ;  /* 0x0000020000017945 */ /* 0x000fe20003800000 */
[----:B------:R-:W-:Y:S01]  /*8a60*/  USEL UR44, UR44, URZ, !UP0 ;  /* 0x0000003f2c2c7287 */ /* 0x000fe2000c000000 */
[C---:B------:R-:W-:Y:S01]  /*8a70*/  VIADD R26, R2.reuse, 0x100 ;  /* 0x00000100021a7836 */ /* 0x040fe20000000000 */
[----:B------:R-:W-:Y:S01]  /*8a80*/  USEL UR45, UR45, URZ, !UP0 ;  /* 0x0000003f2d2d7287 */ /* 0x000fe2000c000000 */
[----:B------:R-:W-:Y:S01]  /*8a90*/  VIADD R27, R2, 0x140 ;  /* 0x00000140021b7836 */ /* 0x000fe20000000000 */
[----:B------:R-:W-:Y:S02]  /*8aa0*/  SHF.R.S32.HI R15, RZ, 0x1f, R2 ;  /* 0x0000001fff0f7819 */ /* 0x000fe40000011402 */
[----:B-----5:R-:W-:Y:S01]  /*8ab0*/  SHF.R.S32.HI R4, RZ, 0x1f, R13 ;  /* 0x0000001fff047819 */ /* 0x020fe2000001140d */
[----:B------:R-:W-:Y:S07]  /*8ac0*/  @P3 BRA `(.L_x_296) ;  /* 0x0000000000603947 */ /* 0x000fee0003800000 */
[----:B------:R-:W0:Y:S02]  /*8ad0*/  S2R R3, SR_TID.X ;  /* 0x0000000000037919 */ /* 0x000e240000002100 */
[----:B0-----:R-:W-:-:S04]  /*8ae0*/  IMAD R3, R187, 0x40, R3 ;  /* 0x00000040bb037824 */ /* 0x001fc800078e0203 */
[----:B------:R-:W-:-:S05]  /*8af0*/  VIADD R3, R3, 0xffffff80 ;  /* 0xffffff8003037836 */ /* 0x000fca0000000000 */
[----:B------:R-:W-:-:S13]  /*8b00*/  ISETP.GE.AND P1, PT, R3, R0, PT ;  /* 0x000000000300720c */ /* 0x000fda0003f26270 */
[----:B------:R-:W-:Y:S05]  /*8b10*/  @P1 BRA `(.L_x_296) ;  /* 0x00000000004c1947 */ /* 0x000fea0003800000 */
[C---:B------:R-:W-:Y:S01]  /*8b20*/  IADD3 R8, P1, R3.reuse, R13, RZ ;  /* 0x0000000d03087210 */ /* 0x040fe20007f3e0ff */
[----:B------:R-:W-:Y:S02]  /*8b30*/  ULDC.64 UR8, c[0x0][0xb70] ;  /* 0x0002dc0000087ab9 */ /* 0x000fe40000000a00 */
[----:B------:R-:W-:Y:S01]  /*8b40*/  UIMAD UR4, UR7, UR8, URZ ;  /* 0x00000008070472a4 */ /* 0x000fe2000f8e023f */
[----:B------:R-:W-:Y:S01]  /*8b50*/  LEA.HI.X.SX32 R9, R3, R4, 0x1, P1 ;  /* 0x0000000403097211 */ /* 0x000fe200008f0eff */
[----:B------:R-:W-:Y:S02]  /*8b60*/  IMAD.U32 R3, RZ, RZ, UR8 ;  /* 0x00000008ff037e24 */ /* 0x000fe4000f8e00ff */
[----:B------:R-:W-:Y:S02]  /*8b70*/  UIMAD UR4, UR46, UR9, UR4 ;  /* 0x000000092e0472a4 */ /* 0x000fe4000f8e0204 */
[----:B------:R-:W-:Y:S01]  /*8b80*/  IMAD.WIDE.U32 R8, R3, UR46, R8 ;  /* 0x0000002e03087c25 */ /* 0x000fe2000f8e0008 */
[----:B------:R-:W-:-:S02]  /*8b90*/  ULDC.64 UR8, c[0x0][0xb78] ;  /* 0x0002de0000087ab9 */ /* 0x000fc40000000a00 */
[----:B------:R-:W-:Y:S02]  /*8ba0*/  UIMAD UR6, UR45, UR8, URZ ;  /* 0x000000082d0672a4 */ /* 0x000fe4000f8e023f */
[----:B------:R-:W-:Y:S01]  /*8bb0*/  IMAD.U32 R3, RZ, RZ, UR8 ;  /* 0x00000008ff037e24 */ /* 0x000fe2000f8e00ff */
[----:B------:R-:W-:Y:S01]  /*8bc0*/  IADD3 R9, R9, UR4, RZ ;  /* 0x0000000409097c10 */ /* 0x000fe2000fffe0ff */
[----:B------:R-:W-:Y:S02]  /*8bd0*/  UIMAD UR6, UR44, UR9, UR6 ;  /* 0x000000092c0672a4 */ /* 0x000fe4000f8e0206 */
[----:B------:R-:W-:Y:S01]  /*8be0*/  IMAD.WIDE.U32 R8, R3, UR44, R8 ;  /* 0x0000002c03087c25 */ /* 0x000fe2000f8e0008 */
[----:B------:R-:W-:-:S03]  /*8bf0*/  ULDC.64 UR8, c[0x0][0xb40] ;  /* 0x0002d00000087ab9 */ /* 0x000fc60000000a00 */
[----:B------:R-:W-:Y:S01]  /*8c00*/  VIADD R3, R9, UR6 ;  /* 0x0000000609037c36 */ /* 0x000fe20008000000 */
[----:B------:R-:W-:-:S04]  /*8c10*/  LEA R10, P1, R8, UR8, 0x2 ;  /* 0x00000008080a7c11 */ /* 0x000fc8000f8210ff */
[----:B------:R-:W-:Y:S01]  /*8c20*/  LEA.HI.X R11, R8, UR9, R3, 0x2, P1 ;  /* 0x00000009080b7c11 */ /* 0x000fe200088f1403 */
[----:B------:R-:W-:-:S05]  /*8c30*/  IMAD.MOV.U32 R3, RZ, RZ, -0x800000 ;  /* 0xff800000ff037424 */ /* 0x000fca00078e00ff */
[----:B------:R0:W-:Y:S03]  /*8c40*/  STG.E desc[UR38][R10.64], R3 ;  /* 0x000000030a007986 */ /* 0x0001e6000c101926 */
.L_x_296:
[----:B------:R-:W-:Y:S05]  /*8c50*/  BSYNC B1 ;  /* 0x0000000000017941 */ /* 0x000fea0003800000 */
.L_x_295:
[----:B------:R-:W-:Y:S01]  /*8c60*/  ULDC.64 UR8, c[0x0][0xaa0] ;  /* 0x0002a80000087ab9 */ /* 0x000fe20000000a00 */
[----:B0-----:R-:W-:Y:S01]  /*8c70*/  IMAD.MOV.U32 R3, RZ, RZ, R15 ;  /* 0x000000ffff037224 */ /* 0x001fe200078e000f */
[----:B------:R-:W-:Y:S01]  /*8c80*/  ISETP.GE.AND P1, PT, R26, UR10, PT ;  /* 0x0000000a1a007c0c */ /* 0x000fe2000bf26270 */
[----:B------:R-:W-:Y:S01]  /*8c90*/  IMAD R4, R4, UR8, RZ ;  /* 0x0000000804047c24 */ /* 0x000fe2000f8e02ff */
[----:B------:R-:W-:Y:S01]  /*8ca0*/  ISETP.GE.AND P2, PT, R27, UR10, PT ;  /* 0x0000000a1b007c0c */ /* 0x000fe2000bf46270 */
[C---:B------:R-:W-:Y:S01]  /*8cb0*/  IMAD.WIDE.U32 R8, R13.reuse, UR8, R2 ;  /* 0x000000080d087c25 */ /* 0x040fe2000f8e0002 */
[----:B------:R-:W-:Y:S01]  /*8cc0*/  SEL R3, RZ, 0x10, P1 ;  /* 0x00000010ff037807 */ /* 0x000fe20000800000 */
[----:B------:R-:W-:Y:S02]  /*8cd0*/  BSSY B1, `(.L_x_297) ;  /* 0x0000039000017945 */ /* 0x000fe40003800000 */
[----:B------:R-:W-:Y:S01]  /*8ce0*/  IMAD R13, R13, UR9, R4 ;  /* 0x000000090d0d7c24 */ /* 0x000fe2000f8e0204 */
[----:B------:R-:W-:Y:S01]  /*8cf0*/  ULDC.64 UR8, c[0x0][0xae0] ;  /* 0x0002b80000087ab9 */ /* 0x000fe20000000a00 */
[----:B------:R-:W-:Y:S01]  /*8d00*/  SEL R4, RZ, 0x20, P2 ;  /* 0x00000020ff047807 */ /* 0x000fe20001000000 */
[----:B------:R-:W-:Y:S01]  /*8d10*/  UIMAD UR4, UR7, UR8, URZ ;  /* 0x00000008070472a4 */ /* 0x000fe2000f8e023f */
[----:B------:R-:W-:Y:S01]  /*8d20*/  VIADD R10, R2, 0x1c0 ;  /* 0x000001c0020a7836 */ /* 0x000fe20000000000 */
[----:B------:R-:W-:Y:S01]  /*8d30*/  IADD3 R9, R9, R13, RZ ;  /* 0x0000000d09097210 */ /* 0x000fe20007ffe0ff */
[----:B------:R-:W-:Y:S01]  /*8d40*/  IMAD.U32 R13, RZ, RZ, UR8 ;  /* 0x00000008ff0d7e24 */ /* 0x000fe2000f8e00ff */
[----:B------:R-:W-:Y:S01]  /*8d50*/  LOP3.LUT R11, R4, R12, R3, 0xfe, !PT ;  /* 0x0000000c040b7212 */ /* 0x000fe200078efe03 */
[----:B------:R-:W-:Y:S01]  /*8d60*/  UIMAD UR4, UR46, UR9, UR4 ;  /* 0x000000092e0472a4 */ /* 0x000fe2000f8e0204 */
[----:B------:R-:W-:Y:S01]  /*8d70*/  IMAD R3, R187, -0x40, R0 ;  /* 0xffffffc0bb037824 */ /* 0x000fe200078e0200 */
[----:B------:R-:W-:Y:S01]  /*8d80*/  SEL R4, RZ, 0x40, P0 ;  /* 0x00000040ff047807 */ /* 0x000fe20000000000 */
[----:B------:R-:W-:Y:S01]  /*8d90*/  IMAD.WIDE.U32 R8, R13, UR46, R8 ;  /* 0x0000002e0d087c25 */ /* 0x000fe2000f8e0008 */
[----:B------:R-:W-:Y:S01]  /*8da0*/  ULDC.64 UR6, c[0x0][0xae8] ;  /* 0x0002ba0000067ab9 */ /* 0x000fe20000000a00 */
[----:B------:R-:W-:-:S02]  /*8db0*/  ISETP.GE.AND P2, PT, R10, UR10, PT ;  /* 0x0000000a0a007c0c */ /* 0x000fc4000bf46270 */
[C---:B------:R-:W-:Y:S01]  /*8dc0*/  ISETP.GE.AND P1, PT, R18.reuse, R3, PT ;  /* 0x000000031200720c */ /* 0x040fe20003f26270 */
[----:B------:R-:W-:Y:S01]  /*8dd0*/  VIADD R9, R9, UR4 ;  /* 0x0000000409097c36 */ /* 0x000fe20008000000 */
[----:B------:R-:W-:Y:S01]  /*8de0*/  LOP3.LUT R21, R11, R4, RZ, 0xfc, !PT ;  /* 0x000000040b157212 */ /* 0x000fe200078efcff */
[----:B------:R-:W-:Y:S02]  /*8df0*/  UIMAD UR4, UR45, UR6, URZ ;  /* 0x000000062d0472a4 */ /* 0x000fe4000f8e023f */
[----:B------:R-:W-:Y:S01]  /*8e00*/  IMAD.U32 R11, RZ, RZ, UR6 ;  /* 0x00000006ff0b7e24 */ /* 0x000fe2000f8e00ff */
[----:B------:R-:W-:Y:S01]  /*8e10*/  SHF.R.S32.HI R13, RZ, 0x1f, R18 ;  /* 0x0000001fff0d7819 */ /* 0x000fe20000011412 */
[----:B------:R-:W-:Y:S01]  /*8e20*/  VIADD R0, R18, 0x20 ;  /* 0x0000002012007836 */ /* 0x000fe20000000000 */
[----:B------:R-:W-:Y:S02]  /*8e30*/  UIMAD UR4, UR44, UR7, UR4 ;  /* 0x000000072c0472a4 */ /* 0x000fe4000f8e0204 */
[----:B------:R-:W-:-:S02]  /*8e40*/  IMAD.WIDE.U32 R10, R11, UR44, R8 ;  /* 0x0000002c0b0a7c25 */ /* 0x000fc4000f8e0008 */
[----:B------:R-:W-:Y:S02]  /*8e50*/  ISETP.GE.AND P0, PT, R0, R3, PT ;  /* 0x000000030000720c */ /* 0x000fe40003f06270 */
[----:B------:R-:W-:Y:S01]  /*8e60*/  IMAD.MOV.U32 R12, RZ, RZ, R18 ;  /* 0x000000ffff0c7224 */ /* 0x000fe200078e0012 */
[----:B------:R-:W-:Y:S02]  /*8e70*/  SEL R0, RZ, 0x80, P2 ;  /* 0x00000080ff007807 */ /* 0x000fe40001000000 */
[----:B------:R-:W-:Y:S01]  /*8e80*/  IADD3 R15, R11, UR4, RZ ;  /* 0x000000040b0f7c10 */ /* 0x000fe2000fffe0ff */
[----:B------:R-:W-:Y:S01]  /*8e90*/  IMAD.WIDE R12, R187, 0x40, R12 ;  /* 0x00000040bb0c7825 */ /* 0x000fe200078e020c */
[----:B------:R-:W-:Y:S01]  /*8ea0*/  LOP3.LUT R0, R21, R0, RZ, 0xfc, !PT ;  /* 0x0000000015007212 */ /* 0x000fe200078efcff */
[----:B------:R-:W-:Y:S06]  /*8eb0*/  @P1 BRA `(.L_x_298) ;  /* 0x0000000000681947 */ /* 0x000fec0003800000 */
[----:B------:R-:W-:Y:S01]  /*8ec0*/  ULDC.64 UR6, c[0x0][0xad8] ;  /* 0x0002b60000067ab9 */ /* 0x000fe20000000a00 */
[----:B------:R-:W-:Y:S01]  /*8ed0*/  IMAD.MOV.U32 R8, RZ, RZ, R10 ;  /* 0x000000ffff087224 */ /* 0x000fe200078e000a */
[----:B------:R-:W-:Y:S01]  /*8ee0*/  ISETP.GE.AND P6, PT, R2, UR10, PT ;  /* 0x0000000a02007c0c */ /* 0x000fe2000bfc6270 */
[----:B------:R-:W-:Y:S01]  /*8ef0*/  IMAD R3, R13, UR6, RZ ;  /* 0x000000060d037c24 */ /* 0x000fe2000f8e02ff */
[----:B------:R-:W-:Y:S01]  /*8f00*/  ISETP.GE.AND P5, PT, R6, UR10, PT ;  /* 0x0000000a06007c0c */ /* 0x000fe2000bfa6270 */
[----:B------:R-:W-:Y:S01]  /*8f10*/  IMAD.MOV.U32 R9, RZ, RZ, R15 ;  /* 0x000000ffff097224 */ /* 0x000fe200078e000f */
[----:B------:R-:W-:Y:S01]  /*8f20*/  ISETP.GE.AND P4, PT, R20, UR10, PT ;  /* 0x0000000a14007c0c */ /* 0x000fe2000bf86270 */
[----:B------:R-:W-:Y:S01]  /*8f30*/  IMAD R3, R12, UR7, R3 ;  /* 0x000000070c037c24 */ /* 0x000fe2000f8e0203 */
[----:B------:R-:W-:Y:S01]  /*8f40*/  ISETP.GE.AND P3, PT, R26, UR10, PT ;  /* 0x0000000a1a007c0c */ /* 0x000fe2000bf66270 */
[----:B------:R-:W-:Y:S01]  /*8f50*/  IMAD.WIDE.U32 R8, R12, UR6, R8 ;  /* 0x000000060c087c25 */ /* 0x000fe2000f8e0008 */
[----:B------:R-:W-:Y:S01]  /*8f60*/  ULDC.64 UR6, c[0x0][0xa80] ;  /* 0x0002a00000067ab9 */ /* 0x000fe20000000a00 */
[----:B------:R-:W-:-:S02]  /*8f70*/  ISETP.GE.AND P2, PT, R27, UR10, PT ;  /* 0x0000000a1b007c0c */ /* 0x000fc4000bf46270 */
[----:B------:R-:W-:Y:S01]  /*8f80*/  IMAD.IADD R3, R9, 0x1, R3 ;  /* 0x0000000109037824 */ /* 0x000fe200078e0203 */
[----:B------:R-:W-:-:S04]  /*8f90*/  LEA R24, P1, R8, UR6, 0x1 ;  /* 0x0000000608187c11 */ /* 0x000fc8000f8208ff */
[----:B------:R-:W-:Y:S02]  /*8fa0*/  LEA.HI.X R25, R8, UR7, R3, 0x1, P1 ;  /* 0x0000000708197c11 */ /* 0x000fe400088f0c03 */
[----:B------:R-:W-:-:S03]  /*8fb0*/  ISETP.GE.AND P1, PT, R14, UR10, PT ;  /* 0x0000000a0e007c0c */ /* 0x000fc6000bf26270 */
[----:B------:R0:W-:Y:S01]  /*8fc0*/  @!P6 STG.E.128 desc[UR38][R24.64], RZ ;  /* 0x000000ff1800e986 */ /* 0x0001e2000c101d26 */
[----:B------:R-:W-:-:S03]  /*8fd0*/  LOP3.LUT P6, RZ, R21, 0x40, RZ, 0xc0, !PT ;  /* 0x0000004015ff7812 */ /* 0x000fc600078cc0ff */
[----:B------:R0:W-:Y:S01]  /*8fe0*/  @!P5 STG.E.128 desc[UR38][R24.64+0x80], RZ ;  /* 0x000080ff1800d986 */ /* 0x0001e2000c101d26 */
[----:B------:R-:W-:-:S03]  /*8ff0*/  LOP3.LUT P5, RZ, R0, 0x80, RZ, 0xc0, !PT ;  /* 0x0000008000ff7812 */ /* 0x000fc600078ac0ff */
[----:B------:R0:W-:Y:S04]  /*9000*/  @!P4 STG.E.128 desc[UR38][R24.64+0x180], RZ ;  /* 0x000180ff1800c986 */ /* 0x0001e8000c101d26 */
[----:B------:R0:W-:Y:S04]  /*9010*/  @!P1 STG.E.128 desc[UR38][R24.64+0x100], RZ ;  /* 0x000100ff18009986 */ /* 0x0001e8000c101d26 */
[----:B------:R0:W-:Y:S04]  /*9020*/  @!P3 STG.E.128 desc[UR38][R24.64+0x200], RZ ;  /* 0x000200ff1800b986 */ /* 0x0001e8000c101d26 */
[----:B------:R0:W-:Y:S04]  /*9030*/  @!P2 STG.E.128 desc[UR38][R24.64+0x280], RZ ;  /* 0x000280ff1800a986 */ /* 0x0001e8000c101d26 */
[----:B------:R0:W-:Y:S04]  /*9040*/  @P6 STG.E.128 desc[UR38][R24.64+0x300], RZ ;  /* 0x000300ff18006986 */ /* 0x0001e8000c101d26 */
[----:B------:R0:W-:Y:S02]  /*9050*/  @P5 STG.E.128 desc[UR38][R24.64+0x380], RZ ;  /* 0x000380ff18005986 */ /* 0x0001e4000c101d26 */
.L_x_298:
[----:B------:R-:W-:Y:S05]  /*9060*/  BSYNC B1 ;  /* 0x0000000000017941 */ /* 0x000fea0003800000 */
.L_x_297:
[----:B------:R-:W-:Y:S05]  /*9070*/  @P0 BRA `(.L_x_293) ;  /* 0x0000000000700947 */ /* 0x000fea0003800000 */
[----:B------:R-:W-:Y:S01]  /*9080*/  IADD3 R3, P0, R12, 0x20, RZ ;  /* 0x000000200c037810 */ /* 0x000fe20007f1e0ff */
        /* <DEDUP_REMOVED lines=11> */
[----:B------:R-:W-:Y:S01]  /*9140*/  LOP3.LUT P4, RZ, R21, 0x40, RZ, 0xc0, !PT ;  /* 0x0000004015ff7812 */ /* 0x000fe2000788c0ff */
[----:B------:R-:W-:Y:S01]  /*9150*/  IMAD R3, R3, UR7, R12 ;  /* 0x0000000703037c24 */ /* 0x000fe2000f8e020c */
[----:B------:R-:W-:Y:S02]  /*9160*/  ULDC.64 UR6, c[0x0][0xa80] ;  /* 0x0002a00000067ab9 */ /* 0x000fe40000000a00 */
[----:B------:R-:W-:Y:S01]  /*9170*/  LEA R10, P3, R8, UR6, 0x1 ;  /* 0x00000006080a7c11 */ /* 0x000fe2000f8608ff */
[----:B------:R-:W-:-:S05]  /*9180*/  IMAD.IADD R3, R9, 0x1, R3 ;  /* 0x0000000109037824 */ /* 0x000fca00078e0203 */
[----:B------:R-:W-:Y:S02]  /*9190*/  LEA.HI.X R11, R8, UR7, R3, 0x1, P3 ;  /* 0x00000007080b7c11 */ /* 0x000fe400098f0c03 */
[----:B------:R-:W-:-:S03]  /*91a0*/  ISETP.GE.AND P3, PT, R2, UR10, PT ;  /* 0x0000000a02007c0c */ /* 0x000fc6000bf66270 */
[----:B------:R1:W-:Y:S01]  /*91b0*/  @!P0 STG.E.128 desc[UR38][R10.64+0x80], RZ ;  /* 0x000080ff0a008986 */ /* 0x0003e2000c101d26 */
[----:B------:R-:W-:-:S03]  /*91c0*/  LOP3.LUT P0, RZ, R0, 0x80, RZ, 0xc0, !PT ;  /* 0x0000008000ff7812 */ /* 0x000fc6000780c0ff */
[----:B------:R1:W-:Y:S04]  /*91d0*/  @!P1 STG.E.128 desc[UR38][R10.64+0x100], RZ ;  /* 0x000100ff0a009986 */ /* 0x0003e8000c101d26 */
[----:B------:R1:W-:Y:S04]  /*91e0*/  @!P2 STG.E.128 desc[UR38][R10.64+0x180], RZ ;  /* 0x000180ff0a00a986 */ /* 0x0003e8000c101d26 */
[----:B------:R1:W-:Y:S04]  /*91f0*/  @!P6 STG.E.128 desc[UR38][R10.64+0x200], RZ ;  /* 0x000200ff0a00e986 */ /* 0x0003e8000c101d26 */
[----:B------:R1:W-:Y:S04]  /*9200*/  @!P5 STG.E.128 desc[UR38][R10.64+0x280], RZ ;  /* 0x000280ff0a00d986 */ /* 0x0003e8000c101d26 */
[----:B------:R1:W-:Y:S04]  /*9210*/  @P4 STG.E.128 desc[UR38][R10.64+0x300], RZ ;  /* 0x000300ff0a004986 */ /* 0x0003e8000c101d26 */
[----:B------:R1:W-:Y:S04]  /*9220*/  @!P3 STG.E.128 desc[UR38][R10.64], RZ ;  /* 0x000000ff0a00b986 */ /* 0x0003e8000c101d26 */
[----:B------:R1:W-:Y:S02]  /*9230*/  @P0 STG.E.128 desc[UR38][R10.64+0x380], RZ ;  /* 0x000380ff0a000986 */ /* 0x0003e4000c101d26 */
.L_x_293:
[----:B------:R-:W-:Y:S05]  /*9240*/  BSYNC B0 ;  /* 0x0000000000007941 */ /* 0x000fea0003800000 */
.L_x_287:
[----:B------:R-:W-:Y:S02]  /*9250*/  ULDC UR4, c[0x0][0xc14] ;  /* 0x0003050000047ab9 */ /* 0x000fe40000000800 */
[----:B------:R-:W-:-:S13]  /*9260*/  ISETP.GE.AND P0, PT, R7, UR4, PT ;  /* 0x0000000407007c0c */ /* 0x000fda000bf06270 */
[----:B------:R-:W-:Y:S05]  /*9270*/  @!P0 BRA `(.L_x_299) ;  /* 0xffffff7c002c8947 */ /* 0x000fea000383ffff */
[----:B------:R-:W-:Y:S05]  /*9280*/  EXIT ;  /* 0x000000000000794d */ /* 0x000fea0003800000 */
.L_x_254:
[----:B------:R-:W-:-:S08]  /*9290*/  NOP ;  /* 0x0000000000007918 */ /* 0x000fd00000000000 */
[----:B------:R-:W0:-:S00]  /*92a0*/  USETMAXREG.DEALLOC.CTAPOOL 0x18 ;  /* 0x00000018000079c8 */ /* 0x000e0000080e0500 */
[----:B0-----:R-:W-:-:S06]  /*92b0*/  LOP3.LUT R0, R0, 0x3, RZ, 0xc0, !PT ;  /* 0x0000000300007812 */ /* 0x001fcc00078ec0ff */
[----:B------:R-:W0:Y:S02]  /*92c0*/  SHFL.IDX PT, R0, R0, RZ, 0x1f ;  /* 0x00001fff00007589 */ /* 0x000e2400000e0000 */
[----:B0-----:R-:W-:-:S13]  /*92d0*/  ISETP.NE.AND P0, PT, R0, RZ, PT ;  /* 0x000000ff0000720c */ /* 0x001fda0003f05270 */
[----:B------:R-:W-:Y:S05]  /*92e0*/  @P0 EXIT ;  /* 0x000000000000094d */ /* 0x000fea0003800000 */
[----:B------:R-:W0:Y:S01]  /*92f0*/  S2R R2, SR_TID.X ;  /* 0x0000000000027919 */ /* 0x000e220000002100 */
[----:B------:R-:W-:Y:S01]  /*9300*/  LOP3.LUT R4, R4, 0xffffffdf, RZ, 0xc0, !PT ;  /* 0xffffffdf04047812 */ /* 0x000fe200078ec0ff */
[----:B------:R-:W-:Y:S01]  /*9310*/  ULDC UR5, c[0x0][0xc14] ;  /* 0x0003050000057ab9 */ /* 0x000fe20000000800 */
[----:B------:R-:W-:Y:S01]  /*9320*/  IMAD.MOV.U32 R0, RZ, RZ, RZ ;  /* 0x000000ffff007224 */ /* 0x000fe200078e00ff */
[----:B------:R-:W1:Y:S01]  /*9330*/  S2UR UR6, SR_CTAID.X ;  /* 0x00000000000679c3 */ /* 0x000e620000002500 */
[----:B------:R-:W-:Y:S01]  /*9340*/  ULDC UR4, c[0x0][0xc10] ;  /* 0x0003040000047ab9 */ /* 0x000fe20000000800 */
[----:B0-----:R-:W-:-:S04]  /*9350*/  LOP3.LUT R8, R2, 0x1f, RZ, 0xc0, !PT ;  /* 0x0000001f02087812 */ /* 0x001fc800078ec0ff */
[----:B------:R-:W-:-:S13]  /*9360*/  ISETP.NE.AND P0, PT, R8, 0x1f, PT ;  /* 0x0000001f0800780c */ /* 0x000fda0003f05270 */
[----:B------:R-:W-:Y:S02]  /*9370*/  @P0 LOP3.LUT R4, R4, 0x20, RZ, 0xfc, !PT ;  /* 0x0000002004040812 */ /* 0x000fe400078efcff */
[----:B------:R-:W-:-:S13]  /*9380*/  ISETP.GE.OR P0, PT, R8, UR5, !P0 ;  /* 0x0000000508007c0c */ /* 0x000fda000c706670 */
[----:B------:R-:W0:Y:S02]  /*9390*/  @!P0 LDC.64 R2, c[0x0][0xc58] ;  /* 0x00031600ff028b82 */ /* 0x000e240000000a00 */
[----:B0-----:R-:W-:-:S05]  /*93a0*/  @!P0 IMAD.WIDE.U32 R2, R8, 0x4, R2 ;  /* 0x0000000408028825 */ /* 0x001fca00078e0002 */
[----:B------:R-:W2:Y:S01]  /*93b0*/  @!P0 LDG.E R0, desc[UR38][R2.64] ;  /* 0x0000002602008981 */ /* 0x000ea2000c1e1900 */
[C---:B------:R-:W-:Y:S01]  /*93c0*/  ISETP.NE.AND P1, PT, R8.reuse, RZ, PT ;  /* 0x000000ff0800720c */ /* 0x040fe20003f25270 */
[----:B------:R-:W-:Y:S01]  /*93d0*/  IMAD.MOV.U32 R16, RZ, RZ, RZ ;  /* 0x000000ffff107224 */ /* 0x000fe200078e00ff */
[----:B------:R-:W-:Y:S01]  /*93e0*/  ISETP.GE.U32.AND P0, PT, R8, 0x2, PT ;  /* 0x000000020800780c */ /* 0x000fe20003f06070 */
[----:B------:R-:W-:Y:S01]  /*93f0*/  IMAD.MOV.U32 R19, RZ, RZ, RZ ;  /* 0x000000ffff137224 */ /* 0x000fe200078e00ff */
[----:B------:R-:W-:-:S09]  /*9400*/  LOP3.LUT R4, R4, 0xfffffffe, RZ, 0xc0, !PT ;  /* 0xfffffffe04047812 */ /* 0x000fd200078ec0ff */
[----:B------:R-:W-:-:S04]  /*9410*/  @P1 LOP3.LUT R4, R4, 0x1, RZ, 0xfc, !PT ;  /* 0x0000000104041812 */ /* 0x000fc800078efcff */
[----:B------:R-:W-:-:S04]  /*9420*/  LOP3.LUT R4, R4, 0xffffffef, RZ, 0xc0, !PT ;  /* 0xffffffef04047812 */ /* 0x000fc800078ec0ff */
[----:B------:R-:W-:-:S04]  /*9430*/  @P0 LOP3.LUT R4, R4, 0x10, RZ, 0xfc, !PT ;  /* 0x0000001004040812 */ /* 0x000fc800078efcff */
[----:B------:R-:W-:Y:S01]  /*9440*/  LOP3.LUT R4, R4, 0xfffffff7, RZ, 0xc0, !PT ;  /* 0xfffffff704047812 */ /* 0x000fe200078ec0ff */
[----:B--2---:R-:W0:Y:S02]  /*9450*/  SHFL.UP PT, R5, R0, 0x1, RZ ;  /* 0x0420000000057989 */ /* 0x004e2400000e00ff */
[----:B0-----:R-:W-:-:S05]  /*9460*/  SEL R5, R5, RZ, P1 ;  /* 0x000000ff05057207 */ /* 0x001fca0000800000 */
[----:B------:R-:W-:-:S05]  /*9470*/  IMAD.IADD R5, R0, 0x1, R5 ;  /* 0x0000000100057824 */ /* 0x000fca00078e0205 */
[----:B------:R-:W0:Y:S02]  /*9480*/  SHFL.UP PT, R6, R5, 0x2, RZ ;  /* 0x0440000005067989 */ /* 0x000e2400000e00ff */
[----:B0-----:R-:W-:Y:S02]  /*9490*/  SEL R6, R6, RZ, P0 ;  /* 0x000000ff06067207 */ /* 0x001fe40000000000 */
[----:B------:R-:W-:-:S03]  /*94a0*/  ISETP.GE.U32.AND P0, PT, R8, 0x4, PT ;  /* 0x000000040800780c */ /* 0x000fc60003f06070 */
[----:B------:R-:W-:-:S05]  /*94b0*/  IMAD.IADD R6, R5, 0x1, R6 ;  /* 0x0000000105067824 */ /* 0x000fca00078e0206 */
[----:B------:R-:W0:Y:S05]  /*94c0*/  SHFL.UP PT, R7, R6, 0x4, RZ ;  /* 0x0480000006077989 */ /* 0x000e2a00000e00ff */
[----:B------:R-:W-:-:S04]  /*94d0*/  @P0 LOP3.LUT R4, R4, 0x8, RZ, 0xfc, !PT ;  /* 0x0000000804040812 */ /* 0x000fc800078efcff */
[----:B------:R-:W-:Y:S02]  /*94e0*/  LOP3.LUT R4, R4, 0xfffffffb, RZ, 0xc0, !PT ;  /* 0xfffffffb04047812 */ /* 0x000fe400078ec0ff */
[----:B0-----:R-:W-:Y:S02]  /*94f0*/  SEL R7, R7, RZ, P0 ;  /* 0x000000ff07077207 */ /* 0x001fe40000000000 */
[----:B------:R-:W-:-:S03]  /*9500*/  ISETP.GE.U32.AND P0, PT, R8, 0x8, PT ;  /* 0x000000080800780c */ /* 0x000fc60003f06070 */
[----:B------:R-:W-:-:S05]  /*9510*/  IMAD.IADD R7, R6, 0x1, R7 ;  /* 0x0000000106077824 */ /* 0x000fca00078e0207 */
[----:B------:R-:W0:Y:S05]  /*9520*/  SHFL.UP PT, R2, R7, 0x8, RZ ;  /* 0x0500000007027989 */ /* 0x000e2a00000e00ff */
[----:B------:R-:W-:-:S04]  /*9530*/  @P0 LOP3.LUT R4, R4, 0x4, RZ, 0xfc, !PT ;  /* 0x0000000404040812 */ /* 0x000fc800078efcff */
[----:B------:R-:W-:Y:S02]  /*9540*/  LOP3.LUT R4, R4, 0xfffffffd, RZ, 0xc0, !PT ;  /* 0xfffffffd04047812 */ /* 0x000fe400078ec0ff */
[----:B0-----:R-:W-:Y:S02]  /*9550*/  SEL R2, R2, RZ, P0 ;  /* 0x000000ff02027207 */ /* 0x001fe40000000000 */
[----:B------:R-:W-:Y:S02]  /*9560*/  ISETP.GE.U32.AND P0, PT, R8, 0x10, PT ;  /* 0x000000100800780c */ /* 0x000fe40003f06070 */
[----:B------:R-:W-:-:S05]  /*9570*/  IADD3 R3, R7, R2, RZ ;  /* 0x0000000207037210 */ /* 0x000fca0007ffe0ff */
[----:B------:R-:W0:Y:S06]  /*9580*/  SHFL.UP PT, R2, R3, 0x10, RZ ;  /* 0x0600000003027989 */ /* 0x000e2c00000e00ff */
[----:B------:R-:W-:Y:S02]  /*9590*/  @P0 LOP3.LUT R4, R4, 0x2, RZ, 0xfc, !PT ;  /* 0x0000000204040812 */ /* 0x000fe400078efcff */
[----:B0-----:R-:W-:-:S05]  /*95a0*/  SEL R2, R2, RZ, P0 ;  /* 0x000000ff02027207 */ /* 0x001fca0000000000 */
[----:B------:R-:W-:-:S05]  /*95b0*/  IMAD.IADD R2, R3, 0x1, R2 ;  /* 0x0000000103027824 */ /* 0x000fca00078e0202 */
[----:B------:R-:W0:Y:S02]  /*95c0*/  SHFL.IDX PT, R5, R2, 0x1f, 0x1f ;  /* 0x03e01f0002057f89 */ /* 0x000e2400000e0000 */
[----:B0-----:R-:W-:-:S04]  /*95d0*/  IMAD R5, R5, UR4, RZ ;  /* 0x0000000405057c24 */ /* 0x001fc8000f8e02ff */
[----:B------:R-:W-:Y:S01]  /*95e0*/  IMAD.MOV.U32 R6, RZ, RZ, R5 ;  /* 0x000000ffff067224 */ /* 0x000fe200078e0005 */
[----:B-1----:R-:W-:-:S13]  /*95f0*/  ISETP.GT.AND P0, PT, R5, UR6, PT ;  /* 0x0000000605007c0c */ /* 0x002fda000bf04270 */
[----:B------:R-:W-:Y:S05]  /*9600*/  @P0 BRA `(.L_x_300) ;  /* 0x0000000000c00947 */ /* 0x000fea0003800000 */
[----:B------:R-:W-:Y:S01]  /*9610*/  IMAD.MOV.U32 R5, RZ, RZ, R6 ;  /* 0x000000ffff057224 */ /* 0x000fe200078e0006 */
[----:B------:R-:W-:Y:S01]  /*9620*/  MOV R19, RZ ;  /* 0x000000ff00137202 */ /* 0x000fe20000000f00 */
[----:B------:R-:W-:Y:S01]  /*9630*/  ULDC UR5, c[0x0][0xc14] ;  /* 0x0003050000057ab9 */ /* 0x000fe20000000800 */
[----:B------:R-:W-:Y:S01]  /*9640*/  ULDC UR7, c[0x0][0xc14] ;  /* 0x0003050000077ab9 */ /* 0x000fe20000000800 */
[----:B------:R-:W-:-:S05]  /*9650*/  ULDC UR4, c[0x0][0xc10] ;  /* 0x0003040000047ab9 */ /* 0x000fca0000000800 */
.L_x_304:
[----:B------:R-:W-:Y:S02]  /*9660*/  VIADD R0, R19, 0x1f ;  /* 0x0000001f13007836 */ /* 0x000fe40000000000 */
[----:B------:R-:W-:-:S03]  /*9670*/  IMAD.U32 R19, RZ, RZ, UR7 ;  /* 0x00000007ff137e24 */ /* 0x000fc6000f8e00ff */
[----:B------:R-:W-:-:S13]  /*9680*/  ISETP.GE.AND P0, PT, R0, UR5, PT ;  /* 0x0000000500007c0c */ /* 0x000fda000bf06270 */
[----:B------:R-:W-:Y:S05]  /*9690*/  @P0 BRA `(.L_x_301) ;  /* 0x0000000400400947 */ /* 0x000fea0003800000 */
[----:B------:R-:W0:Y:S01]  /*96a0*/  S2R R2, SR_TID.X ;  /* 0x0000000000027919 */ /* 0x000e220000002100 */
[----:B------:R-:W-:Y:S01]  /*96b0*/  IMAD.MOV.U32 R19, RZ, RZ, R0 ;  /* 0x000000ffff137224 */ /* 0x000fe200078e0000 */
[----:B------:R-:W-:Y:S01]  /*96c0*/  BSSY B0, `(.L_x_302) ;  /* 0x000000a000007945 */ /* 0x000fe20003800000 */
[----:B------:R-:W-:Y:S01]  /*96d0*/  IMAD.MOV.U32 R0, RZ, RZ, RZ ;  /* 0x000000ffff007224 */ /* 0x000fe200078e00ff */
[----:B0-----:R-:W-:-:S04]  /*96e0*/  LOP3.LUT R8, R2, 0x1f, RZ, 0xc0, !PT ;  /* 0x0000001f02087812 */ /* 0x001fc800078ec0ff */
[C---:B------:R-:W-:Y:S01]  /*96f0*/  ISETP.NE.AND P1, PT, R8.reuse, 0x1f, PT ;  /* 0x0000001f0800780c */ /* 0x040fe20003f25270 */
[----:B------:R-:W-:-:S05]  /*9700*/  IMAD.IADD R7, R8, 0x1, R19 ;  /* 0x0000000108077824 */ /* 0x000fca00078e0213 */
[----:B------:R-:W-:-:S13]  /*9710*/  ISETP.GE.OR P0, PT, R7, UR5, !P1 ;  /* 0x0000000507007c0c */ /* 0x000fda000cf06670 */
[----:B------:R-:W-:Y:S05]  /*9720*/  @P0 BRA `(.L_x_303) ;  /* 0x00000000000c0947 */ /* 0x000fea0003800000 */
[----:B------:R-:W0:Y:S02]  /*9730*/  LDC.64 R2, c[0x0][0xc58] ;  /* 0x00031600ff027b82 */ /* 0x000e240000000a00 */
[----:B0-----:R-:W-:-:S05]  /*9740*/  IMAD.WIDE R2, R7, 0x4, R2 ;  /* 0x0000000407027825 */ /* 0x001fca00078e0202 */
[----:B------:R0:W5:Y:S02]  /*9750*/  LDG.E R0, desc[UR38][R2.64] ;  /* 0x0000002602007981 */ /* 0x000164000c1e1900 */
.L_x_303:
[----:B------:R-:W-:Y:S05]  /*9760*/  BSYNC B0 ;  /* 0x0000000000007941 */ /* 0x000fea0003800000 */
.L_x_302:
[----:B0----5:R-:W0:Y:S01]  /*9770*/  SHFL.UP PT, R2, R0, 0x1, RZ ;  /* 0x0420000000027989 */ /* 0x021e2200000e00ff */
[C---:B------:R-:W-:Y:S02]  /*9780*/  ISETP.NE.AND P0, PT, R8.reuse, RZ, PT ;  /* 0x000000ff0800720c */ /* 0x040fe40003f05270 */
[----:B------:R-:W-:Y:S02]  /*9790*/  ISETP.GE.U32.AND P1, PT, R8, 0x2, PT ;  /* 0x000000020800780c */ /* 0x000fe40003f26070 */
[----:B0-----:R-:W-:Y:S02]  /*97a0*/  SEL R3, R2, RZ, P0 ;  /* 0x000000ff02037207 */ /* 0x001fe40000000000 */
[----:B------:R-:W-:Y:S02]  /*97b0*/  ISETP.GE.U32.AND P0, PT, R8, 0x4, PT ;  /* 0x000000040800780c */ /* 0x000fe40003f06070 */
[----:B------:R-:W-:-:S05]  /*97c0*/  IADD3 R3, R0, R3, RZ ;  /* 0x0000000300037210 */ /* 0x000fca0007ffe0ff */
[----:B------:R-:W0:Y:S02]  /*97d0*/  SHFL.UP PT, R2, R3, 0x2, RZ ;  /* 0x0440000003027989 */ /* 0x000e2400000e00ff */
[----:B0-----:R-:W-:Y:S02]  /*97e0*/  SEL R2, R2, RZ, P1 ;  /* 0x000000ff02027207 */ /* 0x001fe40000800000 */
[----:B------:R-:W-:-:S03]  /*97f0*/  ISETP.GE.U32.AND P1, PT, R8, 0x8, PT ;  /* 0x000000080800780c */ /* 0x000fc60003f26070 */
[----:B------:R-:W-:-:S05]  /*9800*/  IMAD.IADD R2, R3, 0x1, R2 ;  /* 0x0000000103027824 */ /* 0x000fca00078e0202 */
[----:B------:R-:W0:Y:S02]  /*9810*/  SHFL.UP PT, R6, R2, 0x4, RZ ;  /* 0x0480000002067989 */ /* 0x000e2400000e00ff */
[----:B0-----:R-:W-:Y:S02]  /*9820*/  SEL R7, R6, RZ, P0 ;  /* 0x000000ff06077207 */ /* 0x001fe40000000000 */
[----:B------:R-:W-:-:S03]  /*9830*/  ISETP.GE.U32.AND P0, PT, R8, 0x10, PT ;  /* 0x000000100800780c */ /* 0x000fc60003f06070 */
[----:B------:R-:W-:-:S05]  /*9840*/  IMAD.IADD R7, R2, 0x1, R7 ;  /* 0x0000000102077824 */ /* 0x000fca00078e0207 */
[----:B------:R-:W0:Y:S02]  /*9850*/  SHFL.UP PT, R6, R7, 0x8, RZ ;  /* 0x0500000007067989 */ /* 0x000e2400000e00ff */
[----:B0-----:R-:W-:-:S05]  /*9860*/  SEL R6, R6, RZ, P1 ;  /* 0x000000ff06067207 */ /* 0x001fca0000800000 */
[----:B------:R-:W-:-:S05]  /*9870*/  IMAD.IADD R6, R7, 0x1, R6 ;  /* 0x0000000107067824 */ /* 0x000fca00078e0206 */
[----:B------:R-:W0:Y:S02]  /*9880*/  SHFL.UP PT, R8, R6, 0x10, RZ ;  /* 0x0600000006087989 */ /* 0x000e2400000e00ff */
[----:B0-----:R-:W-:-:S05]  /*9890*/  SEL R9, R8, RZ, P0 ;  /* 0x000000ff08097207 */ /* 0x001fca0000000000 */
[----:B------:R-:W-:-:S05]  /*98a0*/  IMAD.IADD R9, R6, 0x1, R9 ;  /* 0x0000000106097824 */ /* 0x000fca00078e0209 */
[----:B------:R-:W0:Y:S02]  /*98b0*/  SHFL.IDX PT, R3, R9, 0x1f, 0x1f ;  /* 0x03e01f0009037f89 */ /* 0x000e2400000e0000 */
[----:B0-----:R-:W-:-:S04]  /*98c0*/  IMAD R6, R3, UR4, RZ ;  /* 0x0000000403067c24 */ /* 0x001fc8000f8e02ff */
[----:B------:R-:W-:-:S05]  /*98d0*/  IMAD.IADD R5, R6, 0x1, R5 ;  /* 0x0000000106057824 */ /* 0x000fca00078e0205 */
[----:B------:R-:W-:-:S13]  /*98e0*/  ISETP.GT.AND P0, PT, R5, UR6, PT ;  /* 0x0000000605007c0c */ /* 0x000fda000bf04270 */
[----:B------:R-:W-:Y:S05]  /*98f0*/  @!P0 BRA `(.L_x_304) ;  /* 0xfffffffc00588947 */ /* 0x000fea000383ffff */
[----:B------:R-:W-:-:S07]  /*9900*/  MOV R2, R9 ;  /* 0x0000000900027202 */ /* 0x000fce0000000f00 */
.L_x_300:
[----:B------:R-:W-:-:S04]  /*9910*/  IMAD.IADD R7, R5, 0x1, -R6 ;  /* 0x0000000105077824 */ /* 0x000fc800078e0a06 */
[----:B------:R-:W-:-:S05]  /*9920*/  IMAD R3, R2, UR4, R7 ;  /* 0x0000000402037c24 */ /* 0x000fca000f8e0207 */
[----:B------:R-:W-:-:S13]  /*9930*/  ISETP.GT.AND P0, PT, R3, UR6, PT ;  /* 0x0000000603007c0c */ /* 0x000fda000bf04270 */
[----:B------:R-:W-:-:S04]  /*9940*/  VOTE.ANY R8, PT, !P0 ;  /* 0x0000000000087806 */ /* 0x000fc800040e0100 */
[----:B------:R-:W0:Y:S01]  /*9950*/  POPC R5, R8 ;  /* 0x0000000800057309 */ /* 0x000e220000000000 */
[----:B------:R-:W-:Y:S01]  /*9960*/  ISETP.NE.AND P0, PT, R8, RZ, PT ;  /* 0x000000ff0800720c */ /* 0x000fe20003f05270 */
[----:B0-----:R-:W0:Y:S02]  /*9970*/  SHFL.IDX PT, R0, R0, R5, 0x1f ;  /* 0x00001f0500007589 */ /* 0x001e2400000e0000 */
[----:B0-----:R-:W-:-:S04]  /*9980*/  IABS R6, R0 ;  /* 0x0000000000067213 */ /* 0x001fc80000000000 */
[----:B------:R-:W0:Y:S08]  /*9990*/  I2F.RP R9, R6 ;  /* 0x0000000600097306 */ /* 0x000e300000209400 */
[----:B0-----:R-:W0:Y:S02]  /*99a0*/  MUFU.RCP R9, R9 ;  /* 0x0000000900097308 */ /* 0x001e240000001000 */
[----:B0-----:R-:W-:-:S06]  /*99b0*/  VIADD R3, R9, 0xffffffe ;  /* 0x0ffffffe09037836 */ /* 0x001fcc0000000000 */
[----:B------:R-:W0:Y:S02]  /*99c0*/  F2I.FTZ.U32.TRUNC.NTZ R3, R3 ;  /* 0x0000000300037305 */ /* 0x000e24000021f000 */
[----:B0-----:R-:W-:Y:S01]  /*99d0*/  IMAD.MOV R11, RZ, RZ, -R3 ;  /* 0x000000ffff0b7224 */ /* 0x001fe200078e0a03 */
[----:B------:R-:W-:Y:S06]  /*99e0*/  @!P0 BRA `(.L_x_305) ;  /* 0x0000000000088947 */ /* 0x000fec0003800000 */
[----:B------:R-:W-:-:S05]  /*99f0*/  VIADD R9, R5, 0xffffffff ;  /* 0xffffffff05097836 */ /* 0x000fca0000000000 */
[----:B------:R0:W1:Y:S02]  /*9a00*/  SHFL.IDX PT, R16, R2, R9, 0x1f ;  /* 0x00001f0902107589 */ /* 0x00006400000e0000 */
.L_x_305:
[----:B-1----:R-:W-:Y:S01]  /*9a10*/  IMAD R16, R16, UR4, R7 ;  /* 0x0000000410107c24 */ /* 0x002fe2000f8e0207 */
[----:B------:R-:W-:Y:S01]  /*9a20*/  IADD3 R19, R5, R19, RZ ;  /* 0x0000001305137210 */ /* 0x000fe20007ffe0ff */
[----:B------:R-:W-:Y:S02]  /*9a30*/  IMAD R7, R11, R6, RZ ;  /* 0x000000060b077224 */ /* 0x000fe400078e02ff */
[----:B0-----:R-:W-:Y:S01]  /*9a40*/  IMAD.MOV.U32 R2, RZ, RZ, RZ ;  /* 0x000000ffff027224 */ /* 0x001fe200078e00ff */
[----:B------:R-:W-:-:S03]  /*9a50*/  IADD3 R9, -R16, UR6, RZ ;  /* 0x0000000610097c10 */ /* 0x000fc6000fffe1ff */
[----:B------:R-:W-:Y:S01]  /*9a60*/  IMAD.HI.U32 R2, R3, R7, R2 ;  /* 0x0000000703027227 */ /* 0x000fe200078e0002 */
[----:B------:R-:W-:Y:S02]  /*9a70*/  IABS R7, R0 ;  /* 0x0000000000077213 */ /* 0x000fe40000000000 */
[----:B------:R-:W-:Y:S02]  /*9a80*/  IABS R3, R9 ;  /* 0x0000000900037213 */ /* 0x000fe40000000000 */
[----:B------:R-:W-:-:S03]  /*9a90*/  IADD3 R7, RZ, -R7, RZ ;  /* 0x80000007ff077210 */ /* 0x000fc60007ffe0ff */
[----:B------:R-:W-:-:S04]  /*9aa0*/  IMAD.HI.U32 R2, R2, R3, RZ ;  /* 0x0000000302027227 */ /* 0x000fc800078e00ff */
[----:B------:R-:W-:-:S05]  /*9ab0*/  IMAD R3, R2, R7, R3 ;  /* 0x0000000702037224 */ /* 0x000fca00078e0203 */
[----:B------:R-:W-:-:S13]  /*9ac0*/  ISETP.GT.U32.AND P0, PT, R6, R3, PT ;  /* 0x000000030600720c */ /* 0x000fda0003f04070 */
[----:B------:R-:W-:Y:S02]  /*9ad0*/  @!P0 IMAD.IADD R3, R3, 0x1, -R6 ;  /* 0x0000000103038824 */ /* 0x000fe400078e0a06 */
[----:B------:R-:W-:-:S03]  /*9ae0*/  @!P0 VIADD R2, R2, 0x1 ;  /* 0x0000000102028836 */ /* 0x000fc60000000000 */
[----:B------:R-:W-:Y:S02]  /*9af0*/  ISETP.GE.U32.AND P0, PT, R3, R6, PT ;  /* 0x000000060300720c */ /* 0x000fe40003f06070 */
[----:B------:R-:W-:-:S11]  /*9b00*/  LOP3.LUT R3, R9, R0, RZ, 0x3c, !PT ;  /* 0x0000000009037212 */ /* 0x000fd600078e3cff */
[----:B------:R-:W-:Y:S01]  /*9b10*/  @P0 VIADD R2, R2, 0x1 ;  /* 0x0000000102020836 */ /* 0x000fe20000000000 */
[----:B------:R-:W-:-:S13]  /*9b20*/  ISETP.GE.AND P0, PT, R3, RZ, PT ;  /* 0x000000ff0300720c */ /* 0x000fda0003f06270 */
[----:B------:R-:W-:Y:S01]  /*9b30*/  @!P0 IMAD.MOV R2, RZ, RZ, -R2 ;  /* 0x000000ffff028224 */ /* 0x000fe200078e0a02 */
[----:B------:R-:W-:-:S13]  /*9b40*/  ISETP.NE.AND P0, PT, R0, RZ, PT ;  /* 0x000000ff0000720c */ /* 0x000fda0003f05270 */
[----:B------:R-:W-:-:S05]  /*9b50*/  @!P0 LOP3.LUT R2, RZ, R0, RZ, 0x33, !PT ;  /* 0x00000000ff028212 */ /* 0x000fca00078e33ff */
[--C-:B------:R-:W-:Y:S02]  /*9b60*/  IMAD.MOV R17, RZ, RZ, -R2.reuse ;  /* 0x000000ffff117224 */ /* 0x100fe400078e0a02 */
[----:B------:R-:W-:Y:S02]  /*9b70*/  IMAD.MOV.U32 R18, RZ, RZ, R2 ;  /* 0x000000ffff127224 */ /* 0x000fe400078e0002 */
[----:B------:R-:W-:Y:S01]  /*9b80*/  IMAD R17, R0, R17, R9 ;  /* 0x0000001100117224 */ /* 0x000fe200078e0209 */
[----:B------:R-:W-:Y:S06]  /*9b90*/  BRA `(.L_x_306) ;  /* 0x00000000000c7947 */ /* 0x000fec0003800000 */
.L_x_301:
[----:B------:R-:W-:Y:S02]  /*9ba0*/  IMAD.MOV.U32 R17, RZ, RZ, RZ ;  /* 0x000000ffff117224 */ /* 0x000fe400078e00ff */
[----:B------:R-:W-:Y:S02]  /*9bb0*/  IMAD.U32 R16, RZ, RZ, UR6 ;  /* 0x00000006ff107e24 */ /* 0x000fe4000f8e00ff */
[----:B------:R-:W-:-:S07]  /*9bc0*/  IMAD.MOV.U32 R18, RZ, RZ, RZ ;  /* 0x000000ffff127224 */ /* 0x000fce00078e00ff */
.L_x_306:
[----:B------:R-:W0:Y:S01]  /*9bd0*/  S2R R0, SR_TID.X ;  /* 0x0000000000007919 */ /* 0x000e220000002100 */
[----:B------:R-:W-:Y:S01]  /*9be0*/  STL [R1+0x24], RZ ;  /* 0x000024ff01007387 */ /* 0x000fe20000100800 */
[----:B0-----:R-:W-:-:S04]  /*9bf0*/  LOP3.LUT R0, R0, 0x1f, RZ, 0xc0, !PT ;  /* 0x0000001f00007812 */ /* 0x001fc800078ec0ff */
[----:B------:R-:W-:-:S13]  /*9c00*/  ISETP.NE.AND P0, PT, R0, RZ, PT ;  /* 0x000000ff0000720c */ /* 0x000fda0003f05270 */
[----:B------:R-:W0:Y:S01]  /*9c10*/  @!P0 S2R R3, SR_CgaCtaId ;  /* 0x0000000000038919 */ /* 0x000e220000008800 */
[----:B------:R-:W-:-:S04]  /*9c20*/  @!P0 MOV R0, 0x400 ;  /* 0x0000040000008802 */ /* 0x000fc80000000f00 */
[----:B0-----:R-:W-:-:S05]  /*9c30*/  @!P0 LEA R0, R3, R0, 0x18 ;  /* 0x0000000003008211 */ /* 0x001fca00078ec0ff */
[----:B------:R0:W-:Y:S01]  /*9c40*/  @!P0 STS.128 [R0+0x28cd0], R16 ;  /* 0x028cd01000008388 */ /* 0x0001e20000000c00 */
[----:B------:R-:W-:Y:S06]  /*9c50*/  BAR.ARV 0x5, 0x120 ;  /* 0x0144800000007b1d */ /* 0x000fec0000002000 */
[----:B------:R-:W-:Y:S01]  /*9c60*/  ISETP.GE.AND P0, PT, R19, UR5, PT ;  /* 0x0000000513007c0c */ /* 0x000fe2000bf06270 */
[----:B0-----:R-:W-:-:S05]  /*9c70*/  IMAD.MOV.U32 R0, RZ, RZ, 0x1 ;  /* 0x00000001ff007424 */ /* 0x001fca00078e00ff */
[----:B------:R0:W-:Y:S04]  /*9c80*/  STL [R1+0x4], R0 ;  /* 0x0000040001007387 */ /* 0x0001e80000100800 */
[----:B------:R0:W-:Y:S03]  /*9c90*/  STL [R1], RZ ;  /* 0x000000ff01007387 */ /* 0x0001e60000100800 */
[----:B------:R-:W-:Y:S05]  /*9ca0*/  @P0 BRA `(.L_x_307) ;  /* 0x0000003c00780947 */ /* 0x000fea0003800000 */
[----:B0-----:R-:W-:Y:S01]  /*9cb0*/  MOV R0, 0x1 ;  /* 0x0000000100007802 */ /* 0x001fe20000000f00 */
[----:B------:R0:W-:Y:S01]  /*9cc0*/  STL [R1], RZ ;  /* 0x000000ff01007387 */ /* 0x0001e20000100800 */
[----:B------:R-:W-:Y:S01]  /*9cd0*/  ULDC UR37, c[0x0][0xc] ;  /* 0x0000030000257ab9 */ /* 0x000fe20000000800 */
[----:B------:R-:W-:Y:S02]  /*9ce0*/  ULDC.64 UR40, c[0x0][0x198] ;  /* 0x0000660000287ab9 */ /* 0x000fe40000000a00 */
[----:B------:R0:W-:Y:S04]  /*9cf0*/  STL [R1+0x4], R0 ;  /* 0x0000040001007387 */ /* 0x0001e80000100800 */
[----:B------:R0:W-:Y:S02]  /*9d00*/  STL [R1+0x24], RZ ;  /* 0x000024ff01007387 */ /* 0x0001e40000100800 */
.L_x_370:
[----:B-12---:R-:W1:Y:S02]  /*9d10*/  LDC.64 R2, c[0x0][0xc60] ;  /* 0x00031800ff027b82 */ /* 0x006e640000000a00 */
[----:B-1----:R-:W-:-:S05]  /*9d20*/  IMAD.WIDE R2, R19, 0x4, R2 ;  /* 0x0000000413027825 */ /* 0x002fca00078e0202 */
[----:B------:R-:W2:Y:S01]  /*9d30*/  LDG.E R5, desc[UR38][R2.64] ;  /* 0x0000002602057981 */ /* 0x000ea2000c1e1900 */
[----:B------:R-:W-:Y:S05]  /*9d40*/  YIELD ;  /* 0x0000000000007946 */ /* 0x000fea0003800000 */
[----:B------:R-:W-:Y:S01]  /*9d50*/  ULDC.64 UR4, c[0x0][0xa28] ;  /* 0x00028a0000047ab9 */ /* 0x000fe20000000a00 */
[----:B0-----:R-:W-:Y:S01]  /*9d60*/  IMAD.MOV.U32 R0, RZ, RZ, RZ ;  /* 0x000000ffff007224 */ /* 0x001fe200078e00ff */
[----:B------:R-:W-:-:S04]  /*9d70*/  ISETP.NE.U32.AND P0, PT, RZ, UR4, PT ;  /* 0x00000004ff007c0c */ /* 0x000fc8000bf05070 */
[----:B------:R-:W-:Y:S01]  /*9d80*/  ISETP.NE.AND.EX P0, PT, RZ, UR5, PT, P0 ;  /* 0x00000005ff007c0c */ /* 0x000fe2000bf05300 */
[----:B------:R-:W-:Y:S01]  /*9d90*/  IMAD.MOV.U32 R6, RZ, RZ, RZ ;  /* 0x000000ffff067224 */ /* 0x000fe200078e00ff */
[----:B--2---:R-:W-:Y:S01]  /*9da0*/  SHF.R.S32.HI R4, RZ, 0x1f, R5 ;  /* 0x0000001fff047819 */ /* 0x004fe20000011405 */
[----:B------:R-:W-:-:S10]  /*9db0*/  IMAD.SHL.U32 R7, R5, 0x4, RZ ;  /* 0x0000000405077824 */ /* 0x000fd400078e00ff */
[C---:B------:R-:W-:Y:S01]  /*9dc0*/  @P0 LEA R2, P1, R5.reuse, UR4, 0x2 ;  /* 0x0000000405020c11 */ /* 0x040fe2000f8210ff */
[----:B------:R-:W-:Y:S03]  /*9dd0*/  STL [R1+0x10], R5 ;  /* 0x0000100501007387 */ /* 0x000fe60000100800 */
[----:B------:R-:W-:Y:S01]  /*9de0*/  @P0 LEA.HI.X R3, R5, UR5, R4, 0x2, P1 ;  /* 0x0000000505030c11 */ /* 0x000fe200088f1404 */
[----:B------:R-:W-:-:S04]  /*9df0*/  ULDC.64 UR4, c[0x0][0xa00] ;  /* 0x0002800000047ab9 */ /* 0x000fc80000000a00 */
[----:B------:R0:W5:Y:S01]  /*9e00*/  @P0 LDG.E R0, desc[UR38][R2.64] ;  /* 0x0000002602000981 */ /* 0x000162000c1e1900 */
[----:B------:R-:W-:-:S04]  /*9e10*/  ISETP.NE.U32.AND P0, PT, RZ, UR4, PT ;  /* 0x00000004ff007c0c */ /* 0x000fc8000bf05070 */
[----:B------:R-:W-:-:S13]  /*9e20*/  ISETP.NE.AND.EX P0, PT, RZ, UR5, PT, P0 ;  /* 0x00000005ff007c0c */ /* 0x000fda000bf05300 */
[----:B0-----:R-:W-:-:S04]  /*9e30*/  @P0 LEA R2, P1, R5, UR4, 0x2 ;  /* 0x0000000405020c11 */ /* 0x001fc8000f8210ff */
[----:B------:R-:W-:Y:S01]  /*9e40*/  @P0 LEA.HI.X R3, R5, UR5, R4, 0x2, P1 ;  /* 0x0000000505030c11 */ /* 0x000fe200088f1404 */
[----:B------:R-:W-:-:S04]  /*9e50*/  ULDC.64 UR4, c[0x0][0xa20] ;  /* 0x0002880000047ab9 */ /* 0x000fc80000000a00 */
[----:B------:R-:W2:Y:S01]  /*9e60*/  @P0 LDG.E R6, desc[UR38][R2.64] ;  /* 0x0000002602060981 */ /* 0x000ea2000c1e1900 */
[----:B------:R-:W-:-:S04]  /*9e70*/  ISETP.NE.U32.AND P0, PT, RZ, UR4, PT ;  /* 0x00000004ff007c0c */ /* 0x000fc8000bf05070 */
[----:B------:R-:W-:Y:S01]  /*9e80*/  ISETP.NE.AND.EX P0, PT, RZ, UR5, PT, P0 ;  /* 0x00000005ff007c0c */ /* 0x000fe2000bf05300 */
[----:B--2---:R0:W-:Y:S04]  /*9e90*/  STL [R1+0x2c], R6 ;  /* 0x00002c0601007387 */ /* 0x0041e80000100800 */
[----:B------:R1:W-:Y:S01]  /*9ea0*/  STL [R1+0x18], R7 ;  /* 0x0000180701007387 */ /* 0x0003e20000100800 */
[----:B0-----:R-:W-:-:S07]  /*9eb0*/  SHF.L.U64.HI R6, R5, 0x2, R4 ;  /* 0x0000000205067819 */ /* 0x001fce0000010204 */
[C---:B------:R-:W-:Y:S01]  /*9ec0*/  @P0 IADD3 R4, P1, R7.reuse, UR4, RZ ;  /* 0x0000000407040c10 */ /* 0x040fe2000ff3e0ff */
[----:B------:R0:W-:Y:S03]  /*9ed0*/  STL [R1+0x1c], R6 ;  /* 0x00001c0601007387 */ /* 0x0001e60000100800 */
[----:B------:R-:W-:Y:S01]  /*9ee0*/  @P0 IADD3.X R5, R6, UR5, RZ, P1, !PT ;  /* 0x0000000506050c10 */ /* 0x000fe20008ffe4ff */
[----:B------:R-:W-:Y:S02]  /*9ef0*/  ULDC.64 UR4, c[0x0][0xa08] ;  /* 0x0002820000047ab9 */ /* 0x000fe40000000a00 */
[----:B------:R-:W-:Y:S01]  /*9f00*/  IADD3 R2, P1, R7, UR4, RZ ;  /* 0x0000000407027c10 */ /* 0x000fe2000ff3e0ff */
[----:B-1----:R-:W-:-:S03]  /*9f10*/  IMAD.MOV.U32 R7, RZ, RZ, RZ ;  /* 0x000000ffff077224 */ /* 0x002fc600078e00ff */
[----:B------:R-:W-:Y:S02]  /*9f20*/  IADD3.X R3, R6, UR5, RZ, P1, !PT ;  /* 0x0000000506037c10 */ /* 0x000fe40008ffe4ff */
[----:B------:R-:W-:-:S04]  /*9f30*/  ISETP.NE.U32.AND P1, PT, RZ, UR4, PT ;  /* 0x00000004ff007c0c */ /* 0x000fc8000bf25070 */
[----:B------:R-:W-:Y:S01]  /*9f40*/  ISETP.NE.AND.EX P1, PT, RZ, UR5, PT, P1 ;  /* 0x00000005ff007c0c */ /* 0x000fe2000bf25310 */
[----:B------:R-:W-:Y:S02]  /*9f50*/  ULDC.64 UR4, c[0x0][0x3f8] ;  /* 0x0000fe0000047ab9 */ /* 0x000fe40000000a00 */
[----:B------:R-:W-:-:S03]  /*9f60*/  UISETP.NE.U32.AND UP0, UPT, UR4, URZ, UPT ;  /* 0x0000003f0400728c */ /* 0x000fc6000bf05070 */
[----:B------:R-:W-:Y:S01]  /*9f70*/  ULDC UR4, c[0x0][0x404] ;  /* 0x0001010000047ab9 */ /* 0x000fe20000000800 */
[----:B------:R-:W-:-:S03]  /*9f80*/  UISETP.NE.AND.EX UP0, UPT, UR5, URZ, UPT, UP0 ;  /* 0x0000003f0500728c */ /* 0x000fc6000bf05300 */
[----:B------:R-:W-:Y:S01]  /*9f90*/  ULDC UR5, c[0x0][0x2e0] ;  /* 0x0000b80000057ab9 */ /* 0x000fe20000000800 */
[----:B------:R-:W-:Y:S02]  /*9fa0*/  USEL UR4, UR4, 0x1, UP0 ;  /* 0x0000000104047887 */ /* 0x000fe40008000000 */
[----:B------:R1:W5:Y:S02]  /*9fb0*/  @P1 LDG.E R7, desc[UR38][R2.64] ;  /* 0x0000002602071981 */ /* 0x000364000c1e1900 */
[----:B------:R-:W-:-:S06]  /*9fc0*/  UIMAD UR4, UR4, UR5, URZ ;  /* 0x00000005040472a4 */ /* 0x000fcc000f8e023f */
[----:B0-----:R-:W-:-:S06]  /*9fd0*/  IMAD.U32 R6, RZ, RZ, UR4 ;  /* 0x00000004ff067e24 */ /* 0x001fcc000f8e00ff */
[----:B------:R1:W5:Y:S01]  /*9fe0*/  @P0 LDG.E R6, desc[UR38][R4.64] ;  /* 0x0000002604060981 */ /* 0x000362000c1e1900 */
[----:B------:R-:W-:Y:S05]  /*9ff0*/  @P0 BRA `(.L_x_308) ;  /* 0x0000000000100947 */ /* 0x000fea0003800000 */
[----:B------:R-:W-:Y:S05]  /*a000*/  @!P1 BRA `(.L_x_308) ;  /* 0x00000000000c9947 */ /* 0x000fea0003800000 */
[----:B-1----:R-:W2:Y:S04]  /*a010*/  LDG.E R5, desc[UR38][R2.64] ;  /* 0x0000002602057981 */ /* 0x002ea8000c1e1900 */
[----:B-----5:R-:W2:Y:S02]  /*a020*/  LDG.E R6, desc[UR38][R2.64+0x4] ;  /* 0x0000042602067981 */ /* 0x020ea4000c1e1900 */
[----:B--2---:R-:W-:-:S07]  /*a030*/  IADD3 R6, -R5, R6, RZ ;  /* 0x0000000605067210 */ /* 0x004fce0007ffe1ff */
.L_x_308:
[--C-:B-1---5:R-:W-:Y:S01]  /*a040*/  IMAD.IADD R2, R6, 0x1, -R0.reuse ;  /* 0x0000000106027824 */ /* 0x122fe200078e0a00 */
[----:B------:R-:W-:Y:S01]  /*a050*/  BSSY B6, `(.L_x_309) ;  /* 0x0000306000067945 */ /* 0x000fe20003800000 */
[----:B------:R-:W-:Y:S02]  /*a060*/  IMAD.IADD R3, R7, 0x1, R0 ;  /* 0x0000000107037824 */ /* 0x000fe400078e0200 */
[C---:B------:R-:W-:Y:S01]  /*a070*/  VIADD R0, R2.reuse, 0x3f ;  /* 0x0000003f02007836 */ /* 0x040fe20000000000 */
[----:B------:R-:W-:Y:S01]  /*a080*/  STL [R1+0x20], R2 ;  /* 0x0000200201007387 */ /* 0x000fe20000100800 */
[----:B------:R-:W-:-:S03]  /*a090*/  ISETP.GT.AND P0, PT, R2, RZ, PT ;  /* 0x000000ff0200720c */ /* 0x000fc60003f04270 */
[----:B------:R0:W-:Y:S02]  /*a0a0*/  STL [R1+0x8], R3 ;  /* 0x0000080301007387 */ /* 0x0001e40000100800 */
[----:B0-----:R-:W-:-:S04]  /*a0b0*/  SHF.R.S32.HI R3, RZ, 0x1f, R0 ;  /* 0x0000001fff037819 */ /* 0x001fc80000011400 */
[----:B------:R-:W-:-:S04]  /*a0c0*/  LEA.HI R3, R3, R0, RZ, 0x6 ;  /* 0x0000000003037211 */ /* 0x000fc800078f30ff */
[----:B------:R-:W-:-:S05]  /*a0d0*/  SHF.R.S32.HI R0, RZ, 0x6, R3 ;  /* 0x00000006ff007819 */ /* 0x000fca0000011403 */
[----:B------:R0:W-:Y:S01]  /*a0e0*/  STL [R1+0x14], R0 ;  /* 0x0000140001007387 */ /* 0x0001e20000100800 */
[----:B------:R-:W-:Y:S05]  /*a0f0*/  @P0 BRA `(.L_x_310) ;  /* 0x0000000000440947 */ /* 0x000fea0003800000 */
[----:B------:R-:W1:Y:S02]  /*a100*/  S2R R2, SR_TID.X ;  /* 0x0000000000027919 */ /* 0x000e640000002100 */
[----:B-1----:R-:W-:-:S04]  /*a110*/  LOP3.LUT R2, R2, 0x1f, RZ, 0xc0, !PT ;  /* 0x0000001f02027812 */ /* 0x002fc800078ec0ff */
[----:B------:R-:W-:-:S13]  /*a120*/  ISETP.NE.AND P1, PT, R2, RZ, PT ;  /* 0x000000ff0200720c */ /* 0x000fda0003f25270 */
[----:B------:R-:W-:Y:S05]  /*a130*/  @P1 BRA `(.L_x_311) ;  /* 0x0000002c00dc1947 */ /* 0x000fea0003800000 */
[----:B------:R-:W1:Y:S01]  /*a140*/  S2R R7, SR_LANEID ;  /* 0x0000000000077919 */ /* 0x000e620000000000 */
[----:B------:R-:W-:Y:S01]  /*a150*/  VOTEU.ANY UR4, UPT, PT ;  /* 0x0000000000047886 */ /* 0x000fe200038e0100 */
[----:B------:R-:W2:Y:S01]  /*a160*/  LDC.64 R2, c[0x0][0xc38] ;  /* 0x00030e00ff027b82 */ /* 0x000ea20000000a00 */
[----:B0-----:R-:W1:Y:S08]  /*a170*/  FLO.U32 R0, UR4 ;  /* 0x0000000400007d00 */ /* 0x001e7000080e0000 */
[----:B------:R-:W2:Y:S01]  /*a180*/  POPC R5, UR4 ;  /* 0x0000000400057d09 */ /* 0x000ea20008000000 */
[----:B-1----:R-:W-:-:S13]  /*a190*/  ISETP.EQ.U32.AND P0, PT, R0, R7, PT ;  /* 0x000000070000720c */ /* 0x002fda0003f02070 */
[----:B--2---:R-:W2:Y:S01]  /*a1a0*/  @P0 ATOMG.E.ADD.STRONG.GPU PT, R3, desc[UR38][R2.64], R5 ;  /* 0x00000005020309a8 */ /* 0x004ea200081ee1e6 */
[----:B------:R-:W0:Y:S02]  /*a1b0*/  S2R R4, SR_LTMASK ;  /* 0x0000000000047919 */ /* 0x000e240000003900 */
[----:B0-----:R-:W-:-:S04]  /*a1c0*/  LOP3.LUT R4, R4, UR4, RZ, 0xc0, !PT ;  /* 0x0000000404047c12 */ /* 0x001fc8000f8ec0ff */
[----:B------:R-:W0:Y:S01]  /*a1d0*/  POPC R7, R4 ;  /* 0x0000000400077309 */ /* 0x000e220000000000 */
[----:B--2---:R-:W0:Y:S02]  /*a1e0*/  SHFL.IDX PT, R0, R3, R0, 0x1f ;  /* 0x00001f0003007589 */ /* 0x004e2400000e0000 */
[----:B0-----:R-:W-:Y:S01]  /*a1f0*/  IADD3 R16, R0, UR37, R7 ;  /* 0x0000002500107c10 */ /* 0x001fe2000fffe007 */
[----:B------:R-:W-:Y:S06]  /*a200*/  BRA `(.L_x_311) ;  /* 0x0000002c00a87947 */ /* 0x000fec0003800000 */
.L_x_310:
[----:B------:R-:W1:Y:S01]  /*a210*/  S2R R3, SR_CgaCtaId ;  /* 0x0000000000037919 */ /* 0x000e620000008800 */
[----:B0-----:R-:W-:-:S04]  /*a220*/  MOV R0, 0x400 ;  /* 0x0000040000007802 */ /* 0x001fc80000000f00 */
[----:B-1----:R-:W-:-:S05]  /*a230*/  LEA R2, R3, R0, 0x18 ;  /* 0x0000000003027211 */ /* 0x002fca00078ec0ff */
[----:B------:R0:W-:Y:S01]  /*a240*/  STL [R1+0xc], R2 ;  /* 0x00000c0201007387 */ /* 0x0001e20000100800 */
[----:B------:R-:W-:-:S05]  /*a250*/  VIADD R0, R2, 0x22400 ;  /* 0x0002240002007836 */ /* 0x000fca0000000000 */
[----:B------:R-:W-:-:S13]  /*a260*/  LOP3.LUT P0, RZ, R0, 0x3ff, RZ, 0xc0, !PT ;  /* 0x000003ff00ff7812 */ /* 0x000fda000780c0ff */
[----:B0-----:R-:W-:Y:S05]  /*a270*/  @!P0 BRA `(.L_x_312) ;  /* 0x0000000000408947 */ /* 0x001fea0003800000 */
[----:B------:R-:W-:Y:S01]  /*a280*/  MOV R2, 0x0 ;  /* 0x0000000000027802 */ /* 0x000fe20000000f00 */
[----:B------:R-:W-:Y:S01]  /*a290*/  ULDC.64 UR6, c[0x4][0x88] ;  /* 0x0100220000067ab9 */ /* 0x000fe20000000a00 */
[----:B------:R-:W-:Y:S01]  /*a2a0*/  ULDC.64 UR8, c[0x4][0x90] ;  /* 0x0100240000087ab9 */ /* 0x000fe20000000a00 */
[----:B------:R-:W-:Y:S01]  /*a2b0*/  ULDC.64 UR4, c[0x4][0x8] ;  /* 0x0100020000047ab9 */ /* 0x000fe20000000a00 */
[----:B------:R-:W-:Y:S01]  /*a2c0*/  IMAD.U32 R4, RZ, RZ, UR6 ;  /* 0x00000006ff047e24 */ /* 0x000fe2000f8e00ff */
[----:B------:R-:W-:Y:S01]  /*a2d0*/  MOV R5, UR7 ;  /* 0x0000000700057c02 */ /* 0x000fe20008000f00 */
[----:B------:R-:W0:Y:S01]  /*a2e0*/  LDC.64 R2, c[0x4][R2] ;  /* 0x0100000002027b82 */ /* 0x000e220000000a00 */
[----:B------:R-:W-:Y:S01]  /*a2f0*/  IMAD.U32 R6, RZ, RZ, UR8 ;  /* 0x00000008ff067e24 */ /* 0x000fe2000f8e00ff */
[----:B------:R-:W-:Y:S01]  /*a300*/  MOV R12, 0x1 ;  /* 0x00000001000c7802 */ /* 0x000fe20000000f00 */
[----:B------:R-:W-:Y:S02]  /*a310*/  IMAD.U32 R7, RZ, RZ, UR9 ;  /* 0x00000009ff077e24 */ /* 0x000fe4000f8e00ff */
[----:B------:R-:W-:-:S02]  /*a320*/  IMAD.U32 R10, RZ, RZ, UR4 ;  /* 0x00000004ff0a7e24 */ /* 0x000fc4000f8e00ff */
[----:B------:R-:W-:Y:S02]  /*a330*/  IMAD.U32 R11, RZ, RZ, UR5 ;  /* 0x00000005ff0b7e24 */ /* 0x000fe4000f8e00ff */
[----:B------:R-:W-:Y:S02]  /*a340*/  IMAD.MOV.U32 R8, RZ, RZ, 0x70 ;  /* 0x00000070ff087424 */ /* 0x000fe400078e00ff */
[----:B------:R-:W-:-:S07]  /*a350*/  IMAD.MOV.U32 R13, RZ, RZ, RZ ;  /* 0x000000ffff0d7224 */ /* 0x000fce00078e00ff */
[----:B------:R-:W-:-:S07]  /*a360*/  LEPC R20, `(.L_x_312) ;  /* 0x000000001014794e */ /* 0x000fce0000000000 */
[----:B0-----:R-:W-:Y:S05]  /*a370*/  CALL.ABS.NOINC R2 ;  /* 0x0000000002007343 */ /* 0x001fea0003c00000 */
.L_x_312:
[----:B------:R-:W2:Y:S02]  /*a380*/  LDL R2, [R1+0xc] ;  /* 0x00000c0001027983 */ /* 0x000ea40000100800 */
[----:B--2---:R-:W-:-:S05]  /*a390*/  VIADD R0, R2, 0x400 ;  /* 0x0000040002007836 */ /* 0x004fca0000000000 */
[----:B------:R-:W-:-:S13]  /*a3a0*/  LOP3.LUT P0, RZ, R0, 0x3ff, RZ, 0xc0, !PT ;  /* 0x000003ff00ff7812 */ /* 0x000fda000780c0ff */
[----:B------:R-:W-:Y:S05]  /*a3b0*/  @!P0 BRA `(.L_x_313) ;  /* 0x0000000000808947 */ /* 0x000fea0003800000 */
[----:B------:R-:W-:Y:S01]  /*a3c0*/  MOV R0, 0x0 ;  /* 0x0000000000007802 */ /* 0x000fe20000000f00 */
[----:B------:R-:W-:Y:S01]  /*a3d0*/  ULDC.64 UR6, c[0x4][0x88] ;  /* 0x0100220000067ab9 */ /* 0x000fe20000000a00 */
[----:B------:R-:W-:Y:S01]  /*a3e0*/  ULDC.64 UR8, c[0x4][0x90] ;  /* 0x0100240000087ab9 */ /* 0x000fe20000000a00 */
[----:B------:R-:W-:Y:S01]  /*a3f0*/  ULDC.64 UR4, c[0x4][0x10] ;  /* 0x0100040000047ab9 */ /* 0x000fe20000000a00 */
[----:B------:R0:W1:Y:S01]  /*a400*/  LDC.64 R2, c[0x4][R0] ;  /* 0x0100000000027b82 */ /* 0x0000620000000a00 */
[----:B------:R-:W-:Y:S01]  /*a410*/  IMAD.U32 R4, RZ, RZ, UR6 ;  /* 0x00000006ff047e24 */ /* 0x000fe2000f8e00ff */
[----:B------:R-:W-:Y:S01]  /*a420*/  MOV R7, UR9 ;  /* 0x0000000900077c02 */ /* 0x000fe20008000f00 */
[----:B------:R-:W-:Y:S02]  /*a430*/  IMAD.U32 R5, RZ, RZ, UR7 ;  /* 0x00000007ff057e24 */ /* 0x000fe4000f8e00ff */
        /* <DEDUP_REMOVED lines=8> */
.L_x_314:
[----:B------:R-:W-:Y:S01]  /*a4c0*/  MOV R2, 0x0 ;  /* 0x0000000000027802 */ /* 0x000fe20000000f00 */
[----:B------:R-:W-:Y:S01]  /*a4d0*/  ULDC.64 UR6, c[0x4][0x88] ;  /* 0x0100220000067ab9 */ /* 0x000fe20000000a00 */
[----:B------:R-:W-:Y:S01]  /*a4e0*/  ULDC.64 UR8, c[0x4][0x90] ;  /* 0x0100240000087ab9 */ /* 0x000fe20000000a00 */
[----:B------:R-:W-:Y:S01]  /*a4f0*/  ULDC.64 UR4, c[0x4][0x18] ;  /* 0x0100060000047ab9 */ /* 0x000fe20000000a00 */
[----:B------:R-:W-:Y:S01]  /*a500*/  MOV R4, UR6 ;  /* 0x0000000600047c02 */ /* 0x000fe20008000f00 */
[----:B------:R-:W-:Y:S01]  /*a510*/  IMAD.U32 R5, RZ, RZ, UR7 ;  /* 0x00000007ff057e24 */ /* 0x000fe2000f8e00ff */
        /* <DEDUP_REMOVED lines=10> */
.L_x_313:
[----:B------:R-:W2:Y:S01]  /*a5c0*/  LDL.LU R2, [R1+0x18] ;  /* 0x0000180001027983 */ /* 0x000ea20000300800 */
[----:B------:R-:W-:-:S03]  /*a5d0*/  ULDC.64 UR4, c[0x0][0x9f8] ;  /* 0x00027e0000047ab9 */ /* 0x000fc60000000a00 */
[----:B------:R-:W3:Y:S04]  /*a5e0*/  LDL.LU R0, [R1+0x1c] ;  /* 0x00001c0001007983 */ /* 0x000ee80000300800 */
[----:B------:R-:W4:Y:S04]  /*a5f0*/  LDL.LU R4, [R1+0x2c] ;  /* 0x00002c0001047983 */ /* 0x000f280000300800 */
[----:B------:R-:W4:Y:S01]  /*a600*/  LDL.LU R7, [R1+0x10] ;  /* 0x0000100001077983 */ /* 0x000f220000300800 */
[----:B------:R-:W-:-:S04]  /*a610*/  ISETP.NE.U32.AND P0, PT, RZ, UR4, PT ;  /* 0x00000004ff007c0c */ /* 0x000fc8000bf05070 */
[----:B------:R-:W-:Y:S01]  /*a620*/  ISETP.NE.AND.EX P0, PT, RZ, UR5, PT, P0 ;  /* 0x00000005ff007c0c */ /* 0x000fe2000bf05300 */
[----:B------:R-:W0:Y:S02]  /*a630*/  S2R R8, SR_TID.X ;  /* 0x0000000000087919 */ /* 0x000e240000002100 */
[----:B0-----:R-:W-:-:S04]  /*a640*/  LOP3.LUT R8, R8, 0x1f, RZ, 0xc0, !PT ;  /* 0x0000001f08087812 */ /* 0x001fc800078ec0ff */
[----:B------:R-:W-:-:S13]  /*a650*/  ISETP.NE.AND P6, PT, R8, RZ, PT ;  /* 0x000000ff0800720c */ /* 0x000fda0003fc5270 */
[----:B------:R-:W-:-:S05]  /*a660*/  VOTEU.ALL UP1, P6 ;  /* 0x00000000003f7886 */ /* 0x000fca0003020000 */
[----:B------:R-:W-:-:S04]  /*a670*/  @!UP1 UIADD3 UR8, UP0, UR40, 0x270, URZ ;  /* 0x0000027028089890 */ /* 0x000fc8000ff1e03f */
[----:B------:R-:W-:-:S03]  /*a680*/  @!UP1 UIADD3.X UR9, URZ, UR41, URZ, UP0, !UPT ;  /* 0x000000293f099290 */ /* 0x000fc600087fe43f */
[----:B------:R-:W-:Y:S01]  /*a690*/  VOTEU.ALL UP0, P6 ;  /* 0x00000000003f7886 */ /* 0x000fe20003000000 */
[----:B--2---:R-:W-:-:S04]  /*a6a0*/  @P0 IADD3 R2, P1, R2, UR4, RZ ;  /* 0x0000000402020c10 */ /* 0x004fc8000ff3e0ff */
[----:B---3--:R-:W-:Y:S01]  /*a6b0*/  @P0 IADD3.X R3, R0, UR5, RZ, P1, !PT ;  /* 0x0000000500030c10 */ /* 0x008fe20008ffe4ff */
[----:B------:R-:W-:Y:S01]  /*a6c0*/  ULDC.64 UR4, c[0x0][0xa00] ;  /* 0x0002800000047ab9 */ /* 0x000fe20000000a00 */
[----:B----4-:R-:W-:Y:S02]  /*a6d0*/  IMAD R17, R17, 0x40, R4 ;  /* 0x0000004011117824 */ /* 0x010fe400078e0204 */
[----:B------:R-:W0:Y:S01]  /*a6e0*/  LDC R4, c[0x0][0x428] ;  /* 0x00010a00ff047b82 */ /* 0x000e220000000800 */
[----:B------:R-:W-:-:S06]  /*a6f0*/  IMAD.MOV.U32 R0, RZ, RZ, R7 ;  /* 0x000000ffff007224 */ /* 0x000fcc00078e0007 */
[----:B------:R1:W5:Y:S01]  /*a700*/  @P0 LDG.E R0, desc[UR38][R2.64] ;  /* 0x0000002602000981 */ /* 0x000362000c1e1900 */
[----:B------:R-:W-:Y:S02]  /*a710*/  PLOP3.LUT P1, PT, P6, PT, PT, 0x8, 0x0 ;  /* 0x000000000000781c */ /* 0x000fe4000372e170 */
[----:B0-----:R-:W-:Y:S01]  /*a720*/  ISETP.NE.AND P0, PT, R4, 0x1, PT ;  /* 0x000000010400780c */ /* 0x001fe20003f05270 */
[----:B------:R-:W-:-:S12]  /*a730*/  IMAD.MOV.U32 R4, RZ, RZ, R18 ;  /* 0x000000ffff047224 */ /* 0x000fd800078e0012 */
[----:B------:R-:W0:Y:S08]  /*a740*/  @P0 LDC R5, c[0x0][0x42c] ;  /* 0x00010b00ff050b82 */ /* 0x000e300000000800 */
[----:B------:R-:W2:Y:S01]  /*a750*/  @P0 LDC R6, c[0x0][0x430] ;  /* 0x00010c00ff060b82 */ /* 0x000ea20000000800 */
[----:B0-----:R-:W-:-:S05]  /*a760*/  @P0 IMAD.HI.U32 R5, R18, R5, RZ ;  /* 0x0000000512050227 */ /* 0x001fca00078e00ff */
[----:B--2---:R-:W-:Y:S02]  /*a770*/  @P0 SHF.R.U32.HI R4, RZ, R6, R5 ;  /* 0x00000006ff040219 */ /* 0x004fe40000011605 */
[----:B------:R-:W-:-:S04]  /*a780*/  ISETP.NE.U32.AND P0, PT, RZ, UR4, PT ;  /* 0x00000004ff007c0c */ /* 0x000fc8000bf05070 */
[----:B------:R-:W-:-:S04]  /*a790*/  ISETP.NE.AND.EX P0, PT, RZ, UR5, PT, P0 ;  /* 0x00000005ff007c0c */ /* 0x000fc8000bf05300 */
[----:B-1----:R-:W-:-:S09]  /*a7a0*/  SEL R6, R7, RZ, !P0 ;  /* 0x000000ff07067207 */ /* 0x002fd20004000000 */
.L_x_315:
[----:B------:R-:W-:Y:S02]  /*a7b0*/  PLOP3.LUT P0, PT, P0, P1, PT, 0xa2, 0x0 ;  /* 0x000000000000781c */ /* 0x000fe40000703472 */
[----:B------:R-:W-:Y:S01]  /*a7c0*/  @P1 R2UR P0, UR7, R6 ;  /* 0x00000000060712ca */ /* 0x000fe20000000000 */
[----:B------:R-:W-:-:S07]  /*a7d0*/  UMOV UR4, URZ ;  /* 0x0000003f00047c82 */ /* 0x000fce0008000000 */
[----:B------:R-:W-:Y:S02]  /*a7e0*/  PLOP3.LUT P0, PT, P0, P1, PT, 0xa2, 0x0 ;  /* 0x000000000000781c */ /* 0x000fe40000703472 */
[----:B------:R-:W-:-:S08]  /*a7f0*/  @P1 R2UR.OR P0, UR6, R18 ;  /* 0x00000000120612ca */ /* 0x000fd00000100000 */
[----:B------:R-:W-:Y:S02]  /*a800*/  PLOP3.LUT P0, PT, P0, P1, PT, 0xa2, 0x0 ;  /* 0x000000000000781c */ /* 0x000fe40000703472 */
[----:B------:R-:W-:-:S08]  /*a810*/  @P1 R2UR.OR P0, UR5, R17 ;  /* 0x00000000110512ca */ /* 0x000fd00000100000 */
[----:B------:R-:W-:-:S05]  /*a820*/  @P1 PLOP3.LUT P1, PT, P0, PT, PT, 0x80, 0x0 ;  /* 0x000000000000181c */ /* 0x000fca000072f070 */
[----:B------:R0:W-:Y:S08]  /*a830*/  @!UP0 UTMAPF.L2.4D [UR4], [UR8] ;  /* 0x00000004080085b8 */ /* 0x0001f00008018000 */
[----:B0-----:R-:W-:Y:S05]  /*a840*/  @P1 BRA.U.ANY `(.L_x_315) ;  /* 0xfffffffd00d81947 */ /* 0x001fea000393ffff */
[----:B------:R-:W0:Y:S01]  /*a850*/  LDC.64 R2, c[0x0][0x3f8] ;  /* 0x0000fe00ff027b82 */ /* 0x000e220000000a00 */
[----:B------:R-:W-:Y:S02]  /*a860*/  ULDC.64 UR4, c[0x0][0xa08] ;  /* 0x0002820000047ab9 */ /* 0x000fe40000000a00 */
[----:B0-----:R-:W-:Y:S01]  /*a870*/  LOP3.LUT P0, RZ, R2, UR4, RZ, 0xfc, !PT ;  /* 0x0000000402ff7c12 */ /* 0x001fe2000f80fcff */
[----:B------:R-:W-:-:S03]  /*a880*/  UMOV UR4, 0xffffffff ;  /* 0xffffffff00047882 */ /* 0x000fc60000000000 */
[----:B------:R-:W-:-:S04]  /*a890*/  LOP3.LUT P0, RZ, R3, UR5, RZ, 0xfc, P0 ;  /* 0x0000000503ff7c12 */ /* 0x000fc8000800fcff */
[----:B-----5:R-:W-:Y:S01]  /*a8a0*/  SEL R7, R0, RZ, !P0 ;  /* 0x000000ff00077207 */ /* 0x020fe20004000000 */
[----:B------:R-:W-:Y:S08]  /*a8b0*/  BRA.DIV UR4, `(.L_x_316) ;  /* 0x0000003a04047947 */ /* 0x000ff0000b800000 */
.L_x_387:
[----:B------:R-:W2:Y:S01]  /*a8c0*/  LDL R8, [R1+0x14] ;  /* 0x0000140001087983 */ /* 0x000ea20000100800 */
[----:B------:R-:W-:Y:S01]  /*a8d0*/  UMOV UR4, 0xffffffff ;  /* 0xffffffff00047882 */ /* 0x000fe20000000000 */
[----:B------:R-:W-:Y:S02]  /*a8e0*/  SHF.R.S32.HI R5, RZ, 0x1f, R0 ;  /* 0x0000001fff057819 */ /* 0x000fe40000011400 */
[----:B--2---:R-:W-:Y:S01]  /*a8f0*/  IADD3 R9, R8, -0x1, RZ ;  /* 0xffffffff08097810 */ /* 0x004fe20007ffe0ff */
[----:B------:R-:W-:Y:S06]  /*a900*/  BRA.DIV UR4, `(.L_x_317) ;  /* 0x0000003a04247947 */ /* 0x000fec000b800000 */
[----:B------:R-:W-:-:S13]  /*a910*/  ELECT P6, URZ, PT ;  /* 0x00000000003f782f */ /* 0x000fda00038c0000 */
.L_x_390:
[----:B------:R-:W-:Y:S05]  /*a920*/  @!P6 BRA `(.L_x_318) ;  /* 0x000000040008e947 */ /* 0x000fea0003800000 */
[----:B------:R0:W-:Y:S01]  /*a930*/  STL [R1+0x28], R9 ;  /* 0x0000280901007387 */ /* 0x0001e20000100800 */
[----:B------:R-:W-:-:S04]  /*a940*/  ISETP.NE.U32.AND P0, PT, R2, RZ, PT ;  /* 0x000000ff0200720c */ /* 0x000fc80003f05070 */
[----:B------:R-:W-:-:S13]  /*a950*/  ISETP.NE.AND.EX P0, PT, R3, RZ, PT, P0 ;  /* 0x000000ff0300720c */ /* 0x000fda0003f05300 */
[----:B0-----:R-:W-:Y:S05]  /*a960*/  @!P0 BRA `(.L_x_319) ;  /* 0x00000000004c8947 */ /* 0x001fea0003800000 */
[----:B------:R-:W0:Y:S01]  /*a970*/  LDC R12, c[0x0][0x41c] ;  /* 0x00010700ff0c7b82 */ /* 0x000e220000000800 */
[----:B------:R-:W-:Y:S01]  /*a980*/  IMAD.MOV.U32 R7, RZ, RZ, R9 ;  /* 0x000000ffff077224 */ /* 0x000fe200078e0009 */
[----:B------:R-:W-:Y:S01]  /*a990*/  ULDC.64 UR4, c[0x0][0x408] ;  /* 0x0001020000047ab9 */ /* 0x000fe20000000a00 */
[----:B0-----:R-:W-:-:S13]  /*a9a0*/  ISETP.NE.AND P0, PT, R12, 0x1, PT ;  /* 0x000000010c00780c */ /* 0x001fda0003f05270 */
[----:B------:R-:W0:Y:S02]  /*a9b0*/  @P0 LDC.64 R10, c[0x0][0x420] ;  /* 0x00010800ff0a0b82 */ /* 0x000e240000000a00 */
[----:B0-----:R-:W-:-:S05]  /*a9c0*/  @P0 IMAD.HI.U32 R10, R9, R10, RZ ;  /* 0x0000000a090a0227 */ /* 0x001fca00078e00ff */
[----:B------:R-:W-:-:S05]  /*a9d0*/  @P0 SHF.R.U32.HI R7, RZ, R11, R10 ;  /* 0x0000000bff070219 */ /* 0x000fca000001160a */
[--C-:B------:R-:W-:Y:S02]  /*a9e0*/  IMAD.MOV R8, RZ, RZ, -R7.reuse ;  /* 0x000000ffff087224 */ /* 0x100fe400078e0a07 */
[----:B------:R-:W-:Y:S02]  /*a9f0*/  IMAD.MOV.U32 R10, RZ, RZ, R7 ;  /* 0x000000ffff0a7224 */ /* 0x000fe400078e0007 */
[----:B------:R-:W-:Y:S02]  /*aa00*/  IMAD R11, R12, R8, R9 ;  /* 0x000000080c0b7224 */ /* 0x000fe400078e0209 */
[----:B------:R-:W-:-:S03]  /*aa10*/  IMAD R8, R5, UR4, RZ ;  /* 0x0000000405087c24 */ /* 0x000fc6000f8e02ff */
[----:B------:R0:W-:Y:S01]  /*aa20*/  STL [R1+0x28], R11 ;  /* 0x0000280b01007387 */ /* 0x0001e20000100800 */
[----:B------:R-:W-:Y:S01]  /*aa30*/  IMAD R8, R0, UR5, R8 ;  /* 0x0000000500087c24 */ /* 0x000fe2000f8e0208 */
[----:B0-----:R-:W-:-:S03]  /*aa40*/  SHF.R.S32.HI R11, RZ, 0x1f, R7 ;  /* 0x0000001fff0b7819 */ /* 0x001fc60000011407 */
[----:B------:R-:W-:-:S04]  /*aa50*/  IMAD.WIDE.U32 R10, R0, UR4, R10 ;  /* 0x00000004000a7c25 */ /* 0x000fc8000f8e000a */
[----:B------:R-:W-:Y:S01]  /*aa60*/  IMAD.IADD R7, R11, 0x1, R8 ;  /* 0x000000010b077824 */ /* 0x000fe200078e0208 */
[----:B------:R-:W-:-:S04]  /*aa70*/  LEA R12, P0, R10, R2, 0x2 ;  /* 0x000000020a0c7211 */ /* 0x000fc800078010ff */
[----:B------:R-:W-:-:S05]  /*aa80*/  LEA.HI.X R13, R10, R3, R7, 0x2, P0 ;  /* 0x000000030a0d7211 */ /* 0x000fca00000f1407 */
[----:B------:R0:W5:Y:S04]  /*aa90*/  LDG.E R7, desc[UR38][R12.64] ;  /* 0x000000260c077981 */ /* 0x000168000c1e1900 */
.L_x_319:
[----:B------:R-:W2:Y:S01]  /*aaa0*/  LDL R8, [R1] ;  /* 0x0000000001087983 */ /* 0x000ea20000100800 */
[----:B------:R-:W-:-:S03]  /*aab0*/  MOV R11, 0x400 ;  /* 0x00000400000b7802 */ /* 0x000fc60000000f00 */
[----:B------:R-:W3:Y:S01]  /*aac0*/  LDL R10, [R1+0x4] ;  /* 0x00000400010a7983 */ /* 0x000ee20000100800 */
[----:B0-----:R-:W0:Y:S02]  /*aad0*/  S2R R12, SR_CgaCtaId ;  /* 0x00000000000c7919 */ /* 0x001e240000008800 */
[----:B0-----:R-:W-:-:S05]  /*aae0*/  LEA R11, R12, R11, 0x18 ;  /* 0x0000000b0c0b7211 */ /* 0x001fca00078ec0ff */
[----:B--2---:R-:W-:Y:S01]  /*aaf0*/  IMAD R8, R8, 0x8, R11 ;  /* 0x0000000808087824 */ /* 0x004fe200078e020b */
[----:B---3--:R-:W-:-:S04]  /*ab00*/  SHF.L.U32 R10, R10, 0x1f, RZ ;  /* 0x0000001f0a0a7819 */ /* 0x008fc800000006ff */
[----:B------:R-:W0:Y:S02]  /*ab10*/  SYNCS.PHASECHK.TRANS64.TRYWAIT P0, [R8+URZ+0x28c40], R10 ;  /* 0x028c400a080075a7 */ /* 0x000e24000800017f */
[----:B0-----:R-:W-:Y:S05]  /*ab20*/  @!P0 BRA `(.L_x_320) ;  /* 0x0000003400bc8947 */ /* 0x001fea0003800000 */
.L_x_391:
[----:B------:R-:W1:Y:S02]  /*ab30*/  S2R R11, SR_TID.X ;  /* 0x00000000000b7919 */ /* 0x000e640000002100 */
[----:B-1----:R-:W-:-:S04]  /*ab40*/  LOP3.LUT R11, R11, 0x7f, RZ, 0xc0, !PT ;  /* 0x0000007f0b0b7812 */ /* 0x002fc800078ec0ff */
[----:B------:R-:W-:-:S13]  /*ab50*/  ISETP.NE.AND P0, PT, R11, RZ, PT ;  /* 0x000000ff0b00720c */ /* 0x000fda0003f05270 */
[----:B------:R-:W-:Y:S05]  /*ab60*/  @P0 BRA `(.L_x_321) ;  /* 0x00000000001c0947 */ /* 0x000fea0003800000 */
[----:B------:R-:W1:Y:S01]  /*ab70*/  S2R R11, SR_TID.X ;  /* 0x00000000000b7919 */ /* 0x000e620000002100 */
[----:B0-----:R-:W-:-:S04]  /*ab80*/  MOV R10, 0x2000 ;  /* 0x00002000000a7802 */ /* 0x001fc80000000f00 */
[----:B------:R2:W-:Y:S01]  /*ab90*/  SYNCS.ARRIVE.TRANS64 RZ, [R8+URZ+0x28c30], R10 ;  /* 0x028c300a08ff79a7 */ /* 0x0005e2000800003f */
[----:B-1----:R-:W-:-:S04]  /*aba0*/  LOP3.LUT R11, R11, 0x1f, RZ, 0xc0, !PT ;  /* 0x0000001f0b0b7812 */ /* 0x002fc800078ec0ff */
[----:B------:R-:W-:-:S13]  /*abb0*/  ISETP.NE.AND P1, PT, R11, RZ, PT ;  /* 0x000000ff0b00720c */ /* 0x000fda0003f25270 */
[----:B--2---:R-:W-:Y:S05]  /*abc0*/  @!P1 BRA `(.L_x_321) ;  /* 0x0000000000049947 */ /* 0x004fea0003800000 */
[----:B------:R-:W-:Y:S01]  /*abd0*/  BPT.TRAP 0x1 ;  /* 0x000000040000795c */ /* 0x000fe20000300000 */
.L_x_321:
[----:B------:R-:W2:Y:S04]  /*abe0*/  LDL R11, [R1] ;  /* 0x00000000010b7983 */ /* 0x000ea80000100800 */
[----:B------:R-:W3:Y:S04]  /*abf0*/  LDL R14, [R1+0x28] ;  /* 0x00002800010e7983 */ /* 0x000ee80000100800 */
[----:B0-----:R-:W4:Y:S01]  /*ac00*/  LDL R10, [R1+0x8] ;  /* 0x00000800010a7983 */ /* 0x001f220000100800 */
[----:B------:R-:W0:Y:S01]  /*ac10*/  S2R R13, SR_CgaCtaId ;  /* 0x00000000000d7919 */ /* 0x000e220000008800 */
[----:B------:R-:W-:-:S02]  /*ac20*/  MOV R12, 0x400 ;  /* 0x00000400000c7802 */ /* 0x000fc40000000f00 */
[----:B------:R-:W-:Y:S01]  /*ac30*/  R2UR UR9, R8 ;  /* 0x00000000080972ca */ /* 0x000fe200000e0000 */
[----:B------:R-:W-:Y:S01]  /*ac40*/  UIADD3 UR6, UP0, UR40, 0x370, URZ ;  /* 0x0000037028067890 */ /* 0x000fe2000ff1e03f */
[----:B------:R-:W-:Y:S02]  /*ac50*/  R2UR UR12, R4 ;  /* 0x00000000040c72ca */ /* 0x000fe400000e0000 */
[----:B-----5:R-:W-:Y:S01]  /*ac60*/  R2UR UR13, R7 ;  /* 0x00000000070d72ca */ /* 0x020fe200000e0000 */
[----:B------:R-:W-:Y:S01]  /*ac70*/  UIADD3.X UR7, URZ, UR41, URZ, UP0, !UPT ;  /* 0x000000293f077290 */ /* 0x000fe200087fe43f */
[----:B0-----:R-:W-:-:S07]  /*ac80*/  LEA R12, R13, R12, 0x18 ;  /* 0x0000000c0d0c7211 */ /* 0x001fce00078ec0ff */
[----:B------:R-:W-:Y:S01]  /*ac90*/  UIADD3 UR9, UR9, 0x28c30, URZ ;  /* 0x00028c3009097890 */ /* 0x000fe2000fffe03f */
[----:B------:R-:W-:Y:S01]  /*aca0*/  UMOV UR5, 0x14f00000 ;  /* 0x14f0000000057882 */ /* 0x000fe20000000000 */
[----:B------:R-:W-:Y:S01]  /*acb0*/  UMOV UR10, URZ ;  /* 0x0000003f000a7c82 */ /* 0x000fe20008000000 */
[----:B--2---:R-:W-:Y:S01]  /*acc0*/  IMAD R8, R11, 0x2000, R12 ;  /* 0x000020000b087824 */ /* 0x004fe200078e020c */
[----:B---3--:R-:W-:-:S04]  /*acd0*/  R2UR UR11, R14 ;  /* 0x000000000e0b72ca */ /* 0x008fc800000e0000 */
[----:B------:R-:W-:Y:S02]  /*ace0*/  R2UR UR8, R8 ;  /* 0x00000000080872ca */ /* 0x000fe400000e0000 */
[----:B----4-:R-:W-:-:S11]  /*acf0*/  R2UR UR4, R10 ;  /* 0x000000000a0472ca */ /* 0x010fd600000e0000 */
[----:B------:R-:W-:Y:S02]  /*ad00*/  UIADD3 UR8, UR8, 0x22400, URZ ;  /* 0x0002240008087890 */ /* 0x000fe4000fffe03f */
[----:B------:R-:W-:-:S03]  /*ad10*/  ULEA UR11, UR11, UR4, 0x6 ;  /* 0x000000040b0b7291 */ /* 0x000fc6000f8e303f */
[----:B------:R-:W-:-:S06]  /*ad20*/  UMOV UR4, 0x0 ;  /* 0x0000000000047882 */ /* 0x000fcc0000000000 */
[----:B------:R0:W-:Y:S02]  /*ad30*/  UTMALDG.4D [UR8], [UR6], desc[UR4] ;  /* 0x00000408060075b4 */ /* 0x0001e40008019000 */
[----:B0-----:R-:W-:Y:S01]  /*ad40*/  NOP ;  /* 0x0000000000007918 */ /* 0x001fe20000000000 */
.L_x_318:
[----:B------:R-:W2:Y:S01]  /*ad50*/  LDL.LU R12, [R1+0x24] ;  /* 0x00002400010c7983 */ /* 0x000ea20000300800 */
[----:B------:R-:W-:Y:S01]  /*ad60*/  MOV R10, 0x400 ;  /* 0x00000400000a7802 */ /* 0x000fe20000000f00 */
[----:B------:R-:W-:Y:S05]  /*ad70*/  WARPSYNC.ALL ;  /* 0x0000000000007948 */ /* 0x000fea0003800000 */
[----:B------:R-:W0:Y:S01]  /*ad80*/  S2R R11, SR_CgaCtaId ;  /* 0x00000000000b7919 */ /* 0x000e220000008800 */
[----:B------:R-:W-:-:S13]  /*ad90*/  ELECT P0, URZ, PT ;  /* 0x00000000003f782f */ /* 0x000fda0003800000 */
[----:B------:R-:W-:Y:S01]  /*ada0*/  @P0 R2UR UR13, R6 ;  /* 0x00000000060d02ca */ /* 0x000fe200000e0000 */
[----:B------:R-:W-:Y:S01]  /*adb0*/  UIADD3 UR4, UP0, UR40, 0x270, URZ ;  /* 0x0000027028047890 */ /* 0x000fe2000ff1e03f */
[----:B------:R-:W-:Y:S01]  /*adc0*/  @P0 R2UR UR12, R18 ;  /* 0x00000000120c02ca */ /* 0x000fe200000e0000 */
[----:B------:R-:W-:Y:S01]  /*add0*/  UMOV UR6, 0x0 ;  /* 0x0000000000067882 */ /* 0x000fe20000000000 */
[----:B------:R-:W-:Y:S01]  /*ade0*/  @P0 R2UR UR11, R17 ;  /* 0x00000000110b02ca */ /* 0x000fe200000e0000 */
[----:B------:R-:W-:Y:S01]  /*adf0*/  UIADD3.X UR5, URZ, UR41, URZ, UP0, !UPT ;  /* 0x000000293f057290 */ /* 0x000fe200087fe43f */
[----:B------:R-:W-:Y:S01]  /*ae00*/  BSSY B0, `(.L_x_322) ;  /* 0x0000013000007945 */ /* 0x000fe20003800000 */
[----:B------:R-:W-:Y:S01]  /*ae10*/  UMOV UR7, 0x12f00000 ;  /* 0x12f0000000077882 */ /* 0x000fe20000000000 */
[----:B------:R-:W-:Y:S01]  /*ae20*/  UMOV UR10, URZ ;  /* 0x0000003f000a7c82 */ /* 0x000fe20008000000 */
[----:B------:R-:W-:Y:S01]  /*ae30*/  @P0 IMAD.MOV.U32 R8, RZ, RZ, 0x2000 ;  /* 0x00002000ff080424 */ /* 0x000fe200078e00ff */
[----:B0-----:R-:W-:Y:S01]  /*ae40*/  LEA R10, R11, R10, 0x18 ;  /* 0x0000000a0b0a7211 */ /* 0x001fe200078ec0ff */
[----:B------:R-:W-:Y:S03]  /*ae50*/  BAR.SYNC.DEFER_BLOCKING 0x8, 0xa0 ;  /* 0x0202800000007b1d */ /* 0x000fe60000010000 */
[----:B------:R-:W-:-:S13]  /*ae60*/  R2UR UR9, R10 ;  /* 0x000000000a0972ca */ /* 0x000fda00000e0000 */
[----:B------:R-:W-:Y:S02]  /*ae70*/  UIADD3 UR8, UR9, 0x20400, URZ ;  /* 0x0002040009087890 */ /* 0x000fe4000fffe03f */
[----:B------:R-:W-:Y:S01]  /*ae80*/  UIADD3 UR9, UR9, 0x28c00, URZ ;  /* 0x00028c0009097890 */ /* 0x000fe2000fffe03f */
[----:B------:R0:W-:Y:S08]  /*ae90*/  @P0 SYNCS.ARRIVE.TRANS64 RZ, [R10+URZ+0x28c00], R8 ;  /* 0x028c00080aff09a7 */ /* 0x0001f0000800003f */
[----:B------:R0:W-:Y:S01]  /*aea0*/  UTMALDG.4D [UR8], [UR4], desc[UR6] ;  /* 0x00000608040075b4 */ /* 0x0001e20008019000 */
[----:B--2---:R-:W-:-:S05]  /*aeb0*/  VIADD R12, R12, 0x1 ;  /* 0x000000010c0c7836 */ /* 0x004fca0000000000 */
[----:B------:R-:W-:Y:S01]  /*aec0*/  LEA.HI R6, R12, R12, RZ, 0x1 ;  /* 0x0000000c0c067211 */ /* 0x000fe200078f08ff */
[----:B------:R0:W-:Y:S03]  /*aed0*/  STL [R1+0x24], R12 ;  /* 0x0000240c01007387 */ /* 0x0001e60000100800 */
[----:B------:R-:W-:-:S05]  /*aee0*/  LOP3.LUT R6, R6, 0xfffffffe, RZ, 0xc0, !PT ;  /* 0xfffffffe06067812 */ /* 0x000fca00078ec0ff */
[----:B------:R-:W-:-:S05]  /*aef0*/  IMAD.IADD R6, R12, 0x1, -R6 ;  /* 0x000000010c067824 */ /* 0x000fca00078e0a06 */
[----:B------:R-:W-:-:S04]  /*af00*/  SHF.L.U32 R6, R6, 0x1f, RZ ;  /* 0x0000001f06067819 */ /* 0x000fc800000006ff */
[----:B------:R-:W1:Y:S02]  /*af10*/  SYNCS.PHASECHK.TRANS64.TRYWAIT P0, [R10+URZ+0x28c20], R6 ;  /* 0x028c20060a0075a7 */ /* 0x000e64000800017f */
[----:B01----:R-:W-:Y:S05]  /*af20*/  @!P0 BRA `(.L_x_323) ;  /* 0x0000003000d08947 */ /* 0x003fea0003800000 */
.L_x_392:
[----:B------:R-:W-:Y:S05]  /*af30*/  BSYNC B0 ;  /* 0x0000000000007941 */ /* 0x000fea0003800000 */
.L_x_322:
[----:B------:R-:W-:Y:S04]  /*af40*/  BSSY B0, `(.L_x_324) ;  /* 0x0000050000007945 */ /* 0x000fe80003800000 */
[----:B------:R-:W-:Y:S05]  /*af50*/  @!P6 BRA `(.L_x_325) ;  /* 0x000000040038e947 */ /* 0x000fea0003800000 */
[----:B0-----:R-:W2:Y:S01]  /*af60*/  LDL R8, [R1] ;  /* 0x0000000001087983 */ /* 0x001ea20000100800 */
[----:B------:R-:W-:-:S03]  /*af70*/  MOV R11, 0x400 ;  /* 0x00000400000b7802 */ /* 0x000fc60000000f00 */
[----:B------:R-:W3:Y:S01]  /*af80*/  LDL R10, [R1+0x4] ;  /* 0x00000400010a7983 */ /* 0x000ee20000100800 */
[----:B------:R-:W0:Y:S02]  /*af90*/  S2R R12, SR_CgaCtaId ;  /* 0x00000000000c7919 */ /* 0x000e240000008800 */
[----:B0-----:R-:W-:-:S05]  /*afa0*/  LEA R11, R12, R11, 0x18 ;  /* 0x0000000b0c0b7211 */ /* 0x001fca00078ec0ff */
[----:B--2---:R-:W-:Y:S01]  /*afb0*/  IMAD R8, R8, 0x8, R11 ;  /* 0x0000000808087824 */ /* 0x004fe200078e020b */
[----:B---3--:R-:W-:-:S04]  /*afc0*/  SHF.L.U32 R6, R10, 0x1f, RZ ;  /* 0x0000001f0a067819 */ /* 0x008fc800000006ff */
[----:B------:R-:W0:Y:S02]  /*afd0*/  SYNCS.PHASECHK.TRANS64.TRYWAIT P0, [R8+URZ+0x28c60], R6 ;  /* 0x028c6006080075a7 */ /* 0x000e24000800017f */
[----:B0-----:R-:W-:Y:S05]  /*afe0*/  @!P0 BRA `(.L_x_326) ;  /* 0x0000003000c08947 */ /* 0x001fea0003800000 */
.L_x_393:
        /* <DEDUP_REMOVED lines=11> */
.L_x_327:
[----:B0-----:R-:W2:Y:S04]  /*b0a0*/  LDL R6, [R1] ;  /* 0x0000000001067983 */ /* 0x001ea80000100800 */
[----:B------:R-:W3:Y:S04]  /*b0b0*/  LDL R13, [R1+0x28] ;  /* 0x00002800010d7983 */ /* 0x000ee80000100800 */
[----:B------:R-:W4:Y:S01]  /*b0c0*/  LDL R10, [R1+0x8] ;  /* 0x00000800010a7983 */ /* 0x000f220000100800 */
[----:B------:R-:W0:Y:S01]  /*b0d0*/  S2R R12, SR_CgaCtaId ;  /* 0x00000000000c7919 */ /* 0x000e220000008800 */
[----:B------:R-:W-:-:S02]  /*b0e0*/  MOV R11, 0x400 ;  /* 0x00000400000b7802 */ /* 0x000fc40000000f00 */
[----:B------:R-:W-:Y:S01]  /*b0f0*/  R2UR UR9, R8 ;  /* 0x00000000080972ca */ /* 0x000fe200000e0000 */
[----:B------:R-:W-:Y:S01]  /*b100*/  UIADD3 UR4, UP0, UR40, 0x470, URZ ;  /* 0x0000047028047890 */ /* 0x000fe2000ff1e03f */
[----:B------:R-:W-:Y:S02]  /*b110*/  R2UR UR12, R4 ;  /* 0x00000000040c72ca */ /* 0x000fe400000e0000 */
[----:B------:R-:W-:Y:S02]  /*b120*/  R2UR UR13, R7 ;  /* 0x00000000070d72ca */ /* 0x000fe400000e0000 */
[----:B0-----:R-:W-:-:S07]  /*b130*/  LEA R11, R12, R11, 0x18 ;  /* 0x0000000b0c0b7211 */ /* 0x001fce00078ec0ff */
[----:B------:R-:W-:Y:S01]  /*b140*/  UIADD3 UR9, UR9, 0x28c50, URZ ;  /* 0x00028c5009097890 */ /* 0x000fe2000fffe03f */
[----:B------:R-:W-:Y:S01]  /*b150*/  UMOV UR10, URZ ;  /* 0x0000003f000a7c82 */ /* 0x000fe20008000000 */
[----:B------:R-:W-:Y:S01]  /*b160*/  UMOV UR6, 0x0 ;  /* 0x0000000000067882 */ /* 0x000fe20000000000 */
[----:B------:R-:W-:Y:S01]  /*b170*/  UMOV UR7, 0x14f00000 ;  /* 0x14f0000000077882 */ /* 0x000fe20000000000 */
[----:B------:R-:W-:Y:S01]  /*b180*/  UMOV UR16, 0x40 ;  /* 0x0000004000107882 */ /* 0x000fe20000000000 */
[----:B------:R-:W-:Y:S01]  /*b190*/  UMOV UR18, 0x80 ;  /* 0x0000008000127882 */ /* 0x000fe20000000000 */
[----:B------:R-:W-:Y:S01]  /*b1a0*/  UMOV UR20, 0xc0 ;  /* 0x000000c000147882 */ /* 0x000fe20000000000 */
[----:B------:R-:W-:Y:S01]  /*b1b0*/  UMOV UR21, 0x100 ;  /* 0x0000010000157882 */ /* 0x000fe20000000000 */
[----:B------:R-:W-:Y:S01]  /*b1c0*/  UMOV UR22, 0x140 ;  /* 0x0000014000167882 */ /* 0x000fe20000000000 */
[----:B--2---:R-:W-:Y:S01]  /*b1d0*/  IMAD R6, R6, 0x10000, R11 ;  /* 0x0001000006067824 */ /* 0x004fe200078e020b */
[----:B---3--:R-:W-:-:S04]  /*b1e0*/  R2UR UR11, R13 ;  /* 0x000000000d0b72ca */ /* 0x008fc800000e0000 */
[----:B------:R-:W-:Y:S02]  /*b1f0*/  R2UR UR14, R6 ;  /* 0x00000000060e72ca */ /* 0x000fe400000e0000 */
[----:B----4-:R-:W-:-:S11]  /*b200*/  R2UR UR5, R10 ;  /* 0x000000000a0572ca */ /* 0x010fd600000e0000 */
[----:B------:R-:W-:Y:S02]  /*b210*/  UIADD3 UR8, UR14, 0x400, URZ ;  /* 0x000004000e087890 */ /* 0x000fe4000fffe03f */
[----:B------:R-:W-:Y:S02]  /*b220*/  ULEA UR11, UR11, UR5, 0x6 ;  /* 0x000000050b0b7291 */ /* 0x000fe4000f8e303f */
[----:B------:R-:W-:Y:S02]  /*b230*/  UIADD3.X UR5, URZ, UR41, URZ, UP0, !UPT ;  /* 0x000000293f057290 */ /* 0x000fe400087fe43f */
[----:B------:R-:W-:Y:S02]  /*b240*/  UIADD3 UR15, UR14, 0x2400, URZ ;  /* 0x000024000e0f7890 */ /* 0x000fe4000fffe03f */
[----:B------:R-:W-:Y:S02]  /*b250*/  UIADD3 UR17, UR14, 0x4400, URZ ;  /* 0x000044000e117890 */ /* 0x000fe4000fffe03f */
[----:B------:R-:W-:-:S03]  /*b260*/  UIADD3 UR19, UR14, 0x6400, URZ ;  /* 0x000064000e137890 */ /* 0x000fc6000fffe03f */
[----:B------:R0:W-:Y:S02]  /*b270*/  UTMALDG.4D [UR8], [UR4], desc[UR6] ;  /* 0x00000608040075b4 */ /* 0x0001e40008019000 */
[----:B0-----:R-:W-:Y:S01]  /*b280*/  UMOV UR8, UR15 ;  /* 0x0000000f00087c82 */ /* 0x001fe20008000000 */
[----:B------:R-:W-:Y:S01]  /*b290*/  UMOV UR10, UR16 ;  /* 0x00000010000a7c82 */ /* 0x000fe20008000000 */
[----:B------:R-:W-:Y:S01]  /*b2a0*/  UIADD3 UR15, UR14, 0x8400, URZ ;  /* 0x000084000e0f7890 */ /* 0x000fe2000fffe03f */
[----:B------:R0:W-:Y:S01]  /*b2b0*/  UTMALDG.4D [UR8], [UR4], desc[UR6] ;  /* 0x00000608040075b4 */ /* 0x0001e20008019000 */
[----:B------:R-:W-:Y:S01]  /*b2c0*/  UIADD3 UR16, UR14, 0xa400, URZ ;  /* 0x0000a4000e107890 */ /* 0x000fe2000fffe03f */
[----:B0-----:R-:W-:Y:S01]  /*b2d0*/  UMOV UR8, UR17 ;  /* 0x0000001100087c82 */ /* 0x001fe20008000000 */
[----:B------:R-:W-:Y:S02]  /*b2e0*/  UMOV UR10, UR18 ;  /* 0x00000012000a7c82 */ /* 0x000fe40008000000 */
[----:B------:R0:W-:Y:S01]  /*b2f0*/  UTMALDG.4D [UR8], [UR4], desc[UR6] ;  /* 0x00000608040075b4 */ /* 0x0001e20008019000 */
[----:B------:R-:W-:Y:S01]  /*b300*/  UIADD3 UR17, UR14, 0xc400, URZ ;  /* 0x0000c4000e117890 */ /* 0x000fe2000fffe03f */
[----:B0-----:R-:W-:Y:S01]  /*b310*/  UMOV UR8, UR19 ;  /* 0x0000001300087c82 */ /* 0x001fe20008000000 */
[----:B------:R-:W-:-:S02]  /*b320*/  UMOV UR10, UR20 ;  /* 0x00000014000a7c82 */ /* 0x000fc40008000000 */
[----:B------:R0:W-:Y:S02]  /*b330*/  UTMALDG.4D [UR8], [UR4], desc[UR6] ;  /* 0x00000608040075b4 */ /* 0x0001e40008019000 */
[----:B0-----:R-:W-:Y:S01]  /*b340*/  UMOV UR8, UR15 ;  /* 0x0000000f00087c82 */ /* 0x001fe20008000000 */
[----:B------:R-:W-:Y:S01]  /*b350*/  UMOV UR10, UR21 ;  /* 0x00000015000a7c82 */ /* 0x000fe20008000000 */
[----:B------:R-:W-:Y:S01]  /*b360*/  UIADD3 UR15, UR14, 0xe400, URZ ;  /* 0x0000e4000e0f7890 */ /* 0x000fe2000fffe03f */
[----:B------:R0:W-:Y:S02]  /*b370*/  UTMALDG.4D [UR8], [UR4], desc[UR6] ;  /* 0x00000608040075b4 */ /* 0x0001e40008019000 */
[----:B------:R-:W-:Y:S01]  /*b380*/  UMOV UR14, 0x180 ;  /* 0x00000180000e7882 */ /* 0x000fe20000000000 */
[----:B0-----:R-:W-:Y:S01]  /*b390*/  UMOV UR8, UR16 ;  /* 0x0000001000087c82 */ /* 0x001fe20008000000 */
[----:B------:R-:W-:Y:S02]  /*b3a0*/  UMOV UR10, UR22 ;  /* 0x00000016000a7c82 */ /* 0x000fe40008000000 */
[----:B------:R0:W-:Y:S02]  /*b3b0*/  UTMALDG.4D [UR8], [UR4], desc[UR6] ;  /* 0x00000608040075b4 */ /* 0x0001e40008019000 */
[----:B0-----:R-:W-:Y:S01]  /*b3c0*/  UMOV UR8, UR17 ;  /* 0x0000001100087c82 */ /* 0x001fe20008000000 */
[----:B------:R-:W-:Y:S01]  /*b3d0*/  UMOV UR10, UR14 ;  /* 0x0000000e000a7c82 */ /* 0x000fe20008000000 */
[----:B------:R-:W-:Y:S01]  /*b3e0*/  UMOV UR14, 0x1c0 ;  /* 0x000001c0000e7882 */ /* 0x000fe20000000000 */
[----:B------:R0:W-:Y:S02]  /*b3f0*/  UTMALDG.4D [UR8], [UR4], desc[UR6] ;  /* 0x00000608040075b4 */ /* 0x0001e40008019000 */
[----:B0-----:R-:W-:Y:S01]  /*b400*/  UMOV UR8, UR15 ;  /* 0x0000000f00087c82 */ /* 0x001fe20008000000 */
[----:B------:R-:W-:-:S02]  /*b410*/  UMOV UR10, UR14 ;  /* 0x0000000e000a7c82 */ /* 0x000fc40008000000 */
[----:B------:R1:W-:Y:S02]  /*b420*/  UTMALDG.4D [UR8], [UR4], desc[UR6] ;  /* 0x00000608040075b4 */ /* 0x0003e40008019000 */
[----:B-1----:R-:W-:Y:S01]  /*b430*/  NOP ;  /* 0x0000000000007918 */ /* 0x002fe20000000000 */
.L_x_325:
[----:B------:R-:W-:Y:S05]  /*b440*/  BSYNC B0 ;  /* 0x0000000000007941 */ /* 0x000fea0003800000 */
.L_x_324:
[----:B0-----:R-:W2:Y:S01]  /*b450*/  LDL.LU R6, [R1+0x20] ;  /* 0x0000200001067983 */ /* 0x001ea20000300800 */
[----:B------:R-:W-:Y:S01]  /*b460*/  BSSY B0, `(.L_x_328) ;  /* 0x00001a9000007945 */ /* 0x000fe20003800000 */
[----:B--2---:R-:W-:-:S13]  /*b470*/  ISETP.GE.AND P0, PT, R6, 0x41, PT ;  /* 0x000000410600780c */ /* 0x004fda0003f06270 */
[----:B------:R-:W-:Y:S05]  /*b480*/  @!P0 BRA `(.L_x_329) ;  /* 0x0000001800988947 */ /* 0x000fea0003800000 */
[----:B------:R-:W2:Y:S01]  /*b490*/  LDL R8, [R1+0x14] ;  /* 0x0000140001087983 */ /* 0x000ea20000100800 */
[----:B------:R-:W-:Y:S01]  /*b4a0*/  IMAD.MOV.U32 R6, RZ, RZ, 0x1 ;  /* 0x00000001ff067424 */ /* 0x000fe200078e00ff */
[----:B------:R-:W-:Y:S01]  /*b4b0*/  BSSY B1, `(.L_x_330) ;  /* 0x0000091000017945 */ /* 0x000fe20003800000 */
[----:B--2---:R-:W-:-:S05]  /*b4c0*/  IMAD.MOV R11, RZ, RZ, -R8 ;  /* 0x000000ffff0b7224 */ /* 0x004fca00078e0a08 */
[----:B------:R-:W-:-:S05]  /*b4d0*/  VIADDMNMX R11, R11, R6, 0xffffffff, !PT ;  /* 0xffffffff0b0b7446 */ /* 0x000fca0007800106 */
[C---:B------:R-:W-:Y:S02]  /*b4e0*/  IMAD.IADD R6, R8.reuse, 0x1, R11 ;  /* 0x0000000108067824 */ /* 0x040fe400078e020b */
[----:B------:R-:W-:-:S03]  /*b4f0*/  VIADD R8, R8, 0xfffffffe ;  /* 0xfffffffe08087836 */ /* 0x000fc60000000000 */
[----:B------:R-:W-:-:S04]  /*b500*/  LOP3.LUT R6, R6, 0x1, RZ, 0xc0, !PT ;  /* 0x0000000106067812 */ /* 0x000fc800078ec0ff */
[----:B------:R-:W-:-:S13]  /*b510*/  ISETP.NE.U32.AND P0, PT, R6, 0x1, PT ;  /* 0x000000010600780c */ /* 0x000fda0003f05070 */
[----:B------:R-:W-:Y:S05]  /*b520*/  @P0 BRA `(.L_x_331) ;  /* 0x0000000800240947 */ /* 0x000fea0003800000 */
[----:B------:R-:W2:Y:S04]  /*b530*/  LDL.LU R10, [R1] ;  /* 0x00000000010a7983 */ /* 0x000ea80000300800 */
[----:B------:R-:W3:Y:S01]  /*b540*/  LDL.LU R14, [R1+0x4] ;  /* 0x00000400010e7983 */ /* 0x000ee20000300800 */
[----:B------:R-:W-:Y:S01]  /*b550*/  BSSY B2, `(.L_x_332) ;  /* 0x0000084000027945 */ /* 0x000fe20003800000 */
[----:B--2---:R-:W-:-:S04]  /*b560*/  IADD3 R10, R10, 0x1, RZ ;  /* 0x000000010a0a7810 */ /* 0x004fc80007ffe0ff */
[----:B------:R-:W-:-:S04]  /*b570*/  ISETP.NE.AND P0, PT, R10, 0x2, PT ;  /* 0x000000020a00780c */ /* 0x000fc80003f05270 */
[----:B------:R-:W-:Y:S02]  /*b580*/  SEL R6, RZ, 0x1, P0 ;  /* 0x00000001ff067807 */ /* 0x000fe40000000000 */
[----:B------:R-:W-:Y:S02]  /*b590*/  SEL R15, R10, RZ, P0 ;  /* 0x000000ff0a0f7207 */ /* 0x000fe40000000000 */
[----:B---3--:R-:W-:-:S05]  /*b5a0*/  LOP3.LUT R14, R14, R6, RZ, 0x3c, !PT ;  /* 0x000000060e0e7212 */ /* 0x008fca00078e3cff */
[----:B------:R0:W-:Y:S04]  /*b5b0*/  STL [R1+0x4], R14 ;  /* 0x0000040e01007387 */ /* 0x0001e80000100800 */
[----:B------:R0:W-:Y:S01]  /*b5c0*/  STL [R1], R15 ;  /* 0x0000000f01007387 */ /* 0x0001e20000100800 */
[----:B------:R-:W-:Y:S05]  /*b5d0*/  @!P6 BRA `(.L_x_333) ;  /* 0x0000000400ece947 */ /* 0x000fea0003800000 */
[----:B------:R-:W-:-:S04]  /*b5e0*/  ISETP.NE.U32.AND P0, PT, R2, RZ, PT ;  /* 0x000000ff0200720c */ /* 0x000fc80003f05070 */
[----:B------:R-:W-:-:S13]  /*b5f0*/  ISETP.NE.AND.EX P0, PT, R3, RZ, PT, P0 ;  /* 0x000000ff0300720c */ /* 0x000fda0003f05300 */
[----:B------:R-:W-:Y:S05]  /*b600*/  @!P0 BRA `(.L_x_334) ;  /* 0x0000000000488947 */ /* 0x000fea0003800000 */
[----:B------:R-:W1:Y:S01]  /*b610*/  LDC R13, c[0x0][0x41c] ;  /* 0x00010700ff0d7b82 */ /* 0x000e620000000800 */
[----:B------:R-:W-:Y:S01]  /*b620*/  IMAD.MOV.U32 R10, RZ, RZ, R8 ;  /* 0x000000ffff0a7224 */ /* 0x000fe200078e0008 */
[----:B------:R-:W-:Y:S01]  /*b630*/  ULDC.64 UR4, c[0x0][0x408] ;  /* 0x0001020000047ab9 */ /* 0x000fe20000000a00 */
[----:B-1----:R-:W-:-:S13]  /*b640*/  ISETP.NE.AND P0, PT, R13, 0x1, PT ;  /* 0x000000010d00780c */ /* 0x002fda0003f05270 */
[----:B------:R-:W1:Y:S02]  /*b650*/  @P0 LDC.64 R6, c[0x0][0x420] ;  /* 0x00010800ff060b82 */ /* 0x000e640000000a00 */
[----:B-1----:R-:W-:-:S05]  /*b660*/  @P0 IMAD.HI.U32 R6, R8, R6, RZ ;  /* 0x0000000608060227 */ /* 0x002fca00078e00ff */
[----:B------:R-:W-:Y:S01]  /*b670*/  @P0 SHF.R.U32.HI R10, RZ, R7, R6 ;  /* 0x00000007ff0a0219 */ /* 0x000fe20000011606 */
[----:B------:R-:W-:-:S03]  /*b680*/  IMAD R6, R5, UR4, RZ ;  /* 0x0000000405067c24 */ /* 0x000fc6000f8e02ff */
[----:B------:R-:W-:Y:S01]  /*b690*/  SHF.R.S32.HI R7, RZ, 0x1f, R10 ;  /* 0x0000001fff077819 */ /* 0x000fe2000001140a */
[----:B------:R-:W-:Y:S02]  /*b6a0*/  IMAD R12, R0, UR5, R6 ;  /* 0x00000005000c7c24 */ /* 0x000fe4000f8e0206 */
[----:B------:R-:W-:-:S04]  /*b6b0*/  IMAD.MOV.U32 R6, RZ, RZ, R10 ;  /* 0x000000ffff067224 */ /* 0x000fc800078e000a */
[----:B------:R-:W-:-:S04]  /*b6c0*/  IMAD.WIDE.U32 R6, R0, UR4, R6 ;  /* 0x0000000400067c25 */ /* 0x000fc8000f8e0006 */
[----:B------:R-:W-:Y:S01]  /*b6d0*/  IMAD.IADD R12, R12, 0x1, R7 ;  /* 0x000000010c0c7824 */ /* 0x000fe200078e0207 */
[----:B------:R-:W-:-:S04]  /*b6e0*/  LEA R2, P0, R6, R2, 0x2 ;  /* 0x0000000206027211 */ /* 0x000fc800078010ff */
[----:B------:R-:W-:Y:S01]  /*b6f0*/  LEA.HI.X R3, R6, R3, R12, 0x2, P0 ;  /* 0x0000000306037211 */ /* 0x000fe200000f140c */
[----:B------:R-:W-:-:S04]  /*b700*/  IMAD.MOV R6, RZ, RZ, -R10 ;  /* 0x000000ffff067224 */ /* 0x000fc800078e0a0a */
[----:B------:R1:W5:Y:S01]  /*b710*/  LDG.E R7, desc[UR38][R2.64] ;  /* 0x0000002602077981 */ /* 0x000362000c1e1900 */
[----:B------:R-:W-:-:S07]  /*b720*/  IMAD R8, R13, R6, R8 ;  /* 0x000000060d087224 */ /* 0x000fce00078e0208 */
.L_x_334:
[----:B-1----:R-:W1:Y:S01]  /*b730*/  S2R R3, SR_CgaCtaId ;  /* 0x0000000000037919 */ /* 0x002e620000008800 */
[----:B------:R-:W-:Y:S02]  /*b740*/  MOV R2, 0x400 ;  /* 0x0000040000027802 */ /* 0x000fe40000000f00 */
[----:B------:R-:W-:Y:S02]  /*b750*/  SHF.L.U32 R6, R14, 0x1f, RZ ;  /* 0x0000001f0e067819 */ /* 0x000fe400000006ff */
[----:B-1----:R-:W-:-:S05]  /*b760*/  LEA R2, R3, R2, 0x18 ;  /* 0x0000000203027211 */ /* 0x002fca00078ec0ff */
[----:B------:R-:W-:-:S04]  /*b770*/  IMAD R3, R15, 0x8, R2 ;  /* 0x000000080f037824 */ /* 0x000fc800078e0202 */
[----:B------:R-:W1:Y:S02]  /*b780*/  SYNCS.PHASECHK.TRANS64.TRYWAIT P0, [R3+URZ+0x28c40], R6 ;  /* 0x028c4006030075a7 */ /* 0x000e64000800017f */
[----:B-1----:R-:W-:Y:S05]  /*b790*/  @!P0 BRA `(.L_x_335) ;  /* 0x0000002800e88947 */ /* 0x002fea0003800000 */
.L_x_394:
[----:B------:R-:W2:Y:S02]  /*b7a0*/  S2R R2, SR_TID.X ;  /* 0x0000000000027919 */ /* 0x000ea40000002100 */
[----:B--2---:R-:W-:-:S04]  /*b7b0*/  LOP3.LUT R2, R2, 0x7f, RZ, 0xc0, !PT ;  /* 0x0000007f02027812 */ /* 0x004fc800078ec0ff */
[----:B------:R-:W-:-:S13]  /*b7c0*/  ISETP.NE.AND P1, PT, R2, RZ, PT ;  /* 0x000000ff0200720c */ /* 0x000fda0003f25270 */
[----:B------:R-:W-:Y:S05]  /*b7d0*/  @P1 BRA `(.L_x_336) ;  /* 0x00000000001c1947 */ /* 0x000fea0003800000 */
[----:B------:R-:W2:Y:S02]  /*b7e0*/  S2R R2, SR_TID.X ;  /* 0x0000000000027919 */ /* 0x000ea40000002100 */
[----:B--2---:R-:W-:-:S04]  /*b7f0*/  LOP3.LUT R2, R2, 0x1f, RZ, 0xc0, !PT ;  /* 0x0000001f02027812 */ /* 0x004fc800078ec0ff */
[----:B------:R-:W-:Y:S02]  /*b800*/  ISETP.NE.AND P0, PT, R2, RZ, PT ;  /* 0x000000ff0200720c */ /* 0x000fe40003f05270 */
[----:B------:R-:W-:-:S04]  /*b810*/  MOV R2, 0x2000 ;  /* 0x0000200000027802 */ /* 0x000fc80000000f00 */
[----:B------:R2:W-:Y:S07]  /*b820*/  SYNCS.ARRIVE.TRANS64 RZ, [R3+URZ+0x28c30], R2 ;  /* 0x028c300203ff79a7 */ /* 0x0005ee000800003f */
[----:B------:R-:W-:Y:S05]  /*b830*/  @!P0 BRA `(.L_x_336) ;  /* 0x0000000000048947 */ /* 0x000fea0003800000 */
[----:B------:R-:W-:Y:S01]  /*b840*/  BPT.TRAP 0x1 ;  /* 0x000000040000795c */ /* 0x000fe20000300000 */
.L_x_336:
[----:B--2---:R-:W2:Y:S01]  /*b850*/  LDL R2, [R1] ;  /* 0x0000000001027983 */ /* 0x004ea20000100800 */
[----:B------:R-:W-:-:S03]  /*b860*/  MOV R12, 0x400 ;  /* 0x00000400000c7802 */ /* 0x000fc60000000f00 */
[----:B------:R-:W3:Y:S01]  /*b870*/  LDL R10, [R1+0x8] ;  /* 0x00000800010a7983 */ /* 0x000ee20000100800 */
[----:B------:R-:W4:Y:S01]  /*b880*/  S2R R13, SR_CgaCtaId ;  /* 0x00000000000d7919 */ /* 0x000f220000008800 */
[----:B------:R-:W-:Y:S01]  /*b890*/  R2UR UR9, R3 ;  /* 0x00000000030972ca */ /* 0x000fe200000e0000 */
[----:B------:R-:W-:Y:S01]  /*b8a0*/  UIADD3 UR4, UP0, UR40, 0x370, URZ ;  /* 0x0000037028047890 */ /* 0x000fe2000ff1e03f */
[----:B------:R-:W-:Y:S02]  /*b8b0*/  R2UR UR12, R4 ;  /* 0x00000000040c72ca */ /* 0x000fe400000e0000 */
[----:B-----5:R-:W-:Y:S01]  /*b8c0*/  R2UR UR13, R7 ;  /* 0x00000000070d72ca */ /* 0x020fe200000e0000 */
[----:B------:R-:W-:Y:S01]  /*b8d0*/  UIADD3.X UR5, URZ, UR41, URZ, UP0, !UPT ;  /* 0x000000293f057290 */ /* 0x000fe200087fe43f */
[----:B----4-:R-:W-:-:S07]  /*b8e0*/  LEA R12, R13, R12, 0x18 ;  /* 0x0000000c0d0c7211 */ /* 0x010fce00078ec0ff */
[----:B------:R-:W-:Y:S01]  /*b8f0*/  UIADD3 UR9, UR9, 0x28c30, URZ ;  /* 0x00028c3009097890 */ /* 0x000fe2000fffe03f */
[----:B------:R-:W-:Y:S01]  /*b900*/  UMOV UR6, 0x0 ;  /* 0x0000000000067882 */ /* 0x000fe20000000000 */
[----:B------:R-:W-:Y:S01]  /*b910*/  UMOV UR7, 0x14f00000 ;  /* 0x14f0000000077882 */ /* 0x000fe20000000000 */
[----:B------:R-:W-:Y:S01]  /*b920*/  UMOV UR10, URZ ;  /* 0x0000003f000a7c82 */ /* 0x000fe20008000000 */
[----:B--2---:R-:W-:-:S05]  /*b930*/  IMAD R2, R2, 0x2000, R12 ;  /* 0x0000200002027824 */ /* 0x004fca00078e020c */
[----:B------:R-:W-:Y:S01]  /*b940*/  R2UR UR8, R2 ;  /* 0x00000000020872ca */ /* 0x000fe200000e0000 */
[----:B---3--:R-:W-:-:S05]  /*b950*/  IMAD R8, R8, 0x40, R10 ;  /* 0x0000004008087824 */ /* 0x008fca00078e020a */
[----:B------:R-:W-:-:S07]  /*b960*/  R2UR UR11, R8 ;  /* 0x00000000080b72ca */ /* 0x000fce00000e0000 */
[----:B------:R-:W-:-:S09]  /*b970*/  UIADD3 UR8, UR8, 0x22400, URZ ;  /* 0x0002240008087890 */ /* 0x000fd2000fffe03f */
[----:B------:R2:W-:Y:S01]  /*b980*/  UTMALDG.4D [UR8], [UR4], desc[UR6] ;  /* 0x00000608040075b4 */ /* 0x0005e20008019000 */
[----:B------:R-:W3:Y:S02]  /*b990*/  SYNCS.PHASECHK.TRANS64.TRYWAIT P0, [R3+URZ+0x28c60], R6 ;  /* 0x028c6006030075a7 */ /* 0x000ee4000800017f */
[----:B--23--:R-:W-:Y:S05]  /*b9a0*/  @!P0 BRA `(.L_x_337) ;  /* 0x0000002800788947 */ /* 0x00cfea0003800000 */
.L_x_395:
[----:B------:R-:W-:Y:S05]  /*b9b0*/  @P1 BRA `(.L_x_338) ;  /* 0x00000000001c1947 */ /* 0x000fea0003800000 */
[----:B------:R-:W3:Y:S02]  /*b9c0*/  S2R R2, SR_TID.X ;  /* 0x0000000000027919 */ /* 0x000ee40000002100 */
[----:B---3--:R-:W-:-:S04]  /*b9d0*/  LOP3.LUT R2, R2, 0x1f, RZ, 0xc0, !PT ;  /* 0x0000001f02027812 */ /* 0x008fc800078ec0ff */
[----:B------:R-:W-:Y:S01]  /*b9e0*/  ISETP.NE.AND P0, PT, R2, RZ, PT ;  /* 0x000000ff0200720c */ /* 0x000fe20003f05270 */
[----:B------:R-:W-:-:S04]  /*b9f0*/  IMAD.MOV.U32 R2, RZ, RZ, 0x10000 ;  /* 0x00010000ff027424 */ /* 0x000fc800078e00ff */
[----:B------:R3:W-:Y:S08]  /*ba00*/  SYNCS.ARRIVE.TRANS64 RZ, [R3+URZ+0x28c50], R2 ;  /* 0x028c500203ff79a7 */ /* 0x0007f0000800003f */
[----:B------:R-:W-:Y:S05]  /*ba10*/  @!P0 BRA `(.L_x_338) ;  /* 0x0000000000048947 */ /* 0x000fea0003800000 */
[----:B------:R-:W-:Y:S01]  /*ba20*/  BPT.TRAP 0x1 ;  /* 0x000000040000795c */ /* 0x000fe20000300000 */
.L_x_338:
[----:B---3--:R-:W3:Y:S01]  /*ba30*/  LDL R2, [R1] ;  /* 0x0000000001027983 */ /* 0x008ee20000100800 */
[----:B-12---:R-:W-:Y:S01]  /*ba40*/  MOV R6, 0x400 ;  /* 0x0000040000067802 */ /* 0x006fe20000000f00 */
[----:B------:R-:W1:Y:S01]  /*ba50*/  S2R R10, SR_CgaCtaId ;  /* 0x00000000000a7919 */ /* 0x000e620000008800 */
[----:B------:R-:W-:Y:S01]  /*ba60*/  R2UR UR9, R3 ;  /* 0x00000000030972ca */ /* 0x000fe200000e0000 */
[----:B------:R-:W-:Y:S01]  /*ba70*/  UIADD3 UR4, UP0, UR40, 0x470, URZ ;  /* 0x0000047028047890 */ /* 0x000fe2000ff1e03f */
[----:B------:R-:W-:Y:S02]  /*ba80*/  R2UR UR11, R8 ;  /* 0x00000000080b72ca */ /* 0x000fe400000e0000 */
[----:B------:R-:W-:Y:S02]  /*ba90*/  R2UR UR12, R4 ;  /* 0x00000000040c72ca */ /* 0x000fe400000e0000 */
[----:B------:R-:W-:Y:S01]  /*baa0*/  R2UR UR13, R7 ;  /* 0x00000000070d72ca */ /* 0x000fe200000e0000 */
[----:B------:R-:W-:Y:S01]  /*bab0*/  UIADD3.X UR5, URZ, UR41, URZ, UP0, !UPT ;  /* 0x000000293f057290 */ /* 0x000fe200087fe43f */
[----:B-1----:R-:W-:-:S05]  /*bac0*/  LEA R6, R10, R6, 0x18 ;  /* 0x000000060a067211 */ /* 0x002fca00078ec0ff */
        /* <DEDUP_REMOVED lines=9> */
[----:B---3--:R-:W-:-:S05]  /*bb60*/  IMAD R2, R2, 0x10000, R6 ;  /* 0x0001000002027824 */ /* 0x008fca00078e0206 */
        /* <DEDUP_REMOVED lines=9> */
[----:B------:R1:W-:Y:S01]  /*bc00*/  UTMALDG.4D [UR8], [UR4], desc[UR6] ;  /* 0x00000608040075b4 */ /* 0x0003e20008019000 */
[----:B------:R-:W-:Y:S01]  /*bc10*/  UIADD3 UR16, UR14, 0xa400, URZ ;  /* 0x0000a4000e107890 */ /* 0x000fe2000fffe03f */
[----:B-1----:R-:W-:Y:S01]  /*bc20*/  UMOV UR8, UR17 ;  /* 0x0000001100087c82 */ /* 0x002fe20008000000 */
[----:B------:R-:W-:Y:S02]  /*bc30*/  UMOV UR10, UR18 ;  /* 0x00000012000a7c82 */ /* 0x000fe40008000000 */
[----:B------:R1:W-:Y:S01]  /*bc40*/  UTMALDG.4D [UR8], [UR4], desc[UR6] ;  /* 0x00000608040075b4 */ /* 0x0003e20008019000 */
[----:B------:R-:W-:Y:S01]  /*bc50*/  UIADD3 UR17, UR14, 0xc400, URZ ;  /* 0x0000c4000e117890 */ /* 0x000fe2000fffe03f */
[----:B-1----:R-:W-:Y:S01]  /*bc60*/  UMOV UR8, UR19 ;  /* 0x0000001300087c82 */ /* 0x002fe20008000000 */
[----:B------:R-:W-:-:S02]  /*bc70*/  UMOV UR10, UR20 ;  /* 0x00000014000a7c82 */ /* 0x000fc40008000000 */
[----:B------:R1:W-:Y:S02]  /*bc80*/  UTMALDG.4D [UR8], [UR4], desc[UR6] ;  /* 0x00000608040075b4 */ /* 0x0003e40008019000 */
[----:B-1----:R-:W-:Y:S01]  /*bc90*/  UMOV UR8, UR15 ;  /* 0x0000000f00087c82 */ /* 0x002fe20008000000 */
[----:B------:R-:W-:Y:S01]  /*bca0*/  UMOV UR10, UR21 ;  /* 0x00000015000a7c82 */ /* 0x000fe20008000000 */
[----:B------:R-:W-:Y:S01]  /*bcb0*/  UIADD3 UR15, UR14, 0xe400, URZ ;  /* 0x0000e4000e0f7890 */ /* 0x000fe2000fffe03f */
[----:B------:R1:W-:Y:S02]  /*bcc0*/  UTMALDG.4D [UR8], [UR4], desc[UR6] ;  /* 0x00000608040075b4 */ /* 0x0003e40008019000 */
[----:B------:R-:W-:Y:S01]  /*bcd0*/  UMOV UR14, 0x180 ;  /* 0x00000180000e7882 */ /* 0x000fe20000000000 */
[----:B-1----:R-:W-:Y:S01]  /*bce0*/  UMOV UR8, UR16 ;  /* 0x0000001000087c82 */ /* 0x002fe20008000000 */
[----:B------:R-:W-:Y:S02]  /*bcf0*/  UMOV UR10, UR22 ;  /* 0x00000016000a7c82 */ /* 0x000fe40008000000 */
[----:B------:R1:W-:Y:S02]  /*bd00*/  UTMALDG.4D [UR8], [UR4], desc[UR6] ;  /* 0x00000608040075b4 */ /* 0x0003e40008019000 */
[----:B-1----:R-:W-:Y:S01]  /*bd10*/  UMOV UR8, UR17 ;  /* 0x0000001100087c82 */ /* 0x002fe20008000000 */
[----:B------:R-:W-:Y:S01]  /*bd20*/  UMOV UR10, UR14 ;  /* 0x0000000e000a7c82 */ /* 0x000fe20008000000 */
[----:B------:R-:W-:Y:S01]  /*bd30*/  UMOV UR14, 0x1c0 ;  /* 0x000001c0000e7882 */ /* 0x000fe20000000000 */
[----:B------:R1:W-:Y:S02]  /*bd40*/  UTMALDG.4D [UR8], [UR4], desc[UR6] ;  /* 0x00000608040075b4 */ /* 0x0003e40008019000 */
[----:B-1----:R-:W-:Y:S01]  /*bd50*/  UMOV UR8, UR15 ;  /* 0x0000000f00087c82 */ /* 0x002fe20008000000 */
[----:B------:R-:W-:-:S02]  /*bd60*/  UMOV UR10, UR14 ;  /* 0x0000000e000a7c82 */ /* 0x000fc40008000000 */
[----:B------:R1:W-:Y:S02]  /*bd70*/  UTMALDG.4D [UR8], [UR4], desc[UR6] ;  /* 0x00000608040075b4 */ /* 0x0003e40008019000 */
[----:B-1----:R-:W-:Y:S01]  /*bd80*/  NOP ;  /* 0x0000000000007918 */ /* 0x002fe20000000000 */
.L_x_333:
[----:B------:R-:W-:Y:S05]  /*bd90*/  BSYNC B2 ;  /* 0x0000000000027941 */ /* 0x000fea0003800000 */
.L_x_332:
[----:B------:R-:W2:Y:S02]  /*bda0*/  LDL.LU R2, [R1+0x14] ;  /* 0x0000140001027983 */ /* 0x000ea40000300800 */
[----:B--2---:R-:W-:-:S07]  /*bdb0*/  VIADD R8, R2, 0xfffffffd ;  /* 0xfffffffd02087836 */ /* 0x004fce0000000000 */
.L_x_331:
[----:B------:R-:W-:Y:S05]  /*bdc0*/  BSYNC B1 ;  /* 0x0000000000017941 */ /* 0x000fea0003800000 */
.L_x_330:
[----:B------:R-:W-:-:S04]  /*bdd0*/  IADD3 R2, -R11, RZ, RZ ;  /* 0x000000ff0b027210 */ /* 0x000fc80007ffe1ff */
[----:B------:R-:W-:-:S13]  /*bde0*/  ISETP.NE.AND P0, PT, R9, R2, PT ;  /* 0x000000020900720c */ /* 0x000fda0003f05270 */
[----:B------:R-:W-:Y:S05]  /*bdf0*/  @!P0 BRA `(.L_x_329) ;  /* 0x00000010003c8947 */ /* 0x000fea0003800000 */
.L_x_353:
[----:B------:R-:W2:Y:S04]  /*be00*/  LDL.LU R3, [R1] ;  /* 0x0000000001037983 */ /* 0x000ea80000300800 */
[----:B------:R-:W3:Y:S01]  /*be10*/  LDL.LU R2, [R1+0x4] ;  /* 0x0000040001027983 */ /* 0x000ee20000300800 */
[----:B------:R-:W-:Y:S05]  /*be20*/  YIELD ;  /* 0x0000000000007946 */ /* 0x000fea0003800000 */
[----:B------:R-:W-:Y:S01]  /*be30*/  BSSY B1, `(.L_x_339) ;  /* 0x0000081000017945 */ /* 0x000fe20003800000 */
[----:B--2---:R-:W-:-:S05]  /*be40*/  VIADD R9, R3, 0x1 ;  /* 0x0000000103097836 */ /* 0x004fca0000000000 */
[----:B------:R-:W-:-:S04]  /*be50*/  ISETP.NE.AND P0, PT, R9, 0x2, PT ;  /* 0x000000020900780c */ /* 0x000fc80003f05270 */
[----:B------:R-:W-:Y:S02]  /*be60*/  SEL R10, RZ, 0x1, P0 ;  /* 0x00000001ff0a7807 */ /* 0x000fe40000000000 */
[----:B------:R-:W-:Y:S02]  /*be70*/  SEL R9, R9, RZ, P0 ;  /* 0x000000ff09097207 */ /* 0x000fe40000000000 */
[----:B---3--:R-:W-:Y:S01]  /*be80*/  LOP3.LUT R10, R2, R10, RZ, 0x3c, !PT ;  /* 0x0000000a020a7212 */ /* 0x008fe200078e3cff */
[----:B-1----:R-:W-:Y:S06]  /*be90*/  @!P6 BRA `(.L_x_340) ;  /* 0x0000000400e8e947 */ /* 0x002fec0003800000 */
[----:B------:R-:W-:Y:S01]  /*bea0*/  ULDC.64 UR4, c[0x0][0x3f8] ;  /* 0x0000fe0000047ab9 */ /* 0x000fe20000000a00 */
[----:B------:R-:W-:Y:S01]  /*beb0*/  IMAD.MOV.U32 R11, RZ, RZ, R8 ;  /* 0x000000ffff0b7224 */ /* 0x000fe200078e0008 */
[----:B------:R-:W-:-:S04]  /*bec0*/  ISETP.NE.U32.AND P0, PT, RZ, UR4, PT ;  /* 0x00000004ff007c0c */ /* 0x000fc8000bf05070 */
[----:B------:R-:W-:-:S13]  /*bed0*/  ISETP.NE.AND.EX P0, PT, RZ, UR5, PT, P0 ;  /* 0x00000005ff007c0c */ /* 0x000fda000bf05300 */
[----:B------:R-:W-:Y:S05]  /*bee0*/  @!P0 BRA `(.L_x_341) ;  /* 0x0000000000448947 */ /* 0x000fea0003800000 */
[----:B------:R-:W1:Y:S01]  /*bef0*/  LDC R7, c[0x0][0x41c] ;  /* 0x00010700ff077b82 */ /* 0x000e620000000800 */
[----:B------:R-:W-:Y:S01]  /*bf00*/  ULDC.64 UR6, c[0x0][0x408] ;  /* 0x0001020000067ab9 */ /* 0x000fe20000000a00 */
[----:B-1----:R-:W-:-:S13]  /*bf10*/  ISETP.NE.AND P0, PT, R7, 0x1, PT ;  /* 0x000000010700780c */ /* 0x002fda0003f05270 */
[----:B------:R-:W1:Y:S02]  /*bf20*/  @P0 LDC.64 R2, c[0x0][0x420] ;  /* 0x00010800ff020b82 */ /* 0x000e640000000a00 */
[----:B-1----:R-:W-:-:S04]  /*bf30*/  @P0 IMAD.HI.U32 R6, R8, R2, RZ ;  /* 0x0000000208060227 */ /* 0x002fc800078e00ff */
[----:B------:R-:W-:Y:S01]  /*bf40*/  IMAD.MOV.U32 R2, RZ, RZ, R8 ;  /* 0x000000ffff027224 */ /* 0x000fe200078e0008 */
[----:B------:R-:W-:-:S04]  /*bf50*/  @P0 SHF.R.U32.HI R2, RZ, R3, R6 ;  /* 0x00000003ff020219 */ /* 0x000fc80000011606 */
[--C-:B------:R-:W-:Y:S01]  /*bf60*/  SHF.R.S32.HI R3, RZ, 0x1f, R2.reuse ;  /* 0x0000001fff037819 */ /* 0x100fe20000011402 */
[----:B------:R-:W-:-:S04]  /*bf70*/  IMAD.MOV R11, RZ, RZ, -R2 ;  /* 0x000000ffff0b7224 */ /* 0x000fc800078e0a02 */
[----:B------:R-:W-:Y:S02]  /*bf80*/  IMAD R11, R7, R11, R8 ;  /* 0x0000000b070b7224 */ /* 0x000fe400078e0208 */
[----:B------:R-:W-:Y:S02]  /*bf90*/  IMAD R7, R5, UR6, RZ ;  /* 0x0000000605077c24 */ /* 0x000fe4000f8e02ff */
[----:B------:R-:W-:-:S04]  /*bfa0*/  IMAD.WIDE.U32 R2, R0, UR6, R2 ;  /* 0x0000000600027c25 */ /* 0x000fc8000f8e0002 */
[----:B------:R-:W-:Y:S01]  /*bfb0*/  IMAD R7, R0, UR7, R7 ;  /* 0x0000000700077c24 */ /* 0x000fe2000f8e0207 */
[----:B------:R-:W-:-:S03]  /*bfc0*/  LEA R6, P0, R2, UR4, 0x2 ;  /* 0x0000000402067c11 */ /* 0x000fc6000f8010ff */
[----:B------:R-:W-:-:S05]  /*bfd0*/  IMAD.IADD R7, R7, 0x1, R3 ;  /* 0x0000000107077824 */ /* 0x000fca00078e0203 */
[----:B------:R-:W-:-:S06]  /*bfe0*/  LEA.HI.X R7, R2, UR5, R7, 0x2, P0 ;  /* 0x0000000502077c11 */ /* 0x000fcc00080f1407 */
[----:B------:R1:W5:Y:S02]  /*bff0*/  LDG.E R7, desc[UR38][R6.64] ;  /* 0x0000002606077981 */ /* 0x000364000c1e1900 */
.L_x_341:
[----:B------:R-:W2:Y:S01]  /*c000*/  S2R R3, SR_CgaCtaId ;  /* 0x0000000000037919 */ /* 0x000ea20000008800 */
[----:B------:R-:W-:-:S04]  /*c010*/  MOV R2, 0x400 ;  /* 0x0000040000027802 */ /* 0x000fc80000000f00 */
[----:B--2---:R-:W-:Y:S02]  /*c020*/  LEA R2, R3, R2, 0x18 ;  /* 0x0000000203027211 */ /* 0x004fe400078ec0ff */
[----:B------:R-:W-:Y:S02]  /*c030*/  SHF.L.U32 R3, R10, 0x1f, RZ ;  /* 0x0000001f0a037819 */ /* 0x000fe400000006ff */
[----:B------:R-:W-:-:S04]  /*c040*/  LEA R2, R9, R2, 0x3 ;  /* 0x0000000209027211 */ /* 0x000fc800078e18ff */
[----:B------:R-:W2:Y:S02]  /*c050*/  SYNCS.PHASECHK.TRANS64.TRYWAIT P0, [R2+URZ+0x28c40], R3 ;  /* 0x028c4003020075a7 */ /* 0x000ea4000800017f */
[----:B--2---:R-:W-:Y:S05]  /*c060*/  @!P0 BRA `(.L_x_342) ;  /* 0x0000002000dc8947 */ /* 0x004fea0003800000 */
.L_x_396:
[----:B-1----:R-:W1:Y:S02]  /*c070*/  S2R R6, SR_TID.X ;  /* 0x0000000000067919 */ /* 0x002e640000002100 */
[----:B-1----:R-:W-:-:S04]  /*c080*/  LOP3.LUT R6, R6, 0x7f, RZ, 0xc0, !PT ;  /* 0x0000007f06067812 */ /* 0x002fc800078ec0ff */
[----:B------:R-:W-:-:S13]  /*c090*/  ISETP.NE.AND P0, PT, R6, RZ, PT ;  /* 0x000000ff0600720c */ /* 0x000fda0003f05270 */
[----:B------:R-:W-:Y:S05]  /*c0a0*/  @P0 BRA `(.L_x_343) ;  /* 0x00000000001c0947 */ /* 0x000fea0003800000 */
[----:B------:R-:W1:Y:S01]  /*c0b0*/  S2R R6, SR_TID.X ;  /* 0x0000000000067919 */ /* 0x000e620000002100 */
[----:B------:R-:W-:-:S04]  /*c0c0*/  IMAD.MOV.U32 R13, RZ, RZ, 0x2000 ;  /* 0x00002000ff0d7424 */ /* 0x000fc800078e00ff */
[----:B------:R3:W-:Y:S01]  /*c0d0*/  SYNCS.ARRIVE.TRANS64 RZ, [R2+URZ+0x28c30], R13 ;  /* 0x028c300d02ff79a7 */ /* 0x0007e2000800003f */
[----:B-1----:R-:W-:-:S04]  /*c0e0*/  LOP3.LUT R6, R6, 0x1f, RZ, 0xc0, !PT ;  /* 0x0000001f06067812 */ /* 0x002fc800078ec0ff */
[----:B------:R-:W-:-:S13]  /*c0f0*/  ISETP.NE.AND P1, PT, R6, RZ, PT ;  /* 0x000000ff0600720c */ /* 0x000fda0003f25270 */
[----:B---3--:R-:W-:Y:S05]  /*c100*/  @!P1 BRA `(.L_x_343) ;  /* 0x0000000000049947 */ /* 0x008fea0003800000 */
[----:B------:R-:W-:Y:S01]  /*c110*/  BPT.TRAP 0x1 ;  /* 0x000000040000795c */ /* 0x000fe20000300000 */
.L_x_343:
[----:B------:R-:W3:Y:S01]  /*c120*/  LDL R12, [R1+0x8] ;  /* 0x00000800010c7983 */ /* 0x000ee20000100800 */
[----:B------:R-:W-:Y:S01]  /*c130*/  MOV R6, 0x400 ;  /* 0x0000040000067802 */ /* 0x000fe20000000f00 */
[----:B------:R-:W1:Y:S01]  /*c140*/  S2R R13, SR_CgaCtaId ;  /* 0x00000000000d7919 */ /* 0x000e620000008800 */
[----:B------:R-:W-:Y:S01]  /*c150*/  R2UR UR9, R2 ;  /* 0x00000000020972ca */ /* 0x000fe200000e0000 */
[----:B------:R-:W-:Y:S01]  /*c160*/  UIADD3 UR4, UP0, UR40, 0x370, URZ ;  /* 0x0000037028047890 */ /* 0x000fe2000ff1e03f */
[----:B------:R-:W-:Y:S02]  /*c170*/  R2UR UR12, R4 ;  /* 0x00000000040c72ca */ /* 0x000fe400000e0000 */
[----:B-----5:R-:W-:Y:S01]  /*c180*/  R2UR UR13, R7 ;  /* 0x00000000070d72ca */ /* 0x020fe200000e0000 */
[----:B------:R-:W-:Y:S01]  /*c190*/  UIADD3.X UR5, URZ, UR41, URZ, UP0, !UPT ;  /* 0x000000293f057290 */ /* 0x000fe200087fe43f */
[----:B-1----:R-:W-:-:S05]  /*c1a0*/  LEA R6, R13, R6, 0x18 ;  /* 0x000000060d067211 */ /* 0x002fca00078ec0ff */
[----:B------:R-:W-:-:S05]  /*c1b0*/  IMAD R6, R9, 0x2000, R6 ;  /* 0x0000200009067824 */ /* 0x000fca00078e0206 */
[----:B------:R-:W-:Y:S01]  /*c1c0*/  R2UR UR8, R6 ;  /* 0x00000000060872ca */ /* 0x000fe200000e0000 */
[----:B------:R-:W-:Y:S01]  /*c1d0*/  UIADD3 UR9, UR9, 0x28c30, URZ ;  /* 0x00028c3009097890 */ /* 0x000fe2000fffe03f */
[----:B------:R-:W-:Y:S01]  /*c1e0*/  UMOV UR6, 0x0 ;  /* 0x0000000000067882 */ /* 0x000fe20000000000 */
[----:B------:R-:W-:Y:S01]  /*c1f0*/  UMOV UR7, 0x14f00000 ;  /* 0x14f0000000077882 */ /* 0x000fe20000000000 */
[----:B------:R-:W-:-:S09]  /*c200*/  UMOV UR10, URZ ;  /* 0x0000003f000a7c82 */ /* 0x000fd20008000000 */
[----:B------:R-:W-:Y:S01]  /*c210*/  UIADD3 UR8, UR8, 0x22400, URZ ;  /* 0x0002240008087890 */ /* 0x000fe2000fffe03f */
[----:B---3--:R-:W-:-:S05]  /*c220*/  IMAD R6, R11, 0x40, R12 ;  /* 0x000000400b067824 */ /* 0x008fca00078e020c */
[----:B------:R-:W-:-:S13]  /*c230*/  R2UR UR11, R6 ;  /* 0x00000000060b72ca */ /* 0x000fda00000e0000 */
[----:B------:R1:W-:Y:S01]  /*c240*/  UTMALDG.4D [UR8], [UR4], desc[UR6] ;  /* 0x00000608040075b4 */ /* 0x0003e20008019000 */
[----:B------:R-:W3:Y:S02]  /*c250*/  SYNCS.PHASECHK.TRANS64.TRYWAIT P1, [R2+URZ+0x28c60], R3 ;  /* 0x028c6003020075a7 */ /* 0x000ee4000802017f */
[----:B-1-3--:R-:W-:Y:S05]  /*c260*/  @!P1 BRA `(.L_x_344) ;  /* 0x0000002000709947 */ /* 0x00afea0003800000 */
.L_x_397:
        /* <DEDUP_REMOVED lines=8> */
.L_x_345:
        /* <DEDUP_REMOVED lines=53> */
.L_x_340:
[----:B------:R-:W-:Y:S05]  /*c640*/  BSYNC B1 ;  /* 0x0000000000017941 */ /* 0x000fea0003800000 */
.L_x_339:
[----:B------:R-:W-:Y:S01]  /*c650*/  IADD3 R9, R9, 0x1, RZ ;  /* 0x0000000109097810 */ /* 0x000fe20007ffe0ff */
[----:B------:R-:W-:Y:S03]  /*c660*/  BSSY B1, `(.L_x_346) ;  /* 0x0000084000017945 */ /* 0x000fe60003800000 */
[----:B------:R-:W-:-:S04]  /*c670*/  ISETP.NE.AND P0, PT, R9, 0x2, PT ;  /* 0x000000020900780c */ /* 0x000fc80003f05270 */
[----:B------:R-:W-:Y:S02]  /*c680*/  SEL R3, RZ, 0x1, P0 ;  /* 0x00000001ff037807 */ /* 0x000fe40000000000 */
[----:B------:R-:W-:Y:S02]  /*c690*/  SEL R12, R9, RZ, P0 ;  /* 0x000000ff090c7207 */ /* 0x000fe40000000000 */
[----:B------:R-:W-:-:S05]  /*c6a0*/  LOP3.LUT R11, R10, R3, RZ, 0x3c, !PT ;  /* 0x000000030a0b7212 */ /* 0x000fca00078e3cff */
[----:B------:R1:W-:Y:S04]  /*c6b0*/  STL [R1+0x4], R11 ;  /* 0x0000040b01007387 */ /* 0x0003e80000100800 */
[----:B------:R1:W-:Y:S01]  /*c6c0*/  STL [R1], R12 ;  /* 0x0000000c01007387 */ /* 0x0003e20000100800 */
[----:B------:R-:W-:Y:S05]  /*c6d0*/  @!P6 BRA `(.L_x_347) ;  /* 0x0000000400f0e947 */ /* 0x000fea0003800000 */
[----:B------:R-:W-:Y:S01]  /*c6e0*/  ULDC.64 UR4, c[0x0][0x3f8] ;  /* 0x0000fe0000047ab9 */ /* 0x000fe20000000a00 */
[----:B------:R-:W-:Y:S01]  /*c6f0*/  VIADD R9, R8, 0xffffffff ;  /* 0xffffffff08097836 */ /* 0x000fe20000000000 */
[----:B------:R-:W-:-:S04]  /*c700*/  ISETP.NE.U32.AND P0, PT, RZ, UR4, PT ;  /* 0x00000004ff007c0c */ /* 0x000fc8000bf05070 */
[----:B------:R-:W-:-:S13]  /*c710*/  ISETP.NE.AND.EX P0, PT, RZ, UR5, PT, P0 ;  /* 0x00000005ff007c0c */ /* 0x000fda000bf05300 */
[----:B------:R-:W-:Y:S05]  /*c720*/  @!P0 BRA `(.L_x_348) ;  /* 0x0000000000448947 */ /* 0x000fea0003800000 */
[----:B------:R-:W2:Y:S01]  /*c730*/  LDC R6, c[0x0][0x41c] ;  /* 0x00010700ff067b82 */ /* 0x000ea20000000800 */
[----:B------:R-:W-:Y:S02]  /*c740*/  ULDC.64 UR6, c[0x0][0x408] ;  /* 0x0001020000067ab9 */ /* 0x000fe40000000a00 */
[----:B------:R-:W-:-:S04]  /*c750*/  IMAD R7, R5, UR6, RZ ;  /* 0x0000000605077c24 */ /* 0x000fc8000f8e02ff */
[----:B------:R-:W-:Y:S01]  /*c760*/  IMAD R7, R0, UR7, R7 ;  /* 0x0000000700077c24 */ /* 0x000fe2000f8e0207 */
[----:B--2---:R-:W-:-:S13]  /*c770*/  ISETP.NE.AND P0, PT, R6, 0x1, PT ;  /* 0x000000010600780c */ /* 0x004fda0003f05270 */
[----:B------:R-:W2:Y:S02]  /*c780*/  @P0 LDC.64 R2, c[0x0][0x420] ;  /* 0x00010800ff020b82 */ /* 0x000ea40000000a00 */
[----:B--2---:R-:W-:-:S04]  /*c790*/  @P0 IMAD.HI.U32 R10, R9, R2, RZ ;  /* 0x00000002090a0227 */ /* 0x004fc800078e00ff */
[----:B------:R-:W-:Y:S01]  /*c7a0*/  IMAD.MOV.U32 R2, RZ, RZ, R9 ;  /* 0x000000ffff027224 */ /* 0x000fe200078e0009 */
[----:B------:R-:W-:-:S05]  /*c7b0*/  @P0 SHF.R.U32.HI R2, RZ, R3, R10 ;  /* 0x00000003ff020219 */ /* 0x000fca000001160a */
[----:B------:R-:W-:-:S04]  /*c7c0*/  IMAD.MOV R3, RZ, RZ, -R2 ;  /* 0x000000ffff037224 */ /* 0x000fc800078e0a02 */
[----:B------:R-:W-:Y:S01]  /*c7d0*/  IMAD R9, R6, R3, R9 ;  /* 0x0000000306097224 */ /* 0x000fe200078e0209 */
[----:B------:R-:W-:-:S03]  /*c7e0*/  SHF.R.S32.HI R3, RZ, 0x1f, R2 ;  /* 0x0000001fff037819 */ /* 0x000fc60000011402 */
[----:B------:R-:W-:-:S04]  /*c7f0*/  IMAD.WIDE.U32 R2, R0, UR6, R2 ;  /* 0x0000000600027c25 */ /* 0x000fc8000f8e0002 */
[----:B------:R-:W-:Y:S01]  /*c800*/  IMAD.IADD R7, R7, 0x1, R3 ;  /* 0x0000000107077824 */ /* 0x000fe200078e0203 */
[----:B------:R-:W-:-:S04]  /*c810*/  LEA R6, P0, R2, UR4, 0x2 ;  /* 0x0000000402067c11 */ /* 0x000fc8000f8010ff */
[----:B------:R-:W-:-:S06]  /*c820*/  LEA.HI.X R7, R2, UR5, R7, 0x2, P0 ;  /* 0x0000000502077c11 */ /* 0x000fcc00080f1407 */
[----:B------:R2:W5:Y:S03]  /*c830*/  LDG.E R7, desc[UR38][R6.64] ;  /* 0x0000002606077981 */ /* 0x000566000c1e1900 */
.L_x_348:
[----:B------:R-:W3:Y:S01]  /*c840*/  S2R R3, SR_CgaCtaId ;  /* 0x0000000000037919 */ /* 0x000ee20000008800 */
[----:B------:R-:W-:-:S04]  /*c850*/  MOV R2, 0x400 ;  /* 0x0000040000027802 */ /* 0x000fc80000000f00 */
[----:B---3--:R-:W-:Y:S02]  /*c860*/  LEA R2, R3, R2, 0x18 ;  /* 0x0000000203027211 */ /* 0x008fe400078ec0ff */
[----:B------:R-:W-:-:S03]  /*c870*/  SHF.L.U32 R3, R11, 0x1f, RZ ;  /* 0x0000001f0b037819 */ /* 0x000fc600000006ff */
[----:B------:R-:W-:-:S04]  /*c880*/  IMAD R2, R12, 0x8, R2 ;  /* 0x000000080c027824 */ /* 0x000fc800078e0202 */
[----:B------:R-:W3:Y:S02]  /*c890*/  SYNCS.PHASECHK.TRANS64.TRYWAIT P0, [R2+URZ+0x28c40], R3 ;  /* 0x028c4003020075a7 */ /* 0x000ee4000800017f */
[----:B---3--:R-:W-:Y:S05]  /*c8a0*/  @!P0 BRA `(.L_x_349) ;  /* 0x0000001800f48947 */ /* 0x008fea0003800000 */
.L_x_398:
[----:B--2---:R-:W2:Y:S02]  /*c8b0*/  S2R R6, SR_TID.X ;  /* 0x0000000000067919 */ /* 0x004ea40000002100 */
[----:B--2---:R-:W-:-:S04]  /*c8c0*/  LOP3.LUT R6, R6, 0x7f, RZ, 0xc0, !PT ;  /* 0x0000007f06067812 */ /* 0x004fc800078ec0ff */
[----:B------:R-:W-:-:S13]  /*c8d0*/  ISETP.NE.AND P0, PT, R6, RZ, PT ;  /* 0x000000ff0600720c */ /* 0x000fda0003f05270 */
[----:B------:R-:W-:Y:S05]  /*c8e0*/  @P0 BRA `(.L_x_350) ;  /* 0x00000000001c0947 */ /* 0x000fea0003800000 */
[----:B------:R-:W2:Y:S01]  /*c8f0*/  S2R R6, SR_TID.X ;  /* 0x0000000000067919 */ /* 0x000ea20000002100 */
[----:B-1----:R-:W-:-:S04]  /*c900*/  MOV R11, 0x2000 ;  /* 0x00002000000b7802 */ /* 0x002fc80000000f00 */
[----:B------:R4:W-:Y:S01]  /*c910*/  SYNCS.ARRIVE.TRANS64 RZ, [R2+URZ+0x28c30], R11 ;  /* 0x028c300b02ff79a7 */ /* 0x0009e2000800003f */
[----:B--2---:R-:W-:-:S04]  /*c920*/  LOP3.LUT R6, R6, 0x1f, RZ, 0xc0, !PT ;  /* 0x0000001f06067812 */ /* 0x004fc800078ec0ff */
[----:B------:R-:W-:-:S13]  /*c930*/  ISETP.NE.AND P1, PT, R6, RZ, PT ;  /* 0x000000ff0600720c */ /* 0x000fda0003f25270 */
[----:B----4-:R-:W-:Y:S05]  /*c940*/  @!P1 BRA `(.L_x_350) ;  /* 0x0000000000049947 */ /* 0x010fea0003800000 */
[----:B------:R-:W-:Y:S01]  /*c950*/  BPT.TRAP 0x1 ;  /* 0x000000040000795c */ /* 0x000fe20000300000 */
.L_x_350:
[----:B------:R-:W2:Y:S01]  /*c960*/  LDL R6, [R1] ;  /* 0x0000000001067983 */ /* 0x000ea20000100800 */
[----:B-1----:R-:W-:-:S03]  /*c970*/  MOV R11, 0x400 ;  /* 0x00000400000b7802 */ /* 0x002fc60000000f00 */
[----:B------:R-:W4:Y:S01]  /*c980*/  LDL R10, [R1+0x8] ;  /* 0x00000800010a7983 */ /* 0x000f220000100800 */
[----:B------:R-:W1:Y:S01]  /*c990*/  S2R R12, SR_CgaCtaId ;  /* 0x00000000000c7919 */ /* 0x000e620000008800 */
[----:B------:R-:W-:Y:S01]  /*c9a0*/  R2UR UR9, R2 ;  /* 0x00000000020972ca */ /* 0x000fe200000e0000 */
[----:B------:R-:W-:Y:S01]  /*c9b0*/  UIADD3 UR4, UP0, UR40, 0x370, URZ ;  /* 0x0000037028047890 */ /* 0x000fe2000ff1e03f */
[----:B------:R-:W-:Y:S02]  /*c9c0*/  R2UR UR12, R4 ;  /* 0x00000000040c72ca */ /* 0x000fe400000e0000 */
[----:B-----5:R-:W-:Y:S01]  /*c9d0*/  R2UR UR13, R7 ;  /* 0x00000000070d72ca */ /* 0x020fe200000e0000 */
[----:B------:R-:W-:Y:S01]  /*c9e0*/  UIADD3.X UR5, URZ, UR41, URZ, UP0, !UPT ;  /* 0x000000293f057290 */ /* 0x000fe200087fe43f */
[----:B-1----:R-:W-:-:S07]  /*c9f0*/  LEA R11, R12, R11, 0x18 ;  /* 0x0000000b0c0b7211 */ /* 0x002fce00078ec0ff */
[----:B------:R-:W-:Y:S01]  /*ca00*/  UIADD3 UR9, UR9, 0x28c30, URZ ;  /* 0x00028c3009097890 */ /* 0x000fe2000fffe03f */
[----:B------:R-:W-:Y:S01]  /*ca10*/  UMOV UR6, 0x0 ;  /* 0x0000000000067882 */ /* 0x000fe20000000000 */
[----:B------:R-:W-:Y:S01]  /*ca20*/  UMOV UR7, 0x14f00000 ;  /* 0x14f0000000077882 */ /* 0x000fe20000000000 */
[----:B------:R-:W-:Y:S01]  /*ca30*/  UMOV UR10, URZ ;  /* 0x0000003f000a7c82 */ /* 0x000fe20008000000 */
[----:B--2---:R-:W-:-:S05]  /*ca40*/  IMAD R6, R6, 0x2000, R11 ;  /* 0x0000200006067824 */ /* 0x004fca00078e020b */
[----:B------:R-:W-:Y:S01]  /*ca50*/  R2UR UR8, R6 ;  /* 0x00000000060872ca */ /* 0x000fe200000e0000 */
[----:B----4-:R-:W-:-:S05]  /*ca60*/  IMAD R9, R9, 0x40, R10 ;  /* 0x0000004009097824 */ /* 0x010fca00078e020a */
[----:B------:R-:W-:-:S07]  /*ca70*/  R2UR UR11, R9 ;  /* 0x00000000090b72ca */ /* 0x000fce00000e0000 */
[----:B------:R-:W-:-:S09]  /*ca80*/  UIADD3 UR8, UR8, 0x22400, URZ ;  /* 0x0002240008087890 */ /* 0x000fd2000fffe03f */
[----:B------:R1:W-:Y:S01]  /*ca90*/  UTMALDG.4D [UR8], [UR4], desc[UR6] ;  /* 0x00000608040075b4 */ /* 0x0003e20008019000 */
[----:B------:R-:W2:Y:S02]  /*caa0*/  SYNCS.PHASECHK.TRANS64.TRYWAIT P1, [R2+URZ+0x28c60], R3 ;  /* 0x028c6003020075a7 */ /* 0x000ea4000802017f */
[----:B-12---:R-:W-:Y:S05]  /*cab0*/  @!P1 BRA `(.L_x_351) ;  /* 0x0000001800849947 */ /* 0x006fea0003800000 */
.L_x_399:
[----:B------:R-:W-:Y:S05]  /*cac0*/  @P0 BRA `(.L_x_352) ;  /* 0x00000000001c0947 */ /* 0x000fea0003800000 */
[----:B------:R-:W2:Y:S01]  /*cad0*/  S2R R6, SR_TID.X ;  /* 0x0000000000067919 */ /* 0x000ea20000002100 */
[----:B-1-3--:R-:W-:-:S04]  /*cae0*/  IMAD.MOV.U32 R3, RZ, RZ, 0x10000 ;  /* 0x00010000ff037424 */ /* 0x00afc800078e00ff */
[----:B------:R4:W-:Y:S01]  /*caf0*/  SYNCS.ARRIVE.TRANS64 RZ, [R2+URZ+0x28c50], R3 ;  /* 0x028c500302ff79a7 */ /* 0x0009e2000800003f */
[----:B--2---:R-:W-:-:S04]  /*cb00*/  LOP3.LUT R6, R6, 0x1f, RZ, 0xc0, !PT ;  /* 0x0000001f06067812 */ /* 0x004fc800078ec0ff */
[----:B------:R-:W-:-:S13]  /*cb10*/  ISETP.NE.AND P1, PT, R6, RZ, PT ;  /* 0x000000ff0600720c */ /* 0x000fda0003f25270 */
[----:B----4-:R-:W-:Y:S05]  /*cb20*/  @!P1 BRA `(.L_x_352) ;  /* 0x0000000000049947 */ /* 0x010fea0003800000 */
[----:B------:R-:W-:Y:S01]  /*cb30*/  BPT.TRAP 0x1 ;  /* 0x000000040000795c */ /* 0x000fe20000300000 */
.L_x_352:
[----:B-1-3--:R-:W2:Y:S01]  /*cb40*/  LDL R3, [R1] ;  /* 0x0000000001037983 */ /* 0x00aea20000100800 */
[----:B------:R-:W-:Y:S01]  /*cb50*/  MOV R6, 0x400 ;  /* 0x0000040000067802 */ /* 0x000fe20000000f00 */
        /* <DEDUP_REMOVED lines=17> */
[----:B--2---:R-:W-:-:S05]  /*cc70*/  IMAD R2, R3, 0x10000, R6 ;  /* 0x0001000003027824 */ /* 0x004fca00078e0206 */
        /* <DEDUP_REMOVED lines=33> */
[----:B--2---:R-:W-:Y:S01]  /*ce90*/  NOP ;  /* 0x0000000000007918 */ /* 0x004fe20000000000 */
.L_x_347:
[----:B------:R-:W-:Y:S05]  /*cea0*/  BSYNC B1 ;  /* 0x0000000000017941 */ /* 0x000fea0003800000 */
.L_x_346:
[C---:B------:R-:W-:Y:S01]  /*ceb0*/  ISETP.GT.AND P0, PT, R8.reuse, 0x1, PT ;  /* 0x000000010800780c */ /* 0x040fe20003f04270 */
[----:B------:R-:W-:-:S05]  /*cec0*/  VIADD R2, R8, 0xfffffffe ;  /* 0xfffffffe08027836 */ /* 0x000fca0000000000 */
[----:B------:R-:W-:-:S07]  /*ced0*/  MOV R8, R2 ;  /* 0x0000000200087202 */ /* 0x000fce0000000f00 */
[----:B------:R-:W-:Y:S05]  /*cee0*/  @P0 BRA `(.L_x_353) ;  /* 0xffffffec00c40947 */ /* 0x000fea000383ffff */
.L_x_329:
[----:B------:R-:W-:Y:S05]  /*cef0*/  BSYNC B0 ;  /* 0x0000000000007941 */ /* 0x000fea0003800000 */
.L_x_328:
[----:B------:R-:W2:Y:S01]  /*cf00*/  LDL.LU R3, [R1] ;  /* 0x0000000001037983 */ /* 0x000ea20000300800 */
[----:B------:R-:W-:Y:S01]  /*cf10*/  BSSY B0, `(.L_x_354) ;  /* 0x0000016000007945 */ /* 0x000fe20003800000 */
[----:B------:R-:W3:Y:S02]  /*cf20*/  S2R R2, SR_TID.X ;  /* 0x0000000000027919 */ /* 0x000ee40000002100 */
[----:B---3--:R-:W-:-:S04]  /*cf30*/  LOP3.LUT R2, R2, 0x1f, RZ, 0xc0, !PT ;  /* 0x0000001f02027812 */ /* 0x008fc800078ec0ff */
[----:B------:R-:W-:Y:S01]  /*cf40*/  ISETP.NE.AND P1, PT, R2, RZ, PT ;  /* 0x000000ff0200720c */ /* 0x000fe20003f25270 */
[----:B--2---:R-:W-:-:S05]  /*cf50*/  VIADD R0, R3, 0x1 ;  /* 0x0000000103007836 */ /* 0x004fca0000000000 */
[----:B------:R-:W-:-:S04]  /*cf60*/  ISETP.NE.AND P0, PT, R0, 0x2, PT ;  /* 0x000000020000780c */ /* 0x000fc80003f05270 */
[----:B------:R-:W-:Y:S02]  /*cf70*/  SEL R2, R0, RZ, P0 ;  /* 0x000000ff00027207 */ /* 0x000fe40000000000 */
[----:B------:R-:W-:-:S03]  /*cf80*/  SEL R0, RZ, 0x1, P0 ;  /* 0x00000001ff007807 */ /* 0x000fc60000000000 */
[----:B------:R2:W-:Y:S01]  /*cf90*/  STL [R1], R2 ;  /* 0x0000000201007387 */ /* 0x0005e20000100800 */
[----:B------:R-:W-:Y:S05]  /*cfa0*/  @P1 BRA `(.L_x_355) ;  /* 0x0000000000301947 */ /* 0x000fea0003800000 */
[----:B------:R-:W3:Y:S01]  /*cfb0*/  S2R R7, SR_LANEID ;  /* 0x0000000000077919 */ /* 0x000ee20000000000 */
[----:B------:R-:W-:Y:S01]  /*cfc0*/  VOTEU.ANY UR4, UPT, PT ;  /* 0x0000000000047886 */ /* 0x000fe200038e0100 */
[----:B--2---:R-:W2:Y:S01]  /*cfd0*/  LDC.64 R2, c[0x0][0xc38] ;  /* 0x00030e00ff027b82 */ /* 0x004ea20000000a00 */
[----:B------:R-:W3:Y:S08]  /*cfe0*/  FLO.U32 R4, UR4 ;  /* 0x0000000400047d00 */ /* 0x000ef000080e0000 */
[----:B------:R-:W2:Y:S01]  /*cff0*/  POPC R5, UR4 ;  /* 0x0000000400057d09 */ /* 0x000ea20008000000 */
[----:B---3--:R-:W-:-:S13]  /*d000*/  ISETP.EQ.U32.AND P0, PT, R4, R7, PT ;  /* 0x000000070400720c */ /* 0x008fda0003f02070 */
[----:B--2---:R-:W2:Y:S01]  /*d010*/  @P0 ATOMG.E.ADD.STRONG.GPU PT, R3, desc[UR38][R2.64], R5 ;  /* 0x00000005020309a8 */ /* 0x004ea200081ee1e6 */
[----:B------:R-:W3:Y:S02]  /*d020*/  S2R R6, SR_LTMASK ;  /* 0x0000000000067919 */ /* 0x000ee40000003900 */
[----:B---3--:R-:W-:-:S04]  /*d030*/  LOP3.LUT R6, R6, UR4, RZ, 0xc0, !PT ;  /* 0x0000000406067c12 */ /* 0x008fc8000f8ec0ff */
[----:B------:R-:W3:Y:S01]  /*d040*/  POPC R7, R6 ;  /* 0x0000000600077309 */ /* 0x000ee20000000000 */
[----:B--2---:R-:W3:Y:S02]  /*d050*/  SHFL.IDX PT, R4, R3, R4, 0x1f ;  /* 0x00001f0403047589 */ /* 0x004ee400000e0000 */
[----:B---3--:R-:W-:-:S07]  /*d060*/  IADD3 R16, R4, UR37, R7 ;  /* 0x0000002504107c10 */ /* 0x008fce000fffe007 */
.L_x_355:
[----:B------:R-:W-:Y:S05]  /*d070*/  BSYNC B0 ;  /* 0x0000000000007941 */ /* 0x000fea0003800000 */
.L_x_354:
[----:B--2---:R-:W2:Y:S02]  /*d080*/  LDL.LU R2, [R1+0x4] ;  /* 0x0000040001027983 */ /* 0x004ea40000300800 */
[----:B--2---:R-:W-:-:S05]  /*d090*/  LOP3.LUT R2, R2, R0, RZ, 0x3c, !PT ;  /* 0x0000000002027212 */ /* 0x004fca00078e3cff */
[----:B------:R2:W-:Y:S02]  /*d0a0*/  STL [R1+0x4], R2 ;  /* 0x0000040201007387 */ /* 0x0005e40000100800 */
.L_x_311:
[----:B------:R-:W-:Y:S05]  /*d0b0*/  BSYNC B6 ;  /* 0x0000000000067941 */ /* 0x000fea0003800000 */
.L_x_309:
[----:B------:R-:W-:-:S03]  /*d0c0*/  UMOV UR4, 0xffffffff ;  /* 0xffffffff00047882 */ /* 0x000fc60000000000 */
[----:B------:R-:W-:Y:S05]  /*d0d0*/  BRA.DIV UR4, `(.L_x_356) ;  /* 0x0000001604107947 */ /* 0x000fea000b800000 */
[----:B------:R3:W4:Y:S04]  /*d0e0*/  SHFL.IDX PT, R4, R16, RZ, 0x1f ;  /* 0x00001fff10047589 */ /* 0x00072800000e0000 */
[----:B------:R3:W0:Y:S02]  /*d0f0*/  SHFL.IDX PT, R5, R16, 0x1, 0x1f ;  /* 0x00201f0010057f89 */ /* 0x00062400000e0000 */
.L_x_403:
[----:B0-----:R-:W0:Y:S01]  /*d100*/  S2R R0, SR_TID.X ;  /* 0x0000000000007919 */ /* 0x001e220000002100 */
[----:B------:R-:W-:Y:S01]  /*d110*/  ULDC UR4, c[0x0][0xc14] ;  /* 0x0003050000047ab9 */ /* 0x000fe20000000800 */
[----:B------:R-:W-:Y:S01]  /*d120*/  BSSY B0, `(.L_x_357) ;  /* 0x000000b000007945 */ /* 0x000fe20003800000 */
[----:B------:R-:W-:Y:S01]  /*d130*/  IMAD.MOV.U32 R3, RZ, RZ, RZ ;  /* 0x000000ffff037224 */ /* 0x000fe200078e00ff */
[----:B0-----:R-:W-:Y:S01]  /*d140*/  LOP3.LUT R8, R0, 0x1f, RZ, 0xc0, !PT ;  /* 0x0000001f00087812 */ /* 0x001fe200078ec0ff */
[----:B------:R-:W-:-:S03]  /*d150*/  IMAD.U32 R0, RZ, RZ, UR4 ;  /* 0x00000004ff007e24 */ /* 0x000fc6000f8e00ff */
[C---:B------:R-:W-:Y:S01]  /*d160*/  ISETP.NE.AND P0, PT, R8.reuse, 0x1f, PT ;  /* 0x0000001f0800780c */ /* 0x040fe20003f05270 */
[----:B------:R-:W-:-:S05]  /*d170*/  IMAD.IADD R7, R8, 0x1, R19 ;  /* 0x0000000108077824 */ /* 0x000fca00078e0213 */
[----:B------:R-:W-:-:S13]  /*d180*/  ISETP.GE.OR P0, PT, R7, R0, !P0 ;  /* 0x000000000700720c */ /* 0x000fda0004706670 */
[----:B------:R-:W-:Y:S05]  /*d190*/  @P0 BRA `(.L_x_358) ;  /* 0x00000000000c0947 */ /* 0x000fea0003800000 */
[----:B--2---:R-:W0:Y:S02]  /*d1a0*/  LDC.64 R2, c[0x0][0xc58] ;  /* 0x00031600ff027b82 */ /* 0x004e240000000a00 */
[----:B0-----:R-:W-:-:S06]  /*d1b0*/  IMAD.WIDE R2, R7, 0x4, R2 ;  /* 0x0000000407027825 */ /* 0x001fcc00078e0202 */
[----:B------:R0:W5:Y:S02]  /*d1c0*/  LDG.E R3, desc[UR38][R2.64] ;  /* 0x0000002602037981 */ /* 0x000164000c1e1900 */
.L_x_358:
[----:B------:R-:W-:Y:S05]  /*d1d0*/  BSYNC B0 ;  /* 0x0000000000007941 */ /* 0x000fea0003800000 */
.L_x_357:
[----:B------:R-:W-:-:S03]  /*d1e0*/  UMOV UR4, 0xffffffff ;  /* 0xffffffff00047882 */ /* 0x000fc60000000000 */
[----:B------:R-:W-:Y:S05]  /*d1f0*/  BRA.DIV UR4, `(.L_x_359) ;  /* 0x0000001604147947 */ /* 0x000fea000b800000 */
[----:B-----5:R-:W0:Y:S01]  /*d200*/  SHFL.UP PT, R14, R3, 0x1, RZ ;  /* 0x04200000030e7989 */ /* 0x020e2200000e00ff */
[C---:B------:R-:W-:Y:S02]  /*d210*/  ISETP.NE.AND P0, PT, R8.reuse, RZ, PT ;  /* 0x000000ff0800720c */ /* 0x040fe40003f05270 */
[----:B------:R-:W-:Y:S02]  /*d220*/  ISETP.GE.U32.AND P1, PT, R8, 0x2, PT ;  /* 0x000000020800780c */ /* 0x000fe40003f26070 */
[----:B0-----:R-:W-:Y:S02]  /*d230*/  SEL R14, R14, RZ, P0 ;  /* 0x000000ff0e0e7207 */ /* 0x001fe40000000000 */
[----:B------:R-:W-:-:S03]  /*d240*/  ISETP.GE.U32.AND P0, PT, R8, 0x4, PT ;  /* 0x000000040800780c */ /* 0x000fc60003f06070 */
[----:B------:R-:W-:-:S05]  /*d250*/  IMAD.IADD R13, R3, 0x1, R14 ;  /* 0x00000001030d7824 */ /* 0x000fca00078e020e */
[----:B------:R-:W2:Y:S02]  /*d260*/  SHFL.UP PT, R14, R13, 0x2, RZ ;  /* 0x044000000d0e7989 */ /* 0x000ea400000e00ff */
[----:B--2---:R-:W-:Y:S02]  /*d270*/  SEL R2, R14, RZ, P1 ;  /* 0x000000ff0e027207 */ /* 0x004fe40000800000 */
[----:B------:R-:W-:Y:S02]  /*d280*/  ISETP.GE.U32.AND P1, PT, R8, 0x8, PT ;  /* 0x000000080800780c */ /* 0x000fe40003f26070 */
[----:B------:R-:W-:-:S05]  /*d290*/  IADD3 R2, R13, R2, RZ ;  /* 0x000000020d027210 */ /* 0x000fca0007ffe0ff */
        /* <DEDUP_REMOVED lines=10> */
[----:B------:R0:W2:Y:S02]  /*d340*/  SHFL.IDX PT, R14, R2, 0x1f, 0x1f ;  /* 0x03e01f00020e7f89 */ /* 0x0000a400000e0000 */
.L_x_411:
[----:B------:R-:W-:Y:S02]  /*d350*/  ULDC UR4, c[0x0][0xc10] ;  /* 0x0003040000047ab9 */ /* 0x000fe40000000800 */
[----:B---3--:R-:W-:-:S04]  /*d360*/  IMAD.U32 R16, RZ, RZ, UR4 ;  /* 0x00000004ff107e24 */ /* 0x008fc8000f8e00ff */
[----:B--2---:R-:W-:-:S04]  /*d370*/  IMAD R6, R14, R16, RZ ;  /* 0x000000100e067224 */ /* 0x004fc800078e02ff */
[----:B------:R-:W-:-:S05]  /*d380*/  IMAD.IADD R5, R5, 0x1, R6 ;  /* 0x0000000105057824 */ /* 0x000fca00078e0206 */
[----:B----4-:R-:W-:-:S13]  /*d390*/  ISETP.GT.AND P0, PT, R5, R4, PT ;  /* 0x000000040500720c */ /* 0x010fda0003f04270 */
[----:B------:R-:W-:Y:S05]  /*d3a0*/  @P0 BRA `(.L_x_360) ;  /* 0x0000000000b40947 */ /* 0x000fea0003800000 */
[----:B------:R-:W2:Y:S02]  /*d3b0*/  LDC R0, c[0x0][0xc14] ;  /* 0x00030500ff007b82 */ /* 0x000ea40000000800 */
.L_x_365:
[----:B------:R-:W-:-:S04]  /*d3c0*/  IADD3 R19, R19, 0x1f, RZ ;  /* 0x0000001f13137810 */ /* 0x000fc80007ffe0ff */
[----:B--2---:R-:W-:-:S13]  /*d3d0*/  ISETP.GE.AND P0, PT, R19, R0, PT ;  /* 0x000000001300720c */ /* 0x004fda0003f06270 */
[----:B------:R-:W-:Y:S05]  /*d3e0*/  @P0 BRA `(.L_x_361) ;  /* 0x00000004005c0947 */ /* 0x000fea0003800000 */
[----:B0-----:R-:W0:Y:S01]  /*d3f0*/  S2R R2, SR_TID.X ;  /* 0x0000000000027919 */ /* 0x001e220000002100 */
[----:B------:R-:W-:Y:S01]  /*d400*/  BSSY B0, `(.L_x_362) ;  /* 0x000000a000007945 */ /* 0x000fe20003800000 */
[----:B------:R-:W-:Y:S01]  /*d410*/  IMAD.MOV.U32 R3, RZ, RZ, RZ ;  /* 0x000000ffff037224 */ /* 0x000fe200078e00ff */
[----:B0-----:R-:W-:-:S04]  /*d420*/  LOP3.LUT R8, R2, 0x1f, RZ, 0xc0, !PT ;  /* 0x0000001f02087812 */ /* 0x001fc800078ec0ff */
[C---:B------:R-:W-:Y:S01]  /*d430*/  ISETP.NE.AND P1, PT, R8.reuse, 0x1f, PT ;  /* 0x0000001f0800780c */ /* 0x040fe20003f25270 */
[----:B------:R-:W-:-:S05]  /*d440*/  IMAD.IADD R7, R8, 0x1, R19 ;  /* 0x0000000108077824 */ /* 0x000fca00078e0213 */
[----:B------:R-:W-:-:S13]  /*d450*/  ISETP.GE.OR P0, PT, R7, R0, !P1 ;  /* 0x000000000700720c */ /* 0x000fda0004f06670 */
[----:B------:R-:W-:Y:S05]  /*d460*/  @P0 BRA `(.L_x_363) ;  /* 0x00000000000c0947 */ /* 0x000fea0003800000 */
[----:B------:R-:W0:Y:S02]  /*d470*/  LDC.64 R2, c[0x0][0xc58] ;  /* 0x00031600ff027b82 */ /* 0x000e240000000a00 */
[----:B0-----:R-:W-:-:S06]  /*d480*/  IMAD.WIDE R2, R7, 0x4, R2 ;  /* 0x0000000407027825 */ /* 0x001fcc00078e0202 */
[----:B------:R0:W5:Y:S02]  /*d490*/  LDG.E R3, desc[UR38][R2.64] ;  /* 0x0000002602037981 */ /* 0x000164000c1e1900 */
.L_x_363:
[----:B------:R-:W-:Y:S05]  /*d4a0*/  BSYNC B0 ;  /* 0x0000000000007941 */ /* 0x000fea0003800000 */
.L_x_362:
[----:B------:R-:W-:-:S03]  /*d4b0*/  UMOV UR4, 0xffffffff ;  /* 0xffffffff00047882 */ /* 0x000fc60000000000 */
[----:B------:R-:W-:Y:S05]  /*d4c0*/  BRA.DIV UR4, `(.L_x_364) ;  /* 0x0000001604307947 */ /* 0x000fea000b800000 */
[----:B-----5:R-:W2:Y:S01]  /*d4d0*/  SHFL.UP PT, R14, R3, 0x1, RZ ;  /* 0x04200000030e7989 */ /* 0x020ea200000e00ff */
[C---:B------:R-:W-:Y:S02]  /*d4e0*/  ISETP.NE.AND P0, PT, R8.reuse, RZ, PT ;  /* 0x000000ff0800720c */ /* 0x040fe40003f05270 */
[----:B------:R-:W-:Y:S02]  /*d4f0*/  ISETP.GE.U32.AND P1, PT, R8, 0x2, PT ;  /* 0x000000020800780c */ /* 0x000fe40003f26070 */
[----:B--2---:R-:W-:Y:S02]  /*d500*/  SEL R14, R14, RZ, P0 ;  /* 0x000000ff0e0e7207 */ /* 0x004fe40000000000 */
[----:B------:R-:W-:-:S03]  /*d510*/  ISETP.GE.U32.AND P0, PT, R8, 0x4, PT ;  /* 0x000000040800780c */ /* 0x000fc60003f06070 */
[----:B------:R-:W-:-:S05]  /*d520*/  IMAD.IADD R13, R3, 0x1, R14 ;  /* 0x00000001030d7824 */ /* 0x000fca00078e020e */
        /* <DEDUP_REMOVED lines=9> */
[----:B0-----:R-:W-:-:S04]  /*d5c0*/  SEL R7, R14, RZ, P1 ;  /* 0x000000ff0e077207 */ /* 0x001fc80000800000 */
[----:B------:R-:W-:-:S05]  /*d5d0*/  IADD3 R7, R6, R7, RZ ;  /* 0x0000000706077210 */ /* 0x000fca0007ffe0ff */
[----:B------:R-:W0:Y:S02]  /*d5e0*/  SHFL.UP PT, R14, R7, 0x10, RZ ;  /* 0x06000000070e7989 */ /* 0x000e2400000e00ff */
[----:B0-----:R-:W-:-:S05]  /*d5f0*/  SEL R14, R14, RZ, P0 ;  /* 0x000000ff0e0e7207 */ /* 0x001fca0000000000 */
[----:B------:R-:W-:-:S05]  /*d600*/  IMAD.IADD R2, R7, 0x1, R14 ;  /* 0x0000000107027824 */ /* 0x000fca00078e020e */
[----:B------:R0:W2:Y:S02]  /*d610*/  SHFL.IDX PT, R14, R2, 0x1f, 0x1f ;  /* 0x03e01f00020e7f89 */ /* 0x0000a400000e0000 */
.L_x_419:
[----:B------:R-:W-:Y:S02]  /*d620*/  ULDC UR4, c[0x0][0xc10] ;  /* 0x0003040000047ab9 */ /* 0x000fe40000000800 */
[----:B------:R-:W-:-:S04]  /*d630*/  IMAD.U32 R16, RZ, RZ, UR4 ;  /* 0x00000004ff107e24 */ /* 0x000fc8000f8e00ff */
[----:B--2---:R-:W-:-:S04]  /*d640*/  IMAD R6, R14, R16, RZ ;  /* 0x000000100e067224 */ /* 0x004fc800078e02ff */
[----:B------:R-:W-:-:S05]  /*d650*/  IMAD.IADD R5, R6, 0x1, R5 ;  /* 0x0000000106057824 */ /* 0x000fca00078e0205 */
[----:B------:R-:W-:-:S13]  /*d660*/  ISETP.GT.AND P0, PT, R5, R4, PT ;  /* 0x000000040500720c */ /* 0x000fda0003f04270 */
[----:B------:R-:W-:Y:S05]  /*d670*/  @!P0 BRA `(.L_x_365) ;  /* 0xfffffffc00508947 */ /* 0x000fea000383ffff */
.L_x_360:
[----:B------:R-:W-:Y:S01]  /*d680*/  IMAD.IADD R6, R5, 0x1, -R6 ;  /* 0x0000000105067824 */ /* 0x000fe200078e0a06 */
[----:B------:R-:W-:-:S03]  /*d690*/  UMOV UR4, 0xffffffff ;  /* 0xffffffff00047882 */ /* 0x000fc60000000000 */
[----:B------:R-:W-:-:S05]  /*d6a0*/  IMAD R5, R2, R16, R6 ;  /* 0x0000001002057224 */ /* 0x000fca00078e0206 */
[----:B------:R-:W-:Y:S01]  /*d6b0*/  ISETP.GT.AND P6, PT, R5, R4, PT ;  /* 0x000000040500720c */ /* 0x000fe20003fc4270 */
[----:B------:R-:W-:-:S12]  /*d6c0*/  BRA.DIV UR4, `(.L_x_366) ;  /* 0x0000001604807947 */ /* 0x000fd8000b800000 */
[----:B------:R-:W-:-:S04]  /*d6d0*/  VOTE.ANY R7, PT, !P6 ;  /* 0x0000000000077806 */ /* 0x000fc800070e0100 */
[----:B------:R-:W2:Y:S02]  /*d6e0*/  POPC R5, R7 ;  /* 0x0000000700057309 */ /* 0x000ea40000000000 */
[----:B--2---:R2:W3:Y:S02]  /*d6f0*/  SHFL.IDX PT, R17, R3, R5, 0x1f ;  /* 0x00001f0503117589 */ /* 0x0044e400000e0000 */
.L_x_423:
[----:B------:R-:W-:Y:S02]  /*d700*/  ISETP.NE.AND P0, PT, R7, RZ, PT ;  /* 0x000000ff0700720c */ /* 0x000fe40003f05270 */
[----:B------:R-:W-:-:S11]  /*d710*/  MOV R14, RZ ;  /* 0x000000ff000e7202 */ /* 0x000fd60000000f00 */
[----:B------:R-:W-:Y:S05]  /*d720*/  @!P0 BRA `(.L_x_367) ;  /* 0x0000000000108947 */ /* 0x000fea0003800000 */
[----:B------:R-:W-:Y:S01]  /*d730*/  UMOV UR4, 0xffffffff ;  /* 0xffffffff00047882 */ /* 0x000fe20000000000 */
[----:B-1----:R-:W-:Y:S02]  /*d740*/  VIADD R12, R5, 0xffffffff ;  /* 0xffffffff050c7836 */ /* 0x002fe40000000000 */
[----:B------:R-:W-:Y:S05]  /*d750*/  BRA.DIV UR4, `(.L_x_368) ;  /* 0x0000001604a47947 */ /* 0x000fea000b800000 */
[----:B------:R4:W1:Y:S02]  /*d760*/  SHFL.IDX PT, R14, R2, R12, 0x1f ;  /* 0x00001f0c020e7589 */ /* 0x00086400000e0000 */
.L_x_367:
[----:B---3--:R-:W-:Y:S01]  /*d770*/  IABS R7, R17 ;  /* 0x0000001100077213 */ /* 0x008fe20000000000 */
[----:B-1----:R-:W-:Y:S02]  /*d780*/  IMAD R16, R14, R16, R6 ;  /* 0x000000100e107224 */ /* 0x002fe400078e0206 */
[----:B------:R-:W-:Y:S01]  /*d790*/  IMAD.IADD R19, R5, 0x1, R19 ;  /* 0x0000000105137824 */ /* 0x000fe200078e0213 */
[----:B------:R-:W1:Y:S08]  /*d7a0*/  I2F.RP R8, R7 ;  /* 0x0000000700087306 */ /* 0x000e700000209400 */
[----:B-1----:R-:W2:Y:S02]  /*d7b0*/  MUFU.RCP R8, R8 ;  /* 0x0000000800087308 */ /* 0x002ea40000001000 */
[----:B--2---:R-:W-:-:S06]  /*d7c0*/  VIADD R3, R8, 0xffffffe ;  /* 0x0ffffffe08037836 */ /* 0x004fcc0000000000 */
[----:B------:R-:W0:Y:S02]  /*d7d0*/  F2I.FTZ.U32.TRUNC.NTZ R3, R3 ;  /* 0x0000000300037305 */ /* 0x000e24000021f000 */
[----:B0---4-:R-:W-:-:S04]  /*d7e0*/  IMAD.MOV R2, RZ, RZ, -R3 ;  /* 0x000000ffff027224 */ /* 0x011fc800078e0a03 */
[----:B------:R-:W-:Y:S02]  /*d7f0*/  IMAD R9, R2, R7, RZ ;  /* 0x0000000702097224 */ /* 0x000fe400078e02ff */
[----:B------:R-:W-:-:S04]  /*d800*/  IMAD.MOV.U32 R2, RZ, RZ, RZ ;  /* 0x000000ffff027224 */ /* 0x000fc800078e00ff */
[----:B------:R-:W-:Y:S01]  /*d810*/  IMAD.HI.U32 R6, R3, R9, R2 ;  /* 0x0000000903067227 */ /* 0x000fe200078e0002 */
[----:B------:R-:W-:Y:S02]  /*d820*/  IADD3 R2, R4, -R16, RZ ;  /* 0x8000001004027210 */ /* 0x000fe40007ffe0ff */
[----:B------:R-:W-:Y:S02]  /*d830*/  IABS R4, R17 ;  /* 0x0000001100047213 */ /* 0x000fe40000000000 */
[----:B------:R-:W-:-:S03]  /*d840*/  IABS R3, R2 ;  /* 0x0000000200037213 */ /* 0x000fc60000000000 */
[----:B------:R-:W-:Y:S02]  /*d850*/  IMAD.MOV R4, RZ, RZ, -R4 ;  /* 0x000000ffff047224 */ /* 0x000fe400078e0a04 */
[----:B------:R-:W-:-:S04]  /*d860*/  IMAD.HI.U32 R6, R6, R3, RZ ;  /* 0x0000000306067227 */ /* 0x000fc800078e00ff */
[----:B------:R-:W-:Y:S01]  /*d870*/  IMAD R4, R6, R4, R3 ;  /* 0x0000000406047224 */ /* 0x000fe200078e0203 */
[----:B------:R-:W-:-:S04]  /*d880*/  LOP3.LUT R3, R2, R17, RZ, 0x3c, !PT ;  /* 0x0000001102037212 */ /* 0x000fc800078e3cff */
[----:B------:R-:W-:-:S13]  /*d890*/  ISETP.GT.U32.AND P0, PT, R7, R4, PT ;  /* 0x000000040700720c */ /* 0x000fda0003f04070 */
[----:B------:R-:W-:Y:S02]  /*d8a0*/  @!P0 IMAD.IADD R4, R4, 0x1, -R7 ;  /* 0x0000000104048824 */ /* 0x000fe400078e0a07 */
[----:B------:R-:W-:-:S03]  /*d8b0*/  @!P0 VIADD R6, R6, 0x1 ;  /* 0x0000000106068836 */ /* 0x000fc60000000000 */
[----:B------:R-:W-:-:S13]  /*d8c0*/  ISETP.GE.U32.AND P0, PT, R4, R7, PT ;  /* 0x000000070400720c */ /* 0x000fda0003f06070 */
[----:B------:R-:W-:Y:S01]  /*d8d0*/  @P0 VIADD R6, R6, 0x1 ;  /* 0x0000000106060836 */ /* 0x000fe20000000000 */
[----:B------:R-:W-:-:S13]  /*d8e0*/  ISETP.GE.AND P0, PT, R3, RZ, PT ;  /* 0x000000ff0300720c */ /* 0x000fda0003f06270 */
[----:B------:R-:W-:Y:S02]  /*d8f0*/  @!P0 IADD3 R6, -R6, RZ, RZ ;  /* 0x000000ff06068210 */ /* 0x000fe40007ffe1ff */
[----:B------:R-:W-:-:S13]  /*d900*/  ISETP.NE.AND P0, PT, R17, RZ, PT ;  /* 0x000000ff1100720c */ /* 0x000fda0003f05270 */
[----:B------:R-:W-:-:S05]  /*d910*/  @!P0 LOP3.LUT R6, RZ, R17, RZ, 0x33, !PT ;  /* 0x00000011ff068212 */ /* 0x000fca00078e33ff */
[--C-:B------:R-:W-:Y:S02]  /*d920*/  IMAD.MOV R3, RZ, RZ, -R6.reuse ;  /* 0x000000ffff037224 */ /* 0x100fe400078e0a06 */
[----:B------:R-:W-:Y:S02]  /*d930*/  IMAD.MOV.U32 R18, RZ, RZ, R6 ;  /* 0x000000ffff127224 */ /* 0x000fe400078e0006 */
[----:B------:R-:W-:Y:S01]  /*d940*/  IMAD R17, R17, R3, R2 ;  /* 0x0000000311117224 */ /* 0x000fe200078e0202 */
[----:B------:R-:W-:Y:S06]  /*d950*/  BRA `(.L_x_369) ;  /* 0x00000000001c7947 */ /* 0x000fec0003800000 */
.L_x_361:
[----:B------:R-:W-:Y:S01]  /*d960*/  UMOV UR4, URZ ;  /* 0x0000003f00047c82 */ /* 0x000fe20008000000 */
[----:B------:R-:W-:Y:S01]  /*d970*/  UMOV UR5, URZ ;  /* 0x0000003f00057c82 */ /* 0x000fe20008000000 */
[----:B------:R-:W-:Y:S01]  /*d980*/  ULDC UR6, c[0x0][0xc14] ;  /* 0x0003050000067ab9 */ /* 0x000fe20000000800 */
[----:B------:R-:W-:Y:S01]  /*d990*/  IMAD.MOV.U32 R16, RZ, RZ, R4 ;  /* 0x000000ffff107224 */ /* 0x000fe200078e0004 */
[----:B------:R-:W-:Y:S01]  /*d9a0*/  MOV R17, UR4 ;  /* 0x0000000400117c02 */ /* 0x000fe20008000f00 */
[----:B------:R-:W-:Y:S02]  /*d9b0*/  IMAD.U32 R18, RZ, RZ, UR5 ;  /* 0x00000005ff127e24 */ /* 0x000fe4000f8e00ff */
[----:B------:R-:W-:-:S07]  /*d9c0*/  IMAD.U32 R19, RZ, RZ, UR6 ;  /* 0x00000006ff137e24 */ /* 0x000fce000f8e00ff */
.L_x_369:
[----:B0-----:R-:W0:Y:S01]  /*d9d0*/  S2R R2, SR_TID.X ;  /* 0x0000000000027919 */ /* 0x001e220000002100 */
[----:B------:R-:W-:Y:S05]  /*d9e0*/  WARPSYNC.ALL ;  /* 0x0000000000007948 */ /* 0x000fea0003800000 */
[----:B------:R-:W-:Y:S01]  /*d9f0*/  BAR.SYNC.DEFER_BLOCKING 0x4, 0x120 ;  /* 0x0104800000007b1d */ /* 0x000fe20000010000 */
[----:B0-----:R-:W-:-:S04]  /*da00*/  LOP3.LUT R2, R2, 0x1f, RZ, 0xc0, !PT ;  /* 0x0000001f02027812 */ /* 0x001fc800078ec0ff */
[----:B------:R-:W-:-:S13]  /*da10*/  ISETP.NE.AND P0, PT, R2, RZ, PT ;  /* 0x000000ff0200720c */ /* 0x000fda0003f05270 */
[----:B------:R-:W0:Y:S01]  /*da20*/  @!P0 S2R R3, SR_CgaCtaId ;  /* 0x0000000000038919 */ /* 0x000e220000008800 */
[----:B------:R-:W-:-:S04]  /*da30*/  @!P0 MOV R2, 0x400 ;  /* 0x0000040000028802 */ /* 0x000fc80000000f00 */
[----:B0-----:R-:W-:-:S05]  /*da40*/  @!P0 LEA R2, R3, R2, 0x18 ;  /* 0x0000000203028211 */ /* 0x001fca00078ec0ff */
[----:B------:R2:W-:Y:S01]  /*da50*/  @!P0 STS.128 [R2+0x28cd0], R16 ;  /* 0x028cd01002008388 */ /* 0x0005e20000000c00 */
[----:B------:R-:W-:Y:S06]  /*da60*/  BAR.ARV 0x5, 0x120 ;  /* 0x0144800000007b1d */ /* 0x000fec0000002000 */
[----:B------:R-:W-:-:S13]  /*da70*/  ISETP.GE.AND P0, PT, R19, R0, PT ;  /* 0x000000001300720c */ /* 0x000fda0003f06270 */
[----:B------:R-:W-:Y:S05]  /*da80*/  @!P0 BRA `(.L_x_370) ;  /* 0xffffffc000a08947 */ /* 0x000fea000383ffff */
.L_x_307:
[----:B0-----:R-:W3:Y:S01]  /*da90*/  LDL.LU R0, [R1+0x24] ;  /* 0x0000240001007983 */ /* 0x001ee20000300800 */
[----:B------:R-:W-:Y:S01]  /*daa0*/  BSSY B0, `(.L_x_371) ;  /* 0x000000b000007945 */ /* 0x000fe20003800000 */
[----:B------:R-:W0:Y:S01]  /*dab0*/  S2R R5, SR_CgaCtaId ;  /* 0x0000000000057919 */ /* 0x000e220000008800 */
[----:B---3--:R-:W-:-:S05]  /*dac0*/  VIADD R0, R0, 0x1 ;  /* 0x0000000100007836 */ /* 0x008fca0000000000 */
[----:B--2---:R-:W-:-:S04]  /*dad0*/  LEA.HI R2, R0, R0, RZ, 0x1 ;  /* 0x0000000000027211 */ /* 0x004fc800078f08ff */
[----:B------:R-:W-:-:S05]  /*dae0*/  LOP3.LUT R3, R2, 0xfffffffe, RZ, 0xc0, !PT ;  /* 0xfffffffe02037812 */ /* 0x000fca00078ec0ff */
[----:B------:R-:W-:Y:S01]  /*daf0*/  IMAD.IADD R3, R0, 0x1, -R3 ;  /* 0x0000000100037824 */ /* 0x000fe200078e0a03 */
[----:B------:R-:W-:-:S04]  /*db00*/  MOV R0, 0x400 ;  /* 0x0000040000007802 */ /* 0x000fc80000000f00 */
[----:B0-----:R-:W-:Y:S02]  /*db10*/  LEA R0, R5, R0, 0x18 ;  /* 0x0000000005007211 */ /* 0x001fe400078ec0ff */
[----:B------:R-:W-:-:S04]  /*db20*/  SHF.L.U32 R3, R3, 0x1f, RZ ;  /* 0x0000001f03037819 */ /* 0x000fc800000006ff */
[----:B------:R-:W0:Y:S02]  /*db30*/  SYNCS.PHASECHK.TRANS64.TRYWAIT P0, [R0+URZ+0x28c20], R3 ;  /* 0x028c2003000075a7 */ /* 0x000e24000800017f */
[----:B0-----:R-:W-:Y:S05]  /*db40*/  @!P0 BRA `(.L_x_372) ;  /* 0x0000001000cc8947 */ /* 0x001fea0003800000 */
.L_x_426:
[----:B------:R-:W-:Y:S05]  /*db50*/  BSYNC B0 ;  /* 0x0000000000007941 */ /* 0x000fea0003800000 */
.L_x_371:
[----:B------:R-:W-:-:S03]  /*db60*/  UMOV UR4, 0xffffffff ;  /* 0xffffffff00047882 */ /* 0x000fc60000000000 */
[----:B------:R-:W-:Y:S05]  /*db70*/  BRA.DIV UR4, `(.L_x_373) ;  /* 0x0000001204d47947 */ /* 0x000fea000b800000 */
[----:B------:R-:W2:Y:S02]  /*db80*/  S2R R2, SR_TID.X ;  /* 0x0000000000027919 */ /* 0x000ea40000002100 */
[----:B--2---:R-:W-:-:S04]  /*db90*/  SHF.R.U32.HI R2, RZ, 0x5, R2 ;  /* 0x00000005ff027819 */ /* 0x004fc80000011602 */
[----:B------:R-:W-:-:S05]  /*dba0*/  LOP3.LUT R2, R2, 0x3, RZ, 0xc0, !PT ;  /* 0x0000000302027812 */ /* 0x000fca00078ec0ff */
[----:B------:R2:W3:Y:S02]  /*dbb0*/  SHFL.IDX PT, R14, R2, RZ, 0x1f ;  /* 0x00001fff020e7589 */ /* 0x0004e400000e0000 */
.L_x_429:
[----:B---3--:R-:W-:Y:S01]  /*dbc0*/  ISETP.NE.AND P0, PT, R14, RZ, PT ;  /* 0x000000ff0e00720c */ /* 0x008fe20003f05270 */
[----:B------:R-:W-:-:S12]  /*dbd0*/  BSSY B0, `(.L_x_374) ;  /* 0x0000027000007945 */ /* 0x000fd80003800000 */
[----:B------:R-:W-:Y:S05]  /*dbe0*/  @P0 BRA `(.L_x_375) ;  /* 0x0000000000940947 */ /* 0x000fea0003800000 */
[----:B------:R-:W-:-:S03]  /*dbf0*/  UMOV UR4, 0xffffffff ;  /* 0xffffffff00047882 */ /* 0x000fc60000000000 */
[----:B------:R-:W-:Y:S05]  /*dc00*/  BRA.DIV UR4, `(.L_x_376) ;  /* 0x0000001204e47947 */ /* 0x000fea000b800000 */
[----:B------:R-:W-:-:S13]  /*dc10*/  ELECT P6, URZ, PT ;  /* 0x00000000003f782f */ /* 0x000fda00038c0000 */
.L_x_432:
[----:B------:R-:W-:Y:S05]  /*dc20*/  @!P6 BRA `(.L_x_375) ;  /* 0x000000000084e947 */ /* 0x000fea0003800000 */
[----:B------:R-:W-:-:S06]  /*dc30*/  ULOP3.LUT UR4, UR36, 0x2, URZ, 0xfc, !UPT ;  /* 0x0000000224047892 */ /* 0x000fcc000f8efc3f */
[----:B--2---:R-:W-:-:S04]  /*dc40*/  MOV R2, UR4 ;  /* 0x0000000400027c02 */ /* 0x004fc80008000f00 */
[----:B------:R-:W-:-:S13]  /*dc50*/  ISETP.NE.AND P2, PT, R2, 0x3, PT ;  /* 0x000000030200780c */ /* 0x000fda0003f45270 */
[----:B------:R-:W-:Y:S05]  /*dc60*/  @!P2 BRA `(.L_x_377) ;  /* 0x000000000004a947 */ /* 0x000fea0003800000 */
[----:B------:R-:W-:Y:S01]  /*dc70*/  BPT.TRAP 0x1 ;  /* 0x000000040000795c */ /* 0x000fe20000300000 */
.L_x_377:
[----:B0-----:R-:W2:Y:S04]  /*dc80*/  LDL R3, [R1] ;  /* 0x0000000001037983 */ /* 0x001ea80000100800 */
[----:B------:R-:W3:Y:S01]  /*dc90*/  LDL.LU R7, [R1+0x4] ;  /* 0x0000040001077983 */ /* 0x000ee20000300800 */
[----:B------:R-:W-:-:S04]  /*dca0*/  VIADD R2, R0, 0x28c40 ;  /* 0x00028c4000027836 */ /* 0x000fc80000000000 */
[C---:B--2---:R-:W-:Y:S02]  /*dcb0*/  IMAD R6, R3.reuse, 0x8, R2 ;  /* 0x0000000803067824 */ /* 0x044fe400078e0202 */
[----:B------:R-:W-:Y:S01]  /*dcc0*/  VIADD R3, R3, 0x1 ;  /* 0x0000000103037836 */ /* 0x000fe20000000000 */
[----:B---3--:R-:W-:-:S04]  /*dcd0*/  SHF.L.U32 R5, R7, 0x1f, RZ ;  /* 0x0000001f07057819 */ /* 0x008fc800000006ff */
[C---:B------:R-:W-:Y:S01]  /*dce0*/  ISETP.NE.AND P1, PT, R3.reuse, 0x2, PT ;  /* 0x000000020300780c */ /* 0x040fe20003f25270 */
[----:B------:R-:W0:Y:S03]  /*dcf0*/  SYNCS.PHASECHK.TRANS64.TRYWAIT P0, [R6+URZ], R5 ;  /* 0x00000005060075a7 */ /* 0x000e26000800017f */
[----:B------:R-:W-:Y:S02]  /*dd00*/  SEL R4, RZ, 0x1, P1 ;  /* 0x00000001ff047807 */ /* 0x000fe40000800000 */
[----:B------:R-:W-:Y:S02]  /*dd10*/  SEL R3, R3, RZ, P1 ;  /* 0x000000ff03037207 */ /* 0x000fe40000800000 */
[----:B------:R-:W-:-:S03]  /*dd20*/  LOP3.LUT R4, R7, R4, RZ, 0x3c, !PT ;  /* 0x0000000407047212 */ /* 0x000fc600078e3cff */
[----:B------:R-:W-:Y:S01]  /*dd30*/  IMAD R7, R3, 0x8, R2 ;  /* 0x0000000803077824 */ /* 0x000fe200078e0202 */
[----:B------:R-:W-:Y:S01]  /*dd40*/  SHF.L.U32 R2, R4, 0x1f, RZ ;  /* 0x0000001f04027819 */ /* 0x000fe200000006ff */
[----:B0-----:R-:W-:Y:S06]  /*dd50*/  @!P0 BRA `(.L_x_378) ;  /* 0x0000001000b08947 */ /* 0x001fec0003800000 */
.L_x_433:
[----:B------:R-:W2:Y:S02]  /*dd60*/  SYNCS.PHASECHK.TRANS64.TRYWAIT P0, [R7+URZ], R2 ;  /* 0x00000002070075a7 */ /* 0x000ea4000800017f */
[----:B--2---:R-:W-:Y:S05]  /*dd70*/  @!P0 BRA `(.L_x_379) ;  /* 0x0000001000bc8947 */ /* 0x004fea0003800000 */
.L_x_434:
[----:B------:R-:W-:Y:S05]  /*dd80*/  @!P2 BRA `(.L_x_380) ;  /* 0x000000000004a947 */ /* 0x000fea0003800000 */
[----:B------:R-:W-:Y:S01]  /*dd90*/  BPT.TRAP 0x1 ;  /* 0x000000040000795c */ /* 0x000fe20000300000 */
.L_x_380:
[----:B------:R-:W3:Y:S01]  /*dda0*/  LDL.LU R4, [R1] ;  /* 0x0000000001047983 */ /* 0x000ee20000300800 */
[----:B------:R-:W-:-:S05]  /*ddb0*/  IADD3 R0, R0, 0x28c60, RZ ;  /* 0x00028c6000007810 */ /* 0x000fca0007ffe0ff */
[----:B---3--:R-:W-:-:S04]  /*ddc0*/  IMAD R4, R4, 0x8, R0 ;  /* 0x0000000804047824 */ /* 0x008fc800078e0200 */
[----:B------:R-:W3:Y:S02]  /*ddd0*/  SYNCS.PHASECHK.TRANS64.TRYWAIT P0, [R4+URZ], R5 ;  /* 0x00000005040075a7 */ /* 0x000ee4000800017f */
[----:B---3--:R-:W-:Y:S05]  /*dde0*/  @!P0 BRA `(.L_x_381) ;  /* 0x0000001000b48947 */ /* 0x008fea0003800000 */
.L_x_435:
[----:B------:R-:W-:-:S07]  /*ddf0*/  IMAD R3, R3, 0x8, R0 ;  /* 0x0000000803037824 */ /* 0x000fce00078e0200 */
.L_x_382:
[----:B----4-:R4:W0:Y:S02]  /*de00*/  SYNCS.PHASECHK.TRANS64.TRYWAIT P0, [R3+URZ], R2 ;  /* 0x00000002030075a7 */ /* 0x010824000800017f */
[----:B0-----:R-:W-:Y:S05]  /*de10*/  @!P0 NANOSLEEP.SYNCS 0x989680 ;  /* 0x009896800000895d */ /* 0x001fea0003900000 */
[----:B------:R-:W0:Y:S02]  /*de20*/  @!P0 SYNCS.PHASECHK.TRANS64 P0, [R3+URZ], R2 ;  /* 0x00000002030085a7 */ /* 0x000e24000800007f */
[----:B0-----:R-:W-:Y:S05]  /*de30*/  @!P0 BRA `(.L_x_382) ;  /* 0xfffffffc00f08947 */ /* 0x001fea000383ffff */
.L_x_375:
[----:B------:R-:W-:Y:S05]  /*de40*/  BSYNC B0 ;  /* 0x0000000000007941 */ /* 0x000fea0003800000 */
.L_x_374:
[----:B------:R-:W-:Y:S05]  /*de50*/  EXIT ;  /* 0x000000000000794d */ /* 0x000fea0003800000 */
.L_x_260:
[----:B0-----:R-:W-:-:S04]  /*de60*/  IMAD.U32 R3, RZ, RZ, UR16 ;  /* 0x00000010ff037e24 */ /* 0x001fc8000f8e00ff */
[----:B------:R0:W1:Y:S03]  /*de70*/  SYNCS.PHASECHK.TRANS64.TRYWAIT P0, [R3+URZ+0x28c50], R0 ;  /* 0x028c5000030075a7 */ /* 0x000066000800017f */
[----:B-1----:R-:W-:Y:S05]  /*de80*/  @!P0 NANOSLEEP.SYNCS 0x989680 ;  /* 0x009896800000895d */ /* 0x002fea0003900000 */
[----:B------:R-:W1:Y:S02]  /*de90*/  @!P0 SYNCS.PHASECHK.TRANS64 P0, [R3+URZ+0x28c50], R0 ;  /* 0x028c5000030085a7 */ /* 0x000e64000800007f */
[----:B-1----:R-:W-:Y:S05]  /*dea0*/  @!P0 BRA `(.L_x_260) ;  /* 0xfffffffc00ec8947 */ /* 0x002fea000383ffff */
[----:B------:R-:W-:Y:S05]  /*deb0*/  BRA `(.L_x_383) ;  /* 0xffffff3800587947 */ /* 0x000fea000383ffff */
.L_x_265:
[----:B-1----:R-:W-:-:S04]  /*dec0*/  IMAD.U32 R3, RZ, RZ, UR6 ;  /* 0x00000006ff037e24 */ /* 0x002fc8000f8e00ff */
[----:B------:R1:W2:Y:S03]  /*ded0*/  SYNCS.PHASECHK.TRANS64.TRYWAIT P0, [R3+URZ+0x28c50], R0 ;  /* 0x028c5000030075a7 */ /* 0x0002a6000800017f */
[----:B--2---:R-:W-:Y:S05]  /*dee0*/  @!P0 NANOSLEEP.SYNCS 0x989680 ;  /* 0x009896800000895d */ /* 0x004fea0003900000 */
[----:B------:R-:W2:Y:S02]  /*def0*/  @!P0 SYNCS.PHASECHK.TRANS64 P0, [R3+URZ+0x28c50], R0 ;  /* 0x028c5000030085a7 */ /* 0x000ea4000800007f */
[----:B--2---:R-:W-:Y:S05]  /*df00*/  @!P0 BRA `(.L_x_265) ;  /* 0xfffffffc00ec8947 */ /* 0x004fea000383ffff */
[----:B------:R-:W-:Y:S05]  /*df10*/  BRA `(.L_x_264) ;  /* 0xffffff4400647947 */ /* 0x000fea000383ffff */
.L_x_268:
[----:B0-----:R-:W-:-:S04]  /*df20*/  MOV R3, UR42 ;  /* 0x0000002a00037c02 */ /* 0x001fc80008000f00 */
[----:B------:R0:W1:Y:S03]  /*df30*/  SYNCS.PHASECHK.TRANS64.TRYWAIT P1, [R3+URZ+0x28c00], R0 ;  /* 0x028c0000030075a7 */ /* 0x000066000802017f */
[----:B-1----:R-:W-:Y:S05]  /*df40*/  @!P1 NANOSLEEP.SYNCS 0x989680 ;  /* 0x009896800000995d */ /* 0x002fea0003900000 */
[----:B------:R-:W1:Y:S02]  /*df50*/  @!P1 SYNCS.PHASECHK.TRANS64 P1, [R3+URZ+0x28c00], R0 ;  /* 0x028c0000030095a7 */ /* 0x000e64000802007f */
[----:B-1----:R-:W-:Y:S05]  /*df60*/  @!P1 BRA `(.L_x_268) ;  /* 0xfffffffc00ec9947 */ /* 0x002fea000383ffff */
[----:B------:R-:W-:Y:S05]  /*df70*/  BRA `(.L_x_384) ;  /* 0xffffff5000c47947 */ /* 0x000fea000383ffff */
.L_x_272:
[----:B--2---:R2:W3:Y:S02]  /*df80*/  SYNCS.PHASECHK.TRANS64.TRYWAIT P1, [R7+URZ+0x28c30], R8 ;  /* 0x028c3008070075a7 */ /* 0x0044e4000802017f */
[----:B---3--:R-:W-:Y:S05]  /*df90*/  @!P1 NANOSLEEP.SYNCS 0x989680 ;  /* 0x009896800000995d */ /* 0x008fea0003900000 */
[----:B------:R-:W3:Y:S02]  /*dfa0*/  @!P1 SYNCS.PHASECHK.TRANS64 P1, [R7+URZ+0x28c30], R8 ;  /* 0x028c3008070095a7 */ /* 0x000ee4000802007f */
[----:B---3--:R-:W-:Y:S05]  /*dfb0*/  @!P1 BRA `(.L_x_272) ;  /* 0xfffffffc00f09947 */ /* 0x008fea000383ffff */
[----:B------:R-:W-:Y:S05]  /*dfc0*/  BRA `(.L_x_271) ;  /* 0xffffff5000e07947 */ /* 0x000fea000383ffff */
.L_x_276:
[----:B---3--:R3:W4:Y:S02]  /*dfd0*/  SYNCS.PHASECHK.TRANS64.TRYWAIT P2, [R7+URZ+0x28c50], R8 ;  /* 0x028c5008070075a7 */ /* 0x008724000804017f */
[----:B----4-:R-:W-:Y:S05]  /*dfe0*/  @!P2 NANOSLEEP.SYNCS 0x989680 ;  /* 0x009896800000a95d */ /* 0x010fea0003900000 */
[----:B------:R-:W4:Y:S02]  /*dff0*/  @!P2 SYNCS.PHASECHK.TRANS64 P2, [R7+URZ+0x28c50], R8 ;  /* 0x028c50080700a5a7 */ /* 0x000f24000804007f */
[----:B----4-:R-:W-:Y:S05]  /*e000*/  @!P2 BRA `(.L_x_276) ;  /* 0xfffffffc00f0a947 */ /* 0x010fea000383ffff */
[----:B------:R-:W-:Y:S05]  /*e010*/  BRA `(.L_x_275) ;  /* 0xffffff6000f07947 */ /* 0x000fea000383ffff */
.L_x_281:
[----:B--2---:R-:W-:-:S04]  /*e020*/  IMAD.U32 R3, RZ, RZ, UR22 ;  /* 0x00000016ff037e24 */ /* 0x004fc8000f8e00ff */
[----:B------:R2:W3:Y:S03]  /*e030*/  SYNCS.PHASECHK.TRANS64.TRYWAIT P3, [R3+URZ+0x28c30], R8 ;  /* 0x028c3008030075a7 */ /* 0x0004e6000806017f */
[----:B---3--:R-:W-:Y:S05]  /*e040*/  @!P3 NANOSLEEP.SYNCS 0x989680 ;  /* 0x009896800000b95d */ /* 0x008fea0003900000 */
[----:B------:R-:W3:Y:S02]  /*e050*/  @!P3 SYNCS.PHASECHK.TRANS64 P3, [R3+URZ+0x28c30], R8 ;  /* 0x028c30080300b5a7 */ /* 0x000ee4000806007f */
[----:B---3--:R-:W-:Y:S05]  /*e060*/  @!P3 BRA `(.L_x_281) ;  /* 0xfffffffc00ecb947 */ /* 0x008fea000383ffff */
[----:B------:R-:W-:Y:S05]  /*e070*/  BRA `(.L_x_280) ;  /* 0xffffff6400c47947 */ /* 0x000fea000383ffff */
.L_x_285:
[----:B---3--:R3:W4:Y:S02]  /*e080*/  SYNCS.PHASECHK.TRANS64.TRYWAIT P3, [R171+URZ+0x28c50], R8 ;  /* 0x028c5008ab0075a7 */ /* 0x008724000806017f */
[----:B----4-:R-:W-:Y:S05]  /*e090*/  @!P3 NANOSLEEP.SYNCS 0x989680 ;  /* 0x009896800000b95d */ /* 0x010fea0003900000 */
[----:B------:R-:W4:Y:S02]  /*e0a0*/  @!P3 SYNCS.PHASECHK.TRANS64 P3, [R171+URZ+0x28c50], R8 ;  /* 0x028c5008ab00b5a7 */ /* 0x000f24000806007f */
[----:B----4-:R-:W-:Y:S05]  /*e0b0*/  @!P3 BRA `(.L_x_285) ;  /* 0xfffffffc00f0b947 */ /* 0x010fea000383ffff */
[----:B------:R-:W-:Y:S05]  /*e0c0*/  BRA `(.L_x_284) ;  /* 0xffffff7800f87947 */ /* 0x000fea000383ffff */
.L_x_316:
[----:B------:R-:W0:Y:S01]  /*e0d0*/  S2R R5, SR_TID.X ;  /* 0x0000000000057919 */ /* 0x000e220000002100 */
[----:B------:R-:W-:Y:S01]  /*e0e0*/  BSSY B0, `(.L_x_385) ;  /* 0x000000a000007945 */ /* 0x000fe20003800000 */
[----:B------:R-:W-:Y:S01]  /*e0f0*/  IMAD.MOV.U32 R12, RZ, RZ, RZ ;  /* 0x000000ffff0c7224 */ /* 0x000fe200078e00ff */
[----:B------:R-:W-:Y:S01]  /*e100*/  MOV R15, 0xffffffff ;  /* 0xffffffff000f7802 */ /* 0x000fe20000000f00 */
[----:B------:R-:W-:Y:S01]  /*e110*/  IMAD.MOV.U32 R11, RZ, RZ, 0x1f ;  /* 0x0000001fff0b7424 */ /* 0x000fe200078e00ff */
[----:B0-----:R-:W-:-:S04]  /*e120*/  SHF.R.U32.HI R5, RZ, 0x5, R5 ;  /* 0x00000005ff057819 */ /* 0x001fc80000011605 */
[----:B------:R-:W-:-:S05]  /*e130*/  LOP3.LUT R5, R5, 0x3, RZ, 0xc0, !PT ;  /* 0x0000000305057812 */ /* 0x000fca00078ec0ff */
[----:B------:R-:W-:-:S07]  /*e140*/  IMAD.MOV.U32 R13, RZ, RZ, R5 ;  /* 0x000000ffff0d7224 */ /* 0x000fce00078e0005 */
[----:B------:R-:W-:Y:S05]  /*e150*/  WARPSYNC.COLLECTIVE R15, `(.L_x_386) ;  /* 0x000000000f087348 */ /* 0x000fea0003c00000 */
[----:B------:R0:W1:Y:S02]  /*e160*/  SHFL.IDX P6, R14, R13, R12, R11 ;  /* 0x0000000c0d0e7389 */ /* 0x00006400000c000b */
[----:B01----:R-:W-:Y:S01]  /*e170*/  ENDCOLLECTIVE ;  /* 0x000000000000791b */ /* 0x003fe20003800000 */
.L_x_386:
[----:B------:R-:W-:Y:S05]  /*e180*/  BSYNC B0 ;  /* 0x0000000000007941 */ /* 0x000fea0003800000 */
.L_x_385:
[----:B------:R-:W-:Y:S05]  /*e190*/  BRA `(.L_x_387) ;  /* 0xffffffc400c87947 */ /* 0x000fea000383ffff */
.L_x_317:
[----:B------:R-:W-:Y:S01]  /*e1a0*/  BSSY B0, `(.L_x_388) ;  /* 0x0000006000007945 */ /* 0x000fe20003800000 */
[----:B------:R-:W-:-:S07]  /*e1b0*/  IMAD.MOV.U32 R15, RZ, RZ, -0x1 ;  /* 0xffffffffff0f7424 */ /* 0x000fce00078e00ff */
[----:B------:R-:W-:Y:S05]  /*e1c0*/  WARPSYNC.COLLECTIVE R15, `(.L_x_389) ;  /* 0x000000000f0c7348 */ /* 0x000fea0003c00000 */
[----:B------:R-:W-:Y:S02]  /*e1d0*/  ELECT P6, UR62, PT ;  /* 0x00000000003e782f */ /* 0x000fe400038c0000 */
[----:B------:R-:W-:Y:S01]  /*e1e0*/  MOV R14, UR62 ;  /* 0x0000003e000e7c02 */ /* 0x000fe20008000f00 */
[----:B------:R-:W-:Y:S10]  /*e1f0*/  ENDCOLLECTIVE ;  /* 0x000000000000791b */ /* 0x000ff40003800000 */
.L_x_389:
[----:B------:R-:W-:Y:S05]  /*e200*/  BSYNC B0 ;  /* 0x0000000000007941 */ /* 0x000fea0003800000 */
.L_x_388:
[----:B------:R-:W-:Y:S05]  /*e210*/  BRA `(.L_x_390) ;  /* 0xffffffc400c07947 */ /* 0x000fea000383ffff */
.L_x_320:
[----:B0-----:R0:W1:Y:S02]  /*e220*/  SYNCS.PHASECHK.TRANS64.TRYWAIT P0, [R8+URZ+0x28c40], R10 ;  /* 0x028c400a080075a7 */ /* 0x001064000800017f */
[----:B-1----:R-:W-:Y:S05]  /*e230*/  @!P0 NANOSLEEP.SYNCS 0x989680 ;  /* 0x009896800000895d */ /* 0x002fea0003900000 */
[----:B------:R-:W1:Y:S02]  /*e240*/  @!P0 SYNCS.PHASECHK.TRANS64 P0, [R8+URZ+0x28c40], R10 ;  /* 0x028c400a080085a7 */ /* 0x000e64000800007f */
[----:B-1----:R-:W-:Y:S05]  /*e250*/  @!P0 BRA `(.L_x_320) ;  /* 0xfffffffc00f08947 */ /* 0x002fea000383ffff */
[----:B------:R-:W-:Y:S05]  /*e260*/  BRA `(.L_x_391) ;  /* 0xffffffc800307947 */ /* 0x000fea000383ffff */
.L_x_323:
[----:B0-----:R-:W0:Y:S01]  /*e270*/  S2R R10, SR_CgaCtaId ;  /* 0x00000000000a7919 */ /* 0x001e220000008800 */
[----:B------:R-:W-:-:S04]  /*e280*/  MOV R8, 0x400 ;  /* 0x0000040000087802 */ /* 0x000fc80000000f00 */
[----:B0-----:R-:W-:-:S04]  /*e290*/  LEA R8, R10, R8, 0x18 ;  /* 0x000000080a087211 */ /* 0x001fc800078ec0ff */
[----:B------:R0:W1:Y:S03]  /*e2a0*/  SYNCS.PHASECHK.TRANS64.TRYWAIT P0, [R8+URZ+0x28c20], R6 ;  /* 0x028c2006080075a7 */ /* 0x000066000800017f */
[----:B-1----:R-:W-:Y:S05]  /*e2b0*/  @!P0 NANOSLEEP.SYNCS 0x989680 ;  /* 0x009896800000895d */ /* 0x002fea0003900000 */
[----:B------:R-:W1:Y:S02]  /*e2c0*/  @!P0 SYNCS.PHASECHK.TRANS64 P0, [R8+URZ+0x28c20], R6 ;  /* 0x028c2006080085a7 */ /* 0x000e64000800007f */
[----:B-1----:R-:W-:Y:S05]  /*e2d0*/  @!P0 BRA `(.L_x_323) ;  /* 0xfffffffc00e48947 */ /* 0x002fea000383ffff */
[----:B------:R-:W-:Y:S05]  /*e2e0*/  BRA `(.L_x_392) ;  /* 0xffffffcc00107947 */ /* 0x000fea000383ffff */
.L_x_326:
[----:B0-----:R0:W1:Y:S02]  /*e2f0*/  SYNCS.PHASECHK.TRANS64.TRYWAIT P0, [R8+URZ+0x28c60], R6 ;  /* 0x028c6006080075a7 */ /* 0x001064000800017f */
[----:B-1----:R-:W-:Y:S05]  /*e300*/  @!P0 NANOSLEEP.SYNCS 0x989680 ;  /* 0x009896800000895d */ /* 0x002fea0003900000 */
[----:B------:R-:W1:Y:S02]  /*e310*/  @!P0 SYNCS.PHASECHK.TRANS64 P0, [R8+URZ+0x28c60], R6 ;  /* 0x028c6006080085a7 */ /* 0x000e64000800007f */
[----:B-1----:R-:W-:Y:S05]  /*e320*/  @!P0 BRA `(.L_x_326) ;  /* 0xfffffffc00f08947 */ /* 0x002fea000383ffff */
[----:B------:R-:W-:Y:S05]  /*e330*/  BRA `(.L_x_393) ;  /* 0xffffffcc002c7947 */ /* 0x000fea000383ffff */
.L_x_335:
[----:B-1----:R1:W2:Y:S02]  /*e340*/  SYNCS.PHASECHK.TRANS64.TRYWAIT P0, [R3+URZ+0x28c40], R6 ;  /* 0x028c4006030075a7 */ /* 0x0022a4000800017f */
[----:B--2---:R-:W-:Y:S05]  /*e350*/  @!P0 NANOSLEEP.SYNCS 0x989680 ;  /* 0x009896800000895d */ /* 0x004fea0003900000 */
[----:B------:R-:W2:Y:S02]  /*e360*/  @!P0 SYNCS.PHASECHK.TRANS64 P0, [R3+URZ+0x28c40], R6 ;  /* 0x028c4006030085a7 */ /* 0x000ea4000800007f */
[----:B--2---:R-:W-:Y:S05]  /*e370*/  @!P0 BRA `(.L_x_335) ;  /* 0xfffffffc00f08947 */ /* 0x004fea000383ffff */
[----:B------:R-:W-:Y:S05]  /*e380*/  BRA `(.L_x_394) ;  /* 0xffffffd400047947 */ /* 0x000fea000383ffff */
.L_x_337:
[----:B--2---:R2:W3:Y:S02]  /*e390*/  SYNCS.PHASECHK.TRANS64.TRYWAIT P0, [R3+URZ+0x28c60], R6 ;  /* 0x028c6006030075a7 */ /* 0x0044e4000800017f */
[----:B---3--:R-:W-:Y:S05]  /*e3a0*/  @!P0 NANOSLEEP.SYNCS 0x989680 ;  /* 0x009896800000895d */ /* 0x008fea0003900000 */
[----:B------:R-:W3:Y:S02]  /*e3b0*/  @!P0 SYNCS.PHASECHK.TRANS64 P0, [R3+URZ+0x28c60], R6 ;  /* 0x028c6006030085a7 */ /* 0x000ee4000800007f */
[----:B---3--:R-:W-:Y:S05]  /*e3c0*/  @!P0 BRA `(.L_x_337) ;  /* 0xfffffffc00f08947 */ /* 0x008fea000383ffff */
[----:B------:R-:W-:Y:S05]  /*e3d0*/  BRA `(.L_x_395) ;  /* 0xffffffd400747947 */ /* 0x000fea000383ffff */
.L_x_342:
[----:B--2---:R2:W3:Y:S02]  /*e3e0*/  SYNCS.PHASECHK.TRANS64.TRYWAIT P0, [R2+URZ+0x28c40], R3 ;  /* 0x028c4003020075a7 */ /* 0x0044e4000800017f */
[----:B---3--:R-:W-:Y:S05]  /*e3f0*/  @!P0 NANOSLEEP.SYNCS 0x989680 ;  /* 0x009896800000895d */ /* 0x008fea0003900000 */
[----:B------:R-:W3:Y:S02]  /*e400*/  @!P0 SYNCS.PHASECHK.TRANS64 P0, [R2+URZ+0x28c40], R3 ;  /* 0x028c4003020085a7 */ /* 0x000ee4000800007f */
[----:B---3--:R-:W-:Y:S05]  /*e410*/  @!P0 BRA `(.L_x_342) ;  /* 0xfffffffc00f08947 */ /* 0x008fea000383ffff */
[----:B------:R-:W-:Y:S05]  /*e420*/  BRA `(.L_x_396) ;  /* 0xffffffdc00107947 */ /* 0x000fea000383ffff */
.L_x_344:
[----:B-1----:R1:W3:Y:S02]  /*e430*/  SYNCS.PHASECHK.TRANS64.TRYWAIT P1, [R2+URZ+0x28c60], R3 ;  /* 0x028c6003020075a7 */ /* 0x0022e4000802017f */
[----:B---3--:R-:W-:Y:S05]  /*e440*/  @!P1 NANOSLEEP.SYNCS 0x989680 ;  /* 0x009896800000995d */ /* 0x008fea0003900000 */
[----:B------:R-:W3:Y:S02]  /*e450*/  @!P1 SYNCS.PHASECHK.TRANS64 P1, [R2+URZ+0x28c60], R3 ;  /* 0x028c6003020095a7 */ /* 0x000ee4000802007f */
[----:B---3--:R-:W-:Y:S05]  /*e460*/  @!P1 BRA `(.L_x_344) ;  /* 0xfffffffc00f09947 */ /* 0x008fea000383ffff */
[----:B------:R-:W-:Y:S05]  /*e470*/  BRA `(.L_x_397) ;  /* 0xffffffdc007c7947 */ /* 0x000fea000383ffff */
.L_x_349:
[----:B---3--:R3:W4:Y:S02]  /*e480*/  SYNCS.PHASECHK.TRANS64.TRYWAIT P0, [R2+URZ+0x28c40], R3 ;  /* 0x028c4003020075a7 */ /* 0x008724000800017f */
[----:B----4-:R-:W-:Y:S05]  /*e490*/  @!P0 NANOSLEEP.SYNCS 0x989680 ;  /* 0x009896800000895d */ /* 0x010fea0003900000 */
[----:B------:R-:W4:Y:S02]  /*e4a0*/  @!P0 SYNCS.PHASECHK.TRANS64 P0, [R2+URZ+0x28c40], R3 ;  /* 0x028c4003020085a7 */ /* 0x000f24000800007f */
[----:B----4-:R-:W-:Y:S05]  /*e4b0*/  @!P0 BRA `(.L_x_349) ;  /* 0xfffffffc00f08947 */ /* 0x010fea000383ffff */
[----:B------:R-:W-:Y:S05]  /*e4c0*/  BRA `(.L_x_398) ;  /* 0xffffffe000f87947 */ /* 0x000fea000383ffff */
.L_x_351:
[----:B-1----:R1:W2:Y:S02]  /*e4d0*/  SYNCS.PHASECHK.TRANS64.TRYWAIT P1, [R2+URZ+0x28c60], R3 ;  /* 0x028c6003020075a7 */ /* 0x0022a4000802017f */
[----:B--2---:R-:W-:Y:S05]  /*e4e0*/  @!P1 NANOSLEEP.SYNCS 0x989680 ;  /* 0x009896800000995d */ /* 0x004fea0003900000 */
[----:B------:R-:W2:Y:S02]  /*e4f0*/  @!P1 SYNCS.PHASECHK.TRANS64 P1, [R2+URZ+0x28c60], R3 ;  /* 0x028c6003020095a7 */ /* 0x000ea4000802007f */
[----:B--2---:R-:W-:Y:S05]  /*e500*/  @!P1 BRA `(.L_x_351) ;  /* 0xfffffffc00f09947 */ /* 0x004fea000383ffff */
[----:B------:R-:W-:Y:S05]  /*e510*/  BRA `(.L_x_399) ;  /* 0xffffffe400687947 */ /* 0x000fea000383ffff */
.L_x_356:
[----:B------:R-:W-:Y:S01]  /*e520*/  BSSY B0, `(.L_x_400) ;  /* 0x0000008000007945 */ /* 0x000fe20003800000 */
[----:B------:R-:W-:Y:S01]  /*e530*/  IMAD.MOV.U32 R13, RZ, RZ, R16 ;  /* 0x000000ffff0d7224 */ /* 0x000fe200078e0010 */
[----:B0-----:R-:W-:Y:S01]  /*e540*/  MOV R15, 0xffffffff ;  /* 0xffffffff000f7802 */ /* 0x001fe20000000f00 */
[----:B-1----:R-:W-:Y:S02]  /*e550*/  IMAD.MOV.U32 R12, RZ, RZ, RZ ;  /* 0x000000ffff0c7224 */ /* 0x002fe400078e00ff */
[----:B------:R-:W-:-:S07]  /*e560*/  IMAD.MOV.U32 R11, RZ, RZ, 0x1f ;  /* 0x0000001fff0b7424 */ /* 0x000fce00078e00ff */
[----:B--2---:R-:W-:Y:S05]  /*e570*/  WARPSYNC.COLLECTIVE R15, `(.L_x_401) ;  /* 0x000000000f087348 */ /* 0x004fea0003c00000 */
[----:B------:R0:W1:Y:S02]  /*e580*/  SHFL.IDX P6, R14, R13, R12, R11 ;  /* 0x0000000c0d0e7389 */ /* 0x00006400000c000b */
[----:B012---:R-:W-:Y:S01]  /*e590*/  ENDCOLLECTIVE ;  /* 0x000000000000791b */ /* 0x007fe20003800000 */
.L_x_401:
[----:B------:R-:W-:Y:S05]  /*e5a0*/  BSYNC B0 ;  /* 0x0000000000007941 */ /* 0x000fea0003800000 */
.L_x_400:
[----:B------:R-:W-:Y:S01]  /*e5b0*/  IMAD.MOV.U32 R13, RZ, RZ, R16 ;  /* 0x000000ffff0d7224 */ /* 0x000fe200078e0010 */
[----:B------:R-:W-:Y:S01]  /*e5c0*/  MOV R15, 0xffffffff ;  /* 0xffffffff000f7802 */ /* 0x000fe20000000f00 */
[----:B------:R-:W-:Y:S02]  /*e5d0*/  IMAD.MOV.U32 R12, RZ, RZ, 0x1 ;  /* 0x00000001ff0c7424 */ /* 0x000fe400078e00ff */
[----:B------:R-:W-:Y:S02]  /*e5e0*/  IMAD.MOV.U32 R11, RZ, RZ, 0x1f ;  /* 0x0000001fff0b7424 */ /* 0x000fe400078e00ff */
[----:B------:R-:W-:-:S07]  /*e5f0*/  IMAD.MOV.U32 R4, RZ, RZ, R14 ;  /* 0x000000ffff047224 */ /* 0x000fce00078e000e */
[----:B------:R-:W-:Y:S05]  /*e600*/  WARPSYNC.COLLECTIVE R15, `(.L_x_402) ;  /* 0x000000000f087348 */ /* 0x000fea0003c00000 */
[----:B------:R0:W1:Y:S02]  /*e610*/  SHFL.IDX P6, R14, R13, R12, R11 ;  /* 0x0000000c0d0e7389 */ /* 0x00006400000c000b */
[----:B01----:R-:W-:Y:S01]  /*e620*/  ENDCOLLECTIVE ;  /* 0x000000000000791b */ /* 0x003fe20003800000 */
.L_x_402:
[----:B------:R-:W-:Y:S01]  /*e630*/  IMAD.MOV.U32 R5, RZ, RZ, R14 ;  /* 0x000000ffff057224 */ /* 0x000fe200078e000e */
[----:B------:R-:W-:Y:S06]  /*e640*/  BRA `(.L_x_403) ;  /* 0xffffffe800ac7947 */ /* 0x000fec000383ffff */
.L_x_359:
[----:B------:R-:W-:Y:S01]  /*e650*/  BSSY B0, `(.L_x_404) ;  /* 0x0000008000007945 */ /* 0x000fe20003800000 */
[----:B-----5:R-:W-:Y:S01]  /*e660*/  IMAD.MOV.U32 R13, RZ, RZ, R3 ;  /* 0x000000ffff0d7224 */ /* 0x020fe200078e0003 */
[----:B------:R-:W-:Y:S01]  /*e670*/  MOV R15, 0xffffffff ;  /* 0xffffffff000f7802 */ /* 0x000fe20000000f00 */
[----:B-1----:R-:W-:Y:S02]  /*e680*/  IMAD.MOV.U32 R12, RZ, RZ, 0x1 ;  /* 0x00000001ff0c7424 */ /* 0x002fe400078e00ff */
[----:B------:R-:W-:-:S07]  /*e690*/  IMAD.MOV.U32 R11, RZ, RZ, RZ ;  /* 0x000000ffff0b7224 */ /* 0x000fce00078e00ff */
[----:B0-234-:R-:W-:Y:S05]  /*e6a0*/  WARPSYNC.COLLECTIVE R15, `(.L_x_405) ;  /* 0x000000000f087348 */ /* 0x01dfea0003c00000 */
[----:B------:R1:W0:Y:S02]  /*e6b0*/  SHFL.UP P6, R14, R13, R12, R11 ;  /* 0x0400000c0d0e7389 */ /* 0x00022400000c000b */
[----:B01234-:R-:W-:Y:S01]  /*e6c0*/  ENDCOLLECTIVE ;  /* 0x000000000000791b */ /* 0x01ffe20003800000 */
.L_x_405:
[----:B------:R-:W-:Y:S05]  /*e6d0*/  BSYNC B0 ;  /* 0x0000000000007941 */ /* 0x000fea0003800000 */
.L_x_404:
[----:B------:R-:W-:Y:S01]  /*e6e0*/  ISETP.NE.AND P0, PT, R8, RZ, PT ;  /* 0x000000ff0800720c */ /* 0x000fe20003f05270 */
[----:B------:R-:W-:Y:S02]  /*e6f0*/  IMAD.MOV.U32 R12, RZ, RZ, 0x2 ;  /* 0x00000002ff0c7424 */ /* 0x000fe400078e00ff */
[----:B------:R-:W-:Y:S01]  /*e700*/  IMAD.MOV.U32 R11, RZ, RZ, RZ ;  /* 0x000000ffff0b7224 */ /* 0x000fe200078e00ff */
[----:B------:R-:W-:Y:S01]  /*e710*/  SEL R14, R14, RZ, P0 ;  /* 0x000000ff0e0e7207 */ /* 0x000fe20000000000 */
[----:B------:R-:W-:Y:S01]  /*e720*/  IMAD.MOV.U32 R15, RZ, RZ, -0x1 ;  /* 0xffffffffff0f7424 */ /* 0x000fe200078e00ff */
[----:B------:R-:W-:-:S03]  /*e730*/  ISETP.GE.U32.AND P0, PT, R8, 0x2, PT ;  /* 0x000000020800780c */ /* 0x000fc60003f06070 */
[----:B------:R-:W-:-:S10]  /*e740*/  IMAD.IADD R13, R3, 0x1, R14 ;  /* 0x00000001030d7824 */ /* 0x000fd400078e020e */
[----:B------:R-:W-:Y:S05]  /*e750*/  WARPSYNC.COLLECTIVE R15, `(.L_x_406) ;  /* 0x000000000f087348 */ /* 0x000fea0003c00000 */
[----:B------:R0:W1:Y:S02]  /*e760*/  SHFL.UP P6, R14, R13, R12, R11 ;  /* 0x0400000c0d0e7389 */ /* 0x00006400000c000b */
[----:B01----:R-:W-:Y:S01]  /*e770*/  ENDCOLLECTIVE ;  /* 0x000000000000791b */ /* 0x003fe20003800000 */
.L_x_406:
[----:B------:R-:W-:Y:S01]  /*e780*/  IMAD.MOV.U32 R12, RZ, RZ, 0x4 ;  /* 0x00000004ff0c7424 */ /* 0x000fe200078e00ff */
[----:B------:R-:W-:Y:S02]  /*e790*/  SEL R2, R14, RZ, P0 ;  /* 0x000000ff0e027207 */ /* 0x000fe40000000000 */
[----:B------:R-:W-:Y:S02]  /*e7a0*/  ISETP.GE.U32.AND P0, PT, R8, 0x4, PT ;  /* 0x000000040800780c */ /* 0x000fe40003f06070 */
[----:B------:R-:W-:-:S05]  /*e7b0*/  IADD3 R2, R13, R2, RZ ;  /* 0x000000020d027210 */ /* 0x000fca0007ffe0ff */
[----:B------:R-:W-:-:S07]  /*e7c0*/  IMAD.MOV.U32 R13, RZ, RZ, R2 ;  /* 0x000000ffff0d7224 */ /* 0x000fce00078e0002 */
[----:B------:R-:W-:Y:S05]  /*e7d0*/  WARPSYNC.COLLECTIVE R15, `(.L_x_407) ;  /* 0x000000000f087348 */ /* 0x000fea0003c00000 */
[----:B------:R0:W1:Y:S02]  /*e7e0*/  SHFL.UP P6, R14, R13, R12, R11 ;  /* 0x0400000c0d0e7389 */ /* 0x00006400000c000b */
[----:B01----:R-:W-:Y:S01]  /*e7f0*/  ENDCOLLECTIVE ;  /* 0x000000000000791b */ /* 0x003fe20003800000 */
.L_x_407:
[----:B------:R-:W-:Y:S02]  /*e800*/  MOV R12, 0x8 ;  /* 0x00000008000c7802 */ /* 0x000fe40000000f00 */
[----:B------:R-:W-:Y:S02]  /*e810*/  SEL R7, R14, RZ, P0 ;  /* 0x000000ff0e077207 */ /* 0x000fe40000000000 */
[----:B------:R-:W-:-:S03]  /*e820*/  ISETP.GE.U32.AND P0, PT, R8, 0x8, PT ;  /* 0x000000080800780c */ /* 0x000fc60003f06070 */
[----:B------:R-:W-:-:S04]  /*e830*/  IMAD.IADD R6, R2, 0x1, R7 ;  /* 0x0000000102067824 */ /* 0x000fc800078e0207 */
[----:B------:R-:W-:-:S07]  /*e840*/  IMAD.MOV.U32 R13, RZ, RZ, R6 ;  /* 0x000000ffff0d7224 */ /* 0x000fce00078e0006 */
[----:B------:R-:W-:Y:S05]  /*e850*/  WARPSYNC.COLLECTIVE R15, `(.L_x_408) ;  /* 0x000000000f087348 */ /* 0x000fea0003c00000 */
[----:B------:R0:W1:Y:S02]  /*e860*/  SHFL.UP P6, R14, R13, R12, R11 ;  /* 0x0400000c0d0e7389 */ /* 0x00006400000c000b */
[----:B01----:R-:W-:Y:S01]  /*e870*/  ENDCOLLECTIVE ;  /* 0x000000000000791b */ /* 0x003fe20003800000 */
.L_x_408:
[----:B------:R-:W-:Y:S01]  /*e880*/  IMAD.MOV.U32 R12, RZ, RZ, 0x10 ;  /* 0x00000010ff0c7424 */ /* 0x000fe200078e00ff */
[----:B------:R-:W-:Y:S02]  /*e890*/  SEL R7, R14, RZ, P0 ;  /* 0x000000ff0e077207 */ /* 0x000fe40000000000 */
[----:B------:R-:W-:-:S03]  /*e8a0*/  ISETP.GE.U32.AND P0, PT, R8, 0x10, PT ;  /* 0x000000100800780c */ /* 0x000fc60003f06070 */
[----:B------:R-:W-:-:S04]  /*e8b0*/  IMAD.IADD R7, R6, 0x1, R7 ;  /* 0x0000000106077824 */ /* 0x000fc800078e0207 */
[----:B------:R-:W-:-:S07]  /*e8c0*/  IMAD.MOV.U32 R13, RZ, RZ, R7 ;  /* 0x000000ffff0d7224 */ /* 0x000fce00078e0007 */
[----:B------:R-:W-:Y:S05]  /*e8d0*/  WARPSYNC.COLLECTIVE R15, `(.L_x_409) ;  /* 0x000000000f087348 */ /* 0x000fea0003c00000 */
[----:B------:R0:W1:Y:S02]  /*e8e0*/  SHFL.UP P6, R14, R13, R12, R11 ;  /* 0x0400000c0d0e7389 */ /* 0x00006400000c000b */
[----:B01----:R-:W-:Y:S01]  /*e8f0*/  ENDCOLLECTIVE ;  /* 0x000000000000791b */ /* 0x003fe20003800000 */
.L_x_409:
[----:B------:R-:W-:Y:S02]  /*e900*/  IMAD.MOV.U32 R12, RZ, RZ, 0x1f ;  /* 0x0000001fff0c7424 */ /* 0x000fe400078e00ff */
[----:B------:R-:W-:Y:S01]  /*e910*/  IMAD.MOV.U32 R11, RZ, RZ, 0x1f ;  /* 0x0000001fff0b7424 */ /* 0x000fe200078e00ff */
[----:B------:R-:W-:-:S05]  /*e920*/  SEL R2, R14, RZ, P0 ;  /* 0x000000ff0e027207 */ /* 0x000fca0000000000 */
[----:B------:R-:W-:-:S05]  /*e930*/  IMAD.IADD R2, R7, 0x1, R2 ;  /* 0x0000000107027824 */ /* 0x000fca00078e0202 */
[----:B------:R-:W-:-:S07]  /*e940*/  MOV R13, R2 ;  /* 0x00000002000d7202 */ /* 0x000fce0000000f00 */
[----:B------:R-:W-:Y:S05]  /*e950*/  WARPSYNC.COLLECTIVE R15, `(.L_x_410) ;  /* 0x000000000f087348 */ /* 0x000fea0003c00000 */
[----:B------:R0:W1:Y:S02]  /*e960*/  SHFL.IDX P6, R14, R13, R12, R11 ;  /* 0x0000000c0d0e7389 */ /* 0x00006400000c000b */
[----:B01----:R-:W-:Y:S01]  /*e970*/  ENDCOLLECTIVE ;  /* 0x000000000000791b */ /* 0x003fe20003800000 */
.L_x_410:
[----:B------:R-:W-:Y:S05]  /*e980*/  BRA `(.L_x_411) ;  /* 0xffffffe800707947 */ /* 0x000fea000383ffff */
.L_x_364:
[----:B------:R-:W-:Y:S01]  /*e990*/  BSSY B0, `(.L_x_412) ;  /* 0x0000008000007945 */ /* 0x000fe20003800000 */
[----:B-----5:R-:W-:Y:S01]  /*e9a0*/  IMAD.MOV.U32 R13, RZ, RZ, R3 ;  /* 0x000000ffff0d7224 */ /* 0x020fe200078e0003 */
[----:B-1----:R-:W-:Y:S01]  /*e9b0*/  MOV R11, RZ ;  /* 0x000000ff000b7202 */ /* 0x002fe20000000f00 */
[----:B------:R-:W-:Y:S02]  /*e9c0*/  IMAD.MOV.U32 R12, RZ, RZ, 0x1 ;  /* 0x00000001ff0c7424 */ /* 0x000fe400078e00ff */
[----:B------:R-:W-:-:S07]  /*e9d0*/  IMAD.MOV.U32 R15, RZ, RZ, -0x1 ;  /* 0xffffffffff0f7424 */ /* 0x000fce00078e00ff */
[----:B0-----:R-:W-:Y:S05]  /*e9e0*/  WARPSYNC.COLLECTIVE R15, `(.L_x_413) ;  /* 0x000000000f087348 */ /* 0x001fea0003c00000 */
[----:B------:R1:W2:Y:S02]  /*e9f0*/  SHFL.UP P6, R14, R13, R12, R11 ;  /* 0x0400000c0d0e7389 */ /* 0x0002a400000c000b */
[----:B012---:R-:W-:Y:S01]  /*ea00*/  ENDCOLLECTIVE ;  /* 0x000000000000791b */ /* 0x007fe20003800000 */
.L_x_413:
[----:B------:R-:W-:Y:S05]  /*ea10*/  BSYNC B0 ;  /* 0x0000000000007941 */ /* 0x000fea0003800000 */
.L_x_412:
[----:B------:R-:W-:Y:S01]  /*ea20*/  ISETP.NE.AND P0, PT, R8, RZ, PT ;  /* 0x000000ff0800720c */ /* 0x000fe20003f05270 */
[----:B------:R-:W-:Y:S01]  /*ea30*/  IMAD.MOV.U32 R12, RZ, RZ, 0x2 ;  /* 0x00000002ff0c7424 */ /* 0x000fe200078e00ff */
[----:B------:R-:W-:Y:S01]  /*ea40*/  MOV R15, 0xffffffff ;  /* 0xffffffff000f7802 */ /* 0x000fe20000000f00 */
[----:B------:R-:W-:Y:S01]  /*ea50*/  IMAD.MOV.U32 R11, RZ, RZ, RZ ;  /* 0x000000ffff0b7224 */ /* 0x000fe200078e00ff */
[----:B------:R-:W-:Y:S02]  /*ea60*/  SEL R14, R14, RZ, P0 ;  /* 0x000000ff0e0e7207 */ /* 0x000fe40000000000 */
[----:B------:R-:W-:-:S03]  /*ea70*/  ISETP.GE.U32.AND P0, PT, R8, 0x2, PT ;  /* 0x000000020800780c */ /* 0x000fc60003f06070 */
[----:B------:R-:W-:-:S10]  /*ea80*/  IMAD.IADD R13, R3, 0x1, R14 ;  /* 0x00000001030d7824 */ /* 0x000fd400078e020e */
[----:B------:R-:W-:Y:S05]  /*ea90*/  WARPSYNC.COLLECTIVE R15, `(.L_x_414) ;  /* 0x000000000f087348 */ /* 0x000fea0003c00000 */
[----:B------:R0:W1:Y:S02]  /*eaa0*/  SHFL.UP P6, R14, R13, R12, R11 ;  /* 0x0400000c0d0e7389 */ /* 0x00006400000c000b */
[----:B01----:R-:W-:Y:S01]  /*eab0*/  ENDCOLLECTIVE ;  /* 0x000000000000791b */ /* 0x003fe20003800000 */
.L_x_414:
        /* <DEDUP_REMOVED lines=8> */
.L_x_415:
[----:B------:R-:W-:Y:S01]  /*eb40*/  IMAD.MOV.U32 R12, RZ, RZ, 0x8 ;  /* 0x00000008ff0c7424 */ /* 0x000fe200078e00ff */
[----:B------:R-:W-:Y:S02]  /*eb50*/  SEL R7, R14, RZ, P0 ;  /* 0x000000ff0e077207 */ /* 0x000fe40000000000 */
[----:B------:R-:W-:-:S03]  /*eb60*/  ISETP.GE.U32.AND P0, PT, R8, 0x8, PT ;  /* 0x000000080800780c */ /* 0x000fc60003f06070 */
[----:B------:R-:W-:-:S05]  /*eb70*/  IMAD.IADD R6, R2, 0x1, R7 ;  /* 0x0000000102067824 */ /* 0x000fca00078e0207 */
[----:B------:R-:W-:-:S07]  /*eb80*/  MOV R13, R6 ;  /* 0x00000006000d7202 */ /* 0x000fce0000000f00 */
[----:B------:R-:W-:Y:S05]  /*eb90*/  WARPSYNC.COLLECTIVE R15, `(.L_x_416) ;  /* 0x000000000f087348 */ /* 0x000fea0003c00000 */
[----:B------:R0:W1:Y:S02]  /*eba0*/  SHFL.UP P6, R14, R13, R12, R11 ;  /* 0x0400000c0d0e7389 */ /* 0x00006400000c000b */
[----:B01----:R-:W-:Y:S01]  /*ebb0*/  ENDCOLLECTIVE ;  /* 0x000000000000791b */ /* 0x003fe20003800000 */
.L_x_416:
        /* <DEDUP_REMOVED lines=8> */
.L_x_417:
[----:B------:R-:W-:Y:S02]  /*ec40*/  IMAD.MOV.U32 R12, RZ, RZ, 0x1f ;  /* 0x0000001fff0c7424 */ /* 0x000fe400078e00ff */
[----:B------:R-:W-:Y:S01]  /*ec50*/  IMAD.MOV.U32 R11, RZ, RZ, 0x1f ;  /* 0x0000001fff0b7424 */ /* 0x000fe200078e00ff */
[----:B------:R-:W-:-:S04]  /*ec60*/  SEL R2, R14, RZ, P0 ;  /* 0x000000ff0e027207 */ /* 0x000fc80000000000 */
[----:B------:R-:W-:-:S05]  /*ec70*/  IADD3 R2, R7, R2, RZ ;  /* 0x0000000207027210 */ /* 0x000fca0007ffe0ff */
[----:B------:R-:W-:-:S07]  /*ec80*/  IMAD.MOV.U32 R13, RZ, RZ, R2 ;  /* 0x000000ffff0d7224 */ /* 0x000fce00078e0002 */
[----:B------:R-:W-:Y:S05]  /*ec90*/  WARPSYNC.COLLECTIVE R15, `(.L_x_418) ;  /* 0x000000000f087348 */ /* 0x000fea0003c00000 */
[----:B------:R0:W1:Y:S02]  /*eca0*/  SHFL.IDX P6, R14, R13, R12, R11 ;  /* 0x0000000c0d0e7389 */ /* 0x00006400000c000b */
[----:B01----:R-:W-:Y:S01]  /*ecb0*/  ENDCOLLECTIVE ;  /* 0x000000000000791b */ /* 0x003fe20003800000 */
.L_x_418:
[----:B------:R-:W-:Y:S05]  /*ecc0*/  BRA `(.L_x_419) ;  /* 0xffffffe800547947 */ /* 0x000fea000383ffff */
.L_x_366:
[----:B------:R-:W-:Y:S01]  /*ecd0*/  BSSY B0, `(.L_x_420) ;  /* 0x0000006000007945 */ /* 0x000fe20003800000 */
[----:B------:R-:W-:Y:S01]  /*ece0*/  PLOP3.LUT P6, PT, P6, PT, PT, 0x8, 0x0 ;  /* 0x000000000000781c */ /* 0x000fe200037ce170 */
[----:B------:R-:W-:-:S12]  /*ecf0*/  IMAD.MOV.U32 R15, RZ, RZ, -0x1 ;  /* 0xffffffffff0f7424 */ /* 0x000fd800078e00ff */
[----:B01----:R-:W-:Y:S05]  /*ed00*/  WARPSYNC.COLLECTIVE R15, `(.L_x_421) ;  /* 0x000000000f087348 */ /* 0x003fea0003c00000 */
[----:B------:R-:W-:Y:S01]  /*ed10*/  VOTE.ANY R14, PT, P6 ;  /* 0x00000000000e7806 */ /* 0x000fe200030e0100 */
[----:B01----:R-:W-:Y:S06]  /*ed20*/  ENDCOLLECTIVE ;  /* 0x000000000000791b */ /* 0x003fec0003800000 */
.L_x_421:
[----:B------:R-:W-:Y:S05]  /*ed30*/  BSYNC B0 ;  /* 0x0000000000007941 */ /* 0x000fea0003800000 */
.L_x_420:
[----:B------:R-:W-:Y:S01]  /*ed40*/  MOV R7, R14 ;  /* 0x0000000e00077202 */ /* 0x000fe20000000f00 */
[----:B------:R-:W-:Y:S02]  /*ed50*/  IMAD.MOV.U32 R13, RZ, RZ, R3 ;  /* 0x000000ffff0d7224 */ /* 0x000fe400078e0003 */
[----:B------:R-:W-:Y:S01]  /*ed60*/  IMAD.MOV.U32 R11, RZ, RZ, 0x1f ;  /* 0x0000001fff0b7424 */ /* 0x000fe200078e00ff */
[----:B------:R-:W0:Y:S01]  /*ed70*/  POPC R5, R7 ;  /* 0x0000000700057309 */ /* 0x000e220000000000 */
[----:B------:R-:W-:Y:S02]  /*ed80*/  IMAD.MOV.U32 R15, RZ, RZ, -0x1 ;  /* 0xffffffffff0f7424 */ /* 0x000fe400078e00ff */
[----:B0-----:R-:W-:-:S07]  /*ed90*/  IMAD.MOV.U32 R12, RZ, RZ, R5 ;  /* 0x000000ffff0c7224 */ /* 0x001fce00078e0005 */
[----:B------:R-:W-:Y:S05]  /*eda0*/  WARPSYNC.COLLECTIVE R15, `(.L_x_422) ;  /* 0x000000000f087348 */ /* 0x000fea0003c00000 */
[----:B------:R0:W1:Y:S02]  /*edb0*/  SHFL.IDX P6, R14, R13, R12, R11 ;  /* 0x0000000c0d0e7389 */ /* 0x00006400000c000b */
[----:B01----:R-:W-:Y:S01]  /*edc0*/  ENDCOLLECTIVE ;  /* 0x000000000000791b */ /* 0x003fe20003800000 */
.L_x_422:
[----:B------:R-:W-:Y:S01]  /*edd0*/  MOV R17, R14 ;  /* 0x0000000e00117202 */ /* 0x000fe20000000f00 */
[----:B------:R-:W-:Y:S06]  /*ede0*/  BRA `(.L_x_423) ;  /* 0xffffffe800447947 */ /* 0x000fec000383ffff */
.L_x_368:
[----:B------:R-:W-:Y:S01]  /*edf0*/  BSSY B0, `(.L_x_424) ;  /* 0x0000007000007945 */ /* 0x000fe20003800000 */
[----:B------:R-:W-:Y:S02]  /*ee00*/  IMAD.MOV.U32 R13, RZ, RZ, R2 ;  /* 0x000000ffff0d7224 */ /* 0x000fe400078e0002 */
[----:B------:R-:W-:Y:S02]  /*ee10*/  IMAD.MOV.U32 R11, RZ, RZ, 0x1f ;  /* 0x0000001fff0b7424 */ /* 0x000fe400078e00ff */
[----:B------:R-:W-:-:S07]  /*ee20*/  IMAD.MOV.U32 R15, RZ, RZ, -0x1 ;  /* 0xffffffffff0f7424 */ /* 0x000fce00078e00ff */
[----:B0-23--:R-:W-:Y:S05]  /*ee30*/  WARPSYNC.COLLECTIVE R15, `(.L_x_425) ;  /* 0x000000000f087348 */ /* 0x00dfea0003c00000 */
[----:B------:R1:W4:Y:S02]  /*ee40*/  SHFL.IDX P6, R14, R13, R12, R11 ;  /* 0x0000000c0d0e7389 */ /* 0x00032400000c000b */
[----:B01234-:R-:W-:Y:S01]  /*ee50*/  ENDCOLLECTIVE ;  /* 0x000000000000791b */ /* 0x01ffe20003800000 */
.L_x_425:
[----:B------:R-:W-:Y:S05]  /*ee60*/  BSYNC B0 ;  /* 0x0000000000007941 */ /* 0x000fea0003800000 */
.L_x_424:
[----:B------:R-:W-:Y:S05]  /*ee70*/  BRA `(.L_x_367) ;  /* 0xffffffe8003c7947 */ /* 0x000fea000383ffff */
.L_x_372:
[----:B0-----:R0:W2:Y:S02]  /*ee80*/  SYNCS.PHASECHK.TRANS64.TRYWAIT P0, [R0+URZ+0x28c20], R3 ;  /* 0x028c2003000075a7 */ /* 0x0010a4000800017f */
[----:B--2---:R-:W-:Y:S05]  /*ee90*/  @!P0 NANOSLEEP.SYNCS 0x989680 ;  /* 0x009896800000895d */ /* 0x004fea0003900000 */
[----:B------:R-:W2:Y:S02]  /*eea0*/  @!P0 SYNCS.PHASECHK.TRANS64 P0, [R0+URZ+0x28c20], R3 ;  /* 0x028c2003000085a7 */ /* 0x000ea4000800007f */
[----:B--2---:R-:W-:Y:S05]  /*eeb0*/  @!P0 BRA `(.L_x_372) ;  /* 0xfffffffc00f08947 */ /* 0x004fea000383ffff */
[----:B------:R-:W-:Y:S05]  /*eec0*/  BRA `(.L_x_426) ;  /* 0xffffffec00207947 */ /* 0x000fea000383ffff */
.L_x_373:
[----:B------:R-:W2:Y:S01]  /*eed0*/  S2R R2, SR_TID.X ;  /* 0x0000000000027919 */ /* 0x000ea20000002100 */
[----:B------:R-:W-:Y:S01]  /*eee0*/  BSSY B0, `(.L_x_427) ;  /* 0x000000a000007945 */ /* 0x000fe20003800000 */
[----:B-1----:R-:W-:Y:S01]  /*eef0*/  MOV R12, RZ ;  /* 0x000000ff000c7202 */ /* 0x002fe20000000f00 */
[----:B------:R-:W-:Y:S02]  /*ef00*/  IMAD.MOV.U32 R11, RZ, RZ, 0x1f ;  /* 0x0000001fff0b7424 */ /* 0x000fe400078e00ff */
[----:B------:R-:W-:Y:S01]  /*ef10*/  IMAD.MOV.U32 R15, RZ, RZ, -0x1 ;  /* 0xffffffffff0f7424 */ /* 0x000fe200078e00ff */
[----:B--2---:R-:W-:-:S04]  /*ef20*/  SHF.R.U32.HI R2, RZ, 0x5, R2 ;  /* 0x00000005ff027819 */ /* 0x004fc80000011602 */
[----:B------:R-:W-:-:S05]  /*ef30*/  LOP3.LUT R2, R2, 0x3, RZ, 0xc0, !PT ;  /* 0x0000000302027812 */ /* 0x000fca00078ec0ff */
[----:B------:R-:W-:-:S07]  /*ef40*/  IMAD.MOV.U32 R13, RZ, RZ, R2 ;  /* 0x000000ffff0d7224 */ /* 0x000fce00078e0002 */
[----:B0-----:R-:W-:Y:S05]  /*ef50*/  WARPSYNC.COLLECTIVE R15, `(.L_x_428) ;  /* 0x000000000f087348 */ /* 0x001fea0003c00000 */
[----:B------:R1:W2:Y:S02]  /*ef60*/  SHFL.IDX P6, R14, R13, R12, R11 ;  /* 0x0000000c0d0e7389 */ /* 0x0002a400000c000b */
[----:B012---:R-:W-:Y:S01]  /*ef70*/  ENDCOLLECTIVE ;  /* 0x000000000000791b */ /* 0x007fe20003800000 */
.L_x_428:
[----:B------:R-:W-:Y:S05]  /*ef80*/  BSYNC B0 ;  /* 0x0000000000007941 */ /* 0x000fea0003800000 */
.L_x_427:
[----:B------:R-:W-:Y:S05]  /*ef90*/  BRA `(.L_x_429) ;  /* 0xffffffec00087947 */ /* 0x000fea000383ffff */
.L_x_376:
[----:B------:R-:W-:Y:S01]  /*efa0*/  BSSY B1, `(.L_x_430) ;  /* 0x0000006000017945 */ /* 0x000fe20003800000 */
[----:B------:R-:W-:-:S07]  /*efb0*/  IMAD.MOV.U32 R15, RZ, RZ, -0x1 ;  /* 0xffffffffff0f7424 */ /* 0x000fce00078e00ff */
[----:B012---:R-:W-:Y:S05]  /*efc0*/  WARPSYNC.COLLECTIVE R15, `(.L_x_431) ;  /* 0x000000000f0c7348 */ /* 0x007fea0003c00000 */
[----:B------:R-:W-:Y:S02]  /*efd0*/  ELECT P6, UR62, PT ;  /* 0x00000000003e782f */ /* 0x000fe400038c0000 */
[----:B------:R-:W-:Y:S01]  /*efe0*/  MOV R14, UR62 ;  /* 0x0000003e000e7c02 */ /* 0x000fe20008000f00 */
[----:B012---:R-:W-:Y:S10]  /*eff0*/  ENDCOLLECTIVE ;  /* 0x000000000000791b */ /* 0x007ff40003800000 */
.L_x_431:
[----:B------:R-:W-:Y:S05]  /*f000*/  BSYNC B1 ;  /* 0x0000000000017941 */ /* 0x000fea0003800000 */
.L_x_430:
[----:B------:R-:W-:Y:S05]  /*f010*/  BRA `(.L_x_432) ;  /* 0xffffffec00007947 */ /* 0x000fea000383ffff */
.L_x_378:
[----:B0-----:R0:W2:Y:S02]  /*f020*/  SYNCS.PHASECHK.TRANS64.TRYWAIT P0, [R6+URZ], R5 ;  /* 0x00000005060075a7 */ /* 0x0010a4000800017f */
[----:B--2---:R-:W-:Y:S05]  /*f030*/  @!P0 NANOSLEEP.SYNCS 0x989680 ;  /* 0x009896800000895d */ /* 0x004fea0003900000 */
[----:B------:R-:W2:Y:S02]  /*f040*/  @!P0 SYNCS.PHASECHK.TRANS64 P0, [R6+URZ], R5 ;  /* 0x00000005060085a7 */ /* 0x000ea4000800007f */
[----:B--2---:R-:W-:Y:S05]  /*f050*/  @!P0 BRA `(.L_x_378) ;  /* 0xfffffffc00f08947 */ /* 0x004fea000383ffff */
[----:B------:R-:W-:Y:S05]  /*f060*/  BRA `(.L_x_433) ;  /* 0xffffffec003c7947 */ /* 0x000fea000383ffff */
.L_x_379:
[----:B--2---:R2:W3:Y:S02]  /*f070*/  SYNCS.PHASECHK.TRANS64.TRYWAIT P0, [R7+URZ], R2 ;  /* 0x00000002070075a7 */ /* 0x0044e4000800017f */
[----:B---3--:R-:W-:Y:S05]  /*f080*/  @!P0 NANOSLEEP.SYNCS 0x989680 ;  /* 0x009896800000895d */ /* 0x008fea0003900000 */
[----:B------:R-:W3:Y:S02]  /*f090*/  @!P0 SYNCS.PHASECHK.TRANS64 P0, [R7+URZ], R2 ;  /* 0x00000002070085a7 */ /* 0x000ee4000800007f */
[----:B---3--:R-:W-:Y:S05]  /*f0a0*/  @!P0 BRA `(.L_x_379) ;  /* 0xfffffffc00f08947 */ /* 0x008fea000383ffff */
[----:B------:R-:W-:Y:S05]  /*f0b0*/  BRA `(.L_x_434) ;  /* 0xffffffec00307947 */ /* 0x000fea000383ffff */
.L_x_381:
[----:B---3--:R3:W4:Y:S02]  /*f0c0*/  SYNCS.PHASECHK.TRANS64.TRYWAIT P0, [R4+URZ], R5 ;  /* 0x00000005040075a7 */ /* 0x008724000800017f */
[----:B----4-:R-:W-:Y:S05]  /*f0d0*/  @!P0 NANOSLEEP.SYNCS 0x989680 ;  /* 0x009896800000895d */ /* 0x010fea0003900000 */
[----:B------:R-:W4:Y:S02]  /*f0e0*/  @!P0 SYNCS.PHASECHK.TRANS64 P0, [R4+URZ], R5 ;  /* 0x00000005040085a7 */ /* 0x000f24000800007f */
[----:B----4-:R-:W-:Y:S05]  /*f0f0*/  @!P0 BRA `(.L_x_381) ;  /* 0xfffffffc00f08947 */ /* 0x010fea000383ffff */
[----:B------:R-:W-:Y:S05]  /*f100*/  BRA `(.L_x_435) ;  /* 0xffffffec00387947 */ /* 0x000fea000383ffff */
.L_x_436:
        /* <DEDUP_REMOVED lines=15> */
.L_x_4551:


//--------------------- .text._ZN7cutlass13device_kernelIN5flash11enable_sm90INS1_16FlashAttnFwdSm90INS1_25CollectiveMainloopFwdSm90ILi2EN4cute5tupleIJNS5_1CILi1EEES8_S8_EEENS6_IJNS7_ILi64EEESA_SA_EEELi512ENS_10bfloat16_tEfNS_4arch4Sm90ELb0ELb0ELb0ELb1ELb0ELb1ELb0ELb0ELb0ELb0ELb0ELb0EEENS1_21CollectiveEpilogueFwdINS6_IJSA_NS7_ILi512EEESA_EEES9_SC_SE_Li256ELb1ELb0ELb0ELb0EEENS1_36VarlenDynamicPersistentTileSchedulerILi64ELi64ELi256ELi32ELb0ELb0ELb1ELb0ELb1ELb1EEEEEEEEEvNT_6ParamsE --------------------------
	.section	.text._ZN7cutlass13device_kernelIN5flash11enable_sm90INS1_16FlashAttnFwdSm90INS1_25CollectiveMainloopFwdSm90ILi2EN4cute5tupleIJNS5_1CILi1EEES8_S8_EEENS6_IJNS7_ILi64EEESA_SA_EEELi512ENS_10bfloat16_tEfNS_4arch4Sm90ELb0ELb0ELb0ELb1ELb0ELb1ELb0ELb0ELb0ELb0ELb0ELb0EEENS1_21CollectiveEpilogueFwdINS6_IJSA_NS7_ILi512EEESA_EEES9_SC_SE_Li256ELb1ELb0ELb0ELb0EEENS1_36VarlenDynamicPersistentTileSchedulerILi64ELi64ELi256ELi32ELb0ELb0ELb1ELb0ELb1ELb1EEEEEEEEEvNT_6ParamsE,"ax",@progbits
	.align	128
.text._ZN7cutlass13device_kernelIN5flash11enable_sm90INS1_16FlashAttnFwdSm90INS1_25CollectiveMainloopFwdSm90ILi2EN4cute5tupleIJNS5_1CILi1EEES8_S8_EEENS6_IJNS7_ILi64EEESA_SA_EEELi512ENS_10bfloat16_tEfNS_4arch4Sm90ELb0ELb0ELb0ELb1ELb0ELb1ELb0ELb0ELb0ELb0ELb0ELb0EEENS1_21CollectiveEpilogueFwdINS6_IJSA_NS7_ILi512EEESA_EEES9_SC_SE_Li256ELb1ELb0ELb0ELb0EEENS1_36VarlenDynamicPersistentTileSchedulerILi64ELi64ELi256ELi32ELb0ELb0ELb1ELb0ELb1ELb1EEEEEEEEEvNT_6ParamsE:
        .type           _ZN7cutlass13device_kernelIN5flash11enable_sm90INS1_16FlashAttnFwdSm90INS1_25CollectiveMainloopFwdSm90ILi2EN4cute5tupleIJNS5_1CILi1EEES8_S8_EEENS6_IJNS7_ILi64EEESA_SA_EEELi512ENS_10bfloat16_tEfNS_4arch4Sm90ELb0ELb0ELb0ELb1ELb0ELb1ELb0ELb0ELb0ELb0ELb0ELb0EEENS1_21CollectiveEpilogueFwdINS6_IJSA_NS7_ILi512EEESA_EEES9_SC_SE_Li256ELb1ELb0ELb0ELb0EEENS1_36VarlenDynamicPersistentTileSchedulerILi64ELi64ELi256ELi32ELb0ELb0ELb1ELb0ELb1ELb1EEEEEEEEEvNT_6ParamsE,@function
        .size           _ZN7cutlass13device_kernelIN5flash11enable_sm90INS1_16FlashAttnFwdSm90INS1_25CollectiveMainloopFwdSm90ILi2EN4cute5tupleIJNS5_1CILi1EEES8_S8_EEENS6_IJNS7_ILi64EEESA_SA_EEELi512ENS_10bfloat16_tEfNS_4arch4Sm90ELb0ELb0ELb0ELb1ELb0ELb1ELb0ELb0ELb0ELb0ELb0ELb0EEENS1_21CollectiveEpilogueFwdINS6_IJSA_NS7_ILi512EEESA_EEES9_SC_SE_Li256ELb1ELb0ELb0ELb0EEENS1_36VarlenDynamicPersistentTileSchedulerILi64ELi64ELi256ELi32ELb0ELb0ELb1ELb0ELb1ELb1EEEEEEEEEvNT_6ParamsE,(.L_x_4552 - _ZN7cutlass13device_kernelIN5flash11enable_sm90INS1_16FlashAttnFwdSm90INS1_25CollectiveMainloopFwdSm90ILi2EN4cute5tupleIJNS5_1CILi1EEES8_S8_EEENS6_IJNS7_ILi64EEESA_SA_EEELi512ENS_10bfloat16_tEfNS_4arch4Sm90ELb0ELb0ELb0ELb1ELb0ELb1ELb0ELb0ELb0ELb0ELb0ELb0EEENS1_21CollectiveEpilogueFwdINS6_IJSA_NS7_ILi512EEESA_EEES9_SC_SE_Li256ELb1ELb0ELb0ELb0EEENS1_36VarlenDynamicPersistentTileSchedulerILi64ELi64ELi256ELi32ELb0ELb0ELb1ELb0ELb1ELb1EEEEEEEEEvNT_6ParamsE)
        .other          _ZN7cutlass13device_kernelIN5flash11enable_sm90INS1_16FlashAttnFwdSm90INS1_25CollectiveMainloopFwdSm90ILi2EN4cute5tupleIJNS5_1CILi1EEES8_S8_EEENS6_IJNS7_ILi64EEESA_SA_EEELi512ENS_10bfloat16_tEfNS_4arch4Sm90ELb0ELb0ELb0ELb1ELb0ELb1ELb0ELb0ELb0ELb0ELb0ELb0EEENS1_21CollectiveEpilogueFwdINS6_IJSA_NS7_ILi512EEESA_EEES9_SC_SE_Li256ELb1ELb0ELb0ELb0EEENS1_36VarlenDynamicPersistentTileSchedulerILi64ELi64ELi256ELi32ELb0ELb0ELb1ELb0ELb1ELb1EEEEEEEEEvNT_6ParamsE,@"STO_CUDA_ENTRY STV_DEFAULT"
_ZN7cutlass13device_kernelIN5flash11enable_sm90INS1_16FlashAttnFwdSm90INS1_25CollectiveMainloopFwdSm90ILi2EN4cute5tupleIJNS5_1CILi1EEES8_S8_EEENS6_IJNS7_ILi64EEESA_SA_EEELi512ENS_10bfloat16_tEfNS_4arch4Sm90ELb0ELb0ELb0ELb1ELb0ELb1ELb0ELb0ELb0ELb0ELb0ELb0EEENS1_21CollectiveEpilogueFwdINS6_IJSA_NS7_ILi512EEESA_EEES9_SC_SE_Li256ELb1ELb0ELb0ELb0EEENS1_36VarlenDynamicPersistentTileSchedulerILi64ELi64ELi256ELi32ELb0ELb0ELb1ELb0ELb1ELb1EEEEEEEEEvNT_6ParamsE:
[----:B------:R-:W0:Y:S02]  /*0000*/  LDC R1, c[0x0][0x28] ;  /* 0x00000a00ff017b82 */ /* 0x000e240000000800 */
[----:B0-----:R-:W-:Y:S01]  /*0010*/  VIADD R1, R1, 0xffffffc0 ;  /* 0xffffffc001017836 */ /* 0x001fe20000000000 */
[----:B------:R-:W0:Y:S01]  /*0020*/  S2R R3, SR_TID.X ;  /* 0x0000000000037919 */ /* 0x000e220000002100 */
[----:B------:R-:W-:Y:S01]  /*0030*/  ELECT P0, URZ, PT ;  /* 0x00000000003f782f */ /* 0x000fe20003800000 */
[----:B------:R-:W-:Y:S01]  /*0040*/  BSSY B0, `(.L_x_437) ;  /* 0x0000016000007945 */ /* 0x000fe20003800000 */
[----:B0-----:R-:W-:-:S05]  /*0050*/  SHF.R.U32.HI R0, RZ, 0x5, R3 ;  /* 0x00000005ff007819 */ /* 0x001fca0000011603 */
[----:B------:R-:W0:Y:S02]  /*0060*/  SHFL.IDX PT, R2, R0, RZ, 0x1f ;  /* 0x00001fff00027589 */ /* 0x000e2400000e0000 */
[----:B0-----:R-:W-:-:S13]  /*0070*/  ISETP.EQ.AND P0, PT, R2, RZ, P0 ;  /* 0x000000ff0200720c */ /* 0x001fda0000702270 */
        /* <DEDUP_REMOVED lines=17> */
[----:B0-----:R-:W-:Y:S01]  /*0190*/  NOP ;  /* 0x0000000000007918 */ /* 0x001fe20000000000 */
.L_x_438:
[----:B------:R-:W-:Y:S05]  /*01a0*/  BSYNC B0 ;  /* 0x0000000000007941 */ /* 0x000fea0003800000 */
.L_x_437:
[----:B------:R-:W-:Y:S01]  /*01b0*/  SHF.R.U32.HI R3, RZ, 0x7, R3 ;  /* 0x00000007ff037819 */ /* 0x000fe20000011603 */
[----:B------:R-:W-:Y:S01]  /*01c0*/  VOTEU.ANY UP0, P0 ;  /* 0x00000000003f7886 */ /* 0x000fe20000000100 */
[----:B------:R-:W0:Y:S01]  /*01d0*/  SHFL.IDX PT, R2, R0, RZ, 0x1f ;  /* 0x00001fff00027589 */ /* 0x000e2200000e0000 */
[----:B------:R-:W-:Y:S01]  /*01e0*/  UMOV UR4, 0x1 ;  /* 0x0000000100047882 */ /* 0x000fe20000000000 */
[----:B------:R-:W-:Y:S01]  /*01f0*/  UMOV UR7, 0x100 ;  /* 0x0000010000077882 */ /* 0x000fe20000000000 */
[----:B------:R-:W-:Y:S01]  /*0200*/  VOTEU.ANY UP1, P0 ;  /* 0x00000000003f7886 */ /* 0x000fe20000020100 */
[----:B------:R-:W1:Y:S01]  /*0210*/  SHFL.IDX PT, R3, R3, RZ, 0x1f ;  /* 0x00001fff03037589 */ /* 0x000e6200000e0000 */
[----:B------:R-:W2:Y:S01]  /*0220*/  @UP0 S2UR UR8, SR_CgaCtaId ;  /* 0x00000000000809c3 */ /* 0x000ea20000008800 */
[----:B------:R-:W-:Y:S01]  /*0230*/  @UP0 UMOV UR6, 0x400 ;  /* 0x0000040000060882 */ /* 0x000fe20000000000 */
[----:B------:R-:W-:-:S04]  /*0240*/  @UP0 UIADD3 UR4, -UR4, 0x100000, URZ ;  /* 0x0010000004040890 */ /* 0x000fc8000fffe13f */
[----:B------:R-:W-:Y:S02]  /*0250*/  @UP0 USHF.L.U32 UR5, UR4, 0xb, URZ ;  /* 0x0000000b04050899 */ /* 0x000fe4000800063f */
[----:B------:R-:W-:Y:S01]  /*0260*/  @UP0 USHF.L.U32 UR4, UR4, 0x1, URZ ;  /* 0x0000000104040899 */ /* 0x000fe2000800063f */
[----:B0-----:R-:W-:Y:S01]  /*0270*/  ISETP.NE.AND P1, PT, R2, RZ, PT ;  /* 0x000000ff0200720c */ /* 0x001fe20003f25270 */
[----:B-1----:R0:W-:Y:S01]  /*0280*/  STL [R1], R3 ;  /* 0x0000000301007387 */ /* 0x0021e20000100800 */
[----:B--2---:R-:W-:Y:S02]  /*0290*/  @UP0 ULEA UR8, UR8, UR6, 0x18 ;  /* 0x0000000608080291 */ /* 0x004fe4000f8ec03f */
[----:B------:R-:W-:-:S04]  /*02a0*/  @UP0 UIADD3 UR6, -UR7, 0x100000, URZ ;  /* 0x0010000007060890 */ /* 0x000fc8000fffe13f */
[----:B------:R-:W-:Y:S02]  /*02b0*/  @UP0 USHF.L.U32 UR7, UR6, 0xb, URZ ;  /* 0x0000000b06070899 */ /* 0x000fe4000800063f */
[----:B------:R-:W-:Y:S01]  /*02c0*/  @UP0 USHF.L.U32 UR6, UR6, 0x1, URZ ;  /* 0x0000000106060899 */ /* 0x000fe2000800063f */
[----:B------:R-:W-:Y:S01]  /*02d0*/  VOTEU.ANY UP0, P0 ;  /* 0x00000000003f7886 */ /* 0x000fe20000000100 */
[----:B------:R-:W1:Y:S04]  /*02e0*/  FENCE.VIEW.ASYNC.S ;  /* 0x00000000000073c6 */ /* 0x000e680000000000 */
[----:B-1----:R0:W1:Y:S06]  /*02f0*/  @UP0 SYNCS.EXCH.64 URZ, [UR8+0x28c00], UR4 ;  /* 0x028c0004083f05b2 */ /* 0x00206c0008000100 */
[----:B------:R0:W2:Y:S02]  /*0300*/  @UP1 SYNCS.EXCH.64 URZ, [UR8+0x28c20], UR6 ;  /* 0x028c2006083f15b2 */ /* 0x0000a40008000100 */
[----:B0-----:R-:W-:Y:S05]  /*0310*/  @P1 BRA `(.L_x_439) ;  /* 0x0000000000381947 */ /* 0x001fea0003800000 */
[----:B------:R-:W0:Y:S01]  /*0320*/  S2UR UR5, SR_CgaCtaId ;  /* 0x00000000000579c3 */ /* 0x000e220000008800 */
        /* <DEDUP_REMOVED lines=8> */
[----:B0-----:R0:W3:Y:S01]  /*03b0*/  SYNCS.EXCH.64 URZ, [UR6+0x28c30], UR4 ;  /* 0x028c3004063f75b2 */ /* 0x0010e20008000100 */
[----:B------:R0:W4:Y:S01]  /*03c0*/  SYNCS.EXCH.64 URZ, [UR6+0x28c40], UR4 ;  /* 0x028c4004063f75b2 */ /* 0x0001220008000100 */
[----:B------:R0:W0:Y:S01]  /*03d0*/  SYNCS.EXCH.64 URZ, [UR6+0x28c38], UR4 ;  /* 0x028c3804063f75b2 */ /* 0x0000220008000100 */
[----:B------:R0:W0:Y:S01]  /*03e0*/  SYNCS.EXCH.64 URZ, [UR6+0x28c48], UR4 ;  /* 0x028c4804063f75b2 */ /* 0x0000220008000100 */
[----:B------:R-:W-:Y:S01]  /*03f0*/  NOP ;  /* 0x0000000000007918 */ /* 0x000fe20000000000 */
.L_x_439:
[----:B------:R-:W5:Y:S01]  /*0400*/  SHFL.IDX PT, R2, R0, RZ, 0x1f ;  /* 0x00001fff00027589 */ /* 0x000f6200000e0000 */
[----:B------:R-:W-:Y:S01]  /*0410*/  NOP ;  /* 0x0000000000007918 */ /* 0x000fe20000000000 */
[----:B-----5:R-:W-:-:S13]  /*0420*/  ISETP.NE.AND P0, PT, R2, RZ, PT ;  /* 0x000000ff0200720c */ /* 0x020fda0003f05270 */
        /* <DEDUP_REMOVED lines=17> */
[----:B------:R0:W0:Y:S01]  /*0540*/  SYNCS.EXCH.64 URZ, [UR8+0x28c68], UR4 ;  /* 0x028c6804083f75b2 */ /* 0x0000220008000100 */
[----:B------:R-:W-:Y:S01]  /*0550*/  NOP ;  /* 0x0000000000007918 */ /* 0x000fe20000000000 */
.L_x_440:
[----:B------:R-:W5:Y:S01]  /*0560*/  SHFL.IDX PT, R2, R0, RZ, 0x1f ;  /* 0x00001fff00027589 */ /* 0x000f6200000e0000 */
[----:B------:R-:W-:Y:S01]  /*0570*/  NOP ;  /* 0x0000000000007918 */ /* 0x000fe20000000000 */
[----:B-----5:R-:W-:-:S13]  /*0580*/  ISETP.NE.AND P0, PT, R2, RZ, PT ;  /* 0x000000ff0200720c */ /* 0x020fda0003f05270 */
        /* <DEDUP_REMOVED lines=13> */
[----:B------:R0:W0:Y:S01]  /*0660*/  SYNCS.EXCH.64 URZ, [UR6+0x28c88], UR4 ;  /* 0x028c8804063f75b2 */ /* 0x0000220008000100 */
[----:B------:R-:W-:Y:S01]  /*0670*/  NOP ;  /* 0x0000000000007918 */ /* 0x000fe20000000000 */
.L_x_441:
        /* <DEDUP_REMOVED lines=22> */
.L_x_442:
        /* <DEDUP_REMOVED lines=22> */
.L_x_443:
[----:B------:R-:W-:Y:S01]  /*0940*/  IMAD.MOV.U32 R2, RZ, RZ, 0x1 ;  /* 0x00000001ff027424 */ /* 0x000fe200078e00ff */
[----:B------:R-:W-:Y:S01]  /*0950*/  ISETP.NE.AND P0, PT, R3, RZ, PT ;  /* 0x000000ff0300720c */ /* 0x000fe20003f05270 */
[----:B------:R-:W-:Y:S01]  /*0960*/  NOP ;  /* 0x0000000000007918 */ /* 0x000fe20000000000 */
[----:B------:R-:W-:Y:S01]  /*0970*/  ULDC.64 UR40, c[0x0][0x208] ;  /* 0x0000820000287ab9 */ /* 0x000fe20000000a00 */
[----:B------:R-:W-:Y:S01]  /*0980*/  BSSY B8, `(.L_x_444) ;  /* 0x00013c0000087945 */ /* 0x000fe20003800000 */
[----:B------:R-:W-:-:S05]  /*0990*/  SEL R2, R2, 0x2, !P0 ;  /* 0x0000000202027807 */ /* 0x000fca0004000000 */
[----:B------:R0:W-:Y:S02]  /*09a0*/  STL [R1+0x38], R2 ;  /* 0x0000380201007387 */ /* 0x0001e40000100800 */
[----:B01234-:R-:W-:Y:S06]  /*09b0*/  BAR.SYNC.DEFER_BLOCKING 0x0 ;  /* 0x0000000000007b1d */ /* 0x01ffec0000010000 */
[----:B------:R-:W-:Y:S05]  /*09c0*/  @!P0 BRA `(.L_x_445) ;  /* 0x000000dc00988947 */ /* 0x000fea0003800000 */
.L_x_446:
[----:B------:R-:W-:-:S08]  /*09d0*/  NOP ;  /* 0x0000000000007918 */ /* 0x000fd00000000000 */
[----:B------:R-:W0:Y:S02]  /*09e0*/  USETMAXREG.TRY_ALLOC.CTAPOOL UP0, 0xf0 ;  /* 0x000000f0000079c8 */ /* 0x000e240008000600 */
[----:B0-----:R-:W-:-:S13]  /*09f0*/  PLOP3.LUT P0, PT, PT, PT, UP0, 0x80, 0x0 ;  /* 0x000000000000781c */ /* 0x001fda0003f0f008 */
[----:B------:R-:W-:Y:S05]  /*0a00*/  @!P0 BRA `(.L_x_446) ;  /* 0xfffffffc00f08947 */ /* 0x000fea000383ffff */
[----:B------:R-:W0:Y:S01]  /*0a10*/  S2R R0, SR_TID.X ;  /* 0x0000000000007919 */ /* 0x000e220000002100 */
[----:B------:R-:W1:Y:S01]  /*0a20*/  S2UR UR5, SR_CgaCtaId ;  /* 0x00000000000579c3 */ /* 0x000e620000008800 */
[----:B------:R-:W-:Y:S02]  /*0a30*/  UMOV UR4, 0x400 ;  /* 0x0000040000047882 */ /* 0x000fe40000000000 */
[----:B-1----:R-:W-:-:S06]  /*0a40*/  ULEA UR4, UR5, UR4, 0x18 ;  /* 0x0000000405047291 */ /* 0x002fcc000f8ec03f */
[----:B------:R-:W-:Y:S01]  /*0a50*/  IMAD.U32 R2, RZ, RZ, UR4 ;  /* 0x00000004ff027e24 */ /* 0x000fe2000f8e00ff */
[----:B0-----:R-:W-:Y:S01]  /*0a60*/  SHF.R.U32.HI R0, RZ, 0x7, R0 ;  /* 0x00000007ff007819 */ /* 0x001fe20000011600 */
[----:B------:R-:W-:-:S03]  /*0a70*/  ULDC UR4, c[0x0][0xc14] ;  /* 0x0003050000047ab9 */ /* 0x000fc60000000800 */
[----:B------:R-:W-:Y:S02]  /*0a80*/  ISETP.NE.AND P0, PT, R0, 0x1, PT ;  /* 0x000000010000780c */ /* 0x000fe40003f05270 */
[----:B------:R-:W0:Y:S11]  /*0a90*/  S2R R0, SR_TID.X ;  /* 0x0000000000007919 */ /* 0x000e360000002100 */
[----:B------:R-:W-:Y:S06]  /*0aa0*/  @!P0 BAR.ARV 0x8, 0xa0 ;  /* 0x0202800000008b1d */ /* 0x000fec0000002000 */
[----:B0-----:R-:W-:-:S13]  /*0ab0*/  ISETP.GE.U32.AND P0, PT, R0, 0x100, PT ;  /* 0x000001000000780c */ /* 0x001fda0003f06070 */
[----:B------:R-:W-:Y:S08]  /*0ac0*/  @P0 BAR.ARV 0xf, 0x100 ;  /* 0x03c4000000000b1d */ /* 0x000ff00000002000 */
[----:B------:R-:W-:Y:S06]  /*0ad0*/  BAR.SYNC.DEFER_BLOCKING 0x5, 0x120 ;  /* 0x0144800000007b1d */ /* 0x000fec0000010000 */
[----:B------:R-:W0:Y:S02]  /*0ae0*/  LDS.128 R24, [R2+0x28cd0] ;  /* 0x028cd00002187984 */ /* 0x000e240000000c00 */
[----:B------:R-:W-:Y:S06]  /*0af0*/  BAR.ARV 0x4, 0x120 ;  /* 0x0104800000007b1d */ /* 0x000fec0000002000 */
[----:B0-----:R-:W-:-:S13]  /*0b00*/  ISETP.GE.AND P0, PT, R27, UR4, PT ;  /* 0x000000041b007c0c */ /* 0x001fda000bf06270 */
[----:B------:R-:W-:Y:S05]  /*0b10*/  @P0 BRA `(.L_x_447) ;  /* 0x0000013800980947 */ /* 0x000fea0003800000 */
[----:B------:R-:W2:Y:S01]  /*0b20*/  LDL.LU R16, [R1+0x38] ;  /* 0x0000380001107983 */ /* 0x000ea20000300800 */
[----:B------:R-:W-:-:S05]  /*0b30*/  VIADD R212, R0, 0xffffff80 ;  /* 0xffffff8000d47836 */ /* 0x000fca0000000000 */
[----:B------:R-:W-:-:S04]  /*0b40*/  SHF.R.S32.HI R3, RZ, 0x1f, R212 ;  /* 0x0000001fff037819 */ /* 0x000fc800000114d4 */
[CC--:B------:R-:W-:Y:S02]  /*0b50*/  LEA.HI R5, R3.reuse, R212.reuse, RZ, 0x7 ;  /* 0x000000d403057211 */ /* 0x0c0fe400078f38ff */
[-C--:B------:R-:W-:Y:S02]  /*0b60*/  LEA.HI R4, R3, R212.reuse, RZ, 0x4 ;  /* 0x000000d403047211 */ /* 0x080fe400078f20ff */
[----:B------:R-:W-:Y:S02]  /*0b70*/  LOP3.LUT R7, R5, 0xffffff80, RZ, 0xc0, !PT ;  /* 0xffffff8005077812 */ /* 0x000fe400078ec0ff */
[----:B------:R-:W-:Y:S02]  /*0b80*/  LOP3.LUT R9, R4, 0xfffffff0, RZ, 0xc0, !PT ;  /* 0xfffffff004097812 */ /* 0x000fe400078ec0ff */
[----:B------:R-:W-:Y:S01]  /*0b90*/  LEA.HI R0, R3, R212, RZ, 0x5 ;  /* 0x000000d403007211 */ /* 0x000fe200078f28ff */
[C---:B------:R-:W-:Y:S01]  /*0ba0*/  IMAD.IADD R7, R212.reuse, 0x1, -R7 ;  /* 0x00000001d4077824 */ /* 0x040fe200078e0a07 */
[----:B------:R-:W-:Y:S01]  /*0bb0*/  SHF.R.S32.HI R13, RZ, 0x4, R4 ;  /* 0x00000004ff0d7819 */ /* 0x000fe20000011404 */
[----:B------:R-:W-:Y:S01]  /*0bc0*/  IMAD.IADD R11, R212, 0x1, -R9 ;  /* 0x00000001d40b7824 */ /* 0x000fe200078e0a09 */
[----:B------:R-:W-:-:S02]  /*0bd0*/  SHF.R.S32.HI R189, RZ, 0x5, R0 ;  /* 0x00000005ffbd7819 */ /* 0x000fc40000011400 */
[----:B------:R-:W-:Y:S02]  /*0be0*/  SHF.R.S32.HI R10, RZ, 0x1f, R0 ;  /* 0x0000001fff0a7819 */ /* 0x000fe40000011400 */
[----:B------:R-:W-:Y:S02]  /*0bf0*/  SHF.R.S32.HI R0, RZ, 0x1f, R7 ;  /* 0x0000001fff007819 */ /* 0x000fe40000011407 */
[----:B------:R-:W-:Y:S02]  /*0c00*/  SHF.R.S32.HI R6, RZ, 0x1f, R11 ;  /* 0x0000001fff067819 */ /* 0x000fe4000001140b */
[----:B------:R-:W-:Y:S02]  /*0c10*/  LEA.HI R9, R4, R13, RZ, 0x1 ;  /* 0x0000000d04097211 */ /* 0x000fe400078f08ff */
[----:B------:R-:W-:Y:S02]  /*0c20*/  LEA.HI R4, R0, R7, RZ, 0x2 ;  /* 0x0000000700047211 */ /* 0x000fe400078f10ff */
[----:B------:R-:W-:-:S02]  /*0c30*/  LEA.HI R8, R6, R11, RZ, 0x3 ;  /* 0x0000000b06087211 */ /* 0x000fc400078f18ff */
[----:B------:R-:W-:Y:S02]  /*0c40*/  LOP3.LUT R12, R9, 0x1ffffffe, RZ, 0xc0, !PT ;  /* 0x1ffffffe090c7812 */ /* 0x000fe400078ec0ff */
[--C-:B------:R-:W-:Y:S02]  /*0c50*/  SHF.R.S32.HI R6, RZ, 0x2, R4.reuse ;  /* 0x00000002ff067819 */ /* 0x100fe40000011404 */
[----:B------:R-:W-:Y:S02]  /*0c60*/  SHF.R.S32.HI R9, RZ, 0x1f, R4 ;  /* 0x0000001fff097819 */ /* 0x000fe40000011404 */
[----:B------:R-:W-:Y:S02]  /*0c70*/  LEA.HI R14, R10, R189, RZ, 0x2 ;  /* 0x000000bd0a0e7211 */ /* 0x000fe400078f10ff */
[----:B------:R-:W-:Y:S02]  /*0c80*/  LEA.HI R9, R9, R6, RZ, 0x3 ;  /* 0x0000000609097211 */ /* 0x000fe400078f18ff */
[----:B------:R-:W-:-:S02]  /*0c90*/  LOP3.LUT R10, R8, 0xfffffff8, RZ, 0xc0, !PT ;  /* 0xfffffff8080a7812 */ /* 0x000fc400078ec0ff */
[----:B------:R-:W-:Y:S02]  /*0ca0*/  LOP3.LUT R9, R9, 0xfffffff8, RZ, 0xc0, !PT ;  /* 0xfffffff809097812 */ /* 0x000fe400078ec0ff */
[----:B------:R-:W-:Y:S01]  /*0cb0*/  SHF.R.S32.HI R206, RZ, 0x7, R5 ;  /* 0x00000007ffce7819 */ /* 0x000fe20000011405 */
[----:B------:R-:W-:Y:S01]  /*0cc0*/  IMAD.IADD R10, R11, 0x1, -R10 ;  /* 0x000000010b0a7824 */ /* 0x000fe200078e0a0a */
[----:B------:R-:W-:Y:S01]  /*0cd0*/  LOP3.LUT R14, R14, 0x3ffffc, RZ, 0xc0, !PT ;  /* 0x003ffffc0e0e7812 */ /* 0x000fe200078ec0ff */
[----:B------:R-:W-:Y:S01]  /*0ce0*/  IMAD.IADD R9, R6, 0x1, -R9 ;  /* 0x0000000106097824 */ /* 0x000fe200078e0a09 */
[----:B------:R-:W-:Y:S01]  /*0cf0*/  LEA.HI R0, R0, R7, RZ, 0x5 ;  /* 0x0000000700007211 */ /* 0x000fe200078f28ff */
[----:B------:R-:W-:Y:S01]  /*0d00*/  IMAD R15, R206, 0x100, R11 ;  /* 0x00000100ce0f7824 */ /* 0x000fe200078e020b */
[----:B------:R-:W-:Y:S01]  /*0d10*/  IADD3 R12, R13, -R12, RZ ;  /* 0x8000000c0d0c7210 */ /* 0x000fe20007ffe0ff */
[----:B------:R-:W-:Y:S01]  /*0d20*/  IMAD.IADD R14, R189, 0x1, -R14 ;  /* 0x00000001bd0e7824 */ /* 0x000fe200078e0a0e */
[-C--:B------:R-:W-:Y:S01]  /*0d30*/  LEA.HI R6, R3, R212.reuse, RZ, 0x2 ;  /* 0x000000d403067211 */ /* 0x080fe200078f10ff */
[----:B------:R-:W-:Y:S01]  /*0d40*/  IMAD.SHL.U32 R11, R10, 0x40, RZ ;  /* 0x000000400a0b7824 */ /* 0x000fe200078e00ff */
[----:B------:R-:W-:Y:S01]  /*0d50*/  SHF.R.S32.HI R0, RZ, 0x5, R0 ;  /* 0x00000005ff007819 */ /* 0x000fe20000011400 */
[----:B------:R-:W-:Y:S01]  /*0d60*/  IMAD.SHL.U32 R8, R8, 0x40, RZ ;  /* 0x0000004008087824 */ /* 0x000fe200078e00ff */
[----:B------:R-:W-:Y:S01]  /*0d70*/  SHF.R.S32.HI R19, RZ, 0x2, R6 ;  /* 0x00000002ff137819 */ /* 0x000fe20000011406 */
[----:B------:R-:W-:Y:S01]  /*0d80*/  IMAD R15, R14, 0x10, R15 ;  /* 0x000000100e0f7824 */ /* 0x000fe200078e020f */
[----:B------:R-:W-:Y:S01]  /*0d90*/  LOP3.LUT R11, R11, 0x1c0, RZ, 0xc0, !PT ;  /* 0x000001c00b0b7812 */ /* 0x000fe200078ec0ff */
[----:B------:R-:W-:Y:S01]  /*0da0*/  IMAD.SHL.U32 R12, R12, 0x8, RZ ;  /* 0x000000080c0c7824 */ /* 0x000fe200078e00ff */
[----:B------:R-:W-:Y:S01]  /*0db0*/  LOP3.LUT R4, R4, 0x7ffffffc, RZ, 0xc0, !PT ;  /* 0x7ffffffc04047812 */ /* 0x000fe200078ec0ff */
[----:B------:R-:W-:Y:S01]  /*0dc0*/  IMAD R188, R0, 0x10, R9 ;  /* 0x0000001000bc7824 */ /* 0x000fe200078e0209 */
[----:B------:R-:W-:Y:S01]  /*0dd0*/  LOP3.LUT R8, R8, 0x7ffffe00, RZ, 0xc0, !PT ;  /* 0x7ffffe0008087812 */ /* 0x000fe200078ec0ff */
[--C-:B------:R-:W-:Y:S01]  /*0de0*/  IMAD.U32 R210, R15, 0x40, R12.reuse ;  /* 0x000000400fd27824 */ /* 0x100fe200078e000c */
[----:B------:R-:W-:Y:S01]  /*0df0*/  LEA.HI R0, R3, R212, RZ, 0x3 ;  /* 0x000000d403007211 */ /* 0x000fe200078f18ff */
[----:B------:R-:W-:Y:S01]  /*0e00*/  VIADD R215, R19, 0x20 ;  /* 0x0000002013d77836 */ /* 0x000fe20000000000 */
[----:B------:R-:W-:-:S02]  /*0e10*/  LOP3.LUT R12, R11, 0x8, R12, 0xf8, !PT ;  /* 0x000000080b0c7812 */ /* 0x000fc400078ef80c */
[----:B------:R-:W-:Y:S01]  /*0e20*/  SHF.R.U32.HI R11, RZ, 0x3, R11 ;  /* 0x00000003ff0b7819 */ /* 0x000fe2000001160b */
[----:B------:R-:W-:Y:S01]  /*0e30*/  IMAD.IADD R4, R7, 0x1, -R4 ;  /* 0x0000000107047824 */ /* 0x000fe200078e0a04 */
[----:B------:R-:W-:Y:S01]  /*0e40*/  SHF.R.S32.HI R192, RZ, 0x3, R0 ;  /* 0x00000003ffc07819 */ /* 0x000fe20000011400 */
[----:B------:R-:W-:Y:S01]  /*0e50*/  IMAD R8, R189, 0x400, R8 ;  /* 0x00000400bd087824 */ /* 0x000fe200078e0208 */
[----:B------:R-:W-:Y:S02]  /*0e60*/  LOP3.LUT R3, R0, 0x1ffffff8, RZ, 0xc0, !PT ;  /* 0x1ffffff800037812 */ /* 0x000fe400078ec0ff */
[----:B------:R-:W-:Y:S02]  /*0e70*/  LOP3.LUT R7, R6, 0xfffffffc, RZ, 0xc0, !PT ;  /* 0xfffffffc06077812 */ /* 0x000fe400078ec0ff */
[----:B------:R-:W-:Y:S02]  /*0e80*/  SHF.R.S32.HI R0, RZ, 0x1f, R215 ;  /* 0x0000001fff007819 */ /* 0x000fe400000114d7 */
[----:B------:R-:W-:Y:S01]  /*0e90*/  LOP3.LUT R11, R12, R11, RZ, 0x3c, !PT ;  /* 0x0000000b0c0b7212 */ /* 0x000fe200078e3cff */
[----:B------:R-:W-:Y:S01]  /*0ea0*/  IMAD.IADD R204, R212, 0x1, -R7 ;  /* 0x00000001d4cc7824 */ /* 0x000fe200078e0a07 */
[----:B------:R-:W-:Y:S01]  /*0eb0*/  LEA.HI R0, R0, R215, RZ, 0x3 ;  /* 0x000000d700007211 */ /* 0x000fe200078f18ff */
[----:B------:R-:W-:Y:S01]  /*0ec0*/  IMAD.SHL.U32 R208, R215, 0x40, RZ ;  /* 0x00000040d7d07824 */ /* 0x000fe200078e00ff */
[----:B------:R-:W-:-:S02]  /*0ed0*/  R2P PR, R10, 0x6 ;  /* 0x000000060a007804 */ /* 0x000fc40000000000 */
[----:B------:R-:W-:Y:S01]  /*0ee0*/  IADD3 R11, R8, R11, RZ ;  /* 0x0000000b080b7210 */ /* 0x000fe20007ffe0ff */
[----:B------:R-:W-:Y:S01]  /*0ef0*/  IMAD.SHL.U32 R209, R0, 0x40, RZ ;  /* 0x0000004000d17824 */ /* 0x000fe200078e00ff */
[----:B------:R-:W-:Y:S02]  /*0f00*/  SHF.R.S32.HI R6, RZ, 0x1f, R6 ;  /* 0x0000001fff067819 */ /* 0x000fe40000011406 */
[----:B------:R-:W-:Y:S01]  /*0f10*/  LEA.HI R5, R5, R206, RZ, 0x1 ;  /* 0x000000ce05057211 */ /* 0x000fe200078f08ff */
[----:B------:R-:W-:Y:S01]  /*0f20*/  IMAD R194, R11, 0x2, R2 ;  /* 0x000000020bc27824 */ /* 0x000fe200078e0202 */
[----:B------:R-:W-:Y:S01]  /*0f30*/  LOP3.LUT R208, R208, 0x1c0, RZ, 0xc0, !PT ;  /* 0x000001c0d0d07812 */ /* 0x000fe200078ec0ff */
[----:B------:R-:W-:Y:S01]  /*0f40*/  IMAD.MOV.U32 R196, RZ, RZ, 0x40 ;  /* 0x00000040ffc47424 */ /* 0x000fe200078e00ff */
[----:B------:R-:W-:Y:S01]  /*0f50*/  LEA.HI R6, R6, R19, RZ, 0x3 ;  /* 0x0000001306067211 */ /* 0x000fe200078f18ff */
[----:B------:R-:W-:Y:S01]  /*0f60*/  VIADD R197, R194, 0x26800 ;  /* 0x00026800c2c57836 */ /* 0x000fe20000000000 */
[----:B------:R-:W-:-:S02]  /*0f70*/  LOP3.LUT R5, R5, 0xfffffe, RZ, 0xc0, !PT ;  /* 0x00fffffe05057812 */ /* 0x000fc400078ec0ff */
[----:B------:R-:W-:Y:S02]  /*0f80*/  SHF.R.U32.HI R214, RZ, 0x3, R208 ;  /* 0x00000003ffd67819 */ /* 0x000fe400000116d0 */
[----:B------:R-:W-:Y:S01]  /*0f90*/  LOP3.LUT R209, R209, 0xfffffe00, RZ, 0xc0, !PT ;  /* 0xfffffe00d1d17812 */ /* 0x000fe200078ec0ff */
[----:B------:R-:W-:Y:S01]  /*0fa0*/  VIADD R195, R194, 0x26820 ;  /* 0x00026820c2c37836 */ /* 0x000fe20000000000 */
[----:B------:R-:W-:Y:S01]  /*0fb0*/  SEL R196, R196, 0xffffffc0, !P2 ;  /* 0xffffffc0c4c47807 */ /* 0x000fe20005000000 */
[----:B------:R-:W-:Y:S01]  /*0fc0*/  IMAD.IADD R3, R212, 0x1, -R3 ;  /* 0x00000001d4037824 */ /* 0x000fe200078e0a03 */
[----:B------:R-:W-:Y:S01]  /*0fd0*/  LOP3.LUT R6, R6, 0xfffffff8, RZ, 0xc0, !PT ;  /* 0xfffffff806067812 */ /* 0x000fe200078ec0ff */
[----:B------:R-:W-:Y:S02]  /*0fe0*/  IMAD.IADD R5, R206, 0x1, -R5 ;  /* 0x00000001ce057824 */ /* 0x000fe400078e0a05 */
[C---:B------:R-:W-:Y:S01]  /*0ff0*/  @P1 VIADD R195, R197.reuse, 0xffffffe0 ;  /* 0xffffffe0c5c31836 */ /* 0x040fe20000000000 */
[----:B------:R-:W-:Y:S01]  /*1000*/  CS2R R22, SRZ ;  /* 0x0000000000167805 */ /* 0x000fe2000001ff00 */
[----:B------:R-:W-:-:S02]  /*1010*/  IMAD.IADD R197, R197, 0x1, R196 ;  /* 0x00000001c5c57824 */ /* 0x000fc400078e02c4 */
[----:B------:R-:W-:Y:S02]  /*1020*/  IMAD.MOV.U32 R202, RZ, RZ, RZ ;  /* 0x000000ffffca7224 */ /* 0x000fe400078e00ff */
[----:B------:R-:W-:Y:S02]  /*1030*/  IMAD.MOV.U32 R185, RZ, RZ, RZ ;  /* 0x000000ffffb97224 */ /* 0x000fe400078e00ff */
[----:B------:R-:W-:Y:S02]  /*1040*/  IMAD.MOV.U32 R18, RZ, RZ, RZ ;  /* 0x000000ffff127224 */ /* 0x000fe400078e00ff */
[----:B------:R-:W-:Y:S02]  /*1050*/  IMAD.SHL.U32 R187, R3, 0x8, RZ ;  /* 0x0000000803bb7824 */ /* 0x000fe400078e00ff */
[----:B------:R-:W-:Y:S02]  /*1060*/  IMAD.IADD R186, R19, 0x1, -R6 ;  /* 0x0000000113ba7824 */ /* 0x000fe400078e0a06 */
[----:B------:R-:W-:-:S02]  /*1070*/  IMAD.SHL.U32 R191, R5, 0x100, RZ ;  /* 0x0000010005bf7824 */ /* 0x000fc400078e00ff */
[----:B------:R-:W-:Y:S02]  /*1080*/  IMAD.SHL.U32 R190, R4, 0x2, RZ ;  /* 0x0000000204be7824 */ /* 0x000fe400078e00ff */
[----:B------:R-:W-:Y:S01]  /*1090*/  IMAD.IADD R196, R196, 0x1, R195 ;  /* 0x00000001c4c47824 */ /* 0x000fe200078e02c3 */
[----:B--2---:R-:W-:Y:S02]  /*10a0*/  LOP3.LUT R184, R16, 0x1, RZ, 0xfc, !PT ;  /* 0x0000000110b87812 */ /* 0x004fe400078efcff */
[----:B------:R-:W-:-:S04]  /*10b0*/  SHF.L.U32 R16, R204, 0x3, RZ ;  /* 0x00000003cc107819 */ /* 0x000fc800000006ff */
[----:B------:R-:W-:-:S04]  /*10c0*/  LOP3.LUT R0, R208, 0x38, R16, 0xf8, !PT ;  /* 0x00000038d0007812 */ /* 0x000fc800078ef810 */
[----:B------:R-:W-:-:S04]  /*10d0*/  LOP3.LUT R207, R209, R0, R214, 0xf6, !PT ;  /* 0x00000000d1cf7212 */ /* 0x000fc800078ef6d6 */
[----:B------:R-:W-:-:S07]  /*10e0*/  LEA R207, R207, R2, 0x1 ;  /* 0x00000002cfcf7211 */ /* 0x000fce00078e08ff */
.L_x_570:
[----:B0----5:R-:W0:Y:S01]  /*10f0*/  LDC.64 R4, c[0x0][0xc60] ;  /* 0x00031800ff047b82 */ /* 0x021e220000000a00 */
[----:B------:R-:W-:Y:S01]  /*1100*/  ULDC.64 UR4, c[0x0][0xa28] ;  /* 0x00028a0000047ab9 */ /* 0x000fe20000000a00 */
[----:B------:R-:W-:Y:S01]  /*1110*/  ULDC.64 UR8, c[0x0][0xa18] ;  /* 0x0002860000087ab9 */ /* 0x000fe20000000a00 */
[----:B------:R-:W-:Y:S01]  /*1120*/  ULDC.64 UR6, c[0x0][0xa08] ;  /* 0x0002820000067ab9 */ /* 0x000fe20000000a00 */
[----:B0-----:R-:W-:-:S05]  /*1130*/  IMAD.WIDE R4, R27, 0x4, R4 ;  /* 0x000000041b047825 */ /* 0x001fca00078e0204 */
[----:B--2---:R-:W2:Y:S01]  /*1140*/  LDG.E R201, desc[UR40][R4.64] ;  /* 0x0000002804c97981 */ /* 0x004ea2000c1e1900 */
[----:B------:R-:W-:Y:S01]  /*1150*/  ISETP.NE.U32.AND P2, PT, RZ, UR4, PT ;  /* 0x00000004ff007c0c */ /* 0x000fe2000bf45070 */
[----:B------:R-:W-:Y:S01]  /*1160*/  IMAD.MOV.U32 R3, RZ, RZ, RZ ;  /* 0x000000ffff037224 */ /* 0x000fe200078e00ff */
[----:B------:R-:W-:Y:S01]  /*1170*/  ISETP.NE.U32.AND P1, PT, RZ, UR8, PT ;  /* 0x00000008ff007c0c */ /* 0x000fe2000bf25070 */
[----:B------:R-:W-:Y:S01]  /*1180*/  IMAD.MOV.U32 R33, RZ, RZ, RZ ;  /* 0x000000ffff217224 */ /* 0x000fe200078e00ff */
[----:B------:R-:W-:Y:S02]  /*1190*/  ISETP.NE.AND.EX P2, PT, RZ, UR5, PT, P2 ;  /* 0x00000005ff007c0c */ /* 0x000fe4000bf45320 */
[----:B------:R-:W-:Y:S02]  /*11a0*/  ISETP.NE.AND.EX P1, PT, RZ, UR9, PT, P1 ;  /* 0x00000009ff007c0c */ /* 0x000fe4000bf25310 */
[----:B------:R-:W-:-:S04]  /*11b0*/  ISETP.NE.U32.AND P0, PT, RZ, UR6, PT ;  /* 0x00000006ff007c0c */ /* 0x000fc8000bf05070 */
[----:B------:R-:W-:Y:S02]  /*11c0*/  ISETP.NE.AND.EX P0, PT, RZ, UR7, PT, P0 ;  /* 0x00000007ff007c0c */ /* 0x000fe4000bf05300 */
[----:B--2---:R-:W-:Y:S01]  /*11d0*/  SHF.R.S32.HI R205, RZ, 0x1f, R201 ;  /* 0x0000001fffcd7819 */ /* 0x004fe200000114c9 */
[C---:B------:R-:W-:Y:S02]  /*11e0*/  IMAD.SHL.U32 R199, R201.reuse, 0x4, RZ ;  /* 0x00000004c9c77824 */ /* 0x040fe400078e00ff */
[C---:B------:R-:W-:Y:S02]  /*11f0*/  @P2 LEA R4, P3, R201.reuse, UR4, 0x2 ;  /* 0x00000004c9042c11 */ /* 0x040fe4000f8610ff */
[C-C-:B------:R-:W-:Y:S02]  /*1200*/  SHF.L.U64.HI R200, R201.reuse, 0x2, R205.reuse ;  /* 0x00000002c9c87819 */ /* 0x140fe400000102cd */
[----:B------:R-:W-:Y:S01]  /*1210*/  @P2 LEA.HI.X R5, R201, UR5, R205, 0x2, P3 ;  /* 0x00000005c9052c11 */ /* 0x000fe200098f14cd */
[----:B------:R-:W-:Y:S01]  /*1220*/  ULDC UR4, c[0x0][0x288] ;  /* 0x0000a20000047ab9 */ /* 0x000fe20000000800 */
[----:B----4-:R-:W-:-:S03]  /*1230*/  IADD3 R8, P4, R199, UR6, RZ ;  /* 0x00000006c7087c10 */ /* 0x010fc6000ff9e0ff */
[----:B------:R0:W5:Y:S01]  /*1240*/  @P2 LDG.E R3, desc[UR40][R4.64] ;  /* 0x0000002804032981 */ /* 0x000162000c1e1900 */
[----:B---3--:R-:W-:Y:S01]  /*1250*/  @P1 IADD3 R6, P2, R199, UR8, RZ ;  /* 0x00000008c7061c10 */ /* 0x008fe2000ff5e0ff */
[----:B------:R-:W-:Y:S01]  /*1260*/  IMAD.U32 R30, RZ, RZ, UR4 ;  /* 0x00000004ff1e7e24 */ /* 0x000fe2000f8e00ff */
[C---:B------:R-:W-:Y:S01]  /*1270*/  IADD3.X R9, R200.reuse, UR7, RZ, P4, !PT ;  /* 0x00000007c8097c10 */ /* 0x040fe2000a7fe4ff */
[----:B------:R-:W-:Y:S01]  /*1280*/  ULDC.64 UR4, c[0x0][0x3f8] ;  /* 0x0000fe0000047ab9 */ /* 0x000fe20000000a00 */
[----:B------:R-:W-:-:S03]  /*1290*/  @P1 IADD3.X R7, R200, UR9, RZ, P2, !PT ;  /* 0x00000009c8071c10 */ /* 0x000fc600097fe4ff */
[----:B------:R0:W5:Y:S01]  /*12a0*/  @P0 LDG.E R33, desc[UR40][R8.64] ;  /* 0x0000002808210981 */ /* 0x000162000c1e1900 */
[----:B------:R-:W-:Y:S01]  /*12b0*/  UISETP.NE.U32.AND UP0, UPT, UR4, URZ, UPT ;  /* 0x0000003f0400728c */ /* 0x000fe2000bf05070 */
[----:B------:R-:W-:Y:S02]  /*12c0*/  ULDC.64 UR8, c[0x0][0xa20] ;  /* 0x0002880000087ab9 */ /* 0x000fe40000000a00 */
[----:B------:R0:W5:Y:S01]  /*12d0*/  @P1 LDG.E R30, desc[UR40][R6.64] ;  /* 0x00000028061e1981 */ /* 0x000162000c1e1900 */
[----:B------:R-:W-:Y:S01]  /*12e0*/  UISETP.NE.AND.EX UP0, UPT, UR5, URZ, UPT, UP0 ;  /* 0x0000003f0500728c */ /* 0x000fe2000bf05300 */
[----:B------:R-:W-:Y:S01]  /*12f0*/  ULDC UR4, c[0x0][0x404] ;  /* 0x0001010000047ab9 */ /* 0x000fe20000000800 */
[----:B------:R-:W-:Y:S02]  /*1300*/  ISETP.NE.U32.AND P2, PT, RZ, UR8, PT ;  /* 0x00000008ff007c0c */ /* 0x000fe4000bf45070 */
[----:B------:R-:W-:Y:S01]  /*1310*/  USEL UR4, UR4, 0x1, UP0 ;  /* 0x0000000104047887 */ /* 0x000fe20008000000 */
[----:B------:R-:W-:Y:S01]  /*1320*/  ULDC UR5, c[0x0][0x2e0] ;  /* 0x0000b80000057ab9 */ /* 0x000fe20000000800 */
[----:B------:R-:W-:-:S02]  /*1330*/  ISETP.NE.AND.EX P2, PT, RZ, UR9, PT, P2 ;  /* 0x00000009ff007c0c */ /* 0x000fc4000bf45320 */
[----:B------:R-:W-:-:S03]  /*1340*/  UIMAD UR4, UR4, UR5, URZ ;  /* 0x00000005040472a4 */ /* 0x000fc6000f8e023f */
[----:B------:R-:W-:Y:S01]  /*1350*/  ULDC UR5, c[0x0][0x338] ;  /* 0x0000ce0000057ab9 */ /* 0x000fe20000000800 */
[----:B------:R-:W-:Y:S02]  /*1360*/  IMAD.MOV.U32 R203, RZ, RZ, R25 ;  /* 0x000000ffffcb7224 */ /* 0x000fe400078e0019 */
[----:B------:R-:W-:Y:S02]  /*1370*/  IMAD.MOV.U32 R198, RZ, RZ, R26 ;  /* 0x000000ffffc67224 */ /* 0x000fe400078e001a */
[----:B------:R-:W-:Y:S01]  /*1380*/  IMAD.MOV.U32 R29, RZ, RZ, R201 ;  /* 0x000000ffff1d7224 */ /* 0x000fe200078e00c9 */
[----:B0-----:R-:W-:Y:S06]  /*1390*/  @P1 BRA `(.L_x_448) ;  /* 0x0000000000241947 */ /* 0x001fec0003800000 */
[----:B------:R-:W-:Y:S02]  /*13a0*/  ULDC.64 UR6, c[0x0][0xa00] ;  /* 0x0002800000067ab9 */ /* 0x000fe40000000a00 */
[----:B------:R-:W-:-:S04]  /*13b0*/  ISETP.NE.U32.AND P1, PT, RZ, UR6, PT ;  /* 0x00000006ff007c0c */ /* 0x000fc8000bf25070 */
[----:B------:R-:W-:-:S13]  /*13c0*/  ISETP.NE.AND.EX P1, PT, RZ, UR7, PT, P1 ;  /* 0x00000007ff007c0c */ /* 0x000fda000bf25310 */
[----:B------:R-:W-:Y:S05]  /*13d0*/  @!P1 BRA `(.L_x_448) ;  /* 0x0000000000149947 */ /* 0x000fea0003800000 */
[----:B------:R-:W0:Y:S02]  /*13e0*/  LDC.64 R4, c[0x0][0xa00] ;  /* 0x00028000ff047b82 */ /* 0x000e240000000a00 */
[----:B0-----:R-:W-:-:S05]  /*13f0*/  IMAD.WIDE R4, R29, 0x4, R4 ;  /* 0x000000041d047825 */ /* 0x001fca00078e0204 */
[----:B-----5:R-:W2:Y:S04]  /*1400*/  LDG.E R30, desc[UR40][R4.64] ;  /* 0x00000028041e7981 */ /* 0x020ea8000c1e1900 */
[----:B------:R-:W2:Y:S02]  /*1410*/  LDG.E R7, desc[UR40][R4.64+0x4] ;  /* 0x0000042804077981 */ /* 0x000ea4000c1e1900 */
[----:B--2---:R-:W-:-:S07]  /*1420*/  IADD3 R30, -R30, R7, RZ ;  /* 0x000000071e1e7210 */ /* 0x004fce0007ffe1ff */
.L_x_448:
[----:B------:R-:W-:Y:S02]  /*1430*/  IMAD.U32 R24, RZ, RZ, UR5 ;  /* 0x00000005ff187e24 */ /* 0x000fe4000f8e00ff */
[----:B------:R-:W-:Y:S01]  /*1440*/  IMAD.U32 R28, RZ, RZ, UR4 ;  /* 0x00000004ff1c7e24 */ /* 0x000fe2000f8e00ff */
[----:B------:R-:W-:Y:S06]  /*1450*/  @!P2 BRA `(.L_x_449) ;  /* 0x000000000010a947 */ /* 0x000fec0003800000 */
[----:B------:R-:W-:-:S04]  /*1460*/  IADD3 R4, P0, R199, UR8, RZ ;  /* 0x00000008c7047c10 */ /* 0x000fc8000ff1e0ff */
[----:B------:R-:W-:-:S05]  /*1470*/  IADD3.X R5, R200, UR9, RZ, P0, !PT ;  /* 0x00000009c8057c10 */ /* 0x000fca00087fe4ff */
[----:B------:R0:W5:Y:S01]  /*1480*/  LDG.E R28, desc[UR40][R4.64] ;  /* 0x00000028041c7981 */ /* 0x000162000c1e1900 */
[----:B------:R-:W-:Y:S05]  /*1490*/  BRA `(.L_x_450) ;  /* 0x0000000000107947 */ /* 0x000fea0003800000 */
.L_x_449:
[----:B------:R-:W-:Y:S05]  /*14a0*/  @!P0 BRA `(.L_x_450) ;  /* 0x00000000000c8947 */ /* 0x000fea0003800000 */
[----:B------:R-:W2:Y:S04]  /*14b0*/  LDG.E R5, desc[UR40][R8.64] ;  /* 0x0000002808057981 */ /* 0x000ea8000c1e1900 */
[----:B------:R-:W2:Y:S02]  /*14c0*/  LDG.E R28, desc[UR40][R8.64+0x4] ;  /* 0x00000428081c7981 */ /* 0x000ea4000c1e1900 */
[----:B--2---:R-:W-:-:S07]  /*14d0*/  IMAD.IADD R28, R28, 0x1, -R5 ;  /* 0x000000011c1c7824 */ /* 0x004fce00078e0a05 */
.L_x_450:
[----:B------:R-:W-:Y:S02]  /*14e0*/  ULDC.64 UR4, c[0x0][0xa10] ;  /* 0x0002840000047ab9 */ /* 0x000fe40000000a00 */
[----:B------:R-:W-:-:S04]  /*14f0*/  ISETP.NE.U32.AND P0, PT, RZ, UR4, PT ;  /* 0x00000004ff007c0c */ /* 0x000fc8000bf05070 */
[----:B------:R-:W-:Y:S01]  /*1500*/  ISETP.NE.AND.EX P0, PT, RZ, UR5, PT, P0 ;  /* 0x00000005ff007c0c */ /* 0x000fe2000bf05300 */
[----:B------:R-:W-:-:S12]  /*1510*/  ULDC.64 UR4, c[0x0][0xa30] ;  /* 0x00028c0000047ab9 */ /* 0x000fd80000000a00 */
[----:B0-----:R-:W0:Y:S02]  /*1520*/  @P0 LDC.64 R4, c[0x0][0xa10] ;  /* 0x00028400ff040b82 */ /* 0x001e240000000a00 */
[----:B0-----:R-:W-:-:S05]  /*1530*/  @P0 IMAD.WIDE R4, R29, 0x4, R4 ;  /* 0x000000041d040825 */ /* 0x001fca00078e0204 */
[----:B------:R-:W2:Y:S04]  /*1540*/  @P0 LDG.E R0, desc[UR40][R4.64] ;  /* 0x0000002804000981 */ /* 0x000ea8000c1e1900 */
[----:B------:R-:W2:Y:S01]  /*1550*/  @P0 LDG.E R9, desc[UR40][R4.64+0x4] ;  /* 0x0000042804090981 */ /* 0x000ea2000c1e1900 */
[----:B------:R-:W-:Y:S01]  /*1560*/  ISETP.NE.U32.AND P1, PT, RZ, UR4, PT ;  /* 0x00000004ff007c0c */ /* 0x000fe2000bf25070 */
[----:B-----5:R-:W-:-:S03]  /*1570*/  IMAD.MOV.U32 R27, RZ, RZ, R28 ;  /* 0x000000ffff1b7224 */ /* 0x020fc600078e001c */
[----:B------:R-:W-:-:S13]  /*1580*/  ISETP.NE.AND.EX P1, PT, RZ, UR5, PT, P1 ;  /* 0x00000005ff007c0c */ /* 0x000fda000bf25310 */
[----:B------:R-:W-:-:S04]  /*1590*/  @P1 IADD3 R6, P2, R199, UR4, RZ ;  /* 0x00000004c7061c10 */ /* 0x000fc8000ff5e0ff */
[----:B------:R-:W-:-:S05]  /*15a0*/  @P1 IADD3.X R7, R200, UR5, RZ, P2, !PT ;  /* 0x00000005c8071c10 */ /* 0x000fca00097fe4ff */
[----:B------:R0:W5:Y:S01]  /*15b0*/  @P1 LDG.E R27, desc[UR40][R6.64] ;  /* 0x00000028061b1981 */ /* 0x000162000c1e1900 */
[----:B------:R-:W-:Y:S01]  /*15c0*/  IMAD.IADD R11, R28, 0x1, -R3 ;  /* 0x000000011c0b7824 */ /* 0x000fe200078e0a03 */
[----:B------:R-:W-:-:S03]  /*15d0*/  PLOP3.LUT P3, PT, PT, PT, PT, 0x80, 0x0 ;  /* 0x000000000000781c */ /* 0x000fc60003f6f070 */
[----:B------:R-:W-:-:S05]  /*15e0*/  IMAD.MOV R31, RZ, RZ, -R11 ;  /* 0x000000ffff1f7224 */ /* 0x000fca00078e0a0b */
[----:B------:R-:W-:Y:S01]  /*15f0*/  VIMNMX R31, RZ, R31, !PT ;  /* 0x0000001fff1f7248 */ /* 0x000fe20007fe0100 */
[----:B--2---:R-:W-:-:S04]  /*1600*/  @P0 IMAD.IADD R24, R9, 0x1, -R0 ;  /* 0x0000000109180824 */ /* 0x004fc800078e0a00 */
[----:B------:R-:W-:-:S04]  /*1610*/  IMAD.IADD R168, R11, 0x1, R24 ;  /* 0x000000010ba87824 */ /* 0x000fc800078e0218 */
[----:B------:R-:W-:-:S05]  /*1620*/  VIADD R0, R168, 0x3f ;  /* 0x0000003fa8007836 */ /* 0x000fca0000000000 */
[----:B------:R-:W-:-:S04]  /*1630*/  SHF.R.S32.HI R3, RZ, 0x1f, R0 ;  /* 0x0000001fff037819 */ /* 0x000fc80000011400 */
[----:B------:R-:W-:-:S04]  /*1640*/  LEA.HI R3, R3, R0, RZ, 0x6 ;  /* 0x0000000003037211 */ /* 0x000fc800078f30ff */
[----:B------:R-:W-:Y:S02]  /*1650*/  LOP3.LUT R5, R3, 0xffffffc0, RZ, 0xc0, !PT ;  /* 0xffffffc003057812 */ /* 0x000fe400078ec0ff */
[----:B------:R-:W-:Y:S02]  /*1660*/  SHF.R.S32.HI R182, RZ, 0x6, R3 ;  /* 0x00000006ffb67819 */ /* 0x000fe40000011403 */
[----:B------:R-:W-:-:S04]  /*1670*/  VIADDMNMX R0, R5, -R11, R24, PT ;  /* 0x8000000b05007246 */ /* 0x000fc80003800118 */
[----:B------:R-:W-:Y:S02]  /*1680*/  ISETP.GT.AND P0, PT, R0, R31, PT ;  /* 0x0000001f0000720c */ /* 0x000fe40003f04270 */
[----:B------:R-:W-:-:S05]  /*1690*/  SHF.R.U32.HI R31, RZ, 0x6, R31 ;  /* 0x00000006ff1f7819 */ /* 0x000fca000001161f */
[----:B------:R-:W-:-:S06]  /*16a0*/  IMAD.MOV.U32 R51, RZ, RZ, R31 ;  /* 0x000000ffff337224 */ /* 0x000fcc00078e001f */
[----:B------:R-:W-:-:S04]  /*16b0*/  @P0 IADD3 R0, R0, 0x3f, RZ ;  /* 0x0000003f00000810 */ /* 0x000fc80007ffe0ff */
[----:B------:R-:W-:-:S04]  /*16c0*/  @P0 SHF.R.S32.HI R5, RZ, 0x1f, R0 ;  /* 0x0000001fff050819 */ /* 0x000fc80000011400 */
[----:B------:R-:W-:-:S04]  /*16d0*/  @P0 LEA.HI R5, R5, R0, RZ, 0x6 ;  /* 0x0000000005050211 */ /* 0x000fc800078f30ff */
[----:B------:R-:W-:-:S04]  /*16e0*/  @P0 SHF.R.S32.HI R51, RZ, 0x6, R5 ;  /* 0x00000006ff330819 */ /* 0x000fc80000011405 */
[----:B------:R-:W-:-:S13]  /*16f0*/  ISETP.GT.AND P0, PT, R51, R31, PT ;  /* 0x0000001f3300720c */ /* 0x000fda0003f04270 */
[----:B0-----:R-:W-:Y:S05]  /*1700*/  @!P0 BRA `(.L_x_451) ;  /* 0x0000002800b88947 */ /* 0x001fea0003800000 */
[----:B------:R-:W-:Y:S01]  /*1710*/  VIADD R0, R2, 0x22400 ;  /* 0x0002240002007836 */ /* 0x000fe20000000000 */
[----:B------:R-:W-:Y:S04]  /*1720*/  BSSY B6, `(.L_x_452) ;  /* 0x0000013000067945 */ /* 0x000fe80003800000 */
[----:B------:R-:W-:-:S13]  /*1730*/  LOP3.LUT P0, RZ, R0, 0x3ff, RZ, 0xc0, !PT ;  /* 0x000003ff00ff7812 */ /* 0x000fda000780c0ff */
        /* <DEDUP_REMOVED lines=8> */
[----:B------:R-:W-:Y:S01]  /*17c0*/  IMAD.U32 R10, RZ, RZ, UR6 ;  /* 0x00000006ff0a7e24 */ /* 0x000fe2000f8e00ff */
[----:B------:R-:W-:Y:S01]  /*17d0*/  MOV R12, 0x1 ;  /* 0x00000001000c7802 */ /* 0x000fe20000000f00 */
[----:B------:R-:W-:Y:S02]  /*17e0*/  IMAD.U32 R6, RZ, RZ, UR4 ;  /* 0x00000004ff067e24 */ /* 0x000fe4000f8e00ff */
[----:B------:R-:W-:-:S02]  /*17f0*/  IMAD.U32 R7, RZ, RZ, UR5 ;  /* 0x00000005ff077e24 */ /* 0x000fc4000f8e00ff */
[----:B------:R-:W-:Y:S02]  /*1800*/  IMAD.U32 R11, RZ, RZ, UR7 ;  /* 0x00000007ff0b7e24 */ /* 0x000fe4000f8e00ff */
[----:B------:R-:W-:Y:S02]  /*1810*/  IMAD.MOV.U32 R8, RZ, RZ, 0x70 ;  /* 0x00000070ff087424 */ /* 0x000fe400078e00ff */
[----:B0-----:R-:W-:-:S07]  /*1820*/  IMAD.MOV.U32 R13, RZ, RZ, RZ ;  /* 0x000000ffff0d7224 */ /* 0x001fce00078e00ff */
[----:B------:R-:W-:-:S07]  /*1830*/  LEPC R20, `(.L_x_453) ;  /* 0x000000001014794e */ /* 0x000fce0000000000 */
[----:B-1---5:R-:W-:Y:S05]  /*1840*/  CALL.ABS.NOINC R14 ;  /* 0x000000000e007343 */ /* 0x022fea0003c00000 */
.L_x_453:
[----:B------:R-:W-:Y:S05]  /*1850*/  BSYNC B6 ;  /* 0x0000000000067941 */ /* 0x000fea0003800000 */
.L_x_452:
        /* <DEDUP_REMOVED lines=20> */
.L_x_455:
[----:B------:R-:W-:Y:S05]  /*19a0*/  BSYNC B6 ;  /* 0x0000000000067941 */ /* 0x000fea0003800000 */
.L_x_454:
[----:B------:R-:W-:Y:S01]  /*19b0*/  ULDC.64 UR4, c[0x0][0x9f8] ;  /* 0x00027e0000047ab9 */ /* 0x000fe20000000a00 */
[----:B------:R-:W0:Y:S01]  /*19c0*/  LDC R0, c[0x0][0x428] ;  /* 0x00010a00ff007b82 */ /* 0x000e220000000800 */
[----:B------:R-:W-:-:S07]  /*19d0*/  ISETP.NE.U32.AND P0, PT, RZ, UR4, PT ;  /* 0x00000004ff007c0c */ /* 0x000fce000bf05070 */
[----:B------:R-:W1:Y:S01]  /*19e0*/  LDC.64 R54, c[0x0][0x2f0] ;  /* 0x0000bc00ff367b82 */ /* 0x000e620000000a00 */
[----:B------:R-:W-:Y:S01]  /*19f0*/  ISETP.NE.AND.EX P0, PT, RZ, UR5, PT, P0 ;  /* 0x00000005ff007c0c */ /* 0x000fe2000bf05300 */
[----:B------:R-:W-:Y:S01]  /*1a00*/  IMAD.IADD R48, R33, 0x1, R28 ;  /* 0x0000000121307824 */ /* 0x000fe200078e021c */
[----:B------:R-:W-:Y:S01]  /*1a10*/  ULDC.64 UR6, c[0x0][0xa08] ;  /* 0x0002820000067ab9 */ /* 0x000fe20000000a00 */
[----:B------:R-:W-:-:S04]  /*1a20*/  SHF.R.S32.HI R17, RZ, 0x1f, R16 ;  /* 0x0000001fff117819 */ /* 0x000fc80000011410 */
[----:B------:R-:W2:Y:S06]  /*1a30*/  LDC.64 R56, c[0x0][0x3d8] ;  /* 0x0000f600ff387b82 */ /* 0x000eac0000000a00 */
[----:B------:R-:W-:Y:S02]  /*1a40*/  @P0 IADD3 R4, P1, R199, UR4, RZ ;  /* 0x00000004c7040c10 */ /* 0x000fe4000ff3e0ff */
[----:B------:R-:W3:Y:S02]  /*1a50*/  LDC R67, c[0x0][0x3d4] ;  /* 0x0000f500ff437b82 */ /* 0x000ee40000000800 */
[----:B------:R-:W-:Y:S01]  /*1a60*/  @P0 IADD3.X R5, R200, UR5, RZ, P1, !PT ;  /* 0x00000005c8050c10 */ /* 0x000fe20008ffe4ff */
[----:B------:R-:W-:-:S04]  /*1a70*/  ULDC.64 UR4, c[0x0][0x2f8] ;  /* 0x0000be0000047ab9 */ /* 0x000fc80000000a00 */
[----:B------:R4:W2:Y:S01]  /*1a80*/  @P0 LDG.E R29, desc[UR40][R4.64] ;  /* 0x00000028041d0981 */ /* 0x0008a2000c1e1900 */
[----:B0-----:R-:W-:Y:S01]  /*1a90*/  ISETP.NE.AND P0, PT, R0, 0x1, PT ;  /* 0x000000010000780c */ /* 0x001fe20003f05270 */
[----:B------:R-:W0:Y:S01]  /*1aa0*/  LDC.64 R32, c[0x0][0x3e8] ;  /* 0x0000fa00ff207b82 */ /* 0x000e220000000a00 */
[----:B------:R-:W-:Y:S01]  /*1ab0*/  SHF.R.S32.HI R12, RZ, 0x1f, R48 ;  /* 0x0000001fff0c7819 */ /* 0x000fe20000011430 */
[----:B------:R-:W-:Y:S01]  /*1ac0*/  IMAD.SHL.U32 R42, R204, 0x4, RZ ;  /* 0x00000004cc2a7824 */ /* 0x000fe200078e00ff */
[----:B------:R-:W0:Y:S01]  /*1ad0*/  S2R R34, SR_TID.X ;  /* 0x0000000000227919 */ /* 0x000e220000002100 */
[----:B------:R-:W-:Y:S01]  /*1ae0*/  IMAD.SHL.U32 R61, R186, 0x40, RZ ;  /* 0x00000040ba3d7824 */ /* 0x000fe200078e00ff */
[----:B-1----:R-:W-:Y:S01]  /*1af0*/  SHF.L.U64.HI R53, R54, 0x6, R55 ;  /* 0x0000000636357819 */ /* 0x002fe20000010237 */
[-C--:B------:R-:W-:Y:S01]  /*1b00*/  IMAD R3, R12, R54.reuse, RZ ;  /* 0x000000360c037224 */ /* 0x080fe200078e02ff */
[----:B------:R-:W-:Y:S01]  /*1b10*/  SHF.R.S32.HI R43, RZ, 0x1f, R42 ;  /* 0x0000001fff2b7819 */ /* 0x000fe2000001142a */
[C---:B----4-:R-:W-:Y:S01]  /*1b20*/  IMAD.WIDE.U32 R4, R48.reuse, R54, RZ ;  /* 0x0000003630047225 */ /* 0x050fe200078e00ff */
[----:B------:R-:W-:Y:S01]  /*1b30*/  LOP3.LUT R61, R61, 0x1c0, RZ, 0xc0, !PT ;  /* 0x000001c03d3d7812 */ /* 0x000fe200078ec0ff */
[----:B------:R-:W1:Y:S02]  /*1b40*/  LDC R63, c[0x0][0x3d4] ;  /* 0x0000f500ff3f7b82 */ /* 0x000e640000000800 */
[----:B------:R-:W-:Y:S01]  /*1b50*/  IMAD R3, R48, R55, R3 ;  /* 0x0000003730037224 */ /* 0x000fe200078e0203 */
[----:B------:R-:W-:Y:S01]  /*1b60*/  SHF.R.U32.HI R65, RZ, 0x3, R61 ;  /* 0x00000003ff417819 */ /* 0x000fe2000001163d */
[C---:B------:R-:W-:Y:S01]  /*1b70*/  VIADD R84, R16.reuse, 0x20 ;  /* 0x0000002010547836 */ /* 0x040fe20000000000 */
[----:B---3--:R-:W-:Y:S01]  /*1b80*/  ISETP.GE.AND P2, PT, R16, R67, PT ;  /* 0x000000431000720c */ /* 0x008fe20003f46270 */
[----:B------:R-:W-:-:S02]  /*1b90*/  IMAD.IADD R5, R5, 0x1, R3 ;  /* 0x0000000105057824 */ /* 0x000fc400078e0203 */
[----:B------:R-:W3:Y:S01]  /*1ba0*/  @P0 LDC R7, c[0x0][0x42c] ;  /* 0x00010b00ff070b82 */ /* 0x000ee20000000800 */
[----:B------:R-:W-:Y:S01]  /*1bb0*/  P2R R76, PR, RZ, 0x4 ;  /* 0x00000004ff4c7803 */ /* 0x000fe20000000000 */
[----:B0-----:R-:W-:-:S06]  /*1bc0*/  IMAD.SHL.U32 R60, R32, 0x40, RZ ;  /* 0x00000040203c7824 */ /* 0x001fcc00078e00ff */
[----:B------:R-:W0:Y:S08]  /*1bd0*/  @P0 LDC R9, c[0x0][0x430] ;  /* 0x00010c00ff090b82 */ /* 0x000e300000000800 */
[----:B------:R-:W4:Y:S01]  /*1be0*/  LDC R64, c[0x0][0x2e4] ;  /* 0x0000b900ff407b82 */ /* 0x000f220000000800 */
[----:B------:R-:W-:-:S05]  /*1bf0*/  SHF.R.U32.HI R34, RZ, 0x7, R34 ;  /* 0x00000007ff227819 */ /* 0x000fca0000011622 */
[----:B------:R-:W-:Y:S02]  /*1c00*/  VIADD R62, R34, 0x8 ;  /* 0x00000008223e7836 */ /* 0x000fe40000000000 */
[----:B---3--:R-:W-:Y:S01]  /*1c10*/  @P0 IMAD.HI.U32 R0, R26, R7, RZ ;  /* 0x000000071a000227 */ /* 0x008fe200078e00ff */
[----:B------:R-:W3:Y:S04]  /*1c20*/  LDC.64 R46, c[0x0][0x2d8] ;  /* 0x0000b600ff2e7b82 */ /* 0x000ee80000000a00 */
[----:B0-----:R-:W-:Y:S02]  /*1c30*/  @P0 SHF.R.U32.HI R26, RZ, R9, R0 ;  /* 0x00000009ff1a0219 */ /* 0x001fe40000011600 */
[----:B------:R-:W-:Y:S02]  /*1c40*/  ISETP.NE.U32.AND P0, PT, RZ, UR6, PT ;  /* 0x00000006ff007c0c */ /* 0x000fe4000bf05070 */
[----:B------:R-:W-:Y:S01]  /*1c50*/  SHF.R.S32.HI R0, RZ, 0x1f, R26 ;  /* 0x0000001fff007819 */ /* 0x000fe2000001141a */
[----:B------:R-:W-:Y:S01]  /*1c60*/  IMAD.WIDE.U32 R4, R26, UR4, R4 ;  /* 0x000000041a047c25 */ /* 0x000fe2000f8e0004 */
[----:B------:R-:W-:Y:S01]  /*1c70*/  ISETP.NE.AND.EX P0, PT, RZ, UR7, PT, P0 ;  /* 0x00000007ff007c0c */ /* 0x000fe2000bf05300 */
[----:B------:R-:W-:-:S02]  /*1c80*/  ULDC.64 UR6, c[0x0][0x320] ;  /* 0x0000c80000067ab9 */ /* 0x000fc40000000a00 */
[C---:B------:R-:W-:Y:S02]  /*1c90*/  IMAD R7, R0.reuse, UR6, RZ ;  /* 0x0000000600077c24 */ /* 0x040fe4000f8e02ff */
[----:B------:R-:W-:Y:S02]  /*1ca0*/  IMAD R3, R0, UR4, RZ ;  /* 0x0000000400037c24 */ /* 0x000fe4000f8e02ff */
[C---:B------:R-:W-:Y:S02]  /*1cb0*/  IMAD R9, R26.reuse, UR7, R7 ;  /* 0x000000071a097c24 */ /* 0x040fe4000f8e0207 */
[----:B------:R-:W-:-:S04]  /*1cc0*/  IMAD.WIDE.U32 R6, R26, UR6, R16 ;  /* 0x000000061a067c25 */ /* 0x000fc8000f8e0010 */
[----:B------:R-:W-:Y:S01]  /*1cd0*/  IMAD R3, R26, UR5, R3 ;  /* 0x000000051a037c24 */ /* 0x000fe2000f8e0203 */
[----:B------:R-:W-:Y:S01]  /*1ce0*/  ULDC.64 UR4, c[0x0][0x300] ;  /* 0x0000c00000047ab9 */ /* 0x000fe20000000a00 */
[----:B------:R-:W-:Y:S02]  /*1cf0*/  IMAD.IADD R7, R7, 0x1, R9 ;  /* 0x0000000107077824 */ /* 0x000fe400078e0209 */
[----:B------:R-:W-:Y:S01]  /*1d00*/  IMAD.IADD R5, R5, 0x1, R3 ;  /* 0x0000000105057824 */ /* 0x000fe200078e0203 */
[----:B------:R-:W-:Y:S02]  /*1d10*/  SHF.R.S32.HI R3, RZ, 0x1f, R19 ;  /* 0x0000001fff037819 */ /* 0x000fe40000011413 */
[----:B--2---:R-:W-:Y:S02]  /*1d20*/  SHF.R.S32.HI R0, RZ, 0x1f, R29 ;  /* 0x0000001fff007819 */ /* 0x004fe4000001141d */
[----:B------:R-:W-:Y:S02]  /*1d30*/  SEL R9, R29, RZ, !P0 ;  /* 0x000000ff1d097207 */ /* 0x000fe40004000000 */
[----:B------:R-:W-:-:S03]  /*1d40*/  SEL R0, R0, RZ, !P0 ;  /* 0x000000ff00007207 */ /* 0x000fc60004000000 */
[----:B------:R-:W-:-:S04]  /*1d50*/  IMAD.WIDE.U32 R44, R9, UR4, R4 ;  /* 0x00000004092c7c25 */ /* 0x000fc8000f8e0004 */
[----:B------:R-:W-:Y:S02]  /*1d60*/  IMAD R8, R0, UR4, RZ ;  /* 0x0000000400087c24 */ /* 0x000fe4000f8e02ff */
[----:B------:R-:W-:-:S04]  /*1d70*/  IMAD.WIDE.U32 R4, R19, R54, R16 ;  /* 0x0000003613047225 */ /* 0x000fc800078e0010 */
[----:B------:R-:W-:Y:S01]  /*1d80*/  IMAD R11, R9, UR5, R8 ;  /* 0x00000005090b7c24 */ /* 0x000fe2000f8e0208 */
[----:B------:R-:W-:Y:S01]  /*1d90*/  ULDC.64 UR4, c[0x0][0x328] ;  /* 0x0000ca0000047ab9 */ /* 0x000fe20000000a00 */
[C---:B------:R-:W-:Y:S01]  /*1da0*/  IMAD R8, R3.reuse, R54, RZ ;  /* 0x0000003603087224 */ /* 0x040fe200078e02ff */
[----:B------:R-:W-:Y:S01]  /*1db0*/  IADD3 R26, P0, R44, R4, RZ ;  /* 0x000000042c1a7210 */ /* 0x000fe20007f1e0ff */
[----:B------:R-:W-:Y:S02]  /*1dc0*/  IMAD R4, R3, R56, RZ ;  /* 0x0000003803047224 */ /* 0x000fe400078e02ff */
[----:B------:R-:W-:Y:S01]  /*1dd0*/  IMAD R13, R19, R55, R8 ;  /* 0x00000037130d7224 */ /* 0x000fe200078e0208 */
[----:B------:R-:W-:Y:S01]  /*1de0*/  SHF.L.U64.HI R55, R56, 0x6, R57 ;  /* 0x0000000638377819 */ /* 0x000fe20000010239 */
[----:B------:R-:W-:Y:S02]  /*1df0*/  IMAD R8, R0, UR4, RZ ;  /* 0x0000000400087c24 */ /* 0x000fe4000f8e02ff */
[----:B------:R-:W-:-:S02]  /*1e00*/  IMAD.IADD R0, R45, 0x1, R11 ;  /* 0x000000012d007824 */ /* 0x000fc400078e020b */
[----:B------:R-:W-:Y:S02]  /*1e10*/  IMAD R15, R19, R57, R4 ;  /* 0x00000039130f7224 */ /* 0x000fe400078e0204 */
[----:B------:R-:W-:Y:S01]  /*1e20*/  IMAD.WIDE.U32 R40, R9, UR4, R6 ;  /* 0x0000000409287c25 */ /* 0x000fe2000f8e0006 */
[----:B------:R-:W-:Y:S01]  /*1e30*/  IADD3.X R50, R0, R5, R13, P0, !PT ;  /* 0x0000000500327210 */ /* 0x000fe200007fe40d */
[----:B------:R-:W-:Y:S01]  /*1e40*/  ULDC UR4, c[0x0][0x2e4] ;  /* 0x0000b90000047ab9 */ /* 0x000fe20000000800 */
[----:B------:R-:W-:Y:S01]  /*1e50*/  SEL R13, R67, RZ, P2 ;  /* 0x000000ff430d7207 */ /* 0x000fe20001000000 */
[C---:B------:R-:W-:Y:S01]  /*1e60*/  IMAD.WIDE.U32 R4, R19.reuse, R56, R42 ;  /* 0x0000003813047225 */ /* 0x040fe200078e002a */
[----:B------:R-:W-:Y:S02]  /*1e70*/  IADD3 R48, P2, R19, R48, RZ ;  /* 0x0000003013307210 */ /* 0x000fe40007f5e0ff */
[----:B------:R-:W-:Y:S01]  /*1e80*/  ISETP.GE.AND P0, PT, R16, UR4, PT ;  /* 0x0000000410007c0c */ /* 0x000fe2000bf06270 */
[----:B------:R-:W-:Y:S01]  /*1e90*/  IMAD R79, R9, UR5, R8 ;  /* 0x00000005094f7c24 */ /* 0x000fe2000f8e0208 */
[----:B------:R-:W-:Y:S01]  /*1ea0*/  ISETP.GE.AND P1, PT, R84, UR4, PT ;  /* 0x0000000454007c0c */ /* 0x000fe2000bf26270 */
[----:B------:R-:W-:Y:S01]  /*1eb0*/  IMAD.WIDE.U32 R8, R19, R56, R16 ;  /* 0x0000003813087225 */ /* 0x000fe200078e0010 */
[----:B------:R-:W-:-:S03]  /*1ec0*/  IADD3.X R49, R12, R3, RZ, P2, !PT ;  /* 0x000000030c317210 */ /* 0x000fc600017fe4ff */
[----:B------:R-:W-:Y:S02]  /*1ed0*/  IMAD.IADD R5, R5, 0x1, R15 ;  /* 0x0000000105057824 */ /* 0x000fe400078e020f */
[----:B------:R-:W-:Y:S02]  /*1ee0*/  IMAD.IADD R13, R16, 0x1, R13 ;  /* 0x00000001100d7824 */ /* 0x000fe400078e020d */
[----:B------:R-:W-:Y:S01]  /*1ef0*/  IMAD.IADD R9, R15, 0x1, R9 ;  /* 0x000000010f097824 */ /* 0x000fe200078e0209 */
[----:B-----5:R-:W-:Y:S01]  /*1f00*/  SHF.R.S32.HI R15, RZ, 0x1f, R27 ;  /* 0x0000001fff0f7819 */ /* 0x020fe2000001141b */
[----:B------:R-:W-:Y:S01]  /*1f10*/  IMAD.WIDE.U32 R36, R27, R56, R4 ;  /* 0x000000381b247225 */ /* 0x000fe200078e0004 */
[--C-:B------:R-:W-:Y:S02]  /*1f20*/  LOP3.LUT R4, R61, 0x18, R16.reuse, 0xf8, !PT ;  /* 0x000000183d047812 */ /* 0x100fe400078ef810 */
[----:B------:R-:W-:Y:S01]  /*1f30*/  SHF.R.S32.HI R52, RZ, 0x1f, R13 ;  /* 0x0000001fff347819 */ /* 0x000fe2000001140d */
[-C--:B------:R-:W-:Y:S01]  /*1f40*/  IMAD R6, R3, R32.reuse, RZ ;  /* 0x0000002003067224 */ /* 0x080fe200078e02ff */
[----:B------:R-:W-:Y:S01]  /*1f50*/  LOP3.LUT R4, R4, R65, RZ, 0x3c, !PT ;  /* 0x0000004104047212 */ /* 0x000fe200078e3cff */
[----:B------:R-:W-:Y:S01]  /*1f60*/  IMAD.WIDE.U32 R10, R19, R32, R16 ;  /* 0x00000020130a7225 */ /* 0x000fe200078e0010 */
[----:B------:R-:W-:-:S03]  /*1f70*/  LEA.HI R52, R52, R13, RZ, 0x3 ;  /* 0x0000000d34347211 */ /* 0x000fc600078f18ff */
[----:B------:R-:W-:Y:S01]  /*1f80*/  IMAD R21, R19, R33, R6 ;  /* 0x0000002113157224 */ /* 0x000fe200078e0206 */
[----:B------:R-:W-:Y:S01]  /*1f90*/  LOP3.LUT R73, R52, 0xfffffff8, RZ, 0xc0, !PT ;  /* 0xfffffff834497812 */ /* 0x000fe200078ec0ff */
[----:B------:R-:W-:Y:S02]  /*1fa0*/  IMAD R14, R15, R56, RZ ;  /* 0x000000380f0e7224 */ /* 0x000fe400078e02ff */
[-C--:B------:R-:W-:Y:S01]  /*1fb0*/  IMAD.WIDE.U32 R6, R19, R32.reuse, R42 ;  /* 0x0000002013067225 */ /* 0x080fe200078e002a */
[----:B------:R-:W-:Y:S02]  /*1fc0*/  IADD3 R11, R21, R11, RZ ;  /* 0x0000000b150b7210 */ /* 0x000fe40007ffe0ff */
[----:B------:R-:W-:Y:S01]  /*1fd0*/  SHF.R.S32.HI R77, RZ, 0x1f, R73 ;  /* 0x0000001fff4d7819 */ /* 0x000fe20000011449 */
[----:B------:R-:W-:Y:S01]  /*1fe0*/  IMAD R13, R27, R57, R14 ;  /* 0x000000391b0d7224 */ /* 0x000fe200078e020e */
[----:B------:R-:W-:Y:S01]  /*1ff0*/  SHF.L.U64.HI R57, R32, 0x6, R33 ;  /* 0x0000000620397819 */ /* 0x000fe20000010221 */
[----:B------:R-:W-:Y:S01]  /*2000*/  IMAD R69, R189, 0x200, R4 ;  /* 0x00000200bd457824 */ /* 0x000fe200078e0204 */
[----:B------:R-:W-:Y:S01]  /*2010*/  LOP3.LUT R4, R61, 0x38, R52, 0xf8, !PT ;  /* 0x000000383d047812 */ /* 0x000fe200078ef834 */
[----:B------:R-:W-:-:S02]  /*2020*/  IMAD R14, R15, R32, RZ ;  /* 0x000000200f0e7224 */ /* 0x000fc400078e02ff */
[----:B------:R-:W-:Y:S01]  /*2030*/  IMAD.IADD R7, R7, 0x1, R21 ;  /* 0x0000000107077824 */ /* 0x000fe200078e0215 */
[----:B------:R-:W-:Y:S01]  /*2040*/  LOP3.LUT R4, R4, R65, RZ, 0x3c, !PT ;  /* 0x0000004104047212 */ /* 0x000fe200078e3cff */
[C---:B------:R-:W-:Y:S02]  /*2050*/  IMAD R75, R27.reuse, R33, R14 ;  /* 0x000000211b4b7224 */ /* 0x040fe400078e020e */
[----:B------:R-:W-:-:S04]  /*2060*/  IMAD.WIDE.U32 R28, R27, R32, R10 ;  /* 0x000000201b1c7225 */ /* 0x000fc800078e000a */
[----:B------:R-:W-:-:S04]  /*2070*/  IMAD.WIDE.U32 R38, R27, R56, R8 ;  /* 0x000000381b267225 */ /* 0x000fc800078e0008 */
[----:B------:R-:W-:-:S04]  /*2080*/  IMAD.WIDE.U32 R20, R27, R32, R6 ;  /* 0x000000201b147225 */ /* 0x000fc800078e0006 */
[----:B------:R-:W-:Y:S02]  /*2090*/  IMAD.IADD R71, R75, 0x1, R29 ;  /* 0x000000014b477824 */ /* 0x000fe400078e021d */
[----:B------:R-:W-:Y:S02]  /*20a0*/  IMAD.SHL.U32 R54, R54, 0x40, RZ ;  /* 0x0000004036367824 */ /* 0x000fe400078e00ff */
[----:B------:R-:W-:Y:S02]  /*20b0*/  IMAD.SHL.U32 R56, R56, 0x40, RZ ;  /* 0x0000004038387824 */ /* 0x000fe400078e00ff */
[----:B------:R-:W-:Y:S02]  /*20c0*/  IMAD.SHL.U32 R67, R67, 0x2, RZ ;  /* 0x0000000243437824 */ /* 0x000fe400078e00ff */
[----:B------:R-:W-:Y:S02]  /*20d0*/  IMAD.IADD R66, R13, 0x1, R39 ;  /* 0x000000010d427824 */ /* 0x000fe400078e0227 */
[----:B------:R-:W-:-:S02]  /*20e0*/  IMAD.IADD R68, R37, 0x1, R13 ;  /* 0x0000000125447824 */ /* 0x000fc400078e020d */
[----:B------:R-:W-:Y:S02]  /*20f0*/  IMAD.IADD R75, R21, 0x1, R75 ;  /* 0x00000001154b7824 */ /* 0x000fe400078e024b */
[----:B------:R-:W-:Y:S02]  /*2100*/  IMAD R70, R189, 0x200, R4 ;  /* 0x00000200bd467824 */ /* 0x000fe400078e0204 */
[----:B-1-34-:R-:W-:-:S07]  /*2110*/  IMAD.IADD R79, R41, 0x1, R79 ;  /* 0x00000001294f7824 */ /* 0x01afce00078e024f */
.L_x_485:
[----:B------:R-:W-:Y:S01]  /*2120*/  VIADD R51, R51, 0xffffffff ;  /* 0xffffffff33337836 */ /* 0x000fe20000000000 */
[----:B------:R-:W-:Y:S01]  /*2130*/  ISETP.GE.AND P3, PT, R63, 0x1, PT ;  /* 0x000000013f00780c */ /* 0x000fe20003f66270 */
[----:B------:R-:W-:Y:S05]  /*2140*/  YIELD ;  /* 0x0000000000007946 */ /* 0x000fea0003800000 */
[----:B------:R-:W-:Y:S01]  /*2150*/  SHF.R.S32.HI R59, RZ, 0x1f, R51 ;  /* 0x0000001fff3b7819 */ /* 0x000fe20000011433 */
[-C--:B------:R-:W-:Y:S01]  /*2160*/  IMAD R5, R53, R51.reuse, RZ ;  /* 0x0000003335057224 */ /* 0x080fe200078e02ff */
[----:B--2---:R-:W-:Y:S01]  /*2170*/  SHF.L.U32 R32, R22, 0xc, RZ ;  /* 0x0000000c16207819 */ /* 0x004fe200000006ff */
[----:B---3--:R-:W-:Y:S01]  /*2180*/  IMAD.WIDE.U32 R14, R54, R51, RZ ;  /* 0x00000033360e7225 */ /* 0x008fe200078e00ff */
[----:B------:R-:W-:Y:S03]  /*2190*/  BSSY B0, `(.L_x_456) ;  /* 0x000018b000007945 */ /* 0x000fe60003800000 */
[----:B------:R-:W-:Y:S01]  /*21a0*/  IMAD R5, R59, R54, R5 ;  /* 0x000000363b057224 */ /* 0x000fe200078e0205 */
[----:B------:R-:W-:-:S03]  /*21b0*/  IADD3 R4, P2, R26, R14, RZ ;  /* 0x0000000e1a047210 */ /* 0x000fc60007f5e0ff */
[----:B------:R-:W-:Y:S01]  /*21c0*/  IMAD.IADD R81, R15, 0x1, R5 ;  /* 0x000000010f517824 */ /* 0x000fe200078e0205 */
[----:B------:R-:W-:Y:S01]  /*21d0*/  LEA R12, P4, R4, R46, 0x1 ;  /* 0x0000002e040c7211 */ /* 0x000fe200078808ff */
[----:B------:R-:W-:Y:S02]  /*21e0*/  IMAD.IADD R5, R69, 0x1, R32 ;  /* 0x0000000145057824 */ /* 0x000fe400078e0220 */
[----:B------:R-:W-:Y:S01]  /*21f0*/  IMAD.X R6, R81, 0x1, R50, P2 ;  /* 0x0000000151067824 */ /* 0x000fe200010e0632 */
[----:B------:R-:W-:Y:S01]  /*2200*/  ISETP.GT.AND P2, PT, R51, R31, PT ;  /* 0x0000001f3300720c */ /* 0x000fe20003f44270 */
[----:B------:R-:W-:-:S03]  /*2210*/  IMAD R33, R5, 0x2, R2 ;  /* 0x0000000205217824 */ /* 0x000fc600078e0202 */
[----:B------:R-:W-:Y:S01]  /*2220*/  LEA.HI.X R13, R4, R47, R6, 0x1, P4 ;  /* 0x0000002f040d7211 */ /* 0x000fe200020f0c06 */
[----:B------:R-:W-:Y:S08]  /*2230*/  @!P3 BRA `(.L_x_457) ;  /* 0x0000001400a0b947 */ /* 0x000ff00003800000 */
[----:B------:R-:W-:Y:S01]  /*2240*/  ULDC.U8 UR4, c[0x0][0x3f0] ;  /* 0x0000fc0000047ab9 */ /* 0x000fe20000000000 */
[-C--:B------:R-:W-:Y:S01]  /*2250*/  IMAD R7, R55, R51.reuse, RZ ;  /* 0x0000003337077224 */ /* 0x080fe200078e02ff */
[----:B------:R-:W-:Y:S01]  /*2260*/  ISETP.NE.AND P3, PT, RZ, UR4, PT ;  /* 0x00000004ff007c0c */ /* 0x000fe2000bf65270 */
[----:B------:R-:W-:-:S04]  /*2270*/  IMAD.WIDE.U32 R4, R56, R51, RZ ;  /* 0x0000003338047225 */ /* 0x000fc800078e00ff */
[----:B------:R-:W-:-:S04]  /*2280*/  IMAD R7, R59, R56, R7 ;  /* 0x000000383b077224 */ /* 0x000fc800078e0207 */
[----:B------:R-:W-:-:S04]  /*2290*/  IMAD.IADD R83, R5, 0x1, R7 ;  /* 0x0000000105537824 */ /* 0x000fc800078e0207 */
[----:B------:R-:W-:Y:S05]  /*22a0*/  @!P3 BRA `(.L_x_458) ;  /* 0x0000000800b4b947 */ /* 0x000fea0003800000 */
[----:B------:R-:W-:Y:S01]  /*22b0*/  IMAD R58, R51, -0x40, R24 ;  /* 0xffffffc0333a7824 */ /* 0x000fe200078e0218 */
[----:B------:R-:W-:Y:S01]  /*22c0*/  BSSY B1, `(.L_x_459) ;  /* 0x000001e000017945 */ /* 0x000fe20003800000 */
[----:B------:R-:W-:Y:S02]  /*22d0*/  CS2R R8, SRZ ;  /* 0x0000000000087805 */ /* 0x000fe4000001ff00 */
[----:B------:R-:W-:Y:S02]  /*22e0*/  CS2R R34, SRZ ;  /* 0x0000000000227805 */ /* 0x000fe4000001ff00 */
[----:B------:R-:W-:Y:S02]  /*22f0*/  CS2R R10, SRZ ;  /* 0x00000000000a7805 */ /* 0x000fe4000001ff00 */
[----:B------:R-:W-:Y:S02]  /*2300*/  VIMNMX R58, R58, 0x40, PT ;  /* 0x000000403a3a7848 */ /* 0x000fe40003fe0100 */
[----:B------:R-:W-:-:S02]  /*2310*/  CS2R R14, SRZ ;  /* 0x00000000000e7805 */ /* 0x000fc4000001ff00 */
[----:B------:R-:W-:-:S13]  /*2320*/  ISETP.GE.AND P4, PT, R19, R58, PT ;  /* 0x0000003a1300720c */ /* 0x000fda0003f86270 */
[----:B------:R-:W-:Y:S05]  /*2330*/  @P4 BRA `(.L_x_460) ;  /* 0x0000000000584947 */ /* 0x000fea0003800000 */
[----:B------:R-:W-:Y:S01]  /*2340*/  IMAD R5, R57, R51, RZ ;  /* 0x0000003339057224 */ /* 0x000fe200078e02ff */
[----:B------:R-:W-:Y:S01]  /*2350*/  IADD3 R7, P3, R36, R4, RZ ;  /* 0x0000000424077210 */ /* 0x000fe20007f7e0ff */
[----:B------:R-:W-:Y:S01]  /*2360*/  IMAD.MOV.U32 R74, RZ, RZ, R20 ;  /* 0x000000ffff4a7224 */ /* 0x000fe200078e0014 */
[----:B------:R-:W-:Y:S01]  /*2370*/  ULDC.64 UR4, c[0x0][0x3c8] ;  /* 0x0000f20000047ab9 */ /* 0x000fe20000000a00 */
[-C--:B------:R-:W-:Y:S01]  /*2380*/  IMAD R9, R59, R60.reuse, R5 ;  /* 0x0000003c3b097224 */ /* 0x080fe200078e0205 */
[----:B------:R-:W-:Y:S01]  /*2390*/  ULDC.64 UR6, c[0x0][0x3e0] ;  /* 0x0000f80000067ab9 */ /* 0x000fe20000000a00 */
[----:B------:R-:W-:-:S04]  /*23a0*/  IMAD.WIDE.U32 R4, R51, R60, R74 ;  /* 0x0000003c33047225 */ /* 0x000fc800078e004a */
[----:B------:R-:W-:Y:S01]  /*23b0*/  IMAD.X R10, R83, 0x1, R68, P3 ;  /* 0x00000001530a7824 */ /* 0x000fe200018e0644 */
[----:B------:R-:W-:Y:S01]  /*23c0*/  LEA R6, P3, R7, UR4, 0x1 ;  /* 0x0000000407067c11 */ /* 0x000fe2000f8608ff */
[----:B------:R-:W-:Y:S01]  /*23d0*/  IMAD.IADD R5, R5, 0x1, R9 ;  /* 0x0000000105057824 */ /* 0x000fe200078e0209 */
[----:B------:R-:W-:Y:S01]  /*23e0*/  LEA R80, P5, R4, UR6, 0x1 ;  /* 0x0000000604507c11 */ /* 0x000fe2000f8a08ff */
[----:B------:R-:W-:Y:S01]  /*23f0*/  VIADD R8, R42, 0x10 ;  /* 0x000000102a087836 */ /* 0x000fe20000000000 */
[----:B------:R-:W-:Y:S02]  /*2400*/  LEA.HI.X R7, R7, UR5, R10, 0x1, P3 ;  /* 0x0000000507077c11 */ /* 0x000fe400098f0c0a */
[----:B------:R-:W-:Y:S02]  /*2410*/  CS2R R10, SRZ ;  /* 0x00000000000a7805 */ /* 0x000fe4000001ff00 */
[----:B------:R-:W-:Y:S02]  /*2420*/  LEA.HI.X R81, R4, UR7, R5, 0x1, P5 ;  /* 0x0000000704517c11 */ /* 0x000fe4000a8f0c05 */
[----:B------:R-:W-:-:S02]  /*2430*/  ISETP.GE.AND P3, PT, R42, R63, PT ;  /* 0x0000003f2a00720c */ /* 0x000fc40003f66270 */
[----:B------:R-:W-:Y:S02]  /*2440*/  ISETP.GE.AND P5, PT, R8, R63, PT ;  /* 0x0000003f0800720c */ /* 0x000fe40003fa6270 */
[----:B------:R-:W-:-:S09]  /*2450*/  CS2R R8, SRZ ;  /* 0x0000000000087805 */ /* 0x000fd2000001ff00 */
[----:B------:R0:W5:Y:S04]  /*2460*/  @!P3 LDG.E.64 R34, desc[UR40][R6.64] ;  /* 0x000000280622b981 */ /* 0x000168000c1e1b00 */
[----:B------:R0:W5:Y:S04]  /*2470*/  @!P5 LDG.E.64 R8, desc[UR40][R6.64+0x20] ;  /* 0x000020280608d981 */ /* 0x000168000c1e1b00 */
[----:B------:R0:W5:Y:S04]  /*2480*/  @!P3 LDG.E.64 R14, desc[UR40][R80.64] ;  /* 0x00000028500eb981 */ /* 0x000168000c1e1b00 */
[----:B------:R0:W5:Y:S02]  /*2490*/  @!P5 LDG.E.64 R10, desc[UR40][R80.64+0x20] ;  /* 0x00002028500ad981 */ /* 0x000164000c1e1b00 */
.L_x_460:
[----:B------:R-:W-:Y:S05]  /*24a0*/  BSYNC B1 ;  /* 0x0000000000017941 */ /* 0x000fea0003800000 */
.L_x_459:
[----:B------:R-:W-:Y:S01]  /*24b0*/  ISETP.NE.AND P3, PT, R184, 0x3, PT ;  /* 0x00000003b800780c */ /* 0x000fe20003f65270 */
[----:B-----5:R-:W-:Y:S01]  /*24c0*/  IMAD.MOV.U32 R4, RZ, RZ, R8 ;  /* 0x000000ffff047224 */ /* 0x020fe200078e0008 */
[----:B------:R-:W-:Y:S01]  /*24d0*/  MOV R5, R9 ;  /* 0x0000000900057202 */ /* 0x000fe20000000f00 */
[----:B0-----:R-:W-:Y:S02]  /*24e0*/  IMAD.MOV.U32 R6, RZ, RZ, R34 ;  /* 0x000000ffff067224 */ /* 0x001fe400078e0022 */
[----:B------:R-:W-:Y:S01]  /*24f0*/  IMAD.MOV.U32 R7, RZ, RZ, R35 ;  /* 0x000000ffff077224 */ /* 0x000fe200078e0023 */
[----:B------:R-:W-:Y:S01]  /*2500*/  PRMT R86, R86, 0x5410, R4 ;  /* 0x0000541056567816 */ /* 0x000fe20000000004 */
[----:B------:R-:W-:Y:S01]  /*2510*/  IMAD.MOV.U32 R4, RZ, RZ, R10 ;  /* 0x000000ffff047224 */ /* 0x000fe200078e000a */
[----:B------:R-:W-:Y:S01]  /*2520*/  PRMT R88, R88, 0x5410, R5 ;  /* 0x0000541058587816 */ /* 0x000fe20000000005 */
[----:B------:R-:W-:Y:S01]  /*2530*/  IMAD.MOV.U32 R5, RZ, RZ, R11 ;  /* 0x000000ffff057224 */ /* 0x000fe200078e000b */
[----:B------:R-:W-:Y:S01]  /*2540*/  PRMT R80, R80, 0x5410, R6 ;  /* 0x0000541050507816 */ /* 0x000fe20000000006 */
[----:B------:R-:W-:Y:S01]  /*2550*/  IMAD.MOV.U32 R6, RZ, RZ, R14 ;  /* 0x000000ffff067224 */ /* 0x000fe200078e000e */
[----:B------:R-:W-:Y:S01]  /*2560*/  PRMT R82, R82, 0x5410, R7 ;  /* 0x0000541052527816 */ /* 0x000fe20000000007 */
[----:B------:R-:W-:Y:S01]  /*2570*/  IMAD.MOV.U32 R7, RZ, RZ, R15 ;  /* 0x000000ffff077224 */ /* 0x000fe200078e000f */
[----:B------:R-:W-:-:S02]  /*2580*/  PRMT R90, R90, 0x5410, R4 ;  /* 0x000054105a5a7816 */ /* 0x000fc40000000004 */
[----:B------:R-:W-:Y:S02]  /*2590*/  PRMT R91, R91, 0x5410, R5 ;  /* 0x000054105b5b7816 */ /* 0x000fe40000000005 */
[----:B------:R-:W-:Y:S02]  /*25a0*/  PRMT R80, R6, 0x7610, R80 ;  /* 0x0000761006507816 */ /* 0x000fe40000000050 */
[----:B------:R-:W-:Y:S01]  /*25b0*/  PRMT R82, R7, 0x7610, R82 ;  /* 0x0000761007527816 */ /* 0x000fe20000000052 */
[----:B------:R-:W-:Y:S06]  /*25c0*/  @!P3 BRA `(.L_x_461) ;  /* 0x000000000004b947 */ /* 0x000fec0003800000 */
[----:B------:R-:W-:Y:S01]  /*25d0*/  BPT.TRAP 0x1 ;  /* 0x000000040000795c */ /* 0x000fe20000300000 */
.L_x_461:
[----:B------:R-:W-:Y:S01]  /*25e0*/  IMAD R72, R22, 0x8, R2 ;  /* 0x0000000816487824 */ /* 0x000fe200078e0202 */
[----:B------:R-:W-:Y:S01]  /*25f0*/  SHF.L.U32 R59, R185, 0x1f, RZ ;  /* 0x0000001fb93b7819 */ /* 0x000fe200000006ff */
[----:B------:R-:W-:Y:S03]  /*2600*/  BSSY B1, `(.L_x_462) ;  /* 0x0000003000017945 */ /* 0x000fe60003800000 */
[----:B------:R-:W0:Y:S02]  /*2610*/  SYNCS.PHASECHK.TRANS64.TRYWAIT P5, [R72+URZ+0x28c90], R59 ;  /* 0x028c903b480075a7 */ /* 0x000e2400080a017f */
[----:B0-----:R-:W-:Y:S05]  /*2620*/  @!P5 BRA `(.L_x_463) ;  /* 0x0000011c00dcd947 */ /* 0x001fea0003800000 */
.L_x_671:
[----:B------:R-:W-:Y:S05]  /*2630*/  BSYNC B1 ;  /* 0x0000000000017941 */ /* 0x000fea0003800000 */
.L_x_462:
[----:B------:R-:W-:Y:S05]  /*2640*/  @P4 BRA `(.L_x_464) ;  /* 0x0000001000fc4947 */ /* 0x000fea0003800000 */
[----:B------:R-:W-:Y:S04]  /*2650*/  BSSY B1, `(.L_x_465) ;  /* 0x0000036000017945 */ /* 0x000fe80003800000 */
[----:B------:R-:W-:Y:S05]  /*2660*/  @P0 BRA `(.L_x_466) ;  /* 0x0000000000d00947 */ /* 0x000fea0003800000 */
[----:B------:R1:W2:Y:S01]  /*2670*/  LDS.128 R4, [R33+0x22400] ;  /* 0x0224000021047984 */ /* 0x0002a20000000c00 */
[----:B------:R-:W-:Y:S01]  /*2680*/  ISETP.GE.AND P4, PT, R42, R63, PT ;  /* 0x0000003f2a00720c */ /* 0x000fe20003f86270 */
[----:B------:R-:W-:-:S12]  /*2690*/  BSSY B2, `(.L_x_467) ;  /* 0x0000030000027945 */ /* 0x000fd80003800000 */
[----:B-1----:R-:W-:Y:S05]  /*26a0*/  @P4 BRA `(.L_x_468) ;  /* 0x0000000000b84947 */ /* 0x002fea0003800000 */
[----:B------:R-:W-:Y:S01]  /*26b0*/  SHF.R.U64 R81, R14, 0x10, R15 ;  /* 0x000000100e517819 */ /* 0x000fe2000000120f */
[----:B--2---:R-:W-:Y:S01]  /*26c0*/  IMAD.U32 R33, R7, 0x10000, RZ ;  /* 0x0001000007217824 */ /* 0x004fe200078e00ff */
[----:B------:R-:W-:Y:S01]  /*26d0*/  SHF.R.U64 R74, R34, 0x10, R35 ;  /* 0x00000010224a7819 */ /* 0x000fe20000001223 */
[----:B------:R-:W-:Y:S01]  /*26e0*/  IMAD.U32 R14, R6, 0x10000, RZ ;  /* 0x00010000060e7824 */ /* 0x000fe200078e00ff */
[----:B------:R-:W-:Y:S02]  /*26f0*/  SHF.R.U32.HI R83, RZ, 0x10, R15 ;  /* 0x00000010ff537819 */ /* 0x000fe4000001160f */
[----:B------:R-:W-:Y:S02]  /*2700*/  SHF.R.U32.HI R78, RZ, 0x10, R35 ;  /* 0x00000010ff4e7819 */ /* 0x000fe40000011623 */
[C---:B------:R-:W-:Y:S02]  /*2710*/  PRMT R81, R80.reuse, 0x5410, R81 ;  /* 0x0000541050517816 */ /* 0x040fe40000000051 */
[----:B------:R-:W-:-:S02]  /*2720*/  PRMT R35, R80, 0x5432, R74 ;  /* 0x0000543250237816 */ /* 0x000fc4000000004a */
[C---:B------:R-:W-:Y:S02]  /*2730*/  PRMT R83, R82.reuse, 0x5410, R83 ;  /* 0x0000541052537816 */ /* 0x040fe40000000053 */
[----:B------:R-:W-:Y:S02]  /*2740*/  LOP3.LUT R34, R7, 0xffff0000, RZ, 0xc0, !PT ;  /* 0xffff000007227812 */ /* 0x000fe400078ec0ff */
[----:B------:R-:W-:Y:S01]  /*2750*/  PRMT R78, R82, 0x5432, R78 ;  /* 0x00005432524e7816 */ /* 0x000fe2000000004e */
[----:B------:R-:W-:Y:S01]  /*2760*/  IMAD.U32 R85, R83, 0x10000, RZ ;  /* 0x0001000053557824 */ /* 0x000fe200078e00ff */
[----:B------:R-:W-:Y:S02]  /*2770*/  LOP3.LUT R7, R5, 0xffff0000, RZ, 0xc0, !PT ;  /* 0xffff000005077812 */ /* 0x000fe400078ec0ff */
[----:B------:R-:W-:Y:S01]  /*2780*/  LOP3.LUT R82, R81, 0xffff0000, RZ, 0xc0, !PT ;  /* 0xffff000051527812 */ /* 0x000fe200078ec0ff */
[----:B------:R-:W-:Y:S01]  /*2790*/  IMAD.U32 R80, R78, 0x10000, RZ ;  /* 0x000100004e507824 */ /* 0x000fe200078e00ff */
[----:B------:R-:W-:Y:S01]  /*27a0*/  LOP3.LUT R74, R35, 0xffff0000, RZ, 0xc0, !PT ;  /* 0xffff0000234a7812 */ /* 0x000fe200078ec0ff */
[----:B------:R-:W-:Y:S01]  /*27b0*/  IMAD.U32 R81, R81, 0x10000, RZ ;  /* 0x0001000051517824 */ /* 0x000fe200078e00ff */
[----:B------:R-:W-:Y:S01]  /*27c0*/  LOP3.LUT R15, R6, 0xffff0000, RZ, 0xc0, !PT ;  /* 0xffff0000060f7812 */ /* 0x000fe200078ec0ff */
[----:B------:R-:W-:Y:S01]  /*27d0*/  FMUL.FTZ R87, R7, R82 ;  /* 0x0000005207577220 */ /* 0x000fe20000410000 */
[----:B------:R-:W-:Y:S01]  /*27e0*/  SHF.L.U32 R6, R5, 0x10, RZ ;  /* 0x0000001005067819 */ /* 0x000fe200000006ff */
[----:B------:R-:W-:-:S02]  /*27f0*/  IMAD.U32 R5, R4, 0x10000, RZ ;  /* 0x0001000004057824 */ /* 0x000fc400078e00ff */
[----:B------:R-:W-:Y:S01]  /*2800*/  FMUL.FTZ R7, R7, R74 ;  /* 0x0000004a07077220 */ /* 0x000fe20000410000 */
[----:B------:R-:W-:Y:S01]  /*2810*/  LOP3.LUT R4, R4, 0xffff0000, RZ, 0xc0, !PT ;  /* 0xffff000004047812 */ /* 0x000fe200078ec0ff */
[----:B------:R-:W-:Y:S01]  /*2820*/  FMUL.FTZ R89, R15, R85 ;  /* 0x000000550f597220 */ /* 0x000fe20000410000 */
[----:B------:R-:W-:Y:S01]  /*2830*/  LOP3.LUT R83, R83, 0xffff0000, RZ, 0xc0, !PT ;  /* 0xffff000053537812 */ /* 0x000fe200078ec0ff */
[----:B------:R-:W-:Y:S01]  /*2840*/  FMUL.FTZ R15, R15, R80 ;  /* 0x000000500f0f7220 */ /* 0x000fe20000410000 */
[----:B------:R-:W-:Y:S01]  /*2850*/  LOP3.LUT R78, R78, 0xffff0000, RZ, 0xc0, !PT ;  /* 0xffff00004e4e7812 */ /* 0x000fe200078ec0ff */
[----:B------:R-:W-:Y:S02]  /*2860*/  IMAD.U32 R35, R35, 0x10000, RZ ;  /* 0x0001000023237824 */ /* 0x000fe400078e00ff */
[C---:B------:R-:W-:Y:S01]  /*2870*/  FFMA.FTZ R87, R6.reuse, R74, -R87 ;  /* 0x0000004a06577223 */ /* 0x040fe20000010857 */
[----:B------:R-:W-:Y:S01]  /*2880*/  FFMA.FTZ R82, R6, R82, R7 ;  /* 0x0000005206527223 */ /* 0x000fe20000010007 */
[----:B------:R-:W-:Y:S01]  /*2890*/  FFMA.FTZ R89, R14, R80, -R89 ;  /* 0x000000500e597223 */ /* 0x000fe20000010859 */
[----:B------:R-:W-:Y:S01]  /*28a0*/  FMUL.FTZ R6, R4, R81 ;  /* 0x0000005104067220 */ /* 0x000fe20000410000 */
[----:B------:R-:W-:Y:S01]  /*28b0*/  FFMA.FTZ R14, R14, R85, R15 ;  /* 0x000000550e0e7223 */ /* 0x000fe2000001000f */
[----:B------:R-:W-:Y:S01]  /*28c0*/  FMUL.FTZ R74, R34, R83 ;  /* 0x00000053224a7220 */ /* 0x000fe20000410000 */
[-C--:B------:R-:W-:Y:S01]  /*28d0*/  FMUL.FTZ R4, R4, R35.reuse ;  /* 0x0000002304047220 */ /* 0x080fe20000410000 */
[-C--:B------:R-:W-:Y:S01]  /*28e0*/  FMUL.FTZ R34, R34, R78.reuse ;  /* 0x0000004e22227220 */ /* 0x080fe20000410000 */
[----:B------:R-:W-:Y:S01]  /*28f0*/  FFMA.FTZ R6, R5, R35, -R6 ;  /* 0x0000002305067223 */ /* 0x000fe20000010806 */
[----:B------:R-:W-:Y:S01]  /*2900*/  FFMA.FTZ R74, R33, R78, -R74 ;  /* 0x0000004e214a7223 */ /* 0x000fe2000001084a */
[----:B------:R-:W-:Y:S01]  /*2910*/  FFMA.FTZ R5, R5, R81, R4 ;  /* 0x0000005105057223 */ /* 0x000fe20000010004 */
[----:B------:R-:W-:Y:S01]  /*2920*/  FFMA.FTZ R33, R33, R83, R34 ;  /* 0x0000005321217223 */ /* 0x000fe20000010022 */
[----:B------:R-:W-:-:S02]  /*2930*/  F2FP.BF16.F32.PACK_AB R82, R82, R87 ;  /* 0x000000575252723e */ /* 0x000fc400000010ff */
[----:B------:R-:W-:Y:S02]  /*2940*/  F2FP.BF16.F32.PACK_AB R14, R14, R89 ;  /* 0x000000590e0e723e */ /* 0x000fe400000010ff */
[----:B------:R-:W-:Y:S01]  /*2950*/  F2FP.BF16.F32.PACK_AB R4, R5, R6 ;  /* 0x000000060504723e */ /* 0x000fe200000010ff */
[----:B------:R-:W-:Y:S01]  /*2960*/  IMAD.MOV.U32 R5, RZ, RZ, R82 ;  /* 0x000000ffff057224 */ /* 0x000fe200078e0052 */
[----:B------:R-:W-:Y:S01]  /*2970*/  F2FP.BF16.F32.PACK_AB R7, R33, R74 ;  /* 0x0000004a2107723e */ /* 0x000fe200000010ff */
[----:B------:R-:W-:-:S07]  /*2980*/  IMAD.MOV.U32 R6, RZ, RZ, R14 ;  /* 0x000000ffff067224 */ /* 0x000fce00078e000e */
.L_x_468:
[----:B------:R-:W-:Y:S05]  /*2990*/  BSYNC B2 ;  /* 0x0000000000027941 */ /* 0x000fea0003800000 */
.L_x_467:
[----:B--2---:R1:W-:Y:S02]  /*29a0*/  STG.E.128 desc[UR40][R12.64], R4 ;  /* 0x000000040c007986 */ /* 0x0043e4000c101d28 */
.L_x_466:
[----:B------:R-:W-:Y:S05]  /*29b0*/  BSYNC B1 ;  /* 0x0000000000017941 */ /* 0x000fea0003800000 */
.L_x_465:
[----:B------:R-:W-:Y:S05]  /*29c0*/  @P1 BRA `(.L_x_464) ;  /* 0x00000010001c1947 */ /* 0x000fea0003800000 */
[----:B-1----:R-:W-:Y:S01]  /*29d0*/  IMAD.MOV.U32 R5, RZ, RZ, 0x20 ;  /* 0x00000020ff057424 */ /* 0x002fe200078e00ff */
[----:B------:R-:W-:Y:S01]  /*29e0*/  LOP3.LUT P4, RZ, R186, 0x4, RZ, 0xc0, !PT ;  /* 0x00000004baff7812 */ /* 0x000fe2000788c0ff */
[----:B------:R-:W-:Y:S01]  /*29f0*/  BSSY B1, `(.L_x_469) ;  /* 0x0000036000017945 */ /* 0x000fe20003800000 */
[----:B------:R-:W-:Y:S02]  /*2a00*/  IADD3 R14, R42, 0x10, RZ ;  /* 0x000000102a0e7810 */ /* 0x000fe40007ffe0ff */
[----:B------:R-:W-:Y:S02]  /*2a10*/  SEL R5, R5, 0xffffffe0, !P4 ;  /* 0xffffffe005057807 */ /* 0x000fe40006000000 */
[----:B------:R-:W-:Y:S02]  /*2a20*/  ISETP.GE.AND P4, PT, R14, R63, PT ;  /* 0x0000003f0e00720c */ /* 0x000fe40003f86270 */
[----:B------:R-:W-:-:S05]  /*2a30*/  IADD3 R5, R5, R69, R32 ;  /* 0x0000004505057210 */ /* 0x000fca0007ffe020 */
[----:B------:R-:W-:-:S06]  /*2a40*/  IMAD R4, R5, 0x2, R2 ;  /* 0x0000000205047824 */ /* 0x000fcc00078e0202 */
[----:B------:R-:W1:Y:S01]  /*2a50*/  LDS.128 R4, [R4+0x22400] ;  /* 0x0224000004047984 */ /* 0x000e620000000c00 */
[----:B------:R-:W-:Y:S05]  /*2a60*/  @P4 BRA `(.L_x_470) ;  /* 0x0000000000b84947 */ /* 0x000fea0003800000 */
[----:B------:R-:W-:Y:S01]  /*2a70*/  SHF.R.U64 R14, R8, 0x10, R9 ;  /* 0x00000010080e7819 */ /* 0x000fe20000001209 */
[----:B-1----:R-:W-:Y:S01]  /*2a80*/  IMAD.U32 R8, R6, 0x10000, RZ ;  /* 0x0001000006087824 */ /* 0x002fe200078e00ff */
[--C-:B------:R-:W-:Y:S01]  /*2a90*/  SHF.R.U64 R34, R10, 0x10, R11.reuse ;  /* 0x000000100a227819 */ /* 0x100fe2000000120b */
[----:B------:R-:W-:Y:S01]  /*2aa0*/  IMAD.U32 R10, R7, 0x10000, RZ ;  /* 0x00010000070a7824 */ /* 0x000fe200078e00ff */
[----:B------:R-:W-:Y:S02]  /*2ab0*/  SHF.R.U32.HI R74, RZ, 0x10, R11 ;  /* 0x00000010ff4a7819 */ /* 0x000fe4000001160b */
[----:B------:R-:W-:Y:S02]  /*2ac0*/  SHF.R.U32.HI R32, RZ, 0x10, R9 ;  /* 0x00000010ff207819 */ /* 0x000fe40000011609 */
[----:B------:R-:W-:Y:S02]  /*2ad0*/  PRMT R14, R86, 0x5432, R14 ;  /* 0x00005432560e7816 */ /* 0x000fe4000000000e */
[----:B------:R-:W-:-:S02]  /*2ae0*/  PRMT R34, R90, 0x5432, R34 ;  /* 0x000054325a227816 */ /* 0x000fc40000000022 */
[----:B------:R-:W-:Y:S02]  /*2af0*/  PRMT R74, R91, 0x5432, R74 ;  /* 0x000054325b4a7816 */ /* 0x000fe4000000004a */
[----:B------:R-:W-:Y:S02]  /*2b00*/  PRMT R32, R88, 0x5432, R32 ;  /* 0x0000543258207816 */ /* 0x000fe40000000020 */
[----:B------:R-:W-:Y:S01]  /*2b10*/  LOP3.LUT R11, R7, 0xffff0000, RZ, 0xc0, !PT ;  /* 0xffff0000070b7812 */ /* 0x000fe200078ec0ff */
[----:B------:R-:W-:Y:S01]  /*2b20*/  IMAD.U32 R78, R74, 0x10000, RZ ;  /* 0x000100004a4e7824 */ /* 0x000fe200078e00ff */
[----:B------:R-:W-:Y:S01]  /*2b30*/  LOP3.LUT R7, R5, 0xffff0000, RZ, 0xc0, !PT ;  /* 0xffff000005077812 */ /* 0x000fe200078ec0ff */
[----:B------:R-:W-:Y:S01]  /*2b40*/  IMAD.U32 R33, R32, 0x10000, RZ ;  /* 0x0001000020217824 */ /* 0x000fe200078e00ff */
[C---:B------:R-:W-:Y:S01]  /*2b50*/  LOP3.LUT R35, R34.reuse, 0xffff0000, RZ, 0xc0, !PT ;  /* 0xffff000022237812 */ /* 0x040fe200078ec0ff */
[----:B------:R-:W-:Y:S01]  /*2b60*/  IMAD.U32 R34, R34, 0x10000, RZ ;  /* 0x0001000022227824 */ /* 0x000fe200078e00ff */
[C---:B------:R-:W-:Y:S01]  /*2b70*/  LOP3.LUT R15, R14.reuse, 0xffff0000, RZ, 0xc0, !PT ;  /* 0xffff00000e0f7812 */ /* 0x040fe200078ec0ff */
[----:B------:R-:W-:Y:S01]  /*2b80*/  IMAD.U32 R14, R14, 0x10000, RZ ;  /* 0x000100000e0e7824 */ /* 0x000fe200078e00ff */
[----:B------:R-:W-:Y:S01]  /*2b90*/  LOP3.LUT R9, R6, 0xffff0000, RZ, 0xc0, !PT ;  /* 0xffff000006097812 */ /* 0x000fe200078ec0ff */
[C---:B------:R-:W-:Y:S01]  /*2ba0*/  FMUL.FTZ R81, R7.reuse, R35 ;  /* 0x0000002307517220 */ /* 0x040fe20000410000 */
[----:B------:R-:W-:Y:S01]  /*2bb0*/  LOP3.LUT R74, R74, 0xffff0000, RZ, 0xc0, !PT ;  /* 0xffff00004a4a7812 */ /* 0x000fe200078ec0ff */
[----:B------:R-:W-:Y:S01]  /*2bc0*/  FMUL.FTZ R80, R7, R15 ;  /* 0x0000000f07507220 */ /* 0x000fe20000410000 */
[----:B------:R-:W-:Y:S01]  /*2bd0*/  LOP3.LUT R32, R32, 0xffff0000, RZ, 0xc0, !PT ;  /* 0xffff000020207812 */ /* 0x000fe200078ec0ff */
[C---:B------:R-:W-:Y:S01]  /*2be0*/  FMUL.FTZ R7, R9.reuse, R78 ;  /* 0x0000004e09077220 */ /* 0x040fe20000410000 */
[----:B------:R-:W-:Y:S01]  /*2bf0*/  FMUL.FTZ R9, R9, R33 ;  /* 0x0000002109097220 */ /* 0x000fe20000410000 */
[----:B------:R-:W-:-:S02]  /*2c00*/  IMAD.U32 R6, R5, 0x10000, RZ ;  /* 0x0001000005067824 */ /* 0x000fc400078e00ff */
[----:B------:R-:W-:Y:S02]  /*2c10*/  IMAD.U32 R5, R4, 0x10000, RZ ;  /* 0x0001000004057824 */ /* 0x000fe400078e00ff */
[----:B------:R-:W-:Y:S01]  /*2c20*/  FFMA.FTZ R33, R8, R33, -R7 ;  /* 0x0000002108217223 */ /* 0x000fe20000010807 */
[----:B------:R-:W-:Y:S01]  /*2c30*/  LOP3.LUT R4, R4, 0xffff0000, RZ, 0xc0, !PT ;  /* 0xffff000004047812 */ /* 0x000fe200078ec0ff */
[----:B------:R-:W-:Y:S01]  /*2c40*/  FFMA.FTZ R8, R8, R78, R9 ;  /* 0x0000004e08087223 */ /* 0x000fe20000010009 */
[C---:B------:R-:W-:Y:S01]  /*2c50*/  FMUL.FTZ R9, R11.reuse, R74 ;  /* 0x0000004a0b097220 */ /* 0x040fe20000410000 */
[----:B------:R-:W-:Y:S01]  /*2c60*/  FMUL.FTZ R11, R11, R32 ;  /* 0x000000200b0b7220 */ /* 0x000fe20000410000 */
[C---:B------:R-:W-:Y:S01]  /*2c70*/  FFMA.FTZ R81, R6.reuse, R15, -R81 ;  /* 0x0000000f06517223 */ /* 0x040fe20000010851 */
[----:B------:R-:W-:Y:S01]  /*2c80*/  FFMA.FTZ R80, R6, R35, R80 ;  /* 0x0000002306507223 */ /* 0x000fe20000010050 */
[C---:B------:R-:W-:Y:S01]  /*2c90*/  FMUL.FTZ R6, R4.reuse, R34 ;  /* 0x0000002204067220 */ /* 0x040fe20000410000 */
[----:B------:R-:W-:Y:S01]  /*2ca0*/  FMUL.FTZ R7, R4, R14 ;  /* 0x0000000e04077220 */ /* 0x000fe20000410000 */
[C---:B------:R-:W-:Y:S01]  /*2cb0*/  FFMA.FTZ R9, R10.reuse, R32, -R9 ;  /* 0x000000200a097223 */ /* 0x040fe20000010809 */
[----:B------:R-:W-:Y:S01]  /*2cc0*/  FFMA.FTZ R10, R10, R74, R11 ;  /* 0x0000004a0a0a7223 */ /* 0x000fe2000001000b */
[C---:B------:R-:W-:Y:S01]  /*2cd0*/  FFMA.FTZ R6, R5.reuse, R14, -R6 ;  /* 0x0000000e05067223 */ /* 0x040fe20000010806 */
[----:B------:R-:W-:Y:S01]  /*2ce0*/  FFMA.FTZ R7, R5, R34, R7 ;  /* 0x0000002205077223 */ /* 0x000fe20000010007 */
[----:B------:R-:W-:-:S02]  /*2cf0*/  F2FP.BF16.F32.PACK_AB R8, R8, R33 ;  /* 0x000000210808723e */ /* 0x000fc400000010ff */
[----:B------:R-:W-:Y:S02]  /*2d00*/  F2FP.BF16.F32.PACK_AB R9, R10, R9 ;  /* 0x000000090a09723e */ /* 0x000fe400000010ff */
[----:B------:R-:W-:Y:S01]  /*2d10*/  F2FP.BF16.F32.PACK_AB R4, R7, R6 ;  /* 0x000000060704723e */ /* 0x000fe200000010ff */
[----:B------:R-:W-:Y:S01]  /*2d20*/  IMAD.MOV.U32 R6, RZ, RZ, R8 ;  /* 0x000000ffff067224 */ /* 0x000fe200078e0008 */
[----:B------:R-:W-:Y:S02]  /*2d30*/  F2FP.BF16.F32.PACK_AB R5, R80, R81 ;  /* 0x000000515005723e */ /* 0x000fe400000010ff */
[----:B------:R-:W-:-:S07]  /*2d40*/  MOV R7, R9 ;  /* 0x0000000900077202 */ /* 0x000fce0000000f00 */
.L_x_470:
[----:B------:R-:W-:Y:S05]  /*2d50*/  BSYNC B1 ;  /* 0x0000000000017941 */ /* 0x000fea0003800000 */
.L_x_469:
[----:B-1----:R1:W-:Y:S01]  /*2d60*/  STG.E.128 desc[UR40][R12.64+0x40], R4 ;  /* 0x000040040c007986 */ /* 0x0023e2000c101d28 */
[----:B------:R-:W-:Y:S05]  /*2d70*/  BRA `(.L_x_464) ;  /* 0x0000000c00307947 */ /* 0x000fea0003800000 */
.L_x_458:
[----:B------:R-:W-:Y:S01]  /*2d80*/  IMAD R58, R51, -0x40, R24 ;  /* 0xffffffc0333a7824 */ /* 0x000fe200078e0218 */
[----:B------:R-:W-:-:S04]  /*2d90*/  ISETP.GE.AND P4, PT, R16, R63, PT ;  /* 0x0000003f1000720c */ /* 0x000fc80003f86270 */
[----:B------:R-:W-:-:S04]  /*2da0*/  VIMNMX R58, R58, 0x40, PT ;  /* 0x000000403a3a7848 */ /* 0x000fc80003fe0100 */
[----:B------:R-:W-:-:S13]  /*2db0*/  ISETP.GE.OR P3, PT, R19, R58, P4 ;  /* 0x0000003a1300720c */ /* 0x000fda0002766670 */
[----:B------:R-:W0:Y:S01]  /*2dc0*/  @!P3 LDC.64 R12, c[0x0][0x3c8] ;  /* 0x0000f200ff0cbb82 */ /* 0x000e220000000a00 */
[----:B------:R-:W-:Y:S01]  /*2dd0*/  @!P3 IADD3 R6, P5, R38, R4, RZ ;  /* 0x000000042606b210 */ /* 0x000fe20007fbe0ff */
[----:B------:R-:W-:Y:S02]  /*2de0*/  @!P3 IMAD R4, R57, R51, RZ ;  /* 0x000000333904b224 */ /* 0x000fe400078e02ff */
[----:B------:R-:W-:Y:S02]  /*2df0*/  @!P3 IMAD.MOV.U32 R5, RZ, RZ, R71 ;  /* 0x000000ffff05b224 */ /* 0x000fe400078e0047 */
[----:B------:R-:W-:Y:S02]  /*2e00*/  @!P3 IMAD R59, R59, R60, R4 ;  /* 0x0000003c3b3bb224 */ /* 0x000fe400078e0204 */
[----:B------:R-:W1:Y:S01]  /*2e10*/  @!P3 LDC.64 R34, c[0x0][0x3e0] ;  /* 0x0000f800ff22bb82 */ /* 0x000e620000000a00 */
[----:B------:R-:W-:Y:S02]  /*2e20*/  @!P3 IMAD.MOV.U32 R4, RZ, RZ, R28 ;  /* 0x000000ffff04b224 */ /* 0x000fe400078e001c */
[----:B------:R-:W-:-:S02]  /*2e30*/  @!P3 IMAD.X R7, R83, 0x1, R66, P5 ;  /* 0x000000015307b824 */ /* 0x000fc400028e0642 */
[----:B------:R-:W-:Y:S01]  /*2e40*/  @!P3 IMAD.WIDE.U32 R8, R51, R60, R4 ;  /* 0x0000003c3308b225 */ /* 0x000fe200078e0004 */
[----:B------:R-:W-:-:S03]  /*2e50*/  CS2R R4, SRZ ;  /* 0x0000000000047805 */ /* 0x000fc6000001ff00 */
[----:B------:R-:W-:Y:S01]  /*2e60*/  @!P3 IMAD.IADD R9, R59, 0x1, R9 ;  /* 0x000000013b09b824 */ /* 0x000fe200078e0209 */
[----:B0-----:R-:W-:-:S04]  /*2e70*/  @!P3 LEA R12, P5, R6, R12, 0x1 ;  /* 0x0000000c060cb211 */ /* 0x001fc800078a08ff */
[----:B------:R-:W-:Y:S02]  /*2e80*/  @!P3 LEA.HI.X R13, R6, R13, R7, 0x1, P5 ;  /* 0x0000000d060db211 */ /* 0x000fe400028f0c07 */
[----:B------:R-:W-:Y:S02]  /*2e90*/  CS2R R6, SRZ ;  /* 0x0000000000067805 */ /* 0x000fe4000001ff00 */
[C---:B-1----:R-:W-:Y:S02]  /*2ea0*/  @!P3 LEA R34, P5, R8.reuse, R34, 0x1 ;  /* 0x000000220822b211 */ /* 0x042fe400078a08ff */
[----:B------:R-:W-:Y:S02]  /*2eb0*/  CS2R R10, SRZ ;  /* 0x00000000000a7805 */ /* 0x000fe4000001ff00 */
[----:B------:R-:W2:Y:S01]  /*2ec0*/  @!P3 LDG.E.128 R4, desc[UR40][R12.64] ;  /* 0x000000280c04b981 */ /* 0x000ea2000c1e1d00 */
[----:B------:R-:W-:Y:S02]  /*2ed0*/  @!P3 LEA.HI.X R35, R8, R35, R9, 0x1, P5 ;  /* 0x000000230823b211 */ /* 0x000fe400028f0c09 */
[----:B------:R-:W-:-:S06]  /*2ee0*/  CS2R R8, SRZ ;  /* 0x0000000000087805 */ /* 0x000fcc000001ff00 */
[----:B------:R-:W3:Y:S01]  /*2ef0*/  @!P3 LDG.E.128 R8, desc[UR40][R34.64] ;  /* 0x000000282208b981 */ /* 0x000ee2000c1e1d00 */
[----:B------:R-:W-:Y:S01]  /*2f00*/  ISETP.NE.AND P3, PT, R184, 0x3, PT ;  /* 0x00000003b800780c */ /* 0x000fe20003f65270 */
[----:B--2---:R-:W-:Y:S02]  /*2f10*/  IMAD.MOV.U32 R33, RZ, RZ, R6 ;  /* 0x000000ffff217224 */ /* 0x004fe400078e0006 */
[----:B------:R-:W-:Y:S02]  /*2f20*/  IMAD.MOV.U32 R72, RZ, RZ, R4 ;  /* 0x000000ffff487224 */ /* 0x000fe400078e0004 */
[----:B------:R-:W-:Y:S02]  /*2f30*/  IMAD.MOV.U32 R59, RZ, RZ, R7 ;  /* 0x000000ffff3b7224 */ /* 0x000fe400078e0007 */
[----:B------:R-:W-:Y:S01]  /*2f40*/  IMAD.MOV.U32 R74, RZ, RZ, R5 ;  /* 0x000000ffff4a7224 */ /* 0x000fe200078e0005 */
[----:B------:R-:W-:Y:S01]  /*2f50*/  PRMT R92, R33, 0x5410, R72 ;  /* 0x00005410215c7816 */ /* 0x000fe20000000048 */
[----:B---3--:R-:W-:Y:S01]  /*2f60*/  IMAD.MOV.U32 R12, RZ, RZ, R10 ;  /* 0x000000ffff0c7224 */ /* 0x008fe200078e000a */
[----:B------:R-:W-:Y:S01]  /*2f70*/  PRMT R94, R94, 0x5410, R59 ;  /* 0x000054105e5e7816 */ /* 0x000fe2000000003b */
[----:B------:R-:W-:Y:S01]  /*2f80*/  IMAD.MOV.U32 R33, RZ, RZ, R8 ;  /* 0x000000ffff217224 */ /* 0x000fe200078e0008 */
[----:B------:R-:W-:Y:S01]  /*2f90*/  PRMT R95, R95, 0x5410, R74 ;  /* 0x000054105f5f7816 */ /* 0x000fe2000000004a */
[----:B------:R-:W-:Y:S01]  /*2fa0*/  IMAD.MOV.U32 R34, RZ, RZ, R9 ;  /* 0x000000ffff227224 */ /* 0x000fe200078e0009 */
[----:B------:R-:W-:-:S02]  /*2fb0*/  MOV R13, R11 ;  /* 0x0000000b000d7202 */ /* 0x000fc40000000f00 */
[----:B------:R-:W-:Y:S02]  /*2fc0*/  PRMT R94, R12, 0x7610, R94 ;  /* 0x000076100c5e7816 */ /* 0x000fe4000000005e */
[----:B------:R-:W-:Y:S02]  /*2fd0*/  PRMT R95, R13, 0x7610, R95 ;  /* 0x000076100d5f7816 */ /* 0x000fe4000000005f */
[----:B------:R-:W-:Y:S01]  /*2fe0*/  PRMT R86, R33, 0x5410, R34 ;  /* 0x0000541021567816 */ /* 0x000fe20000000022 */
[----:B------:R-:W-:Y:S06]  /*2ff0*/  @!P3 BRA `(.L_x_471) ;  /* 0x000000000004b947 */ /* 0x000fec0003800000 */
[----:B------:R-:W-:Y:S01]  /*3000*/  BPT.TRAP 0x1 ;  /* 0x000000040000795c */ /* 0x000fe20000300000 */
.L_x_471:
[----:B------:R-:W-:Y:S01]  /*3010*/  IMAD R72, R22, 0x8, R2 ;  /* 0x0000000816487824 */ /* 0x000fe200078e0202 */
[----:B------:R-:W-:Y:S01]  /*3020*/  SHF.L.U32 R59, R185, 0x1f, RZ ;  /* 0x0000001fb93b7819 */ /* 0x000fe200000006ff */
[----:B------:R-:W-:Y:S03]  /*3030*/  BSSY B1, `(.L_x_472) ;  /* 0x0000003000017945 */ /* 0x000fe60003800000 */
[----:B------:R-:W0:Y:S02]  /*3040*/  SYNCS.PHASECHK.TRANS64.TRYWAIT P5, [R72+URZ+0x28c90], R59 ;  /* 0x028c903b480075a7 */ /* 0x000e2400080a017f */
[----:B0-----:R-:W-:Y:S05]  /*3050*/  @!P5 BRA `(.L_x_473) ;  /* 0x000001140064d947 */ /* 0x001fea0003800000 */
.L_x_672:
[----:B------:R-:W-:Y:S05]  /*3060*/  BSYNC B1 ;  /* 0x0000000000017941 */ /* 0x000fea0003800000 */
.L_x_472:
[----:B------:R-:W-:Y:S01]  /*3070*/  ISETP.GE.OR P5, PT, R19, R58, P0 ;  /* 0x0000003a1300720c */ /* 0x000fe200007a6670 */
[----:B------:R-:W-:Y:S01]  /*3080*/  ULDC.64 UR4, c[0x0][0x2f0] ;  /* 0x0000bc0000047ab9 */ /* 0x000fe20000000a00 */
[----:B------:R-:W-:Y:S02]  /*3090*/  IMAD.MOV.U32 R80, RZ, RZ, R14 ;  /* 0x000000ffff507224 */ /* 0x000fe400078e000e */
[----:B------:R-:W-:Y:S02]  /*30a0*/  IMAD R12, R3, UR4, RZ ;  /* 0x00000004030c7c24 */ /* 0x000fe4000f8e02ff */
[----:B------:R-:W-:-:S04]  /*30b0*/  IMAD.WIDE.U32 R80, R19, UR4, R80 ;  /* 0x0000000413507c25 */ /* 0x000fc8000f8e0050 */
[----:B------:R-:W-:-:S03]  /*30c0*/  IMAD R13, R19, UR5, R12 ;  /* 0x00000005130d7c24 */ /* 0x000fc6000f8e020c */
[----:B------:R-:W-:Y:S05]  /*30d0*/  @P5 BRA `(.L_x_464) ;  /* 0x0000000800585947 */ /* 0x000fea0003800000 */
[----:B------:R-:W-:Y:S01]  /*30e0*/  IMAD.IADD R98, R13, 0x1, R81 ;  /* 0x000000010d627824 */ /* 0x000fe200078e0251 */
[----:B------:R-:W-:Y:S01]  /*30f0*/  IADD3 R74, P5, P6, R44, R80, R73 ;  /* 0x000000502c4a7210 */ /* 0x000fe20007ebe049 */
[----:B------:R-:W-:Y:S01]  /*3100*/  IMAD.IADD R12, R64, 0x1, -R67 ;  /* 0x00000001400c7824 */ /* 0x000fe200078e0a43 */
[----:B------:R-:W-:Y:S02]  /*3110*/  BSSY B1, `(.L_x_474) ;  /* 0x0000070000017945 */ /* 0x000fe40003800000 */
[----:B------:R-:W-:Y:S02]  /*3120*/  IADD3.X R78, R0, R98, R77, P5, P6 ;  /* 0x00000062004e7210 */ /* 0x000fe40002fec44d */
[----:B------:R-:W-:Y:S02]  /*3130*/  ISETP.NE.AND P6, PT, R76, RZ, PT ;  /* 0x000000ff4c00720c */ /* 0x000fe40003fc5270 */
[----:B------:R-:W-:Y:S02]  /*3140*/  LEA R82, P5, R74, R46, 0x1 ;  /* 0x0000002e4a527211 */ /* 0x000fe400078a08ff */
[----:B------:R-:W-:-:S02]  /*3150*/  SEL R12, R67, R12, !P6 ;  /* 0x0000000c430c7207 */ /* 0x000fc40007000000 */
[----:B------:R-:W-:Y:S02]  /*3160*/  LEA.HI.X R83, R74, R47, R78, 0x1, P5 ;  /* 0x0000002f4a537211 */ /* 0x000fe400028f0c4e */
[----:B------:R-:W-:-:S04]  /*3170*/  SHF.R.S32.HI R13, RZ, 0x1f, R12 ;  /* 0x0000001fff0d7819 */ /* 0x000fc8000001140c */
[----:B------:R-:W-:-:S04]  /*3180*/  LEA.HI R13, R13, R12, RZ, 0x4 ;  /* 0x0000000c0d0d7211 */ /* 0x000fc800078f20ff */
[----:B------:R-:W-:-:S04]  /*3190*/  SHF.R.S32.HI R13, RZ, 0x4, R13 ;  /* 0x00000004ff0d7819 */ /* 0x000fc8000001140d */
[----:B------:R-:W-:-:S05]  /*31a0*/  LEA.HI.SX32 R13, R52, R13, 0x1d ;  /* 0x0000000d340d7211 */ /* 0x000fca00078feaff */
[----:B------:R-:W-:Y:S02]  /*31b0*/  IMAD.SHL.U32 R85, R13, 0x8, RZ ;  /* 0x000000080d557824 */ /* 0x000fe400078e00ff */
[----:B------:R-:W-:-:S03]  /*31c0*/  IMAD.IADD R13, R70, 0x1, R32 ;  /* 0x00000001460d7824 */ /* 0x000fc600078e0220 */
[----:B------:R-:W-:Y:S01]  /*31d0*/  LOP3.LUT R12, R61, 0x38, R85, 0xf8, !PT ;  /* 0x000000383d0c7812 */ /* 0x000fe200078ef855 */
[----:B------:R-:W-:-:S03]  /*31e0*/  IMAD R13, R13, 0x2, R2 ;  /* 0x000000020d0d7824 */ /* 0x000fc600078e0202 */
[----:B------:R-:W-:-:S05]  /*31f0*/  LOP3.LUT R12, R12, R65, RZ, 0x3c, !PT ;  /* 0x000000410c0c7212 */ /* 0x000fca00078e3cff */
[----:B------:R-:W-:-:S05]  /*3200*/  IMAD R15, R189, 0x200, R12 ;  /* 0x00000200bd0f7824 */ /* 0x000fca00078e020c */
[----:B------:R-:W-:-:S05]  /*3210*/  IADD3 R15, R32, R15, RZ ;  /* 0x0000000f200f7210 */ /* 0x000fca0007ffe0ff */
[----:B------:R-:W-:Y:S02]  /*3220*/  IMAD R32, R15, 0x2, R2 ;  /* 0x000000020f207824 */ /* 0x000fe400078e0202 */
[----:B------:R-:W1:Y:S04]  /*3230*/  LDS.128 R12, [R13+0x22400] ;  /* 0x022400000d0c7984 */ /* 0x000e680000000c00 */
[----:B------:R-:W2:Y:S01]  /*3240*/  LDS.128 R32, [R32+0x22400] ;  /* 0x0224000020207984 */ /* 0x000ea20000000c00 */
[----:B------:R-:W-:Y:S05]  /*3250*/  @P4 BRA `(.L_x_475) ;  /* 0x00000004006c4947 */ /* 0x000fea0003800000 */
[----:B------:R-:W-:Y:S02]  /*3260*/  SHF.R.U32.HI R78, RZ, 0x10, R5 ;  /* 0x00000010ff4e7819 */ /* 0x000fe40000011605 */
[----:B------:R-:W-:Y:S02]  /*3270*/  SHF.R.U32.HI R90, RZ, 0x10, R9 ;  /* 0x00000010ff5a7819 */ /* 0x000fe40000011609 */
[----:B------:R-:W-:Y:S01]  /*3280*/  SHF.R.U64 R74, R4, 0x10, R5 ;  /* 0x00000010044a7819 */ /* 0x000fe20000001205 */
[----:B-1----:R-:W-:Y:S01]  /*3290*/  IMAD.U32 R5, R13, 0x10000, RZ ;  /* 0x000100000d057824 */ /* 0x002fe200078e00ff */
[----:B------:R-:W-:Y:S01]  /*32a0*/  SHF.R.U64 R87, R6, 0x10, R7 ;  /* 0x0000001006577819 */ /* 0x000fe20000001207 */
[----:B------:R-:W-:Y:S01]  /*32b0*/  IMAD.U32 R4, R12, 0x10000, RZ ;  /* 0x000100000c047824 */ /* 0x000fe200078e00ff */
[----:B------:R-:W-:Y:S01]  /*32c0*/  SHF.R.U64 R89, R8, 0x10, R9 ;  /* 0x0000001008597819 */ /* 0x000fe20000001209 */
[----:B------:R-:W-:Y:S01]  /*32d0*/  IMAD.U32 R8, R15, 0x10000, RZ ;  /* 0x000100000f087824 */ /* 0x000fe200078e00ff */
[----:B------:R-:W-:-:S02]  /*32e0*/  PRMT R78, R95, 0x5432, R78 ;  /* 0x000054325f4e7816 */ /* 0x000fc4000000004e */
[----:B------:R-:W-:Y:S02]  /*32f0*/  PRMT R90, R86, 0x5432, R90 ;  /* 0x00005432565a7816 */ /* 0x000fe4000000005a */
[----:B------:R-:W-:Y:S02]  /*3300*/  SHF.R.U32.HI R93, RZ, 0x10, R11 ;  /* 0x00000010ff5d7819 */ /* 0x000fe4000001160b */
[----:B------:R-:W-:Y:S01]  /*3310*/  SHF.R.U32.HI R88, RZ, 0x10, R7 ;  /* 0x00000010ff587819 */ /* 0x000fe20000011607 */
[----:B------:R-:W-:Y:S01]  /*3320*/  IMAD.U32 R7, R14, 0x10000, RZ ;  /* 0x000100000e077824 */ /* 0x000fe200078e00ff */
[----:B------:R-:W-:Y:S01]  /*3330*/  SHF.R.U64 R91, R10, 0x10, R11 ;  /* 0x000000100a5b7819 */ /* 0x000fe2000000120b */
[----:B--2---:R-:W-:Y:S01]  /*3340*/  IMAD.U32 R11, R33, 0x10000, RZ ;  /* 0x00010000210b7824 */ /* 0x004fe200078e00ff */
[----:B------:R-:W-:Y:S01]  /*3350*/  PRMT R74, R92, 0x5432, R74 ;  /* 0x000054325c4a7816 */ /* 0x000fe2000000004a */
[----:B------:R-:W-:Y:S01]  /*3360*/  IMAD.U32 R10, R32, 0x10000, RZ ;  /* 0x00010000200a7824 */ /* 0x000fe200078e00ff */
[----:B------:R-:W-:Y:S01]  /*3370*/  PRMT R87, R92, 0x5410, R87 ;  /* 0x000054105c577816 */ /* 0x000fe20000000057 */
[----:B------:R-:W-:Y:S01]  /*3380*/  IMAD.U32 R92, R90, 0x10000, RZ ;  /* 0x000100005a5c7824 */ /* 0x000fe200078e00ff */
[----:B------:R-:W-:Y:S01]  /*3390*/  PRMT R89, R86, 0x5410, R89 ;  /* 0x0000541056597816 */ /* 0x000fe20000000059 */
[----:B------:R-:W-:Y:S01]  /*33a0*/  IMAD.U32 R86, R78, 0x10000, RZ ;  /* 0x000100004e567824 */ /* 0x000fe200078e00ff */
[----:B------:R-:W-:-:S02]  /*33b0*/  LOP3.LUT R6, R13, 0xffff0000, RZ, 0xc0, !PT ;  /* 0xffff00000d067812 */ /* 0x000fc400078ec0ff */
[----:B------:R-:W-:Y:S01]  /*33c0*/  PRMT R93, R95, 0x5410, R93 ;  /* 0x000054105f5d7816 */ /* 0x000fe2000000005d */
[----:B------:R-:W-:Y:S01]  /*33d0*/  FMUL.FTZ R96, R11, R86 ;  /* 0x000000560b607220 */ /* 0x000fe20000410000 */
[----:B------:R-:W-:Y:S01]  /*33e0*/  LOP3.LUT R13, R33, 0xffff0000, RZ, 0xc0, !PT ;  /* 0xffff0000210d7812 */ /* 0x000fe200078ec0ff */
[----:B------:R-:W-:Y:S01]  /*33f0*/  IMAD.U32 R33, R35, 0x10000, RZ ;  /* 0x0001000023217824 */ /* 0x000fe200078e00ff */
[----:B------:R-:W-:Y:S01]  /*3400*/  LOP3.LUT R90, R90, 0xffff0000, RZ, 0xc0, !PT ;  /* 0xffff00005a5a7812 */ /* 0x000fe200078ec0ff */
[-C--:B------:R-:W-:Y:S01]  /*3410*/  FFMA.FTZ R96, R5, R92.reuse, R96 ;  /* 0x0000005c05607223 */ /* 0x080fe20000010060 */
[C---:B------:R-:W-:Y:S02]  /*3420*/  PRMT R88, R94.reuse, 0x5432, R88 ;  /* 0x000054325e587816 */ /* 0x040fe40000000058 */
[----:B------:R-:W-:Y:S01]  /*3430*/  PRMT R91, R94, 0x5410, R91 ;  /* 0x000054105e5b7816 */ /* 0x000fe2000000005b */
[----:B------:R-:W-:Y:S01]  /*3440*/  FMUL.FTZ R94, R11, R92 ;  /* 0x0000005c0b5e7220 */ /* 0x000fe20000410000 */
[----:B------:R-:W-:Y:S01]  /*3450*/  LOP3.LUT R78, R78, 0xffff0000, RZ, 0xc0, !PT ;  /* 0xffff00004e4e7812 */ /* 0x000fe200078ec0ff */
[----:B------:R-:W-:-:S02]  /*3460*/  IMAD.U32 R11, R93, 0x10000, RZ ;  /* 0x000100005d0b7824 */ /* 0x000fc400078e00ff */
[----:B------:R-:W-:Y:S01]  /*3470*/  FMUL.FTZ R95, R13, R90 ;  /* 0x0000005a0d5f7220 */ /* 0x000fe20000410000 */
[----:B------:R-:W-:Y:S01]  /*3480*/  FFMA.FTZ R94, R5, R86, -R94 ;  /* 0x00000056055e7223 */ /* 0x000fe2000001085e */
[----:B------:R-:W-:Y:S02]  /*3490*/  IMAD.U32 R5, R88, 0x10000, RZ ;  /* 0x0001000058057824 */ /* 0x000fe400078e00ff */
[-C--:B------:R-:W-:Y:S01]  /*34a0*/  FMUL.FTZ R13, R13, R78.reuse ;  /* 0x0000004e0d0d7220 */ /* 0x080fe20000410000 */
[----:B------:R-:W-:Y:S01]  /*34b0*/  FMUL.FTZ R97, R33, R11 ;  /* 0x0000000b21617220 */ /* 0x000fe20000410000 */
[C---:B------:R-:W-:Y:S01]  /*34c0*/  FFMA.FTZ R95, R6.reuse, R78, -R95 ;  /* 0x0000004e065f7223 */ /* 0x040fe2000001085f */
[----:B------:R-:W-:Y:S01]  /*34d0*/  LOP3.LUT R78, R93, 0xffff0000, RZ, 0xc0, !PT ;  /* 0xffff00005d4e7812 */ /* 0x000fe200078ec0ff */
[----:B------:R-:W-:Y:S01]  /*34e0*/  FFMA.FTZ R93, R6, R90, R13 ;  /* 0x0000005a065d7223 */ /* 0x000fe2000001000d */
[----:B------:R-:W-:Y:S01]  /*34f0*/  LOP3.LUT R35, R35, 0xffff0000, RZ, 0xc0, !PT ;  /* 0xffff000023237812 */ /* 0x000fe200078ec0ff */
[-C--:B------:R-:W-:Y:S01]  /*3500*/  FMUL.FTZ R86, R33, R5.reuse ;  /* 0x0000000521567220 */ /* 0x080fe20000410000 */
[----:B------:R-:W-:Y:S01]  /*3510*/  FFMA.FTZ R97, R8, R5, -R97 ;  /* 0x0000000508617223 */ /* 0x000fe20000010861 */
[----:B------:R-:W-:Y:S01]  /*3520*/  LOP3.LUT R88, R88, 0xffff0000, RZ, 0xc0, !PT ;  /* 0xffff000058587812 */ /* 0x000fe200078ec0ff */
[----:B------:R-:W-:Y:S01]  /*3530*/  IMAD.U32 R13, R89, 0x10000, RZ ;  /* 0x00010000590d7824 */ /* 0x000fe200078e00ff */
[----:B------:R-:W-:Y:S01]  /*3540*/  LOP3.LUT R9, R15, 0xffff0000, RZ, 0xc0, !PT ;  /* 0xffff00000f097812 */ /* 0x000fe200078ec0ff */
[----:B------:R-:W-:-:S02]  /*3550*/  IMAD.U32 R5, R74, 0x10000, RZ ;  /* 0x000100004a057824 */ /* 0x000fc400078e00ff */
[----:B------:R-:W-:Y:S01]  /*3560*/  FFMA.FTZ R86, R8, R11, R86 ;  /* 0x0000000b08567223 */ /* 0x000fe20000010056 */
[C---:B------:R-:W-:Y:S01]  /*3570*/  FMUL.FTZ R6, R35.reuse, R78 ;  /* 0x0000004e23067220 */ /* 0x040fe20000410000 */
[----:B------:R-:W-:Y:S01]  /*3580*/  FMUL.FTZ R33, R10, R13 ;  /* 0x0000000d0a217220 */ /* 0x000fe20000410000 */
[----:B------:R-:W-:Y:S01]  /*3590*/  LOP3.LUT R32, R32, 0xffff0000, RZ, 0xc0, !PT ;  /* 0xffff000020207812 */ /* 0x000fe200078ec0ff */
[-C--:B------:R-:W-:Y:S01]  /*35a0*/  FMUL.FTZ R8, R35, R88.reuse ;  /* 0x0000005823087220 */ /* 0x080fe20000410000 */
[----:B------:R-:W-:Y:S01]  /*35b0*/  LOP3.LUT R89, R89, 0xffff0000, RZ, 0xc0, !PT ;  /* 0xffff000059597812 */ /* 0x000fe200078ec0ff */
[-C--:B------:R-:W-:Y:S01]  /*35c0*/  FMUL.FTZ R10, R10, R5.reuse ;  /* 0x000000050a0a7220 */ /* 0x080fe20000410000 */
[----:B------:R-:W-:Y:S01]  /*35d0*/  LOP3.LUT R11, R74, 0xffff0000, RZ, 0xc0, !PT ;  /* 0xffff00004a0b7812 */ /* 0x000fe200078ec0ff */
[C---:B------:R-:W-:Y:S01]  /*35e0*/  FFMA.FTZ R88, R9.reuse, R88, -R6 ;  /* 0x0000005809587223 */ /* 0x040fe20000010806 */
[----:B------:R-:W-:Y:S01]  /*35f0*/  LOP3.LUT R12, R12, 0xffff0000, RZ, 0xc0, !PT ;  /* 0xffff00000c0c7812 */ /* 0x000fe200078ec0ff */
[----:B------:R-:W-:Y:S01]  /*3600*/  FFMA.FTZ R35, R9, R78, R8 ;  /* 0x0000004e09237223 */ /* 0x000fe20000010008 */
[----:B------:R-:W-:Y:S01]  /*3610*/  SHF.L.U32 R15, R34, 0x10, RZ ;  /* 0x00000010220f7819 */ /* 0x000fe200000006ff */
[C---:B------:R-:W-:Y:S01]  /*3620*/  FFMA.FTZ R33, R4.reuse, R5, -R33 ;  /* 0x0000000504217223 */ /* 0x040fe20000010821 */
[----:B------:R-:W-:Y:S01]  /*3630*/  FFMA.FTZ R10, R4, R13, R10 ;  /* 0x0000000d040a7223 */ /* 0x000fe2000001000a */
[----:B------:R-:W-:Y:S01]  /*3640*/  IMAD.U32 R6, R91, 0x10000, RZ ;  /* 0x000100005b067824 */ /* 0x000fe200078e00ff */
[----:B------:R-:W-:Y:S01]  /*3650*/  LOP3.LUT R34, R34, 0xffff0000, RZ, 0xc0, !PT ;  /* 0xffff000022227812 */ /* 0x000fe200078ec0ff */
[C---:B------:R-:W-:Y:S01]  /*3660*/  FMUL.FTZ R9, R32.reuse, R89 ;  /* 0x0000005920097220 */ /* 0x040fe20000410000 */
[-C--:B------:R-:W-:Y:S01]  /*3670*/  FMUL.FTZ R5, R32, R11.reuse ;  /* 0x0000000b20057220 */ /* 0x080fe20000410000 */
[----:B------:R-:W-:Y:S01]  /*3680*/  IMAD.U32 R4, R87, 0x10000, RZ ;  /* 0x0001000057047824 */ /* 0x000fe200078e00ff */
[----:B------:R-:W-:Y:S01]  /*3690*/  LOP3.LUT R91, R91, 0xffff0000, RZ, 0xc0, !PT ;  /* 0xffff00005b5b7812 */ /* 0x000fe200078ec0ff */
[C---:B------:R-:W-:Y:S01]  /*36a0*/  FFMA.FTZ R8, R12.reuse, R11, -R9 ;  /* 0x0000000b0c087223 */ /* 0x040fe20000010809 */
[----:B------:R-:W-:Y:S01]  /*36b0*/  LOP3.LUT R87, R87, 0xffff0000, RZ, 0xc0, !PT ;  /* 0xffff000057577812 */ /* 0x000fe200078ec0ff */
[----:B------:R-:W-:Y:S01]  /*36c0*/  FFMA.FTZ R5, R12, R89, R5 ;  /* 0x000000590c057223 */ /* 0x000fe20000010005 */
[----:B------:R-:W-:Y:S01]  /*36d0*/  LOP3.LUT R14, R14, 0xffff0000, RZ, 0xc0, !PT ;  /* 0xffff00000e0e7812 */ /* 0x000fe200078ec0ff */
[C---:B------:R-:W-:Y:S01]  /*36e0*/  FMUL.FTZ R12, R15.reuse, R6 ;  /* 0x000000060f0c7220 */ /* 0x040fe20000410000 */
[C---:B------:R-:W-:Y:S01]  /*36f0*/  FMUL.FTZ R9, R34.reuse, R91 ;  /* 0x0000005b22097220 */ /* 0x040fe20000410000 */
[-C--:B------:R-:W-:Y:S01]  /*3700*/  FMUL.FTZ R15, R15, R4.reuse ;  /* 0x000000040f0f7220 */ /* 0x080fe20000410000 */
[-C--:B------:R-:W-:Y:S01]  /*3710*/  FMUL.FTZ R34, R34, R87.reuse ;  /* 0x0000005722227220 */ /* 0x080fe20000410000 */
[C---:B------:R-:W-:Y:S01]  /*3720*/  FFMA.FTZ R12, R7.reuse, R4, -R12 ;  /* 0x00000004070c7223 */ /* 0x040fe2000001080c */
[C---:B------:R-:W-:Y:S01]  /*3730*/  FFMA.FTZ R9, R14.reuse, R87, -R9 ;  /* 0x000000570e097223 */ /* 0x040fe20000010809 */
[----:B------:R-:W-:Y:S01]  /*3740*/  FFMA.FTZ R15, R7, R6, R15 ;  /* 0x00000006070f7223 */ /* 0x000fe2000001000f */
[----:B------:R-:W-:Y:S01]  /*3750*/  FFMA.FTZ R34, R14, R91, R34 ;  /* 0x0000005b0e227223 */ /* 0x000fe20000010022 */
[----:B------:R-:W-:-:S02]  /*3760*/  F2FP.BF16.F32.PACK_AB R88, R88, R97 ;  /* 0x000000615858723e */ /* 0x000fc400000010ff */
[----:B------:R-:W-:Y:S02]  /*3770*/  F2FP.BF16.F32.PACK_AB R8, R8, R33 ;  /* 0x000000210808723e */ /* 0x000fe400000010ff */
[----:B------:R-:W-:Y:S02]  /*3780*/  F2FP.BF16.F32.PACK_AB R93, R93, R96 ;  /* 0x000000605d5d723e */ /* 0x000fe400000010ff */
[----:B------:R-:W-:Y:S01]  /*3790*/  F2FP.BF16.F32.PACK_AB R14, R9, R12 ;  /* 0x0000000c090e723e */ /* 0x000fe200000010ff */
[----:B------:R-:W-:Y:S01]  /*37a0*/  IMAD.MOV.U32 R12, RZ, RZ, R8 ;  /* 0x000000ffff0c7224 */ /* 0x000fe200078e0008 */
[----:B------:R-:W-:Y:S01]  /*37b0*/  F2FP.BF16.F32.PACK_AB R34, R34, R15 ;  /* 0x0000000f2222723e */ /* 0x000fe200000010ff */
[----:B------:R-:W-:Y:S01]  /*37c0*/  IMAD.MOV.U32 R15, RZ, RZ, R88 ;  /* 0x000000ffff0f7224 */ /* 0x000fe200078e0058 */
[----:B------:R-:W-:Y:S02]  /*37d0*/  F2FP.BF16.F32.PACK_AB R13, R95, R94 ;  /* 0x0000005e5f0d723e */ /* 0x000fe400000010ff */
[----:B------:R-:W-:-:S02]  /*37e0*/  F2FP.BF16.F32.PACK_AB R35, R35, R86 ;  /* 0x000000562323723e */ /* 0x000fc400000010ff */
[----:B------:R-:W-:Y:S02]  /*37f0*/  F2FP.BF16.F32.PACK_AB R32, R5, R10 ;  /* 0x0000000a0520723e */ /* 0x000fe400000010ff */
[----:B------:R-:W-:-:S07]  /*3800*/  MOV R33, R93 ;  /* 0x0000005d00217202 */ /* 0x000fce0000000f00 */
.L_x_475:
[----:B------:R-:W-:Y:S05]  /*3810*/  BSYNC B1 ;  /* 0x0000000000017941 */ /* 0x000fea0003800000 */
.L_x_474:
[----:B-1----:R3:W-:Y:S01]  /*3820*/  STG.E.128 desc[UR40][R82.64], R12 ;  /* 0x0000000c52007986 */ /* 0x0027e2000c101d28 */
[----:B------:R-:W-:-:S13]  /*3830*/  ISETP.GE.AND P4, PT, R85, R64, PT ;  /* 0x000000405500720c */ /* 0x000fda0003f86270 */
[----:B------:R-:W-:Y:S05]  /*3840*/  @P4 BRA `(.L_x_464) ;  /* 0x00000000007c4947 */ /* 0x000fea0003800000 */
[--C-:B------:R-:W-:Y:S02]  /*3850*/  IADD3 R80, P4, P5, R44, R80, R85.reuse ;  /* 0x000000502c507210 */ /* 0x100fe40007d9e055 */
[----:B------:R-:W-:-:S04]  /*3860*/  SHF.R.S32.HI R85, RZ, 0x1f, R85 ;  /* 0x0000001fff557819 */ /* 0x000fc80000011455 */
[----:B------:R-:W-:Y:S02]  /*3870*/  IADD3.X R85, R0, R98, R85, P4, P5 ;  /* 0x0000006200557210 */ /* 0x000fe400027ea455 */
[----:B------:R-:W-:-:S04]  /*3880*/  LEA R4, P4, R80, R46, 0x1 ;  /* 0x0000002e50047211 */ /* 0x000fc800078808ff */
[----:B------:R-:W-:-:S05]  /*3890*/  LEA.HI.X R5, R80, R47, R85, 0x1, P4 ;  /* 0x0000002f50057211 */ /* 0x000fca00020f0c55 */
[----:B--2---:R4:W-:Y:S01]  /*38a0*/  STG.E.128 desc[UR40][R4.64], R32 ;  /* 0x0000002004007986 */ /* 0x0049e2000c101d28 */
[----:B------:R-:W-:Y:S05]  /*38b0*/  BRA `(.L_x_464) ;  /* 0x0000000000607947 */ /* 0x000fea0003800000 */
.L_x_457:
[----:B------:R-:W-:-:S13]  /*38c0*/  ISETP.NE.AND P3, PT, R184, 0x3, PT ;  /* 0x00000003b800780c */ /* 0x000fda0003f65270 */
[----:B------:R-:W-:Y:S05]  /*38d0*/  @!P3 BRA `(.L_x_476) ;  /* 0x000000000004b947 */ /* 0x000fea0003800000 */
[----:B------:R-:W-:Y:S01]  /*38e0*/  BPT.TRAP 0x1 ;  /* 0x000000040000795c */ /* 0x000fe20000300000 */
.L_x_476:
[----:B------:R-:W-:Y:S01]  /*38f0*/  IMAD R72, R22, 0x8, R2 ;  /* 0x0000000816487824 */ /* 0x000fe200078e0202 */
[----:B------:R-:W-:Y:S01]  /*3900*/  SHF.L.U32 R59, R185, 0x1f, RZ ;  /* 0x0000001fb93b7819 */ /* 0x000fe200000006ff */
[----:B------:R-:W-:Y:S01]  /*3910*/  IMAD R58, R51, -0x40, R24 ;  /* 0xffffffc0333a7824 */ /* 0x000fe200078e0218 */
[----:B------:R-:W-:Y:S02]  /*3920*/  BSSY B1, `(.L_x_477) ;  /* 0x0000005000017945 */ /* 0x000fe40003800000 */
[----:B------:R-:W0:Y:S02]  /*3930*/  SYNCS.PHASECHK.TRANS64.TRYWAIT P5, [R72+URZ+0x28c90], R59 ;  /* 0x028c903b480075a7 */ /* 0x000e2400080a017f */
[----:B------:R-:W-:-:S04]  /*3940*/  VIMNMX R58, R58, 0x40, PT ;  /* 0x000000403a3a7848 */ /* 0x000fc80003fe0100 */
[----:B------:R-:W-:Y:S01]  /*3950*/  ISETP.GE.AND P4, PT, R19, R58, PT ;  /* 0x0000003a1300720c */ /* 0x000fe20003f86270 */
[----:B0-----:R-:W-:-:S12]  /*3960*/  @!P5 BRA `(.L_x_478) ;  /* 0x0000010c0034d947 */ /* 0x001fd80003800000 */
.L_x_673:
[----:B------:R-:W-:Y:S05]  /*3970*/  BSYNC B1 ;  /* 0x0000000000017941 */ /* 0x000fea0003800000 */
.L_x_477:
[----:B------:R-:W-:Y:S05]  /*3980*/  @P4 BRA `(.L_x_464) ;  /* 0x00000000002c4947 */ /* 0x000fea0003800000 */
[----:B------:R-:W-:Y:S01]  /*3990*/  @!P1 LOP3.LUT P4, RZ, R186, 0x4, RZ, 0xc0, !PT ;  /* 0x00000004baff9812 */ /* 0x000fe2000788c0ff */
[----:B------:R-:W-:Y:S01]  /*39a0*/  @!P1 VIADD R4, R69, 0x20 ;  /* 0x0000002045049836 */ /* 0x000fe20000000000 */
[----:B------:R-:W-:Y:S02]  /*39b0*/  PLOP3.LUT P5, PT, PT, PT, PT, 0x8, 0x0 ;  /* 0x000000000000781c */ /* 0x000fe40003fae170 */
[----:B------:R-:W-:-:S13]  /*39c0*/  @!P1 PLOP3.LUT P5, PT, P4, PT, PT, 0x80, 0x0 ;  /* 0x000000000000981c */ /* 0x000fda00027af070 */
[----:B------:R-:W-:-:S04]  /*39d0*/  @P5 VIADD R4, R69, 0xffffffe0 ;  /* 0xffffffe045045836 */ /* 0x000fc80000000000 */
[----:B------:R-:W-:-:S04]  /*39e0*/  @!P1 IMAD.IADD R5, R32, 0x1, R4 ;  /* 0x0000000120059824 */ /* 0x000fc800078e0204 */
[----:B------:R-:W-:Y:S02]  /*39f0*/  @!P1 IMAD R8, R5, 0x2, R2 ;  /* 0x0000000205089824 */ /* 0x000fe400078e0202 */
[----:B------:R-:W1:Y:S04]  /*3a00*/  @!P0 LDS.128 R4, [R33+0x22400] ;  /* 0x0224000021048984 */ /* 0x000e680000000c00 */
[----:B------:R-:W2:Y:S04]  /*3a10*/  @!P1 LDS.128 R8, [R8+0x22400] ;  /* 0x0224000008089984 */ /* 0x000ea80000000c00 */
[----:B-1----:R1:W-:Y:S04]  /*3a20*/  @!P0 STG.E.128 desc[UR40][R12.64], R4 ;  /* 0x000000040c008986 */ /* 0x0023e8000c101d28 */
[----:B--2---:R1:W-:Y:S02]  /*3a30*/  @!P1 STG.E.128 desc[UR40][R12.64+0x40], R8 ;  /* 0x000040080c009986 */ /* 0x0043e4000c101d28 */
.L_x_464:
[----:B------:R-:W-:Y:S05]  /*3a40*/  BSYNC B0 ;  /* 0x0000000000007941 */ /* 0x000fea0003800000 */
.L_x_456:
[----:B-1--4-:R-:W1:Y:S01]  /*3a50*/  S2R R4, SR_TID.X ;  /* 0x0000000000047919 */ /* 0x012e620000002100 */
[----:B------:R-:W-:Y:S01]  /*3a60*/  @!PT LDS RZ, [RZ] ;  /* 0x00000000fffff984 */ /* 0x000fe20000000800 */
[----:B------:R-:W-:Y:S01]  /*3a70*/  @!PT LDS RZ, [RZ] ;  /* 0x00000000fffff984 */ /* 0x000fe20000000800 */
[----:B------:R-:W-:Y:S01]  /*3a80*/  @!PT LDS RZ, [RZ] ;  /* 0x00000000fffff984 */ /* 0x000fe20000000800 */
[----:B------:R-:W-:Y:S01]  /*3a90*/  @!PT LDS RZ, [RZ] ;  /* 0x00000000fffff984 */ /* 0x000fe20000000800 */
[----:B------:R4:W-:Y:S06]  /*3aa0*/  MEMBAR.ALL.CTA ;  /* 0x0000000000007992 */ /* 0x0009ec0000008000 */
[----:B----4-:R-:W4:Y:S01]  /*3ab0*/  FENCE.VIEW.ASYNC.S ;  /* 0x00000000000073c6 */ /* 0x010f220000000000 */
[----:B------:R-:W-:Y:S05]  /*3ac0*/  WARPSYNC.ALL ;  /* 0x0000000000007948 */ /* 0x000fea0003800000 */
[----:B------:R-:W-:Y:S01]  /*3ad0*/  BSSY B0, `(.L_x_479) ;  /* 0x0000009000007945 */ /* 0x000fe20003800000 */
[----:B-1----:R-:W-:Y:S01]  /*3ae0*/  LOP3.LUT R4, R4, 0x7f, RZ, 0xc0, !PT ;  /* 0x0000007f04047812 */ /* 0x002fe200078ec0ff */
[----:B----4-:R1:W-:Y:S03]  /*3af0*/  BAR.SYNC.DEFER_BLOCKING R62, 0x80 ;  /* 0x0002003e0000751d */ /* 0x0103e60000010000 */
[----:B------:R-:W-:-:S13]  /*3b00*/  ISETP.NE.AND P4, PT, R4, RZ, PT ;  /* 0x000000ff0400720c */ /* 0x000fda0003f85270 */
[----:B------:R-:W-:-:S05]  /*3b10*/  @!P4 VIADD R4, R72, 0x28ca0 ;  /* 0x00028ca04804c836 */ /* 0x000fca0000000000 */
[----:B------:R-:W-:-:S04]  /*3b20*/  @!P4 PRMT R4, RZ, 0x654, R4 ;  /* 0x00000654ff04c816 */ /* 0x000fc80000000004 */
[----:B------:R1:W-:Y:S01]  /*3b30*/  @!P4 SYNCS.ARRIVE.TRANS64.RED.A1T0 RZ, [R4+URZ], RZ ;  /* 0x000000ff04ffc9a7 */ /* 0x0003e2000810043f */
[----:B------:R-:W-:Y:S05]  /*3b40*/  @!P3 BRA `(.L_x_480) ;  /* 0x000000000004b947 */ /* 0x000fea0003800000 */
[----:B------:R-:W-:Y:S01]  /*3b50*/  BPT.TRAP 0x1 ;  /* 0x000000040000795c */ /* 0x000fe20000300000 */
.L_x_480:
[----:B------:R-:W-:Y:S05]  /*3b60*/  BSYNC B0 ;  /* 0x0000000000007941 */ /* 0x000fea0003800000 */
.L_x_479:
[----:B------:R-:W4:Y:S01]  /*3b70*/  SYNCS.PHASECHK.TRANS64.TRYWAIT P5, [R72+URZ+0x28cb0], R59 ;  /* 0x028cb03b480075a7 */ /* 0x000f2200080a017f */
[----:B------:R-:W-:Y:S01]  /*3b80*/  BSSY B0, `(.L_x_481) ;  /* 0x0000003000007945 */ /* 0x000fe20003800000 */
[----:B------:R-:W-:-:S03]  /*3b90*/  ISETP.GE.AND P3, PT, R19, R58, PT ;  /* 0x0000003a1300720c */ /* 0x000fc60003f66270 */
[----:B----4-:R-:W-:Y:S10]  /*3ba0*/  @!P5 BRA `(.L_x_482) ;  /* 0x0000010800b8d947 */ /* 0x010ff40003800000 */
.L_x_674:
[----:B------:R-:W-:Y:S05]  /*3bb0*/  BSYNC B0 ;  /* 0x0000000000007941 */ /* 0x000fea0003800000 */
.L_x_481:
[----:B------:R-:W-:Y:S04]  /*3bc0*/  BSSY B0, `(.L_x_483) ;  /* 0x0000051000007945 */ /* 0x000fe80003800000 */
[----:B------:R-:W-:Y:S05]  /*3bd0*/  @P3 BRA `(.L_x_484) ;  /* 0x00000004003c3947 */ /* 0x000fea0003800000 */
[----:B-1----:R-:W-:Y:S01]  /*3be0*/  IMAD.WIDE R4, R51, 0x40, R48 ;  /* 0x0000004033047825 */ /* 0x002fe200078e0230 */
[----:B------:R-:W-:Y:S01]  /*3bf0*/  ULDC.64 UR4, c[0x0][0x318] ;  /* 0x0000c60000047ab9 */ /* 0x000fe20000000a00 */
[----:B------:R-:W-:Y:S02]  /*3c00*/  LOP3.LUT P3, RZ, R186, 0x4, RZ, 0xc0, !PT ;  /* 0x00000004baff7812 */ /* 0x000fe4000786c0ff */
[----:B------:R-:W-:Y:S02]  /*3c10*/  IMAD R5, R5, UR4, RZ ;  /* 0x0000000405057c24 */ /* 0x000fe4000f8e02ff */
[----:B------:R-:W-:Y:S02]  /*3c20*/  IMAD.MOV.U32 R78, RZ, RZ, R40 ;  /* 0x000000ffff4e7224 */ /* 0x000fe400078e0028 */
[C---:B------:R-:W-:Y:S02]  /*3c30*/  IMAD R5, R4.reuse, UR5, R5 ;  /* 0x0000000504057c24 */ /* 0x040fe4000f8e0205 */
[----:B------:R-:W-:Y:S01]  /*3c40*/  IMAD.WIDE.U32 R6, R4, UR4, R78 ;  /* 0x0000000404067c25 */ /* 0x000fe2000f8e004e */
[----:B------:R-:W-:-:S03]  /*3c50*/  ULDC.64 UR4, c[0x0][0x308] ;  /* 0x0000c20000047ab9 */ /* 0x000fc60000000a00 */
[----:B------:R-:W-:Y:S01]  /*3c60*/  IMAD R9, R22, 0x8000, R69 ;  /* 0x0000800016097824 */ /* 0x000fe200078e0245 */
[----:B------:R-:W-:Y:S01]  /*3c70*/  LEA R58, P5, R6, UR4, 0x1 ;  /* 0x00000004063a7c11 */ /* 0x000fe2000f8a08ff */
[----:B------:R-:W-:Y:S01]  /*3c80*/  VIADD R4, R16, 0x40 ;  /* 0x0000004010047836 */ /* 0x000fe20000000000 */
[----:B------:R-:W-:Y:S01]  /*3c90*/  IADD3 R5, R7, R5, RZ ;  /* 0x0000000507057210 */ /* 0x000fe20007ffe0ff */
[----:B------:R-:W-:Y:S01]  /*3ca0*/  ULDC UR4, c[0x0][0x310] ;  /* 0x0000c40000047ab9 */ /* 0x000fe20000000800 */
[C---:B------:R-:W-:Y:S02]  /*3cb0*/  VIADD R81, R9.reuse, 0x20 ;  /* 0x0000002009517836 */ /* 0x040fe40000000000 */
[----:B0---4-:R-:W-:Y:S01]  /*3cc0*/  LEA.HI.X R59, R6, UR5, R5, 0x1, P5 ;  /* 0x00000005063b7c11 */ /* 0x011fe2000a8f0c05 */
[C---:B------:R-:W-:Y:S01]  /*3cd0*/  @P3 VIADD R81, R9.reuse, 0xffffffe0 ;  /* 0xffffffe009513836 */ /* 0x040fe20000000000 */
[----:B------:R-:W-:Y:S01]  /*3ce0*/  ISETP.GE.AND P5, PT, R16, UR4, PT ;  /* 0x0000000410007c0c */ /* 0x000fe2000bfa6270 */
[----:B------:R-:W-:Y:S01]  /*3cf0*/  IMAD R80, R9, 0x2, R2 ;  /* 0x0000000209507824 */ /* 0x000fe200078e0202 */
[----:B------:R-:W-:Y:S01]  /*3d00*/  ISETP.GE.AND P3, PT, R4, UR4, PT ;  /* 0x0000000404007c0c */ /* 0x000fe2000bf66270 */
[----:B---3--:R-:W-:-:S02]  /*3d10*/  VIADD R12, R16, 0x80 ;  /* 0x00000080100c7836 */ /* 0x008fc40000000000 */
[C---:B------:R-:W-:Y:S02]  /*3d20*/  VIADD R13, R16.reuse, 0xc0 ;  /* 0x000000c0100d7836 */ /* 0x040fe40000000000 */
[C---:B------:R-:W-:Y:S02]  /*3d30*/  VIADD R74, R16.reuse, 0x100 ;  /* 0x00000100104a7836 */ /* 0x040fe40000000000 */
[----:B------:R-:W-:Y:S02]  /*3d40*/  VIADD R78, R16, 0x140 ;  /* 0x00000140104e7836 */ /* 0x000fe40000000000 */
[----:B------:R-:W-:Y:S02]  /*3d50*/  IMAD R81, R81, 0x2, R2 ;  /* 0x0000000251517824 */ /* 0x000fe400078e0202 */
[----:B------:R-:W0:Y:S04]  /*3d60*/  @!P5 LDS.128 R4, [R80+0x400] ;  /* 0x000400005004d984 */ /* 0x000e280000000c00 */
[----:B------:R-:W1:Y:S04]  /*3d70*/  @!P3 LDS.128 R8, [R80+0x2400] ;  /* 0x002400005008b984 */ /* 0x000e680000000c00 */
[----:B0-----:R-:W-:Y:S01]  /*3d80*/  @!P5 STG.E.128 desc[UR40][R58.64], R4 ;  /* 0x000000043a00d986 */ /* 0x001fe2000c101d28 */
[----:B------:R-:W-:-:S03]  /*3d90*/  ISETP.GE.AND P5, PT, R12, UR4, PT ;  /* 0x000000040c007c0c */ /* 0x000fc6000bfa6270 */
[----:B-1----:R-:W-:Y:S01]  /*3da0*/  @!P3 STG.E.128 desc[UR40][R58.64+0x80], R8 ;  /* 0x000080083a00b986 */ /* 0x002fe2000c101d28 */
[----:B------:R-:W-:-:S09]  /*3db0*/  ISETP.GE.AND P3, PT, R13, UR4, PT ;  /* 0x000000040d007c0c */ /* 0x000fd2000bf66270 */
[----:B------:R-:W0:Y:S04]  /*3dc0*/  @!P5 LDS.128 R12, [R80+0x4400] ;  /* 0x00440000500cd984 */ /* 0x000e280000000c00 */
[----:B--2---:R-:W1:Y:S04]  /*3dd0*/  @!P3 LDS.128 R32, [R80+0x6400] ;  /* 0x006400005020b984 */ /* 0x004e680000000c00 */
[----:B0-----:R-:W-:Y:S01]  /*3de0*/  @!P5 STG.E.128 desc[UR40][R58.64+0x100], R12 ;  /* 0x0001000c3a00d986 */ /* 0x001fe2000c101d28 */
[----:B------:R-:W-:Y:S01]  /*3df0*/  ISETP.GE.AND P5, PT, R74, UR4, PT ;  /* 0x000000044a007c0c */ /* 0x000fe2000bfa6270 */
[----:B------:R-:W-:-:S02]  /*3e00*/  VIADD R74, R16, 0x180 ;  /* 0x00000180104a7836 */ /* 0x000fc40000000000 */
[----:B-1----:R-:W-:Y:S01]  /*3e10*/  @!P3 STG.E.128 desc[UR40][R58.64+0x180], R32 ;  /* 0x000180203a00b986 */ /* 0x002fe2000c101d28 */
[----:B------:R-:W-:Y:S02]  /*3e20*/  ISETP.GE.AND P3, PT, R78, UR4, PT ;  /* 0x000000044e007c0c */ /* 0x000fe4000bf66270 */
[----:B------:R-:W-:-:S07]  /*3e30*/  IADD3 R78, R16, 0x1c0, RZ ;  /* 0x000001c0104e7810 */ /* 0x000fce0007ffe0ff */
[----:B------:R-:W0:Y:S04]  /*3e40*/  @!P5 LDS.128 R4, [R80+0x8400] ;  /* 0x008400005004d984 */ /* 0x000e280000000c00 */
[----:B------:R-:W1:Y:S04]  /*3e50*/  @!P3 LDS.128 R8, [R80+0xa400] ;  /* 0x00a400005008b984 */ /* 0x000e680000000c00 */
[----:B0-----:R-:W-:Y:S01]  /*3e60*/  @!P5 STG.E.128 desc[UR40][R58.64+0x200], R4 ;  /* 0x000200043a00d986 */ /* 0x001fe2000c101d28 */
[----:B------:R-:W-:Y:S01]  /*3e70*/  ISETP.GE.AND P5, PT, R74, UR4, PT ;  /* 0x000000044a007c0c */ /* 0x000fe2000bfa6270 */
[----:B------:R-:W-:-:S02]  /*3e80*/  VIADD R74, R16, 0x60 ;  /* 0x00000060104a7836 */ /* 0x000fc40000000000 */
[----:B-1----:R-:W-:Y:S01]  /*3e90*/  @!P3 STG.E.128 desc[UR40][R58.64+0x280], R8 ;  /* 0x000280083a00b986 */ /* 0x002fe2000c101d28 */
[----:B------:R-:W-:Y:S01]  /*3ea0*/  ISETP.GE.AND P3, PT, R78, UR4, PT ;  /* 0x000000044e007c0c */ /* 0x000fe2000bf66270 */
[----:B------:R-:W-:-:S08]  /*3eb0*/  VIADD R78, R16, 0xe0 ;  /* 0x000000e0104e7836 */ /* 0x000fd00000000000 */
[----:B------:R-:W0:Y:S04]  /*3ec0*/  @!P5 LDS.128 R12, [R80+0xc400] ;  /* 0x00c40000500cd984 */ /* 0x000e280000000c00 */
[----:B------:R-:W1:Y:S04]  /*3ed0*/  @!P3 LDS.128 R32, [R80+0xe400] ;  /* 0x00e400005020b984 */ /* 0x000e680000000c00 */
[----:B0-----:R-:W-:Y:S01]  /*3ee0*/  @!P5 STG.E.128 desc[UR40][R58.64+0x300], R12 ;  /* 0x0003000c3a00d986 */ /* 0x001fe2000c101d28 */
[----:B------:R-:W-:-:S03]  /*3ef0*/  ISETP.GE.AND P5, PT, R84, UR4, PT ;  /* 0x0000000454007c0c */ /* 0x000fc6000bfa6270 */
[----:B-1----:R-:W-:Y:S01]  /*3f00*/  @!P3 STG.E.128 desc[UR40][R58.64+0x380], R32 ;  /* 0x000380203a00b986 */ /* 0x002fe2000c101d28 */
[----:B------:R-:W-:Y:S01]  /*3f10*/  ISETP.GE.AND P3, PT, R74, UR4, PT ;  /* 0x000000044a007c0c */ /* 0x000fe2000bf66270 */
[----:B------:R-:W-:-:S08]  /*3f20*/  VIADD R74, R16, 0xa0 ;  /* 0x000000a0104a7836 */ /* 0x000fd00000000000 */
        /* <DEDUP_REMOVED lines=21> */
[----:B------:R-:W-:-:S09]  /*4080*/  ISETP.GE.AND P3, PT, R78, UR4, PT ;  /* 0x000000044e007c0c */ /* 0x000fd2000bf66270 */
[----:B------:R-:W0:Y:S04]  /*4090*/  @!P5 LDS.128 R12, [R81+0xc400] ;  /* 0x00c40000510cd984 */ /* 0x000e280000000c00 */
[----:B------:R-:W1:Y:S04]  /*40a0*/  @!P3 LDS.128 R32, [R81+0xe400] ;  /* 0x00e400005120b984 */ /* 0x000e680000000c00 */
[----:B0-----:R0:W-:Y:S04]  /*40b0*/  @!P5 STG.E.128 desc[UR40][R58.64+0x340], R12 ;  /* 0x0003400c3a00d986 */ /* 0x0011e8000c101d28 */
[----:B-1----:R0:W-:Y:S02]  /*40c0*/  @!P3 STG.E.128 desc[UR40][R58.64+0x3c0], R32 ;  /* 0x0003c0203a00b986 */ /* 0x0021e4000c101d28 */
.L_x_484:
[----:B------:R-:W-:Y:S05]  /*40d0*/  BSYNC B0 ;  /* 0x0000000000007941 */ /* 0x000fea0003800000 */
.L_x_483:
[----:B------:R-:W-:Y:S01]  /*40e0*/  @!PT LDS RZ, [RZ] ;  /* 0x00000000fffff984 */ /* 0x000fe20000000800 */
[----:B------:R-:W-:Y:S01]  /*40f0*/  @!PT LDS RZ, [RZ] ;  /* 0x00000000fffff984 */ /* 0x000fe20000000800 */
[----:B------:R-:W-:Y:S01]  /*4100*/  @!PT LDS RZ, [RZ] ;  /* 0x00000000fffff984 */ /* 0x000fe20000000800 */
[----:B------:R-:W-:Y:S01]  /*4110*/  @!PT LDS RZ, [RZ] ;  /* 0x00000000fffff984 */ /* 0x000fe20000000800 */
[----:B------:R5:W-:Y:S06]  /*4120*/  MEMBAR.ALL.CTA ;  /* 0x0000000000007992 */ /* 0x000bec0000008000 */
[----:B-----5:R-:W5:Y:S01]  /*4130*/  FENCE.VIEW.ASYNC.S ;  /* 0x00000000000073c6 */ /* 0x020f620000000000 */
[----:B0---4-:R-:W-:Y:S01]  /*4140*/  @!P4 VIADD R72, R72, 0x28cc0 ;  /* 0x00028cc04848c836 */ /* 0x011fe20000000000 */
[----:B------:R-:W-:Y:S01]  /*4150*/  IADD3 R22, R22, 0x1, RZ ;  /* 0x0000000116167810 */ /* 0x000fe20007ffe0ff */
[----:B-----5:R0:W-:Y:S03]  /*4160*/  BAR.SYNC.DEFER_BLOCKING R62, 0x80 ;  /* 0x0002003e0000751d */ /* 0x0201e60000010000 */
[----:B------:R-:W-:-:S02]  /*4170*/  @!P4 PRMT R72, RZ, 0x654, R72 ;  /* 0x00000654ff48c816 */ /* 0x000fc40000000048 */
[----:B------:R-:W-:Y:S02]  /*4180*/  PLOP3.LUT P3, PT, PT, PT, PT, 0x8, 0x0 ;  /* 0x000000000000781c */ /* 0x000fe40003f6e170 */
[----:B------:R0:W-:Y:S01]  /*4190*/  @!P4 SYNCS.ARRIVE.TRANS64.RED.A1T0 RZ, [R72+URZ], RZ ;  /* 0x000000ff48ffc9a7 */ /* 0x0001e2000810043f */
[----:B------:R-:W-:-:S04]  /*41a0*/  ISETP.NE.AND P4, PT, R22, 0x2, PT ;  /* 0x000000021600780c */ /* 0x000fc80003f85270 */
[----:B-1----:R-:W-:Y:S02]  /*41b0*/  SEL R4, RZ, 0x1, P4 ;  /* 0x00000001ff047807 */ /* 0x002fe40002000000 */
[----:B------:R-:W-:Y:S02]  /*41c0*/  SEL R22, R22, RZ, P4 ;  /* 0x000000ff16167207 */ /* 0x000fe40002000000 */
[----:B------:R-:W-:Y:S01]  /*41d0*/  LOP3.LUT R185, R185, R4, RZ, 0x3c, !PT ;  /* 0x00000004b9b97212 */ /* 0x000fe200078e3cff */
[----:B0-----:R-:W-:Y:S06]  /*41e0*/  @P2 BRA `(.L_x_485) ;  /* 0xffffffdc00cc2947 */ /* 0x001fec000383ffff */
.L_x_451:
[----:B------:R-:W4:Y:S01]  /*41f0*/  LDL R4, [R1] ;  /* 0x0000000001047983 */ /* 0x000f220000100800 */
[----:B------:R-:W-:Y:S01]  /*4200*/  BSSY B0, `(.L_x_486) ;  /* 0x0000049000007945 */ /* 0x000fe20003800000 */
        /* <DEDUP_REMOVED lines=39> */
[----:B---3--:R-:W-:Y:S02]  /*4480*/  CS2R R82, SRZ ;  /* 0x0000000000527805 */ /* 0x008fe4000001ff00 */
        /* <DEDUP_REMOVED lines=16> */
[----:B--2---:R-:W-:Y:S02]  /*4590*/  CS2R R32, SRZ ;  /* 0x0000000000207805 */ /* 0x004fe4000001ff00 */
[----:B------:R-:W-:Y:S02]  /*45a0*/  CS2R R174, SRZ ;  /* 0x0000000000ae7805 */ /* 0x000fe4000001ff00 */
[----:B------:R-:W-:Y:S02]  /*45b0*/  CS2R R38, SRZ ;  /* 0x0000000000267805 */ /* 0x000fe4000001ff00 */
[----:B------:R-:W-:Y:S01]  /*45c0*/  CS2R R176, SRZ ;  /* 0x0000000000b07805 */ /* 0x000fe2000001ff00 */
[----:B------:R-:W-:Y:S01]  /*45d0*/  IMAD.MOV.U32 R35, RZ, RZ, RZ ;  /* 0x000000ffff237224 */ /* 0x000fe200078e00ff */
[----:B------:R-:W-:Y:S01]  /*45e0*/  CS2R R28, SRZ ;  /* 0x00000000001c7805 */ /* 0x000fe2000001ff00 */
[----:B------:R-:W-:-:S02]  /*45f0*/  IMAD.MOV.U32 R178, RZ, RZ, RZ ;  /* 0x000000ffffb27224 */ /* 0x000fc400078e00ff */
[----:B------:R-:W-:Y:S02]  /*4600*/  IMAD.MOV.U32 R31, RZ, RZ, RZ ;  /* 0x000000ffff1f7224 */ /* 0x000fe400078e00ff */
[----:B------:R-:W-:Y:S02]  /*4610*/  IMAD.MOV.U32 R7, RZ, RZ, RZ ;  /* 0x000000ffff077224 */ /* 0x000fe400078e00ff */
[----:B------:R-:W-:Y:S02]  /*4620*/  IMAD.MOV.U32 R180, RZ, RZ, RZ ;  /* 0x000000ffffb47224 */ /* 0x000fe400078e00ff */
[----:B------:R-:W-:Y:S02]  /*4630*/  IMAD.MOV.U32 R0, RZ, RZ, RZ ;  /* 0x000000ffff007224 */ /* 0x000fe400078e00ff */
[----:B------:R-:W-:Y:S01]  /*4640*/  IMAD.MOV.U32 R5, RZ, RZ, RZ ;  /* 0x000000ffff057224 */ /* 0x000fe200078e00ff */
[----:B----4-:R-:W-:Y:S01]  /*4650*/  ISETP.NE.AND P0, PT, R4, 0x1, PT ;  /* 0x000000010400780c */ /* 0x010fe20003f05270 */
[----:B------:R-:W-:-:S12]  /*4660*/  @P3 BRA `(.L_x_487) ;  /* 0x0000000000083947 */ /* 0x000fd80003800000 */
[----:B------:R-:W0:Y:S02]  /*4670*/  FENCE.VIEW.ASYNC.G ;  /* 0x00000000000073c6 */ /* 0x000e240000000100 */
[----:B0-----:R-:W-:Y:S06]  /*4680*/  BAR.ARV 0xc, 0x120 ;  /* 0x0304800000007b1d */ /* 0x001fec0000002000 */
.L_x_487:
[----:B------:R-:W-:Y:S05]  /*4690*/  BSYNC B0 ;  /* 0x0000000000007941 */ /* 0x000fea0003800000 */
.L_x_486:
[----:B------:R-:W-:Y:S01]  /*46a0*/  BSSY B7, `(.L_x_488) ;  /* 0x00007a2000077945 */ /* 0x000fe20003800000 */
[----:B------:R-:W-:Y:S01]  /*46b0*/  MOV R179, RZ ;  /* 0x000000ff00b37202 */ /* 0x000fe20000000f00 */
[----:B------:R-:W-:Y:S02]  /*46c0*/  IMAD.MOV.U32 R181, RZ, RZ, RZ ;  /* 0x000000ffffb57224 */ /* 0x000fe400078e00ff */
[----:B------:R-:W-:Y:S05]  /*46d0*/  @!P0 BRA `(.L_x_489) ;  /* 0x0000001800b88947 */ /* 0x000fea0003800000 */
[----:B------:R-:W-:Y:S02]  /*46e0*/  ISETP.GE.AND P1, PT, R168, 0x1, PT ;  /* 0x00000001a800780c */ /* 0x000fe40003f26270 */
[----:B------:R-:W-:-:S11]  /*46f0*/  PLOP3.LUT P0, PT, PT, PT, PT, 0x80, 0x0 ;  /* 0x000000000000781c */ /* 0x000fd60003f0f070 */
[----:B------:R-:W-:Y:S05]  /*4700*/  @!P1 BRA `(.L_x_490) ;  /* 0x00000078006c9947 */ /* 0x000fea0003800000 */
[----:B------:R-:W0:Y:S01]  /*4710*/  SHFL.IDX PT, R0, R206, RZ, 0x1f ;  /* 0x00001fffce007589 */ /* 0x000e2200000e0000 */
[----:B------:R-:W-:Y:S02]  /*4720*/  ISETP.NE.AND P0, PT, R184, 0x3, PT ;  /* 0x00000003b800780c */ /* 0x000fe40003f05270 */
[----:B0-----:R-:W-:-:S04]  /*4730*/  LEA.HI R3, R0, R0, RZ, 0x1 ;  /* 0x0000000000037211 */ /* 0x001fc800078f08ff */
[----:B------:R-:W-:-:S05]  /*4740*/  LOP3.LUT R3, R3, 0x1fffe, RZ, 0xc0, !PT ;  /* 0x0001fffe03037812 */ /* 0x000fca00078ec0ff */
[----:B------:R-:W-:-:S04]  /*4750*/  IMAD.IADD R3, R0, 0x1, -R3 ;  /* 0x0000000100037824 */ /* 0x000fc800078e0a03 */
[----:B------:R-:W-:-:S04]  /*4760*/  IMAD R3, R3, 0x8000, R2 ;  /* 0x0000800003037824 */ /* 0x000fc800078e0202 */
[----:B------:R-:W-:-:S05]  /*4770*/  VIADD R3, R3, 0x400 ;  /* 0x0000040003037836 */ /* 0x000fca0000000000 */
[----:B------:R-:W-:-:S04]  /*4780*/  SHF.R.U32.HI R3, RZ, 0x4, R3 ;  /* 0x00000004ff037819 */ /* 0x000fc80000011603 */
[----:B------:R-:W-:-:S04]  /*4790*/  LOP3.LUT R3, R3, 0x3fff, RZ, 0xc0, !PT ;  /* 0x00003fff03037812 */ /* 0x000fc800078ec0ff */
[----:B------:R-:W-:Y:S01]  /*47a0*/  LOP3.LUT R15, R3, 0x2000000, RZ, 0xfc, !PT ;  /* 0x02000000030f7812 */ /* 0x000fe200078efcff */
[----:B------:R-:W-:Y:S06]  /*47b0*/  @!P0 BRA `(.L_x_491) ;  /* 0x0000000000048947 */ /* 0x000fec0003800000 */
[----:B------:R-:W-:Y:S01]  /*47c0*/  BPT.TRAP 0x1 ;  /* 0x000000040000795c */ /* 0x000fe20000300000 */
.L_x_491:
[----:B------:R-:W-:Y:S01]  /*47d0*/  IMAD R8, R18, 0x8, R2 ;  /* 0x0000000812087824 */ /* 0x000fe200078e0202 */
[----:B------:R-:W-:Y:S01]  /*47e0*/  SHF.L.U32 R3, R23, 0x1f, RZ ;  /* 0x0000001f17037819 */ /* 0x000fe200000006ff */
[----:B------:R-:W-:Y:S01]  /*47f0*/  VIADD R0, R2, 0x26800 ;  /* 0x0002680002007836 */ /* 0x000fe20000000000 */
[----:B------:R-:W-:Y:S01]  /*4800*/  BSSY B0, `(.L_x_492) ;  /* 0x0000008000007945 */ /* 0x000fe20003800000 */
[----:B------:R-:W-:Y:S01]  /*4810*/  IMAD R4, R18, 0x1000, R15 ;  /* 0x0000100012047824 */ /* 0x000fe200078e020f */
[----:B------:R-:W0:Y:S01]  /*4820*/  SYNCS.PHASECHK.TRANS64.TRYWAIT P0, [R8+URZ+0x28c50], R3 ;  /* 0x028c5003080075a7 */ /* 0x000e22000800017f */
[----:B------:R-:W-:Y:S01]  /*4830*/  IMAD.MOV.U32 R5, RZ, RZ, 0x40000040 ;  /* 0x40000040ff057424 */ /* 0x000fe200078e00ff */
[----:B------:R-:W-:-:S04]  /*4840*/  SHF.R.U32.HI R0, RZ, 0x4, R0 ;  /* 0x00000004ff007819 */ /* 0x000fc80000011600 */
[----:B------:R-:W-:-:S04]  /*4850*/  LOP3.LUT R0, R0, 0x3fff, RZ, 0xc0, !PT ;  /* 0x00003fff00007812 */ /* 0x000fc800078ec0ff */
[----:B------:R-:W-:Y:S01]  /*4860*/  LOP3.LUT R0, R0, 0x10000, RZ, 0xfc, !PT ;  /* 0x0001000000007812 */ /* 0x000fe200078efcff */
[----:B0-----:R-:W-:Y:S06]  /*4870*/  @!P0 BRA `(.L_x_493) ;  /* 0x000000fc00988947 */ /* 0x001fec0003800000 */
.L_x_675:
[----:B------:R-:W-:Y:S05]  /*4880*/  BSYNC B0 ;  /* 0x0000000000007941 */ /* 0x000fea0003800000 */
.L_x_492:
[----:B------:R-:W-:Y:S01]  /*4890*/  BAR.SYNC.DEFER_BLOCKING 0xe, 0x100 ;  /* 0x0384000000007b1d */ /* 0x000fe20000010000 */
[----:B------:R-:W-:Y:S01]  /*48a0*/  IMAD.MOV.U32 R7, RZ, RZ, 0x40000040 ;  /* 0x40000040ff077424 */ /* 0x000fe200078e00ff */
[----:B------:R-:W-:Y:S01]  /*48b0*/  MOV R6, R0 ;  /* 0x0000000000067202 */ /* 0x000fe20000000f00 */
[----:B------:R-:W-:Y:S01]  /*48c0*/  VIADD R10, R0, 0x2 ;  /* 0x00000002000a7836 */ /* 0x000fe20000000000 */
[----:B------:R-:W-:Y:S01]  /*48d0*/  R2UR UR6, R4 ;  /* 0x00000000040672ca */ /* 0x000fe200000e0000 */
[----:B------:R-:W-:Y:S01]  /*48e0*/  IMAD.MOV.U32 R11, RZ, RZ, 0x40000040 ;  /* 0x40000040ff0b7424 */ /* 0x000fe200078e00ff */
[----:B------:R-:W-:Y:S01]  /*48f0*/  R2UR UR7, R5 ;  /* 0x00000000050772ca */ /* 0x000fe200000e0000 */
[----:B------:R-:W-:Y:S01]  /*4900*/  VIADD R12, R0, 0x4 ;  /* 0x00000004000c7836 */ /* 0x000fe20000000000 */
[----:B------:R-:W-:Y:S01]  /*4910*/  R2UR UR4, R6 ;  /* 0x00000000060472ca */ /* 0x000fe200000e0000 */
[----:B------:R-:W-:Y:S01]  /*4920*/  VIADD R6, R4, 0x80 ;  /* 0x0000008004067836 */ /* 0x000fe20000000000 */
[----:B------:R-:W-:Y:S01]  /*4930*/  R2UR UR5, R7 ;  /* 0x00000000070572ca */ /* 0x000fe200000e0000 */
[----:B------:R-:W-:Y:S01]  /*4940*/  IMAD.MOV.U32 R7, RZ, RZ, 0x40000040 ;  /* 0x40000040ff077424 */ /* 0x000fe200078e00ff */
[----:B------:R-:W-:Y:S01]  /*4950*/  MOV R13, 0x40000040 ;  /* 0x40000040000d7802 */ /* 0x000fe20000000f00 */
[----:B------:R-:W-:Y:S01]  /*4960*/  IMAD.MOV.U32 R5, RZ, RZ, 0x40000040 ;  /* 0x40000040ff057424 */ /* 0x000fe200078e00ff */
[----:B------:R-:W1:Y:S01]  /*4970*/  S2R R9, SR_TID.X ;  /* 0x0000000000097919 */ /* 0x000e620000002100 */
[----:B------:R-:W-:Y:S01]  /*4980*/  BSSY B0, `(.L_x_494) ;  /* 0x00000f5000007945 */ /* 0x000fe20003800000 */
[----:B-----5:R-:W-:-:S07]  /*4990*/  WARPGROUP.ARRIVE ;  /* 0x00000000000079c5 */ /* 0x020fce0000000000 */
[----:B------:R-:W-:Y:S01]  /*49a0*/  HGMMA.64x256x16.F32.BF16 R24, gdesc[UR4].tnspB, RZ, !UPT, gsb0 ;  /* 0x43e00000041879f0 */ /* 0x000fe2000c0018ff */
[----:B------:R-:W-:Y:S01]  /*49b0*/  R2UR UR6, R6 ;  /* 0x00000000060672ca */ /* 0x000fe200000e0000 */
[----:B------:R-:W-:Y:S01]  /*49c0*/  VIADD R6, R4, 0x100 ;  /* 0x0000010004067836 */ /* 0x000fe20000000000 */
[----:B------:R-:W-:Y:S01]  /*49d0*/  R2UR UR7, R7 ;  /* 0x00000000070772ca */ /* 0x000fe200000e0000 */
[----:B------:R-:W-:Y:S01]  /*49e0*/  IMAD.MOV.U32 R7, RZ, RZ, 0x40000040 ;  /* 0x40000040ff077424 */ /* 0x000fe200078e00ff */
[----:B------:R-:W-:Y:S02]  /*49f0*/  R2UR UR4, R10 ;  /* 0x000000000a0472ca */ /* 0x000fe400000e0000 */
[----:B------:R-:W-:Y:S02]  /*4a00*/  R2UR UR5, R11 ;  /* 0x000000000b0572ca */ /* 0x000fe400000e0000 */
[----:B-1----:R-:W-:-:S04]  /*4a10*/  LOP3.LUT R9, R9, 0x7f, RZ, 0xc0, !PT ;  /* 0x0000007f09097812 */ /* 0x002fc800078ec0ff */
[----:B------:R-:W-:Y:S01]  /*4a20*/  ISETP.NE.AND P0, PT, R9, RZ, PT ;  /* 0x000000ff0900720c */ /* 0x000fe20003f05270 */
[----:B------:R-:W-:Y:S02]  /*4a30*/  WARPGROUP.DEPBAR.LE gsb0, 0x0 ;  /* 0x00008000000079c5 */ /* 0x000fe40000010000 */
[----:B------:R-:W-:-:S12]  /*4a40*/  WARPGROUP.ARRIVE ;  /* 0x00000000000079c5 */ /* 0x000fd80000000000 */
[----:B------:R-:W-:Y:S01]  /*4a50*/  HGMMA.64x256x16.F32.BF16 R24, gdesc[UR4].tnspB, R24, gsb0 ;  /* 0x43e00000041879f0 */ /* 0x000fe20008001818 */
[----:B------:R-:W-:Y:S01]  /*4a60*/  R2UR UR6, R6 ;  /* 0x00000000060672ca */ /* 0x000fe200000e0000 */
[----:B------:R-:W-:Y:S01]  /*4a70*/  VIADD R6, R4, 0x180 ;  /* 0x0000018004067836 */ /* 0x000fe20000000000 */
[----:B------:R-:W-:Y:S01]  /*4a80*/  R2UR UR7, R7 ;  /* 0x00000000070772ca */ /* 0x000fe200000e0000 */
[----:B------:R-:W-:Y:S01]  /*4a90*/  VIADD R4, R0, 0x6 ;  /* 0x0000000600047836 */ /* 0x000fe20000000000 */
[----:B------:R-:W-:Y:S01]  /*4aa0*/  R2UR UR4, R12 ;  /* 0x000000000c0472ca */ /* 0x000fe200000e0000 */
[----:B------:R-:W-:Y:S01]  /*4ab0*/  IMAD.MOV.U32 R7, RZ, RZ, 0x40000040 ;  /* 0x40000040ff077424 */ /* 0x000fe200078e00ff */
[----:B------:R-:W-:Y:S01]  /*4ac0*/  R2UR UR5, R13 ;  /* 0x000000000d0572ca */ /* 0x000fe200000e0000 */
[----:B------:R-:W-:-:S05]  /*4ad0*/  @!P0 VIADD R0, R8, 0x28c60 ;  /* 0x00028c6008008836 */ /* 0x000fca0000000000 */
[----:B------:R-:W-:Y:S01]  /*4ae0*/  @!P0 PRMT R0, RZ, 0x654, R0 ;  /* 0x00000654ff008816 */ /* 0x000fe20000000000 */
[----:B------:R-:W-:Y:S02]  /*4af0*/  WARPGROUP.DEPBAR.LE gsb0, 0x0 ;  /* 0x00008000000079c5 */ /* 0x000fe40000010000 */
[----:B------:R-:W-:-:S12]  /*4b00*/  WARPGROUP.ARRIVE ;  /* 0x00000000000079c5 */ /* 0x000fd80000000000 */
[----:B------:R-:W-:Y:S01]  /*4b10*/  HGMMA.64x256x16.F32.BF16 R24, gdesc[UR4].tnspB, R24, gsb0 ;  /* 0x43e00000041879f0 */ /* 0x000fe20008001818 */
[----:B------:R-:W-:Y:S02]  /*4b20*/  R2UR UR6, R6 ;  /* 0x00000000060672ca */ /* 0x000fe400000e0000 */
[----:B------:R-:W-:Y:S02]  /*4b30*/  R2UR UR7, R7 ;  /* 0x00000000070772ca */ /* 0x000fe400000e0000 */
[----:B------:R-:W-:Y:S02]  /*4b40*/  R2UR UR4, R4 ;  /* 0x00000000040472ca */ /* 0x000fe400000e0000 */
[----:B------:R-:W-:Y:S01]  /*4b50*/  R2UR UR5, R5 ;  /* 0x00000000050572ca */ /* 0x000fe200000e0000 */
[----:B------:R-:W-:Y:S02]  /*4b60*/  WARPGROUP.DEPBAR.LE gsb0, 0x0 ;  /* 0x00008000000079c5 */ /* 0x000fe40000010000 */
[----:B------:R-:W-:-:S15]  /*4b70*/  WARPGROUP.ARRIVE ;  /* 0x00000000000079c5 */ /* 0x000fde0000000000 */
[----:B------:R-:W-:-:S03]  /*4b80*/  NOP ;  /* 0x0000000000007918 */ /* 0x000fc60000000000 */
[----:B------:R-:W-:Y:S03]  /*4b90*/  HGMMA.64x256x16.F32.BF16 R24, gdesc[UR4].tnspB, R24, gsb0 ;  /* 0x43e00000041879f0 */ /* 0x000fe60008001818 */
[----:B------:R-:W-:Y:S02]  /*4ba0*/  WARPGROUP.DEPBAR.LE gsb0, 0x0 ;  /* 0x00008000000079c5 */ /* 0x000fe40000010000 */
[----:B------:R-:W-:Y:S06]  /*4bb0*/  BAR.ARV 0xf, 0x100 ;  /* 0x03c4000000007b1d */ /* 0x000fec0000002000 */
[----:B------:R1:W-:Y:S01]  /*4bc0*/  @!P0 SYNCS.ARRIVE.TRANS64.RED.A1T0 RZ, [R0+URZ], RZ ;  /* 0x000000ff00ff89a7 */ /* 0x0003e2000810043f */
[----:B------:R-:W-:-:S13]  /*4bd0*/  ISETP.GE.AND P0, PT, R168, 0x41, PT ;  /* 0x00000041a800780c */ /* 0x000fda0003f06270 */
[----:B-1----:R-:W-:Y:S05]  /*4be0*/  @!P0 BRA `(.L_x_495) ;  /* 0x0000000c00388947 */ /* 0x002fea0003800000 */
[----:B------:R-:W-:-:S07]  /*4bf0*/  VIADD R182, R182, 0xfffffffe ;  /* 0xfffffffeb6b67836 */ /* 0x000fce0000000000 */
.L_x_501:
[----:B------:R-:W-:Y:S01]  /*4c00*/  BAR.SYNC.DEFER_BLOCKING 0xe, 0x100 ;  /* 0x0384000000007b1d */ /* 0x000fe20000010000 */
[C---:B0-----:R-:W-:Y:S01]  /*4c10*/  IMAD R3, R18.reuse, 0x40, R188 ;  /* 0x0000004012037824 */ /* 0x041fe200078e02bc */
[----:B------:R-:W-:Y:S02]  /*4c20*/  IADD3 R18, R18, 0x1, RZ ;  /* 0x0000000112127810 */ /* 0x000fe40007ffe0ff */
[----:B------:R-:W-:Y:S01]  /*4c30*/  ISETP.NE.AND P2, PT, R184, 0x3, PT ;  /* 0x00000003b800780c */ /* 0x000fe20003f45270 */
[----:B------:R-:W-:Y:S01]  /*4c40*/  IMAD R3, R3, 0x4, R2 ;  /* 0x0000000403037824 */ /* 0x000fe200078e0202 */
[----:B------:R-:W-:Y:S02]  /*4c50*/  ISETP.NE.AND P0, PT, R18, 0x2, PT ;  /* 0x000000021200780c */ /* 0x000fe40003f05270 */
[C---:B------:R-:W-:Y:S01]  /*4c60*/  ISETP.GT.AND P1, PT, R182.reuse, RZ, PT ;  /* 0x000000ffb600720c */ /* 0x040fe20003f24270 */
[----:B------:R-:W-:Y:S01]  /*4c70*/  VIADD R182, R182, 0xffffffff ;  /* 0xffffffffb6b67836 */ /* 0x000fe20000000000 */
[----:B------:R-:W-:-:S02]  /*4c80*/  SEL R6, RZ, 0x1, P0 ;  /* 0x00000001ff067807 */ /* 0x000fc40000000000 */
[----:B------:R-:W-:Y:S02]  /*4c90*/  SEL R18, R18, RZ, P0 ;  /* 0x000000ff12127207 */ /* 0x000fe40000000000 */
[----:B------:R-:W-:Y:S01]  /*4ca0*/  LOP3.LUT R23, R23, R6, RZ, 0x3c, !PT ;  /* 0x0000000617177212 */ /* 0x000fe200078e3cff */
[----:B-1----:R-:W0:Y:S04]  /*4cb0*/  LDS R0, [R3+0x28800] ;  /* 0x0288000003007984 */ /* 0x002e280000000800 */
        /* <DEDUP_REMOVED lines=131> */
.L_x_496:
[----:B------:R-:W-:Y:S01]  /*54f0*/  IMAD R0, R18, 0x8, R2 ;  /* 0x0000000812007824 */ /* 0x000fe200078e0202 */
[----:B------:R-:W-:-:S04]  /*5500*/  SHF.L.U32 R3, R23, 0x1f, RZ ;  /* 0x0000001f17037819 */ /* 0x000fc800000006ff */
[----:B------:R0:W1:Y:S01]  /*5510*/  SYNCS.PHASECHK.TRANS64.TRYWAIT P0, [R0+URZ+0x28c50], R3 ;  /* 0x028c5003000075a7 */ /* 0x000062000800017f */
[----:B------:R-:W-:Y:S05]  /*5520*/  @!P2 BRA `(.L_x_497) ;  /* 0x000000000004a947 */ /* 0x000fea0003800000 */
[----:B------:R-:W-:Y:S01]  /*5530*/  BPT.TRAP 0x1 ;  /* 0x000000040000795c */ /* 0x000fe20000300000 */
.L_x_497:
[----:B------:R-:W-:Y:S04]  /*5540*/  BSSY B1, `(.L_x_498) ;  /* 0x0000004000017945 */ /* 0x000fe80003800000 */
[----:B-1----:R-:W-:Y:S05]  /*5550*/  @P0 BRA `(.L_x_499) ;  /* 0x0000000000080947 */ /* 0x002fea0003800000 */
[----:B------:R-:W1:Y:S02]  /*5560*/  SYNCS.PHASECHK.TRANS64.TRYWAIT P0, [R0+URZ+0x28c50], R3 ;  /* 0x028c5003000075a7 */ /* 0x000e64000800017f */
[----:B-1----:R-:W-:Y:S05]  /*5570*/  @!P0 BRA `(.L_x_500) ;  /* 0x000000f0006c8947 */ /* 0x002fea0003800000 */
.L_x_499:
[----:B------:R-:W-:Y:S05]  /*5580*/  BSYNC B1 ;  /* 0x0000000000017941 */ /* 0x000fea0003800000 */
.L_x_498:
[----:B01----:R-:W-:Y:S01]  /*5590*/  VIADD R0, R2, 0x26800 ;  /* 0x0002680002007836 */ /* 0x003fe20000000000 */
[----:B------:R-:W-:Y:S01]  /*55a0*/  WARPGROUP.ARRIVE ;  /* 0x00000000000079c5 */ /* 0x000fe20000000000 */
[----:B------:R-:W-:-:S05]  /*55b0*/  IMAD R6, R18, 0x1000, R15 ;  /* 0x0000100012067824 */ /* 0x000fca00078e020f */
[----:B------:R-:W0:Y:S01]  /*55c0*/  S2R R14, SR_TID.X ;  /* 0x00000000000e7919 */ /* 0x000e220000002100 */
[----:B------:R-:W-:Y:S01]  /*55d0*/  IMAD.MOV.U32 R7, RZ, RZ, 0x40000040 ;  /* 0x40000040ff077424 */ /* 0x000fe200078e00ff */
[----:B------:R-:W-:Y:S01]  /*55e0*/  SHF.R.U32.HI R0, RZ, 0x4, R0 ;  /* 0x00000004ff007819 */ /* 0x000fe20000011600 */
[----:B------:R-:W-:Y:S01]  /*55f0*/  IMAD.MOV.U32 R9, RZ, RZ, 0x40000040 ;  /* 0x40000040ff097424 */ /* 0x000fe200078e00ff */
[----:B------:R-:W-:Y:S02]  /*5600*/  R2UR UR6, R6 ;  /* 0x00000000060672ca */ /* 0x000fe400000e0000 */
[----:B------:R-:W-:Y:S02]  /*5610*/  LOP3.LUT R0, R0, 0x3fff, RZ, 0xc0, !PT ;  /* 0x00003fff00007812 */ /* 0x000fe400078ec0ff */
[----:B------:R-:W-:Y:S01]  /*5620*/  R2UR UR7, R7 ;  /* 0x00000000070772ca */ /* 0x000fe200000e0000 */
[----:B------:R-:W-:Y:S01]  /*5630*/  IMAD.MOV.U32 R7, RZ, RZ, 0x40000040 ;  /* 0x40000040ff077424 */ /* 0x000fe200078e00ff */
[----:B------:R-:W-:-:S02]  /*5640*/  LOP3.LUT R8, R0, 0x10000, RZ, 0xfc, !PT ;  /* 0x0001000000087812 */ /* 0x000fc400078efcff */
[----:B------:R-:W-:Y:S01]  /*5650*/  R2UR UR5, R9 ;  /* 0x00000000090572ca */ /* 0x000fe200000e0000 */
[----:B------:R-:W-:Y:S01]  /*5660*/  IMAD.MOV.U32 R9, RZ, RZ, 0x40000040 ;  /* 0x40000040ff097424 */ /* 0x000fe200078e00ff */
[----:B------:R-:W-:Y:S01]  /*5670*/  R2UR UR4, R8 ;  /* 0x00000000080472ca */ /* 0x000fe200000e0000 */
[----:B------:R-:W-:-:S12]  /*5680*/  VIADD R8, R6, 0x80 ;  /* 0x0000008006087836 */ /* 0x000fd80000000000 */
[----:B------:R-:W-:Y:S01]  /*5690*/  HGMMA.64x256x16.F32.BF16 R24, gdesc[UR4].tnspB, R24, gsb0 ;  /* 0x43e00000041879f0 */ /* 0x000fe20008001818 */
[----:B------:R-:W-:Y:S02]  /*56a0*/  R2UR UR4, R10 ;  /* 0x000000000a0472ca */ /* 0x000fe400000e0000 */
[----:B------:R-:W-:Y:S02]  /*56b0*/  R2UR UR5, R11 ;  /* 0x000000000b0572ca */ /* 0x000fe400000e0000 */
[----:B------:R-:W-:Y:S02]  /*56c0*/  R2UR UR6, R8 ;  /* 0x00000000080672ca */ /* 0x000fe400000e0000 */
[----:B------:R-:W-:Y:S01]  /*56d0*/  R2UR UR7, R9 ;  /* 0x00000000090772ca */ /* 0x000fe200000e0000 */
[----:B------:R-:W-:Y:S01]  /*56e0*/  IMAD.MOV.U32 R9, RZ, RZ, 0x40000040 ;  /* 0x40000040ff097424 */ /* 0x000fe200078e00ff */
[C---:B------:R-:W-:Y:S01]  /*56f0*/  IADD3 R8, R6.reuse, 0x100, RZ ;  /* 0x0000010006087810 */ /* 0x040fe20007ffe0ff */
[----:B------:R-:W-:Y:S01]  /*5700*/  VIADD R6, R6, 0x180 ;  /* 0x0000018006067836 */ /* 0x000fe20000000000 */
[----:B0-----:R-:W-:-:S04]  /*5710*/  LOP3.LUT R14, R14, 0x7f, RZ, 0xc0, !PT ;  /* 0x0000007f0e0e7812 */ /* 0x001fc800078ec0ff */
[----:B------:R-:W-:-:S13]  /*5720*/  ISETP.NE.AND P0, PT, R14, RZ, PT ;  /* 0x000000ff0e00720c */ /* 0x000fda0003f05270 */
[----:B------:R-:W-:-:S04]  /*5730*/  @!P0 IMAD R0, R18, 0x8, R2 ;  /* 0x0000000812008824 */ /* 0x000fc800078e0202 */
[----:B------:R-:W-:-:S05]  /*5740*/  @!P0 VIADD R0, R0, 0x28c60 ;  /* 0x00028c6000008836 */ /* 0x000fca0000000000 */
[----:B------:R-:W-:Y:S01]  /*5750*/  @!P0 PRMT R0, RZ, 0x654, R0 ;  /* 0x00000654ff008816 */ /* 0x000fe20000000000 */
[----:B------:R-:W-:Y:S02]  /*5760*/  WARPGROUP.DEPBAR.LE gsb0, 0x0 ;  /* 0x00008000000079c5 */ /* 0x000fe40000010000 */
[----:B------:R-:W-:-:S06]  /*5770*/  WARPGROUP.ARRIVE ;  /* 0x00000000000079c5 */ /* 0x000fcc0000000000 */
        /* <DEDUP_REMOVED lines=20> */
[----:B------:R-:W-:Y:S05]  /*58c0*/  @P1 BRA `(.L_x_501) ;  /* 0xfffffff000cc1947 */ /* 0x000fea000383ffff */
.L_x_495:
[----:B------:R-:W-:Y:S05]  /*58d0*/  BSYNC B0 ;  /* 0x0000000000007941 */ /* 0x000fea0003800000 */
.L_x_494:
[----:B------:R-:W-:Y:S01]  /*58e0*/  BAR.SYNC.DEFER_BLOCKING 0xe, 0x100 ;  /* 0x0384000000007b1d */ /* 0x000fe20000010000 */
[C---:B0-----:R-:W-:Y:S01]  /*58f0*/  IMAD R3, R18.reuse, 0x40, R188 ;  /* 0x0000004012037824 */ /* 0x041fe200078e02bc */
[----:B------:R-:W-:Y:S01]  /*5900*/  PLOP3.LUT P0, PT, PT, PT, PT, 0x8, 0x0 ;  /* 0x000000000000781c */ /* 0x000fe20003f0e170 */
[----:B------:R-:W-:Y:S01]  /*5910*/  VIADD R18, R18, 0x1 ;  /* 0x0000000112127836 */ /* 0x000fe20000000000 */
[----:B------:R-:W-:Y:S01]  /*5920*/  CS2R R20, SRZ ;  /* 0x0000000000147805 */ /* 0x000fe2000001ff00 */
[----:B------:R-:W-:-:S03]  /*5930*/  IMAD R3, R3, 0x4, R2 ;  /* 0x0000000403037824 */ /* 0x000fc600078e0202 */
[----:B------:R-:W-:-:S04]  /*5940*/  ISETP.NE.AND P1, PT, R18, 0x2, PT ;  /* 0x000000021200780c */ /* 0x000fc80003f25270 */
[----:B------:R-:W-:Y:S02]  /*5950*/  SEL R4, RZ, 0x1, P1 ;  /* 0x00000001ff047807 */ /* 0x000fe40000800000 */
        /* <DEDUP_REMOVED lines=134> */
.L_x_489:
[----:B------:R-:W-:Y:S02]  /*61c0*/  ISETP.GE.AND P1, PT, R168, 0x1, PT ;  /* 0x00000001a800780c */ /* 0x000fe40003f26270 */
[----:B------:R-:W-:-:S11]  /*61d0*/  PLOP3.LUT P0, PT, PT, PT, PT, 0x80, 0x0 ;  /* 0x000000000000781c */ /* 0x000fd60003f0f070 */
[----:B------:R-:W-:Y:S05]  /*61e0*/  @!P1 BRA `(.L_x_490) ;  /* 0x0000005c00b49947 */ /* 0x000fea0003800000 */
[----:B------:R-:W0:Y:S01]  /*61f0*/  SHFL.IDX PT, R0, R206, RZ, 0x1f ;  /* 0x00001fffce007589 */ /* 0x000e2200000e0000 */
[----:B------:R-:W-:Y:S01]  /*6200*/  BSSY B6, `(.L_x_502) ;  /* 0x000001b000067945 */ /* 0x000fe20003800000 */
[----:B0-----:R-:W-:-:S04]  /*6210*/  LEA.HI R3, R0, R0, RZ, 0x1 ;  /* 0x0000000000037211 */ /* 0x001fc800078f08ff */
[----:B------:R-:W-:-:S04]  /*6220*/  LOP3.LUT R3, R3, 0x1fffe, RZ, 0xc0, !PT ;  /* 0x0001fffe03037812 */ /* 0x000fc800078ec0ff */
[----:B------:R-:W-:Y:S01]  /*6230*/  IADD3 R3, R0, -R3, RZ ;  /* 0x8000000300037210 */ /* 0x000fe20007ffe0ff */
[----:B------:R-:W-:-:S04]  /*6240*/  VIADD R0, R2, 0x26800 ;  /* 0x0002680002007836 */ /* 0x000fc80000000000 */
[----:B------:R-:W-:Y:S01]  /*6250*/  IMAD R3, R3, 0x8000, R2 ;  /* 0x0000800003037824 */ /* 0x000fe200078e0202 */
[----:B------:R-:W-:-:S03]  /*6260*/  LOP3.LUT P0, RZ, R0, 0x3ff, RZ, 0xc0, !PT ;  /* 0x000003ff00ff7812 */ /* 0x000fc6000780c0ff */
        /* <DEDUP_REMOVED lines=12> */
[----:B------:R-:W-:Y:S01]  /*6330*/  MOV R11, UR5 ;  /* 0x00000005000b7c02 */ /* 0x000fe20008000f00 */
[----:B------:R-:W-:Y:S02]  /*6340*/  IMAD.U32 R7, RZ, RZ, UR7 ;  /* 0x00000007ff077e24 */ /* 0x000fe4000f8e00ff */
[----:B------:R-:W-:-:S02]  /*6350*/  IMAD.U32 R10, RZ, RZ, UR4 ;  /* 0x00000004ff0a7e24 */ /* 0x000fc4000f8e00ff */
[----:B------:R-:W-:Y:S02]  /*6360*/  IMAD.MOV.U32 R8, RZ, RZ, 0x70 ;  /* 0x00000070ff087424 */ /* 0x000fe400078e00ff */
[----:B------:R-:W-:Y:S02]  /*6370*/  IMAD.MOV.U32 R12, RZ, RZ, 0x1 ;  /* 0x00000001ff0c7424 */ /* 0x000fe400078e00ff */
[----:B0-----:R-:W-:-:S07]  /*6380*/  IMAD.MOV.U32 R13, RZ, RZ, RZ ;  /* 0x000000ffff0d7224 */ /* 0x001fce00078e00ff */
[----:B------:R-:W-:-:S07]  /*6390*/  LEPC R20, `(.L_x_503) ;  /* 0x000000001014794e */ /* 0x000fce0000000000 */
[----:B-1---5:R-:W-:Y:S05]  /*63a0*/  CALL.ABS.NOINC R14 ;  /* 0x000000000e007343 */ /* 0x022fea0003c00000 */
.L_x_503:
[----:B------:R-:W-:Y:S05]  /*63b0*/  BSYNC B6 ;  /* 0x0000000000067941 */ /* 0x000fea0003800000 */
.L_x_502:
[----:B------:R-:W-:Y:S02]  /*63c0*/  ULDC UR4, c[0x0][0x3d4] ;  /* 0x0000f50000047ab9 */ /* 0x000fe40000000800 */
[----:B------:R-:W-:-:S13]  /*63d0*/  ISETP.LT.AND P0, PT, RZ, UR4, PT ;  /* 0x00000004ff007c0c */ /* 0x000fda000bf01270 */
[----:B------:R-:W-:Y:S05]  /*63e0*/  @P0 BRA `(.L_x_504) ;  /* 0x00000000003c0947 */ /* 0x000fea0003800000 */
[----:B------:R-:W-:-:S04]  /*63f0*/  LEA.HI R0, R202, R202, RZ, 0x1 ;  /* 0x000000caca007211 */ /* 0x000fc800078f08ff */
[----:B------:R-:W-:-:S05]  /*6400*/  LOP3.LUT R3, R0, 0xfffffffe, RZ, 0xc0, !PT ;  /* 0xfffffffe00037812 */ /* 0x000fca00078ec0ff */
[----:B------:R-:W-:-:S05]  /*6410*/  IMAD.IADD R3, R202, 0x1, -R3 ;  /* 0x00000001ca037824 */ /* 0x000fca00078e0a03 */
[----:B------:R-:W-:-:S04]  /*6420*/  SHF.L.U32 R3, R3, 0x1f, RZ ;  /* 0x0000001f03037819 */ /* 0x000fc800000006ff */
[----:B------:R0:W1:Y:S03]  /*6430*/  SYNCS.PHASECHK.TRANS64.TRYWAIT P0, [R2+URZ+0x28c00], R3 ;  /* 0x028c0003020075a7 */ /* 0x000066000800017f */
[----:B-1----:R-:W-:Y:S05]  /*6440*/  @!P0 NANOSLEEP.SYNCS 0x989680 ;  /* 0x009896800000895d */ /* 0x002fea0003900000 */
[----:B------:R-:W1:Y:S01]  /*6450*/  @!P0 SYNCS.PHASECHK.TRANS64 P0, [R2+URZ+0x28c00], R3 ;  /* 0x028c0003020085a7 */ /* 0x000e62000800007f */
[----:B------:R-:W-:Y:S04]  /*6460*/  BSSY B0, `(.L_x_505) ;  /* 0x0000006000007945 */ /* 0x000fe80003800000 */
[----:B-1----:R-:W-:Y:S05]  /*6470*/  @P0 BRA `(.L_x_506) ;  /* 0x0000000000100947 */ /* 0x002fea0003800000 */
.L_x_507:
[----:B-1----:R1:W2:Y:S02]  /*6480*/  SYNCS.PHASECHK.TRANS64.TRYWAIT P0, [R2+URZ+0x28c00], R3 ;  /* 0x028c0003020075a7 */ /* 0x0022a4000800017f */
[----:B--2---:R-:W-:Y:S05]  /*6490*/  @!P0 NANOSLEEP.SYNCS 0x989680 ;  /* 0x009896800000895d */ /* 0x004fea0003900000 */
[----:B------:R-:W2:Y:S02]  /*64a0*/  @!P0 SYNCS.PHASECHK.TRANS64 P0, [R2+URZ+0x28c00], R3 ;  /* 0x028c0003020085a7 */ /* 0x000ea4000800007f */
[----:B--2---:R-:W-:Y:S05]  /*64b0*/  @!P0 BRA `(.L_x_507) ;  /* 0xfffffffc00f08947 */ /* 0x004fea000383ffff */
.L_x_506:
[----:B------:R-:W-:Y:S05]  /*64c0*/  BSYNC B0 ;  /* 0x0000000000007941 */ /* 0x000fea0003800000 */
.L_x_505:
[----:B------:R-:W-:Y:S05]  /*64d0*/  BRA `(.L_x_508) ;  /* 0x00000020007c7947 */ /* 0x000fea0003800000 */
.L_x_504:
[----:B-----5:R-:W-:Y:S01]  /*64e0*/  SHF.R.S32.HI R0, RZ, 0x1f, R27 ;  /* 0x0000001fff007819 */ /* 0x020fe2000001141b */
[----:B------:R-:W-:Y:S01]  /*64f0*/  ULDC.64 UR4, c[0x0][0x3d8] ;  /* 0x0000f60000047ab9 */ /* 0x000fe20000000a00 */
[----:B------:R-:W-:Y:S01]  /*6500*/  VIADD R3, R2, 0x20400 ;  /* 0x0002040002037836 */ /* 0x000fe20000000000 */
[----:B------:R-:W-:Y:S01]  /*6510*/  ULDC.64 UR6, c[0x0][0x3e8] ;  /* 0x0000fa0000067ab9 */ /* 0x000fe20000000a00 */
[----:B------:R-:W-:Y:S01]  /*6520*/  IMAD.WIDE.U32 R4, R27, UR4, RZ ;  /* 0x000000041b047c25 */ /* 0x000fe2000f8e00ff */
[----:B------:R-:W-:Y:S01]  /*6530*/  SHF.R.S32.HI R14, RZ, 0x1f, R16 ;  /* 0x0000001fff0e7819 */ /* 0x000fe20000011410 */
[----:B------:R-:W-:Y:S01]  /*6540*/  BSSY B6, `(.L_x_509) ;  /* 0x0000032000067945 */ /* 0x000fe20003800000 */
[----:B------:R-:W-:Y:S01]  /*6550*/  LOP3.LUT P0, RZ, R3, 0x3ff, RZ, 0xc0, !PT ;  /* 0x000003ff03ff7812 */ /* 0x000fe2000780c0ff */
[----:B------:R-:W-:Y:S02]  /*6560*/  IMAD R6, R0, UR4, RZ ;  /* 0x0000000400067c24 */ /* 0x000fe4000f8e02ff */
[----:B------:R-:W-:-:S02]  /*6570*/  IMAD.SHL.U32 R29, R204, 0x4, RZ ;  /* 0x00000004cc1d7824 */ /* 0x000fc400078e00ff */
[----:B------:R-:W-:Y:S01]  /*6580*/  IMAD R11, R27, UR5, R6 ;  /* 0x000000051b0b7c24 */ /* 0x000fe2000f8e0206 */
[----:B------:R-:W-:Y:S01]  /*6590*/  ULDC.64 UR4, c[0x0][0x3c8] ;  /* 0x0000f20000047ab9 */ /* 0x000fe20000000a00 */
[----:B------:R-:W-:Y:S01]  /*65a0*/  IMAD R0, R0, UR6, RZ ;  /* 0x0000000600007c24 */ /* 0x000fe2000f8e02ff */
[C---:B------:R-:W-:Y:S01]  /*65b0*/  LEA R24, P2, R4.reuse, UR4, 0x1 ;  /* 0x0000000404187c11 */ /* 0x040fe2000f8408ff */
[----:B------:R-:W-:Y:S01]  /*65c0*/  IMAD.IADD R11, R11, 0x1, R5 ;  /* 0x000000010b0b7824 */ /* 0x000fe200078e0205 */
[-C--:B------:R-:W-:Y:S01]  /*65d0*/  IADD3 R3, P6, R29, R4.reuse, RZ ;  /* 0x000000041d037210 */ /* 0x080fe20007fde0ff */
[C---:B------:R-:W-:Y:S01]  /*65e0*/  IMAD.WIDE.U32 R6, R27.reuse, UR6, RZ ;  /* 0x000000061b067c25 */ /* 0x040fe2000f8e00ff */
[----:B------:R-:W-:Y:S02]  /*65f0*/  SHF.R.S32.HI R12, RZ, 0x1f, R29 ;  /* 0x0000001fff0c7819 */ /* 0x000fe4000001141d */
[----:B------:R-:W-:Y:S01]  /*6600*/  LEA.HI.X R26, R4, UR5, R11, 0x1, P2 ;  /* 0x00000005041a7c11 */ /* 0x000fe200090f0c0b */
[----:B------:R-:W-:Y:S01]  /*6610*/  IMAD R9, R27, UR7, R0 ;  /* 0x000000071b097c24 */ /* 0x000fe2000f8e0200 */
[C---:B------:R-:W-:Y:S01]  /*6620*/  IADD3 R5, P1, R16.reuse, R4, RZ ;  /* 0x0000000410057210 */ /* 0x040fe20007f3e0ff */
[----:B------:R-:W-:Y:S01]  /*6630*/  ULDC.64 UR6, c[0x0][0x3e0] ;  /* 0x0000f80000067ab9 */ /* 0x000fe20000000a00 */
[-C--:B------:R-:W-:Y:S01]  /*6640*/  IADD3 R8, P2, R29, R6.reuse, RZ ;  /* 0x000000061d087210 */ /* 0x080fe20007f5e0ff */
[----:B------:R-:W-:Y:S01]  /*6650*/  IMAD.IADD R9, R9, 0x1, R7 ;  /* 0x0000000109097824 */ /* 0x000fe200078e0207 */
[----:B------:R-:W-:Y:S01]  /*6660*/  IADD3 R0, P4, R16, R6, RZ ;  /* 0x0000000610007210 */ /* 0x000fe20007f9e0ff */
[----:B------:R-:W-:Y:S01]  /*6670*/  IMAD.X R4, R14, 0x1, R11, P1 ;  /* 0x000000010e047824 */ /* 0x000fe200008e060b */
[----:B------:R-:W-:Y:S01]  /*6680*/  LEA R32, P5, R3, UR4, 0x1 ;  /* 0x0000000403207c11 */ /* 0x000fe2000f8a08ff */
[C---:B------:R-:W-:Y:S01]  /*6690*/  IMAD.X R7, R12.reuse, 0x1, R9, P2 ;  /* 0x000000010c077824 */ /* 0x040fe200010e0609 */
[----:B------:R-:W-:-:S02]  /*66a0*/  IADD3.X R10, R12, R11, RZ, P6, !PT ;  /* 0x0000000b0c0a7210 */ /* 0x000fc400037fe4ff */
[----:B------:R-:W-:Y:S02]  /*66b0*/  LEA R27, P3, R6, UR6, 0x1 ;  /* 0x00000006061b7c11 */ /* 0x000fe4000f8608ff */
[----:B------:R-:W-:Y:S01]  /*66c0*/  LEA.HI.X R33, R3, UR5, R10, 0x1, P5 ;  /* 0x0000000503217c11 */ /* 0x000fe2000a8f0c0a */
[----:B------:R-:W-:Y:S01]  /*66d0*/  IMAD.X R3, R14, 0x1, R9, P4 ;  /* 0x000000010e037824 */ /* 0x000fe200020e0609 */
[----:B------:R-:W-:Y:S02]  /*66e0*/  LEA R34, P6, R8, UR6, 0x1 ;  /* 0x0000000608227c11 */ /* 0x000fe4000f8c08ff */
[----:B------:R-:W-:Y:S02]  /*66f0*/  LEA R36, P1, R5, UR4, 0x1 ;  /* 0x0000000405247c11 */ /* 0x000fe4000f8208ff */
[----:B------:R-:W-:Y:S02]  /*6700*/  LEA R38, P2, R0, UR6, 0x1 ;  /* 0x0000000600267c11 */ /* 0x000fe4000f8408ff */
[----:B------:R-:W-:-:S02]  /*6710*/  LEA.HI.X R35, R8, UR7, R7, 0x1, P6 ;  /* 0x0000000708237c11 */ /* 0x000fc4000b0f0c07 */
[----:B------:R-:W-:Y:S02]  /*6720*/  LEA.HI.X R28, R6, UR7, R9, 0x1, P3 ;  /* 0x00000007061c7c11 */ /* 0x000fe400098f0c09 */
[----:B------:R-:W-:Y:S02]  /*6730*/  LEA.HI.X R37, R5, UR5, R4, 0x1, P1 ;  /* 0x0000000505257c11 */ /* 0x000fe400088f0c04 */
[----:B------:R-:W-:Y:S01]  /*6740*/  LEA.HI.X R39, R0, UR7, R3, 0x1, P2 ;  /* 0x0000000700277c11 */ /* 0x000fe200090f0c03 */
        /* <DEDUP_REMOVED lines=16> */
[----:B-1----:R-:W-:Y:S05]  /*6850*/  CALL.ABS.NOINC R14 ;  /* 0x000000000e007343 */ /* 0x002fea0003c00000 */
.L_x_510:
[----:B------:R-:W-:Y:S05]  /*6860*/  BSYNC B6 ;  /* 0x0000000000067941 */ /* 0x000fea0003800000 */
.L_x_509:
[----:B------:R-:W-:Y:S01]  /*6870*/  ULDC.U8 UR4, c[0x0][0x3f0] ;  /* 0x0000fc0000047ab9 */ /* 0x000fe20000000000 */
[----:B------:R-:W-:Y:S01]  /*6880*/  BSSY B0, `(.L_x_511) ;  /* 0x00001dc000007945 */ /* 0x000fe20003800000 */
[----:B------:R-:W-:-:S13]  /*6890*/  ISETP.NE.AND P0, PT, RZ, UR4, PT ;  /* 0x00000004ff007c0c */ /* 0x000fda000bf05270 */
[----:B------:R-:W-:Y:S05]  /*68a0*/  @!P0 BRA `(.L_x_512) ;  /* 0x0000000c00dc8947 */ /* 0x000fea0003800000 */
[----:B------:R-:W-:Y:S01]  /*68b0*/  IMAD R30, R25, -0x40, R30 ;  /* 0xffffffc0191e7824 */ /* 0x000fe200078e021e */
[----:B------:R-:W-:Y:S01]  /*68c0*/  BSSY B1, `(.L_x_513) ;  /* 0x0000019000017945 */ /* 0x000fe20003800000 */
[----:B------:R-:W-:Y:S01]  /*68d0*/  IMAD.SHL.U32 R0, R186, 0x40, RZ ;  /* 0x00000040ba007824 */ /* 0x000fe200078e00ff */
[----:B------:R-:W-:Y:S02]  /*68e0*/  CS2R R4, SRZ ;  /* 0x0000000000047805 */ /* 0x000fe4000001ff00 */
[----:B------:R-:W-:Y:S02]  /*68f0*/  CS2R R6, SRZ ;  /* 0x0000000000067805 */ /* 0x000fe4000001ff00 */
[----:B------:R-:W-:Y:S02]  /*6900*/  VIMNMX R30, R30, 0x40, PT ;  /* 0x000000401e1e7848 */ /* 0x000fe40003fe0100 */
[----:B------:R-:W-:Y:S02]  /*6910*/  CS2R R8, SRZ ;  /* 0x0000000000087805 */ /* 0x000fe4000001ff00 */
[----:B------:R-:W-:-:S02]  /*6920*/  LOP3.LUT R3, R0, 0x1c0, RZ, 0xc0, !PT ;  /* 0x000001c000037812 */ /* 0x000fc400078ec0ff */
[----:B------:R-:W-:Y:S02]  /*6930*/  CS2R R20, SRZ ;  /* 0x0000000000147805 */ /* 0x000fe4000001ff00 */
[----:B------:R-:W-:Y:S02]  /*6940*/  ISETP.GE.AND P1, PT, R19, R30, PT ;  /* 0x0000001e1300720c */ /* 0x000fe40003f26270 */
[----:B------:R-:W-:Y:S02]  /*6950*/  LOP3.LUT R0, R3, 0x18, R16, 0xf8, !PT ;  /* 0x0000001803007812 */ /* 0x000fe400078ef810 */
[----:B------:R-:W-:-:S04]  /*6960*/  SHF.R.U32.HI R3, RZ, 0x3, R3 ;  /* 0x00000003ff037819 */ /* 0x000fc80000011603 */
[----:B------:R-:W-:-:S05]  /*6970*/  LOP3.LUT R10, R0, R3, RZ, 0x3c, !PT ;  /* 0x00000003000a7212 */ /* 0x000fca00078e3cff */
[----:B------:R-:W-:Y:S05]  /*6980*/  @P1 BRA `(.L_x_514) ;  /* 0x0000000000301947 */ /* 0x000fea0003800000 */
[C---:B------:R-:W-:Y:S01]  /*6990*/  VIADD R0, R29.reuse, 0x10 ;  /* 0x000000101d007836 */ /* 0x040fe20000000000 */
[----:B------:R-:W-:Y:S01]  /*69a0*/  ULDC UR4, c[0x0][0x3d4] ;  /* 0x0000f50000047ab9 */ /* 0x000fe20000000800 */
[----:B------:R-:W-:Y:S02]  /*69b0*/  CS2R R8, SRZ ;  /* 0x0000000000087805 */ /* 0x000fe4000001ff00 */
[----:B------:R-:W-:Y:S02]  /*69c0*/  ISETP.GE.AND P0, PT, R29, UR4, PT ;  /* 0x000000041d007c0c */ /* 0x000fe4000bf06270 */
[----:B------:R-:W-:Y:S02]  /*69d0*/  CS2R R20, SRZ ;  /* 0x0000000000147805 */ /* 0x000fe4000001ff00 */
[----:B------:R-:W-:Y:S02]  /*69e0*/  ISETP.GE.AND P2, PT, R0, UR4, PT ;  /* 0x0000000400007c0c */ /* 0x000fe4000bf46270 */
[----:B------:R-:W-:-:S02]  /*69f0*/  CS2R R4, SRZ ;  /* 0x0000000000047805 */ /* 0x000fc4000001ff00 */
[----:B------:R-:W-:-:S05]  /*6a00*/  CS2R R6, SRZ ;  /* 0x0000000000067805 */ /* 0x000fca000001ff00 */
[----:B------:R0:W5:Y:S04]  /*6a10*/  @!P0 LDG.E.64 R8, desc[UR40][R32.64] ;  /* 0x0000002820088981 */ /* 0x000168000c1e1b00 */
[----:B------:R0:W5:Y:S04]  /*6a20*/  @!P2 LDG.E.64 R20, desc[UR40][R32.64+0x20] ;  /* 0x000020282014a981 */ /* 0x000168000c1e1b00 */
[----:B------:R0:W5:Y:S04]  /*6a30*/  @!P0 LDG.E.64 R4, desc[UR40][R34.64] ;  /* 0x0000002822048981 */ /* 0x000168000c1e1b00 */
[----:B------:R0:W5:Y:S02]  /*6a40*/  @!P2 LDG.E.64 R6, desc[UR40][R34.64+0x20] ;  /* 0x000020282206a981 */ /* 0x000164000c1e1b00 */
.L_x_514:
[----:B------:R-:W-:Y:S05]  /*6a50*/  BSYNC B1 ;  /* 0x0000000000017941 */ /* 0x000fea0003800000 */
.L_x_513:
[----:B------:R-:W-:Y:S01]  /*6a60*/  UMOV UR4, 0xffffffff ;  /* 0xffffffff00047882 */ /* 0x000fe20000000000 */
[----:B-----5:R-:W-:Y:S01]  /*6a70*/  IMAD.MOV.U32 R25, RZ, RZ, R8 ;  /* 0x000000ffff197224 */ /* 0x020fe200078e0008 */
[--C-:B------:R-:W-:Y:S01]  /*6a80*/  SHF.R.U64 R37, R8, 0x10, R9.reuse ;  /* 0x0000001008257819 */ /* 0x100fe20000001209 */
[--C-:B------:R-:W-:Y:S01]  /*6a90*/  IMAD.MOV.U32 R31, RZ, RZ, R9.reuse ;  /* 0x000000ffff1f7224 */ /* 0x100fe200078e0009 */
[----:B------:R-:W-:Y:S02]  /*6aa0*/  SHF.R.U32.HI R38, RZ, 0x10, R9 ;  /* 0x00000010ff267819 */ /* 0x000fe40000011609 */
[----:B------:R-:W-:Y:S01]  /*6ab0*/  LEA.HI R0, R202, R202, RZ, 0x1 ;  /* 0x000000caca007211 */ /* 0x000fe200078f08ff */
[----:B------:R-:W-:Y:S06]  /*6ac0*/  BRA.DIV UR4, `(.L_x_515) ;  /* 0x000000de042c7947 */ /* 0x000fec000b800000 */
.L_x_678:
[----:B------:R-:W-:Y:S01]  /*6ad0*/  UMOV UR4, 0xffffffff ;  /* 0xffffffff00047882 */ /* 0x000fe20000000000 */
[----:B------:R-:W-:Y:S02]  /*6ae0*/  LOP3.LUT R3, R0, 0xfffffffe, RZ, 0xc0, !PT ;  /* 0xfffffffe00037812 */ /* 0x000fe400078ec0ff */
[----:B------:R-:W-:Y:S05]  /*6af0*/  BRA.DIV UR4, `(.L_x_516) ;  /* 0x000000de04487947 */ /* 0x000fea000b800000 */
.L_x_681:
[----:B------:R-:W-:Y:S01]  /*6b00*/  UMOV UR4, 0xffffffff ;  /* 0xffffffff00047882 */ /* 0x000fe20000000000 */
[----:B------:R-:W-:Y:S02]  /*6b10*/  IMAD.IADD R3, R202, 0x1, -R3 ;  /* 0x00000001ca037824 */ /* 0x000fe400078e0a03 */
[----:B------:R-:W-:Y:S05]  /*6b20*/  BRA.DIV UR4, `(.L_x_517) ;  /* 0x000000de04647947 */ /* 0x000fea000b800000 */
.L_x_684:
[----:B------:R-:W-:Y:S01]  /*6b30*/  UMOV UR4, 0xffffffff ;  /* 0xffffffff00047882 */ /* 0x000fe20000000000 */
[----:B------:R-:W-:Y:S02]  /*6b40*/  SHF.L.U32 R9, R3, 0x1f, RZ ;  /* 0x0000001f03097819 */ /* 0x000fe400000006ff */
[----:B------:R-:W-:Y:S05]  /*6b50*/  BRA.DIV UR4, `(.L_x_518) ;  /* 0x000000de04807947 */ /* 0x000fea000b800000 */
.L_x_687:
[----:B------:R-:W1:Y:S01]  /*6b60*/  SYNCS.PHASECHK.TRANS64.TRYWAIT P0, [R2+URZ+0x28c00], R9 ;  /* 0x028c0009020075a7 */ /* 0x000e62000800017f */
[----:B------:R-:W-:Y:S01]  /*6b70*/  LOP3.LUT P2, RZ, R186, 0x4, RZ, 0xc0, !PT ;  /* 0x00000004baff7812 */ /* 0x000fe2000784c0ff */
[----:B0-----:R-:W-:Y:S01]  /*6b80*/  IMAD.MOV.U32 R35, RZ, RZ, R6 ;  /* 0x000000ffff237224 */ /* 0x001fe200078e0006 */
[----:B------:R-:W-:Y:S01]  /*6b90*/  LEA R3, R189, R10, 0x9 ;  /* 0x0000000abd037211 */ /* 0x000fe200078e48ff */
[----:B------:R-:W-:Y:S01]  /*6ba0*/  IMAD.MOV.U32 R8, RZ, RZ, R20 ;  /* 0x000000ffff087224 */ /* 0x000fe200078e0014 */
[----:B------:R-:W-:Y:S01]  /*6bb0*/  SHF.R.U64 R12, R4, 0x10, R5 ;  /* 0x00000010040c7819 */ /* 0x000fe20000001205 */
[----:B------:R-:W-:Y:S01]  /*6bc0*/  IMAD.MOV.U32 R32, RZ, RZ, R21 ;  /* 0x000000ffff207224 */ /* 0x000fe200078e0015 */
[----:B------:R-:W-:Y:S01]  /*6bd0*/  MOV R36, R7 ;  /* 0x0000000700247202 */ /* 0x000fe20000000f00 */
[----:B------:R-:W-:Y:S01]  /*6be0*/  IMAD R3, R3, 0x2, R2 ;  /* 0x0000000203037824 */ /* 0x000fe200078e0202 */
[----:B------:R-:W-:Y:S01]  /*6bf0*/  SHF.R.U64 R6, R6, 0x10, R7 ;  /* 0x0000001006067819 */ /* 0x000fe20000001207 */
[----:B------:R-:W-:Y:S01]  /*6c00*/  IMAD.MOV.U32 R33, RZ, RZ, R4 ;  /* 0x000000ffff217224 */ /* 0x000fe200078e0004 */
[----:B------:R-:W-:Y:S01]  /*6c10*/  SHF.R.U64 R10, R20, 0x10, R21 ;  /* 0x00000010140a7819 */ /* 0x000fe20000001215 */
[----:B------:R-:W-:Y:S01]  /*6c20*/  IMAD.MOV.U32 R34, RZ, RZ, R5 ;  /* 0x000000ffff227224 */ /* 0x000fe200078e0005 */
[----:B------:R-:W-:Y:S01]  /*6c30*/  SHF.R.U32.HI R11, RZ, 0x10, R21 ;  /* 0x00000010ff0b7819 */ /* 0x000fe20000011615 */
[C---:B------:R-:W-:Y:S01]  /*6c40*/  VIADD R4, R3.reuse, 0x20400 ;  /* 0x0002040003047836 */ /* 0x040fe20000000000 */
[----:B------:R-:W-:Y:S01]  /*6c50*/  SHF.R.U32.HI R5, RZ, 0x10, R5 ;  /* 0x00000010ff057819 */ /* 0x000fe20000011605 */
[----:B------:R-:W-:Y:S01]  /*6c60*/  BSSY B1, `(.L_x_519) ;  /* 0x000000d000017945 */ /* 0x000fe20003800000 */
[----:B------:R-:W-:Y:S01]  /*6c70*/  SHF.R.U32.HI R7, RZ, 0x10, R7 ;  /* 0x00000010ff077819 */ /* 0x000fe20000011607 */
[----:B------:R-:W-:Y:S01]  /*6c80*/  VIADD R0, R3, 0x20440 ;  /* 0x0002044003007836 */ /* 0x000fe20000000000 */
[----:B------:R-:W-:Y:S01]  /*6c90*/  PRMT R28, R31, 0x5410, R38 ;  /* 0x000054101f1c7816 */ /* 0x000fe20000000026 */
[----:B------:R-:W-:Y:S01]  /*6ca0*/  @P2 VIADD R0, R4, 0xffffffc0 ;  /* 0xffffffc004002836 */ /* 0x000fe20000000000 */
[----:B------:R-:W-:-:S02]  /*6cb0*/  PRMT R27, R25, 0x5410, R37 ;  /* 0x00005410191b7816 */ /* 0x000fc40000000025 */
[----:B------:R-:W-:Y:S02]  /*6cc0*/  PRMT R31, R8, 0x5410, R10 ;  /* 0x00005410081f7816 */ /* 0x000fe4000000000a */
[----:B------:R-:W-:Y:S02]  /*6cd0*/  PRMT R32, R32, 0x5410, R11 ;  /* 0x0000541020207816 */ /* 0x000fe4000000000b */
[----:B------:R-:W-:Y:S02]  /*6ce0*/  PRMT R33, R33, 0x5410, R12 ;  /* 0x0000541021217816 */ /* 0x000fe4000000000c */
[----:B------:R-:W-:Y:S02]  /*6cf0*/  PRMT R34, R34, 0x5410, R5 ;  /* 0x0000541022227816 */ /* 0x000fe40000000005 */
[----:B------:R-:W-:Y:S02]  /*6d00*/  PRMT R35, R35, 0x5410, R6 ;  /* 0x0000541023237816 */ /* 0x000fe40000000006 */
[----:B------:R-:W-:Y:S01]  /*6d10*/  PRMT R36, R36, 0x5410, R7 ;  /* 0x0000541024247816 */ /* 0x000fe20000000007 */
[----:B-1----:R-:W-:Y:S06]  /*6d20*/  @!P0 BRA `(.L_x_520) ;  /* 0x000000dc00348947 */ /* 0x002fec0003800000 */
.L_x_688:
[----:B------:R-:W-:Y:S05]  /*6d30*/  BSYNC B1 ;  /* 0x0000000000017941 */ /* 0x000fea0003800000 */
.L_x_519:
[----:B------:R-:W-:Y:S04]  /*6d40*/  BSSY B1, `(.L_x_521) ;  /* 0x0000056000017945 */ /* 0x000fe80003800000 */
[----:B------:R-:W-:Y:S05]  /*6d50*/  @P1 BRA `(.L_x_522) ;  /* 0x0000000400501947 */ /* 0x000fea0003800000 */
[----:B------:R-:W1:Y:S01]  /*6d60*/  LDC R4, c[0x0][0x3d4] ;  /* 0x0000f500ff047b82 */ /* 0x000e620000000800 */
[C---:B------:R-:W-:Y:S01]  /*6d70*/  VIADD R5, R29.reuse, 0x10 ;  /* 0x000000101d057836 */ /* 0x040fe20000000000 */
[----:B------:R-:W-:Y:S01]  /*6d80*/  BSSY B2, `(.L_x_523) ;  /* 0x000002a000027945 */ /* 0x000fe20003800000 */
[----:B-1----:R-:W-:-:S03]  /*6d90*/  ISETP.GE.AND P0, PT, R29, R4, PT ;  /* 0x000000041d00720c */ /* 0x002fc60003f06270 */
[----:B------:R-:W-:-:S10]  /*6da0*/  ISETP.GE.AND P1, PT, R5, R4, PT ;  /* 0x000000040500720c */ /* 0x000fd40003f26270 */
[----:B------:R-:W-:Y:S05]  /*6db0*/  @P0 BRA `(.L_x_524) ;  /* 0x0000000000980947 */ /* 0x000fea0003800000 */
[----:B------:R-:W1:Y:S01]  /*6dc0*/  LDS.128 R4, [R3+0x20400] ;  /* 0x0204000003047984 */ /* 0x000e620000000c00 */
[C---:B------:R-:W-:Y:S01]  /*6dd0*/  IMAD.U32 R15, R33.reuse, 0x10000, RZ ;  /* 0x00010000210f7824 */ /* 0x040fe200078e00ff */
[----:B------:R-:W-:Y:S01]  /*6de0*/  LOP3.LUT R14, R33, 0xffff0000, RZ, 0xc0, !PT ;  /* 0xffff0000210e7812 */ /* 0x000fe200078ec0ff */
[C---:B------:R-:W-:Y:S01]  /*6df0*/  IMAD.U32 R13, R27.reuse, 0x10000, RZ ;  /* 0x000100001b0d7824 */ /* 0x040fe200078e00ff */
[----:B------:R-:W-:Y:S01]  /*6e00*/  LOP3.LUT R12, R27, 0xffff0000, RZ, 0xc0, !PT ;  /* 0xffff00001b0c7812 */ /* 0x000fe200078ec0ff */
[C---:B-1----:R-:W-:Y:S01]  /*6e10*/  IMAD.U32 R8, R4.reuse, 0x10000, RZ ;  /* 0x0001000004087824 */ /* 0x042fe200078e00ff */
[----:B------:R-:W-:Y:S01]  /*6e20*/  LOP3.LUT R4, R4, 0xffff0000, RZ, 0xc0, !PT ;  /* 0xffff000004047812 */ /* 0x000fe200078ec0ff */
[C---:B0-----:R-:W-:Y:S01]  /*6e30*/  IMAD.U32 R9, R5.reuse, 0x10000, RZ ;  /* 0x0001000005097824 */ /* 0x041fe200078e00ff */
[----:B------:R-:W-:Y:S01]  /*6e40*/  LOP3.LUT R5, R5, 0xffff0000, RZ, 0xc0, !PT ;  /* 0xffff000005057812 */ /* 0x000fe200078ec0ff */
[C---:B------:R-:W-:Y:S01]  /*6e50*/  IMAD.U32 R10, R6.reuse, 0x10000, RZ ;  /* 0x00010000060a7824 */ /* 0x040fe200078e00ff */
[----:B------:R-:W-:Y:S01]  /*6e60*/  LOP3.LUT R6, R6, 0xffff0000, RZ, 0xc0, !PT ;  /* 0xffff000006067812 */ /* 0x000fe200078ec0ff */
[C---:B------:R-:W-:Y:S01]  /*6e70*/  FMUL.FTZ R21, R4.reuse, R15 ;  /* 0x0000000f04157220 */ /* 0x040fe20000410000 */
[----:B------:R-:W-:Y:S01]  /*6e80*/  FMUL.FTZ R4, R4, R13 ;  /* 0x0000000d04047220 */ /* 0x000fe20000410000 */
[----:B------:R-:W-:-:S02]  /*6e90*/  IMAD.U32 R11, R7, 0x10000, RZ ;  /* 0x00010000070b7824 */ /* 0x000fc400078e00ff */
[----:B------:R-:W-:Y:S01]  /*6ea0*/  FMUL.FTZ R24, R5, R14 ;  /* 0x0000000e05187220 */ /* 0x000fe20000410000 */
[C---:B------:R-:W-:Y:S01]  /*6eb0*/  FFMA.FTZ R21, R8.reuse, R13, -R21 ;  /* 0x0000000d08157223 */ /* 0x040fe20000010815 */
[----:B------:R-:W-:Y:S01]  /*6ec0*/  FFMA.FTZ R20, R8, R15, R4 ;  /* 0x0000000f08147223 */ /* 0x000fe20000010004 */
[----:B------:R-:W-:Y:S01]  /*6ed0*/  LOP3.LUT R7, R7, 0xffff0000, RZ, 0xc0, !PT ;  /* 0xffff000007077812 */ /* 0x000fe200078ec0ff */
[-C--:B------:R-:W-:Y:S01]  /*6ee0*/  FMUL.FTZ R26, R5, R12.reuse ;  /* 0x0000000c051a7220 */ /* 0x080fe20000410000 */
[----:B------:R-:W-:Y:S01]  /*6ef0*/  SHF.L.U32 R13, R34, 0x10, RZ ;  /* 0x00000010220d7819 */ /* 0x000fe200000006ff */
[----:B------:R-:W-:Y:S01]  /*6f00*/  IMAD.U32 R5, R28, 0x10000, RZ ;  /* 0x000100001c057824 */ /* 0x000fe200078e00ff */
[----:B------:R-:W-:Y:S01]  /*6f10*/  LOP3.LUT R8, R34, 0xffff0000, RZ, 0xc0, !PT ;  /* 0xffff000022087812 */ /* 0x000fe200078ec0ff */
[C---:B------:R-:W-:Y:S01]  /*6f20*/  FFMA.FTZ R24, R9.reuse, R12, -R24 ;  /* 0x0000000c09187223 */ /* 0x040fe20000010818 */
[----:B------:R-:W-:Y:S01]  /*6f30*/  LOP3.LUT R4, R28, 0xffff0000, RZ, 0xc0, !PT ;  /* 0xffff00001c047812 */ /* 0x000fe200078ec0ff */
[----:B------:R-:W-:Y:S01]  /*6f40*/  FFMA.FTZ R9, R9, R14, R26 ;  /* 0x0000000e09097223 */ /* 0x000fe2000001001a */
[C---:B------:R-:W-:Y:S01]  /*6f50*/  FMUL.FTZ R15, R6.reuse, R13 ;  /* 0x0000000d060f7220 */ /* 0x040fe20000410000 */
[-C--:B------:R-:W-:Y:S01]  /*6f60*/  FMUL.FTZ R12, R6, R5.reuse ;  /* 0x00000005060c7220 */ /* 0x080fe20000410000 */
[C---:B------:R-:W-:Y:S01]  /*6f70*/  FMUL.FTZ R14, R7.reuse, R8 ;  /* 0x00000008070e7220 */ /* 0x040fe20000410000 */
[-C--:B------:R-:W-:Y:S01]  /*6f80*/  FMUL.FTZ R25, R7, R4.reuse ;  /* 0x0000000407197220 */ /* 0x080fe20000410000 */
[C---:B------:R-:W-:Y:S01]  /*6f90*/  FFMA.FTZ R6, R10.reuse, R5, -R15 ;  /* 0x000000050a067223 */ /* 0x040fe2000001080f */
[----:B------:R-:W-:Y:S01]  /*6fa0*/  FFMA.FTZ R13, R10, R13, R12 ;  /* 0x0000000d0a0d7223 */ /* 0x000fe2000001000c */
[C---:B------:R-:W-:Y:S01]  /*6fb0*/  FFMA.FTZ R7, R11.reuse, R4, -R14 ;  /* 0x000000040b077223 */ /* 0x040fe2000001080e */
[----:B------:R-:W-:Y:S01]  /*6fc0*/  FFMA.FTZ R8, R11, R8, R25 ;  /* 0x000000080b087223 */ /* 0x000fe20000010019 */
[----:B------:R-:W-:-:S02]  /*6fd0*/  F2FP.BF16.F32.PACK_AB R4, R20, R21 ;  /* 0x000000151404723e */ /* 0x000fc400000010ff */
[----:B------:R-:W-:Y:S02]  /*6fe0*/  F2FP.BF16.F32.PACK_AB R5, R9, R24 ;  /* 0x000000180905723e */ /* 0x000fe400000010ff */
[----:B------:R-:W-:Y:S02]  /*6ff0*/  F2FP.BF16.F32.PACK_AB R6, R13, R6 ;  /* 0x000000060d06723e */ /* 0x000fe400000010ff */
[----:B------:R-:W-:-:S05]  /*7000*/  F2FP.BF16.F32.PACK_AB R7, R8, R7 ;  /* 0x000000070807723e */ /* 0x000fca00000010ff */
[----:B------:R1:W-:Y:S02]  /*7010*/  STS.128 [R3+0x20400], R4 ;  /* 0x0204000403007388 */ /* 0x0003e40000000c00 */
.L_x_524:
[----:B------:R-:W-:Y:S05]  /*7020*/  BSYNC B2 ;  /* 0x0000000000027941 */ /* 0x000fea0003800000 */
.L_x_523:
[----:B------:R-:W-:Y:S05]  /*7030*/  @P1 BRA `(.L_x_522) ;  /* 0x0000000000981947 */ /* 0x000fea0003800000 */
[----:B-1----:R-:W1:Y:S01]  /*7040*/  LDS.128 R4, [R0] ;  /* 0x0000000000047984 */ /* 0x002e620000000c00 */
[----:B------:R-:W-:Y:S01]  /*7050*/  IMAD.U32 R15, R35, 0x10000, RZ ;  /* 0x00010000230f7824 */ /* 0x000fe200078e00ff */
[C---:B------:R-:W-:Y:S01]  /*7060*/  LOP3.LUT R12, R31.reuse, 0xffff0000, RZ, 0xc0, !PT ;  /* 0xffff00001f0c7812 */ /* 0x040fe200078ec0ff */
[----:B------:R-:W-:Y:S01]  /*7070*/  IMAD.U32 R13, R31, 0x10000, RZ ;  /* 0x000100001f0d7824 */ /* 0x000fe200078e00ff */
        /* <DEDUP_REMOVED lines=10> */
[C---:B------:R-:W-:Y:S01]  /*7120*/  FMUL.FTZ R24, R5.reuse, R14 ;  /* 0x0000000e05187220 */ /* 0x040fe20000410000 */
[C---:B------:R-:W-:Y:S01]  /*7130*/  FFMA.FTZ R21, R8.reuse, R13, -R21 ;  /* 0x0000000d08157223 */ /* 0x040fe20000010815 */
[----:B------:R-:W-:Y:S01]  /*7140*/  FFMA.FTZ R20, R8, R15, R4 ;  /* 0x0000000f08147223 */ /* 0x000fe20000010004 */
[-C--:B------:R-:W-:Y:S01]  /*7150*/  FMUL.FTZ R26, R5, R12.reuse ;  /* 0x0000000c051a7220 */ /* 0x080fe20000410000 */
[----:B------:R-:W-:Y:S01]  /*7160*/  LOP3.LUT R7, R7, 0xffff0000, RZ, 0xc0, !PT ;  /* 0xffff000007077812 */ /* 0x000fe200078ec0ff */
[----:B------:R-:W-:Y:S01]  /*7170*/  IMAD.U32 R13, R36, 0x10000, RZ ;  /* 0x00010000240d7824 */ /* 0x000fe200078e00ff */
[----:B------:R-:W-:Y:S01]  /*7180*/  SHF.L.U32 R5, R32, 0x10, RZ ;  /* 0x0000001020057819 */ /* 0x000fe200000006ff */
[C---:B------:R-:W-:Y:S01]  /*7190*/  FFMA.FTZ R24, R9.reuse, R12, -R24 ;  /* 0x0000000c09187223 */ /* 0x040fe20000010818 */
[----:B------:R-:W-:Y:S01]  /*71a0*/  LOP3.LUT R8, R36, 0xffff0000, RZ, 0xc0, !PT ;  /* 0xffff000024087812 */ /* 0x000fe200078ec0ff */
[----:B------:R-:W-:Y:S01]  /*71b0*/  FFMA.FTZ R9, R9, R14, R26 ;  /* 0x0000000e09097223 */ /* 0x000fe2000001001a */
[----:B------:R-:W-:Y:S01]  /*71c0*/  LOP3.LUT R4, R32, 0xffff0000, RZ, 0xc0, !PT ;  /* 0xffff000020047812 */ /* 0x000fe200078ec0ff */
[C---:B------:R-:W-:Y:S01]  /*71d0*/  FMUL.FTZ R15, R6.reuse, R13 ;  /* 0x0000000d060f7220 */ /* 0x040fe20000410000 */
[----:B------:R-:W-:Y:S01]  /*71e0*/  FMUL.FTZ R12, R6, R5 ;  /* 0x00000005060c7220 */ /* 0x000fe20000410000 */
[----:B------:R-:W-:-:S02]  /*71f0*/  FMUL.FTZ R14, R7, R8 ;  /* 0x00000008070e7220 */ /* 0x000fc40000410000 */
[-C--:B------:R-:W-:Y:S01]  /*7200*/  FMUL.FTZ R25, R7, R4.reuse ;  /* 0x0000000407197220 */ /* 0x080fe20000410000 */
[C---:B------:R-:W-:Y:S01]  /*7210*/  FFMA.FTZ R6, R10.reuse, R5, -R15 ;  /* 0x000000050a067223 */ /* 0x040fe2000001080f */
[----:B------:R-:W-:Y:S01]  /*7220*/  FFMA.FTZ R13, R10, R13, R12 ;  /* 0x0000000d0a0d7223 */ /* 0x000fe2000001000c */
[C---:B------:R-:W-:Y:S01]  /*7230*/  FFMA.FTZ R7, R11.reuse, R4, -R14 ;  /* 0x000000040b077223 */ /* 0x040fe2000001080e */
[----:B------:R-:W-:Y:S01]  /*7240*/  FFMA.FTZ R8, R11, R8, R25 ;  /* 0x000000080b087223 */ /* 0x000fe20000010019 */
[----:B------:R-:W-:Y:S02]  /*7250*/  F2FP.BF16.F32.PACK_AB R4, R20, R21 ;  /* 0x000000151404723e */ /* 0x000fe400000010ff */
[----:B------:R-:W-:Y:S02]  /*7260*/  F2FP.BF16.F32.PACK_AB R5, R9, R24 ;  /* 0x000000180905723e */ /* 0x000fe400000010ff */
[----:B------:R-:W-:Y:S02]  /*7270*/  F2FP.BF16.F32.PACK_AB R6, R13, R6 ;  /* 0x000000060d06723e */ /* 0x000fe400000010ff */
[----:B------:R-:W-:-:S05]  /*7280*/  F2FP.BF16.F32.PACK_AB R7, R8, R7 ;  /* 0x000000070807723e */ /* 0x000fca00000010ff */
[----:B------:R2:W-:Y:S02]  /*7290*/  STS.128 [R0], R4 ;  /* 0x0000000400007388 */ /* 0x0005e40000000c00 */
.L_x_522:
[----:B------:R-:W-:Y:S05]  /*72a0*/  BSYNC B1 ;  /* 0x0000000000017941 */ /* 0x000fea0003800000 */
.L_x_521:
[----:B------:R-:W-:-:S13]  /*72b0*/  ISETP.GE.AND P0, PT, R215, R30, PT ;  /* 0x0000001ed700720c */ /* 0x000fda0003f06270 */
[----:B------:R-:W-:Y:S05]  /*72c0*/  @P0 BRA `(.L_x_525) ;  /* 0x0000001000dc0947 */ /* 0x000fea0003800000 */
[----:B-12---:R-:W1:Y:S01]  /*72d0*/  LDC R4, c[0x0][0x3d4] ;  /* 0x0000f500ff047b82 */ /* 0x006e620000000800 */
        /* <DEDUP_REMOVED lines=10> */
[C---:B------:R-:W-:Y:S01]  /*7380*/  IMAD.U32 R20, R34.reuse, 0x10000, RZ ;  /* 0x0001000022147824 */ /* 0x040fe200078e00ff */
[----:B------:R-:W-:Y:S02]  /*7390*/  LOP3.LUT R25, R34, 0xffff0000, RZ, 0xc0, !PT ;  /* 0xffff000022197812 */ /* 0x000fe400078ec0ff */
[----:B------:R-:W-:Y:S01]  /*73a0*/  LOP3.LUT R21, R28, 0xffff0000, RZ, 0xc0, !PT ;  /* 0xffff00001c157812 */ /* 0x000fe200078ec0ff */
[C---:B-1----:R-:W-:Y:S01]  /*73b0*/  IMAD.U32 R8, R4.reuse, 0x10000, RZ ;  /* 0x0001000004087824 */ /* 0x042fe200078e00ff */
[----:B------:R-:W-:Y:S01]  /*73c0*/  LOP3.LUT R4, R4, 0xffff0000, RZ, 0xc0, !PT ;  /* 0xffff000004047812 */ /* 0x000fe200078ec0ff */
[C---:B0-----:R-:W-:Y:S01]  /*73d0*/  IMAD.U32 R9, R5.reuse, 0x10000, RZ ;  /* 0x0001000005097824 */ /* 0x041fe200078e00ff */
[----:B------:R-:W-:Y:S01]  /*73e0*/  LOP3.LUT R5, R5, 0xffff0000, RZ, 0xc0, !PT ;  /* 0xffff000005057812 */ /* 0x000fe200078ec0ff */
[C---:B------:R-:W-:Y:S01]  /*73f0*/  IMAD.U32 R10, R6.reuse, 0x10000, RZ ;  /* 0x00010000060a7824 */ /* 0x040fe200078e00ff */
[----:B------:R-:W-:Y:S01]  /*7400*/  LOP3.LUT R6, R6, 0xffff0000, RZ, 0xc0, !PT ;  /* 0xffff000006067812 */ /* 0x000fe200078ec0ff */
[-C--:B------:R-:W-:Y:S01]  /*7410*/  FMUL.FTZ R13, R14, R4.reuse ;  /* 0x000000040e0d7220 */ /* 0x080fe20000410000 */
[C---:B------:R-:W-:Y:S01]  /*7420*/  FMUL.FTZ R15, R12.reuse, R4 ;  /* 0x000000040c0f7220 */ /* 0x040fe20000410000 */
[C---:B------:R-:W-:Y:S01]  /*7430*/  IMAD.U32 R11, R7.reuse, 0x10000, RZ ;  /* 0x00010000070b7824 */ /* 0x040fe200078e00ff */
[----:B------:R-:W-:Y:S01]  /*7440*/  LOP3.LUT R7, R7, 0xffff0000, RZ, 0xc0, !PT ;  /* 0xffff000007077812 */ /* 0x000fe200078ec0ff */
[-C--:B------:R-:W-:Y:S01]  /*7450*/  FFMA.FTZ R13, R12, R8.reuse, -R13 ;  /* 0x000000080c0d7223 */ /* 0x080fe2000001080d */
[----:B------:R-:W-:Y:S01]  /*7460*/  FFMA.FTZ R8, R14, R8, R15 ;  /* 0x000000080e087223 */ /* 0x000fe2000001000f */
[----:B------:R-:W-:Y:S01]  /*7470*/  SHF.L.U32 R14, R28, 0x10, RZ ;  /* 0x000000101c0e7819 */ /* 0x000fe200000006ff */
[-C--:B------:R-:W-:Y:S01]  /*7480*/  FMUL.FTZ R4, R33, R5.reuse ;  /* 0x0000000521047220 */ /* 0x080fe20000410000 */
[C---:B------:R-:W-:Y:S01]  /*7490*/  FMUL.FTZ R12, R27.reuse, R5 ;  /* 0x000000051b0c7220 */ /* 0x040fe20000410000 */
[-C--:B------:R-:W-:Y:S01]  /*74a0*/  FMUL.FTZ R5, R20, R6.reuse ;  /* 0x0000000614057220 */ /* 0x080fe20000410000 */
[----:B------:R-:W-:Y:S01]  /*74b0*/  F2FP.BF16.F32.PACK_AB R8, R8, R13 ;  /* 0x0000000d0808723e */ /* 0x000fe200000010ff */
[-C--:B------:R-:W-:Y:S01]  /*74c0*/  FFMA.FTZ R4, R27, R9.reuse, -R4 ;  /* 0x000000091b047223 */ /* 0x080fe20000010804 */
[C---:B------:R-:W-:Y:S01]  /*74d0*/  FMUL.FTZ R15, R14.reuse, R6 ;  /* 0x000000060e0f7220 */ /* 0x040fe20000410000 */
[----:B------:R-:W-:Y:S01]  /*74e0*/  FFMA.FTZ R9, R33, R9, R12 ;  /* 0x0000000921097223 */ /* 0x000fe2000001000c */
[-C--:B------:R-:W-:Y:S01]  /*74f0*/  FMUL.FTZ R6, R25, R7.reuse ;  /* 0x0000000719067220 */ /* 0x080fe20000410000 */
[C---:B------:R-:W-:Y:S01]  /*7500*/  FMUL.FTZ R12, R21.reuse, R7 ;  /* 0x00000007150c7220 */ /* 0x040fe20000410000 */
[-C--:B------:R-:W-:Y:S01]  /*7510*/  FFMA.FTZ R5, R14, R10.reuse, -R5 ;  /* 0x0000000a0e057223 */ /* 0x080fe20000010805 */
[----:B------:R-:W-:Y:S01]  /*7520*/  FFMA.FTZ R10, R20, R10, R15 ;  /* 0x0000000a140a7223 */ /* 0x000fe2000001000f */
[-C--:B------:R-:W-:Y:S01]  /*7530*/  FFMA.FTZ R6, R21, R11.reuse, -R6 ;  /* 0x0000000b15067223 */ /* 0x080fe20000010806 */
[----:B------:R-:W-:Y:S01]  /*7540*/  FFMA.FTZ R11, R25, R11, R12 ;  /* 0x0000000b190b7223 */ /* 0x000fe2000001000c */
[----:B------:R-:W-:-:S02]  /*7550*/  F2FP.BF16.F32.PACK_AB R9, R9, R4 ;  /* 0x000000040909723e */ /* 0x000fc400000010ff */
[----:B------:R-:W-:Y:S02]  /*7560*/  F2FP.BF16.F32.PACK_AB R10, R10, R5 ;  /* 0x000000050a0a723e */ /* 0x000fe400000010ff */
[----:B------:R-:W-:-:S05]  /*7570*/  F2FP.BF16.F32.PACK_AB R11, R11, R6 ;  /* 0x000000060b0b723e */ /* 0x000fca00000010ff */
[----:B------:R1:W-:Y:S02]  /*7580*/  STS.128 [R3+0x21400], R8 ;  /* 0x0214000803007388 */ /* 0x0003e40000000c00 */
.L_x_527:
[----:B------:R-:W-:Y:S05]  /*7590*/  BSYNC B1 ;  /* 0x0000000000017941 */ /* 0x000fea0003800000 */
.L_x_526:
        /* <DEDUP_REMOVED lines=8> */
[C---:B------:R-:W-:Y:S01]  /*7620*/  IMAD.U32 R8, R5.reuse, 0x10000, RZ ;  /* 0x0001000005087824 */ /* 0x040fe200078e00ff */
[----:B------:R-:W-:Y:S01]  /*7630*/  LOP3.LUT R5, R5, 0xffff0000, RZ, 0xc0, !PT ;  /* 0xffff000005057812 */ /* 0x000fe200078ec0ff */
[C---:B0-----:R-:W-:Y:S01]  /*7640*/  IMAD.U32 R9, R6.reuse, 0x10000, RZ ;  /* 0x0001000006097824 */ /* 0x041fe200078e00ff */
[----:B------:R-:W-:Y:S01]  /*7650*/  LOP3.LUT R6, R6, 0xffff0000, RZ, 0xc0, !PT ;  /* 0xffff000006067812 */ /* 0x000fe200078ec0ff */
[-C--:B------:R-:W-:Y:S01]  /*7660*/  FMUL.FTZ R12, R15, R4.reuse ;  /* 0x000000040f0c7220 */ /* 0x080fe20000410000 */
[----:B------:R-:W-:Y:S01]  /*7670*/  FMUL.FTZ R4, R13, R4 ;  /* 0x000000040d047220 */ /* 0x000fe20000410000 */
[----:B------:R-:W-:-:S02]  /*7680*/  IMAD.U32 R10, R7, 0x10000, RZ ;  /* 0x00010000070a7824 */ /* 0x000fc400078e00ff */
[----:B------:R-:W-:Y:S01]  /*7690*/  FMUL.FTZ R11, R20, R5 ;  /* 0x00000005140b7220 */ /* 0x000fe20000410000 */
[-C--:B------:R-:W-:Y:S01]  /*76a0*/  FFMA.FTZ R12, R13, R3.reuse, -R12 ;  /* 0x000000030d0c7223 */ /* 0x080fe2000001080c */
[----:B------:R-:W-:Y:S01]  /*76b0*/  FFMA.FTZ R3, R15, R3, R4 ;  /* 0x000000030f037223 */ /* 0x000fe20000010004 */
[----:B------:R-:W-:Y:S01]  /*76c0*/  IMAD.U32 R15, R36, 0x10000, RZ ;  /* 0x00010000240f7824 */ /* 0x000fe200078e00ff */
[----:B------:R-:W-:Y:S01]  /*76d0*/  LOP3.LUT R7, R7, 0xffff0000, RZ, 0xc0, !PT ;  /* 0xffff000007077812 */ /* 0x000fe200078ec0ff */
[----:B------:R-:W-:Y:S01]  /*76e0*/  FMUL.FTZ R5, R14, R5 ;  /* 0x000000050e057220 */ /* 0x000fe20000410000 */
[----:B------:R-:W-:Y:S01]  /*76f0*/  IMAD.U32 R13, R32, 0x10000, RZ ;  /* 0x00010000200d7824 */ /* 0x000fe200078e00ff */
[----:B------:R-:W-:Y:S01]  /*7700*/  LOP3.LUT R36, R36, 0xffff0000, RZ, 0xc0, !PT ;  /* 0xffff000024247812 */ /* 0x000fe200078ec0ff */
[-C--:B------:R-:W-:Y:S01]  /*7710*/  FFMA.FTZ R11, R14, R8.reuse, -R11 ;  /* 0x000000080e0b7223 */ /* 0x080fe2000001080b */
[----:B------:R-:W-:Y:S01]  /*7720*/  LOP3.LUT R32, R32, 0xffff0000, RZ, 0xc0, !PT ;  /* 0xffff000020207812 */ /* 0x000fe200078ec0ff */
[----:B------:R-:W-:Y:S01]  /*7730*/  FFMA.FTZ R8, R20, R8, R5 ;  /* 0x0000000814087223 */ /* 0x000fe20000010005 */
[-C--:B------:R-:W-:Y:S01]  /*7740*/  FMUL.FTZ R4, R15, R6.reuse ;  /* 0x000000060f047220 */ /* 0x080fe20000410000 */
[-C--:B------:R-:W-:Y:S01]  /*7750*/  FMUL.FTZ R5, R36, R7.reuse ;  /* 0x0000000724057220 */ /* 0x080fe20000410000 */
[C---:B------:R-:W-:Y:S01]  /*7760*/  FMUL.FTZ R6, R13.reuse, R6 ;  /* 0x000000060d067220 */ /* 0x040fe20000410000 */
[C---:B------:R-:W-:Y:S01]  /*7770*/  FMUL.FTZ R7, R32.reuse, R7 ;  /* 0x0000000720077220 */ /* 0x040fe20000410000 */
[-C--:B------:R-:W-:Y:S01]  /*7780*/  FFMA.FTZ R4, R13, R9.reuse, -R4 ;  /* 0x000000090d047223 */ /* 0x080fe20000010804 */
[-C--:B------:R-:W-:Y:S01]  /*7790*/  FFMA.FTZ R5, R32, R10.reuse, -R5 ;  /* 0x0000000a20057223 */ /* 0x080fe20000010805 */
[----:B------:R-:W-:Y:S01]  /*77a0*/  FFMA.FTZ R9, R15, R9, R6 ;  /* 0x000000090f097223 */ /* 0x000fe20000010006 */
[----:B------:R-:W-:Y:S01]  /*77b0*/  FFMA.FTZ R10, R36, R10, R7 ;  /* 0x0000000a240a7223 */ /* 0x000fe20000010007 */
[----:B------:R-:W-:-:S02]  /*77c0*/  F2FP.BF16.F32.PACK_AB R12, R3, R12 ;  /* 0x0000000c030c723e */ /* 0x000fc400000010ff */
[----:B------:R-:W-:Y:S02]  /*77d0*/  F2FP.BF16.F32.PACK_AB R13, R8, R11 ;  /* 0x0000000b080d723e */ /* 0x000fe400000010ff */
[----:B------:R-:W-:Y:S02]  /*77e0*/  F2FP.BF16.F32.PACK_AB R14, R9, R4 ;  /* 0x00000004090e723e */ /* 0x000fe400000010ff */
[----:B------:R-:W-:-:S05]  /*77f0*/  F2FP.BF16.F32.PACK_AB R15, R10, R5 ;  /* 0x000000050a0f723e */ /* 0x000fca00000010ff */
[----:B------:R3:W-:Y:S01]  /*7800*/  STS.128 [R0+0x1000], R12 ;  /* 0x0010000c00007388 */ /* 0x0007e20000000c00 */
[----:B------:R-:W-:Y:S05]  /*7810*/  BRA `(.L_x_525) ;  /* 0x0000000c00887947 */ /* 0x000fea0003800000 */
.L_x_512:
[----:B------:R-:W0:Y:S01]  /*7820*/  LDC R45, c[0x0][0x3d4] ;  /* 0x0000f500ff2d7b82 */ /* 0x000e220000000800 */
[----:B------:R-:W-:Y:S01]  /*7830*/  IMAD R30, R25, -0x40, R30 ;  /* 0xffffffc0191e7824 */ /* 0x000fe200078e021e */
[----:B------:R-:W-:Y:S02]  /*7840*/  CS2R R34, SRZ ;  /* 0x0000000000227805 */ /* 0x000fe4000001ff00 */
[----:B------:R-:W-:Y:S02]  /*7850*/  CS2R R32, SRZ ;  /* 0x0000000000207805 */ /* 0x000fe4000001ff00 */
[----:B------:R-:W-:Y:S02]  /*7860*/  CS2R R6, SRZ ;  /* 0x0000000000067805 */ /* 0x000fe4000001ff00 */
[----:B------:R-:W-:Y:S02]  /*7870*/  CS2R R4, SRZ ;  /* 0x0000000000047805 */ /* 0x000fe4000001ff00 */
[----:B------:R-:W-:-:S02]  /*7880*/  VIMNMX R30, R30, 0x40, PT ;  /* 0x000000401e1e7848 */ /* 0x000fc40003fe0100 */
[----:B0-----:R-:W-:-:S04]  /*7890*/  ISETP.GE.AND P0, PT, R16, R45, PT ;  /* 0x0000002d1000720c */ /* 0x001fc80003f06270 */
[----:B------:R-:W-:-:S13]  /*78a0*/  ISETP.GE.OR P1, PT, R19, R30, P0 ;  /* 0x0000001e1300720c */ /* 0x000fda0000726670 */
[----:B------:R0:W5:Y:S04]  /*78b0*/  @!P1 LDG.E.128 R32, desc[UR40][R36.64] ;  /* 0x0000002824209981 */ /* 0x000168000c1e1d00 */
[----:B------:R0:W5:Y:S01]  /*78c0*/  @!P1 LDG.E.128 R4, desc[UR40][R38.64] ;  /* 0x0000002826049981 */ /* 0x000162000c1e1d00 */
[----:B------:R-:W-:Y:S01]  /*78d0*/  UMOV UR4, 0xffffffff ;  /* 0xffffffff00047882 */ /* 0x000fe20000000000 */
[----:B------:R-:W-:Y:S02]  /*78e0*/  LEA.HI R0, R202, R202, RZ, 0x1 ;  /* 0x000000caca007211 */ /* 0x000fe400078f08ff */
[----:B------:R-:W-:Y:S05]  /*78f0*/  BRA.DIV UR4, `(.L_x_528) ;  /* 0x000000d204547947 */ /* 0x000fea000b800000 */
.L_x_691:
[----:B------:R-:W-:Y:S01]  /*7900*/  UMOV UR4, 0xffffffff ;  /* 0xffffffff00047882 */ /* 0x000fe20000000000 */
[----:B------:R-:W-:Y:S02]  /*7910*/  LOP3.LUT R3, R0, 0xfffffffe, RZ, 0xc0, !PT ;  /* 0xfffffffe00037812 */ /* 0x000fe400078ec0ff */
[----:B------:R-:W-:Y:S05]  /*7920*/  BRA.DIV UR4, `(.L_x_529) ;  /* 0x000000d204707947 */ /* 0x000fea000b800000 */
.L_x_694:
[----:B------:R-:W-:Y:S01]  /*7930*/  UMOV UR4, 0xffffffff ;  /* 0xffffffff00047882 */ /* 0x000fe20000000000 */
[----:B------:R-:W-:Y:S02]  /*7940*/  IADD3 R3, R202, -R3, RZ ;  /* 0x80000003ca037210 */ /* 0x000fe40007ffe0ff */
[----:B------:R-:W-:Y:S05]  /*7950*/  BRA.DIV UR4, `(.L_x_530) ;  /* 0x000000d2048c7947 */ /* 0x000fea000b800000 */
.L_x_697:
[----:B------:R-:W-:Y:S01]  /*7960*/  UMOV UR4, 0xffffffff ;  /* 0xffffffff00047882 */ /* 0x000fe20000000000 */
[----:B------:R-:W-:Y:S02]  /*7970*/  SHF.L.U32 R3, R3, 0x1f, RZ ;  /* 0x0000001f03037819 */ /* 0x000fe400000006ff */
[----:B------:R-:W-:Y:S05]  /*7980*/  BRA.DIV UR4, `(.L_x_531) ;  /* 0x000000d204a87947 */ /* 0x000fea000b800000 */
.L_x_700:
[----:B------:R-:W1:Y:S01]  /*7990*/  SYNCS.PHASECHK.TRANS64.TRYWAIT P1, [R2+URZ+0x28c00], R3 ;  /* 0x028c0003020075a7 */ /* 0x000e62000802017f */
[----:B0----5:R-:W-:Y:S01]  /*79a0*/  IMAD.MOV.U32 R36, RZ, RZ, R32 ;  /* 0x000000ffff247224 */ /* 0x021fe200078e0020 */
[--C-:B------:R-:W-:Y:S01]  /*79b0*/  SHF.R.U64 R0, R32, 0x10, R33.reuse ;  /* 0x0000001020007819 */ /* 0x100fe20000001221 */
[----:B------:R-:W-:Y:S01]  /*79c0*/  IMAD.MOV.U32 R40, RZ, RZ, R4 ;  /* 0x000000ffff287224 */ /* 0x000fe200078e0004 */
[----:B------:R-:W-:Y:S01]  /*79d0*/  SHF.R.U32.HI R8, RZ, 0x10, R33 ;  /* 0x00000010ff087819 */ /* 0x000fe20000011621 */
[----:B------:R-:W-:Y:S01]  /*79e0*/  IMAD.MOV.U32 R41, RZ, RZ, R5 ;  /* 0x000000ffff297224 */ /* 0x000fe200078e0005 */
[----:B------:R-:W-:Y:S01]  /*79f0*/  PRMT R36, R36, 0x5410, R0 ;  /* 0x0000541024247816 */ /* 0x000fe20000000000 */
[----:B------:R-:W-:Y:S01]  /*7a00*/  IMAD.MOV.U32 R37, RZ, RZ, R33 ;  /* 0x000000ffff257224 */ /* 0x000fe200078e0021 */
[--C-:B------:R-:W-:Y:S01]  /*7a10*/  SHF.R.U64 R0, R4, 0x10, R5.reuse ;  /* 0x0000001004007819 */ /* 0x100fe20000001205 */
[----:B------:R-:W-:Y:S01]  /*7a20*/  IMAD.MOV.U32 R38, RZ, RZ, R34 ;  /* 0x000000ffff267224 */ /* 0x000fe200078e0022 */
[----:B------:R-:W-:Y:S01]  /*7a30*/  SHF.R.U32.HI R4, RZ, 0x10, R5 ;  /* 0x00000010ff047819 */ /* 0x000fe20000011605 */
[----:B------:R-:W-:Y:S01]  /*7a40*/  IMAD.MOV.U32 R39, RZ, RZ, R35 ;  /* 0x000000ffff277224 */ /* 0x000fe200078e0023 */
[----:B------:R-:W-:Y:S01]  /*7a50*/  SHF.R.U64 R5, R6, 0x10, R7 ;  /* 0x0000001006057819 */ /* 0x000fe20000001207 */
[----:B------:R-:W-:Y:S01]  /*7a60*/  IMAD.MOV.U32 R42, RZ, RZ, R6 ;  /* 0x000000ffff2a7224 */ /* 0x000fe200078e0006 */
[----:B------:R-:W-:Y:S01]  /*7a70*/  SHF.R.U64 R9, R34, 0x10, R35 ;  /* 0x0000001022097819 */ /* 0x000fe20000001223 */
[----:B------:R-:W-:Y:S01]  /*7a80*/  IMAD.MOV.U32 R43, RZ, RZ, R7 ;  /* 0x000000ffff2b7224 */ /* 0x000fe200078e0007 */
[----:B------:R-:W-:Y:S01]  /*7a90*/  SHF.R.U32.HI R10, RZ, 0x10, R35 ;  /* 0x00000010ff0a7819 */ /* 0x000fe20000011623 */
[----:B------:R-:W-:Y:S01]  /*7aa0*/  BSSY B1, `(.L_x_532) ;  /* 0x000000c000017945 */ /* 0x000fe20003800000 */
[----:B------:R-:W-:-:S02]  /*7ab0*/  SHF.R.U32.HI R6, RZ, 0x10, R7 ;  /* 0x00000010ff067819 */ /* 0x000fc40000011607 */
[-C--:B------:R-:W-:Y:S02]  /*7ac0*/  ISETP.GE.OR P2, PT, R19, R30.reuse, P0 ;  /* 0x0000001e1300720c */ /* 0x080fe40000746670 */
[----:B------:R-:W-:Y:S02]  /*7ad0*/  ISETP.GE.OR P0, PT, R215, R30, P0 ;  /* 0x0000001ed700720c */ /* 0x000fe40000706670 */
[----:B------:R-:W-:Y:S02]  /*7ae0*/  PRMT R37, R37, 0x5410, R8 ;  /* 0x0000541025257816 */ /* 0x000fe40000000008 */
[----:B------:R-:W-:Y:S02]  /*7af0*/  PRMT R38, R38, 0x5410, R9 ;  /* 0x0000541026267816 */ /* 0x000fe40000000009 */
[----:B------:R-:W-:Y:S02]  /*7b00*/  PRMT R39, R39, 0x5410, R10 ;  /* 0x0000541027277816 */ /* 0x000fe4000000000a */
[----:B------:R-:W-:-:S02]  /*7b10*/  PRMT R40, R40, 0x5410, R0 ;  /* 0x0000541028287816 */ /* 0x000fc40000000000 */
[----:B------:R-:W-:Y:S02]  /*7b20*/  PRMT R41, R41, 0x5410, R4 ;  /* 0x0000541029297816 */ /* 0x000fe40000000004 */
[----:B------:R-:W-:Y:S02]  /*7b30*/  PRMT R42, R42, 0x5410, R5 ;  /* 0x000054102a2a7816 */ /* 0x000fe40000000005 */
[----:B------:R-:W-:Y:S01]  /*7b40*/  PRMT R43, R43, 0x5410, R6 ;  /* 0x000054102b2b7816 */ /* 0x000fe20000000006 */
[----:B-1----:R-:W-:Y:S06]  /*7b50*/  @!P1 BRA `(.L_x_533) ;  /* 0x000000d0005c9947 */ /* 0x002fec0003800000 */
.L_x_701:
[----:B------:R-:W-:Y:S05]  /*7b60*/  BSYNC B1 ;  /* 0x0000000000017941 */ /* 0x000fea0003800000 */
.L_x_532:
[----:B------:R-:W-:Y:S04]  /*7b70*/  BSSY B1, `(.L_x_534) ;  /* 0x000005a000017945 */ /* 0x000fe80003800000 */
[----:B------:R-:W-:Y:S05]  /*7b80*/  @P2 BRA `(.L_x_535) ;  /* 0x0000000400602947 */ /* 0x000fea0003800000 */
[----:B------:R-:W-:Y:S01]  /*7b90*/  SHF.L.U32 R0, R186, 0x6, RZ ;  /* 0x00000006ba007819 */ /* 0x000fe200000006ff */
[----:B0-----:R-:W-:Y:S01]  /*7ba0*/  IMAD.IADD R3, R16, 0x1, R45 ;  /* 0x0000000110037824 */ /* 0x001fe200078e022d */
[C---:B------:R-:W-:Y:S01]  /*7bb0*/  LOP3.LUT R24, R40.reuse, 0xffff0000, RZ, 0xc0, !PT ;  /* 0xffff000028187812 */ /* 0x040fe200078ec0ff */
[----:B------:R-:W-:Y:S01]  /*7bc0*/  IMAD.U32 R27, R40, 0x10000, RZ ;  /* 0x00010000281b7824 */ /* 0x000fe200078e00ff */
[----:B------:R-:W-:Y:S01]  /*7bd0*/  LOP3.LUT R4, R0, 0x1c0, RZ, 0xc0, !PT ;  /* 0x000001c000047812 */ /* 0x000fe200078ec0ff */
[----:B------:R-:W-:-:S03]  /*7be0*/  IMAD.U32 R25, R36, 0x10000, RZ ;  /* 0x0001000024197824 */ /* 0x000fc600078e00ff */
[C---:B------:R-:W-:Y:S02]  /*7bf0*/  LOP3.LUT R0, R4.reuse, 0x38, R16, 0xf8, !PT ;  /* 0x0000003804007812 */ /* 0x040fe400078ef810 */
[----:B------:R-:W-:Y:S02]  /*7c00*/  SHF.R.U32.HI R5, RZ, 0x3, R4 ;  /* 0x00000003ff057819 */ /* 0x000fe40000011604 */
[----:B------:R-:W-:Y:S02]  /*7c10*/  LOP3.LUT R4, R4, 0x38, R3, 0xf8, !PT ;  /* 0x0000003804047812 */ /* 0x000fe400078ef803 */
[-C--:B------:R-:W-:Y:S02]  /*7c20*/  LOP3.LUT R0, R0, R5.reuse, RZ, 0x3c, !PT ;  /* 0x0000000500007212 */ /* 0x080fe400078e3cff */
[----:B------:R-:W-:-:S03]  /*7c30*/  LOP3.LUT R4, R4, R5, RZ, 0x3c, !PT ;  /* 0x0000000504047212 */ /* 0x000fc600078e3cff */
[----:B------:R-:W-:-:S04]  /*7c40*/  IMAD R3, R189, 0x200, R0 ;  /* 0x00000200bd037824 */ /* 0x000fc800078e0200 */
[----:B------:R-:W-:Y:S02]  /*7c50*/  IMAD R32, R3, 0x2, R2 ;  /* 0x0000000203207824 */ /* 0x000fe400078e0202 */
[----:B------:R-:W-:-:S03]  /*7c60*/  IMAD R3, R189, 0x200, R4 ;  /* 0x00000200bd037824 */ /* 0x000fc600078e0204 */
[----:B------:R-:W0:Y:S01]  /*7c70*/  LDS.128 R8, [R32+0x20400] ;  /* 0x0204000020087984 */ /* 0x000e220000000c00 */
[----:B------:R-:W-:-:S05]  /*7c80*/  IMAD R34, R3, 0x2, R2 ;  /* 0x0000000203227824 */ /* 0x000fca00078e0202 */
[----:B------:R-:W1:Y:S01]  /*7c90*/  LDS.128 R4, [R34+0x20400] ;  /* 0x0204000022047984 */ /* 0x000e620000000c00 */
[C---:B0-----:R-:W-:Y:S01]  /*7ca0*/  IMAD.U32 R0, R8.reuse, 0x10000, RZ ;  /* 0x0001000008007824 */ /* 0x041fe200078e00ff */
[----:B------:R-:W-:Y:S01]  /*7cb0*/  LOP3.LUT R3, R8, 0xffff0000, RZ, 0xc0, !PT ;  /* 0xffff000008037812 */ /* 0x000fe200078ec0ff */
[C---:B------:R-:W-:Y:S01]  /*7cc0*/  IMAD.U32 R12, R10.reuse, 0x10000, RZ ;  /* 0x000100000a0c7824 */ /* 0x040fe200078e00ff */
[----:B------:R-:W-:Y:S01]  /*7cd0*/  LOP3.LUT R10, R10, 0xffff0000, RZ, 0xc0, !PT ;  /* 0xffff00000a0a7812 */ /* 0x000fe200078ec0ff */
[----:B------:R-:W-:Y:S01]  /*7ce0*/  IMAD.U32 R8, R9, 0x10000, RZ ;  /* 0x0001000009087824 */ /* 0x000fe200078e00ff */
[----:B------:R-:W-:Y:S01]  /*7cf0*/  SHF.L.U32 R13, R11, 0x10, RZ ;  /* 0x000000100b0d7819 */ /* 0x000fe200000006ff */
[C---:B-1----:R-:W-:Y:S01]  /*7d00*/  IMAD.U32 R14, R4.reuse, 0x10000, RZ ;  /* 0x00010000040e7824 */ /* 0x042fe200078e00ff */
[----:B------:R-:W-:Y:S01]  /*7d10*/  LOP3.LUT R4, R4, 0xffff0000, RZ, 0xc0, !PT ;  /* 0xffff000004047812 */ /* 0x000fe200078ec0ff */
[C---:B------:R-:W-:Y:S01]  /*7d20*/  IMAD.U32 R20, R6.reuse, 0x10000, RZ ;  /* 0x0001000006147824 */ /* 0x040fe200078e00ff */
[----:B------:R-:W-:Y:S01]  /*7d30*/  LOP3.LUT R6, R6, 0xffff0000, RZ, 0xc0, !PT ;  /* 0xffff000006067812 */ /* 0x000fe200078ec0ff */
[C---:B------:R-:W-:Y:S01]  /*7d40*/  FMUL.FTZ R29, R14.reuse, R27 ;  /* 0x0000001b0e1d7220 */ /* 0x040fe20000410000 */
[-C--:B------:R-:W-:Y:S01]  /*7d50*/  FMUL.FTZ R31, R14, R25.reuse ;  /* 0x000000190e1f7220 */ /* 0x080fe20000410000 */
[----:B------:R-:W-:Y:S01]  /*7d60*/  LOP3.LUT R14, R36, 0xffff0000, RZ, 0xc0, !PT ;  /* 0xffff0000240e7812 */ /* 0x000fe200078ec0ff */
[----:B------:R-:W-:Y:S01]  /*7d70*/  FMUL.FTZ R28, R4, R24 ;  /* 0x00000018041c7220 */ /* 0x000fe20000410000 */
[----:B------:R-:W-:Y:S01]  /*7d80*/  FFMA.FTZ R26, R0, R25, -R29 ;  /* 0x00000019001a7223 */ /* 0x000fe2000001081d */
[----:B------:R-:W-:-:S02]  /*7d90*/  IMAD.U32 R29, R42, 0x10000, RZ ;  /* 0x000100002a1d7824 */ /* 0x000fc400078e00ff */
[----:B------:R-:W-:Y:S01]  /*7da0*/  FFMA.FTZ R31, R0, R27, R31 ;  /* 0x0000001b001f7223 */ /* 0x000fe2000001001f */
[----:B------:R-:W-:Y:S02]  /*7db0*/  IMAD.U32 R25, R38, 0x10000, RZ ;  /* 0x0001000026197824 */ /* 0x000fe400078e00ff */
[-C--:B------:R-:W-:Y:S01]  /*7dc0*/  FMUL.FTZ R4, R4, R14.reuse ;  /* 0x0000000e04047220 */ /* 0x080fe20000410000 */
[----:B------:R-:W-:Y:S01]  /*7dd0*/  FMUL.FTZ R35, R20, R29 ;  /* 0x0000001d14237220 */ /* 0x000fe20000410000 */
[----:B------:R-:W-:Y:S01]  /*7de0*/  LOP3.LUT R27, R42, 0xffff0000, RZ, 0xc0, !PT ;  /* 0xffff00002a1b7812 */ /* 0x000fe200078ec0ff */
[-C--:B------:R-:W-:Y:S01]  /*7df0*/  FMUL.FTZ R20, R20, R25.reuse ;  /* 0x0000001914147220 */ /* 0x080fe20000410000 */
[C---:B------:R-:W-:Y:S01]  /*7e00*/  FFMA.FTZ R33, R3.reuse, R14, -R28 ;  /* 0x0000000e03217223 */ /* 0x040fe2000001081c */
[----:B------:R-:W-:Y:S01]  /*7e10*/  FFMA.FTZ R24, R3, R24, R4 ;  /* 0x0000001803187223 */ /* 0x000fe20000010004 */
[----:B------:R-:W-:Y:S01]  /*7e20*/  FFMA.FTZ R35, R12, R25, -R35 ;  /* 0x000000190c237223 */ /* 0x000fe20000010823 */
[----:B------:R-:W-:Y:S01]  /*7e30*/  LOP3.LUT R3, R38, 0xffff0000, RZ, 0xc0, !PT ;  /* 0xffff000026037812 */ /* 0x000fe200078ec0ff */
[----:B------:R-:W-:Y:S01]  /*7e40*/  FFMA.FTZ R20, R12, R29, R20 ;  /* 0x0000001d0c147223 */ /* 0x000fe20000010014 */
[----:B------:R-:W-:Y:S01]  /*7e50*/  FMUL.FTZ R25, R6, R27 ;  /* 0x0000001b06197220 */ /* 0x000fe20000410000 */
[----:B------:R-:W-:Y:S01]  /*7e60*/  IMAD.U32 R15, R5, 0x10000, RZ ;  /* 0x00010000050f7824 */ /* 0x000fe200078e00ff */
[----:B------:R-:W-:Y:S01]  /*7e70*/  SHF.L.U32 R0, R37, 0x10, RZ ;  /* 0x0000001025007819 */ /* 0x000fe200000006ff */
[----:B------:R-:W-:-:S02]  /*7e80*/  IMAD.U32 R12, R41, 0x10000, RZ ;  /* 0x00010000290c7824 */ /* 0x000fc400078e00ff */
[-C--:B------:R-:W-:Y:S01]  /*7e90*/  FMUL.FTZ R29, R6, R3.reuse ;  /* 0x00000003061d7220 */ /* 0x080fe20000410000 */
[----:B------:R-:W-:Y:S02]  /*7ea0*/  IMAD.U32 R21, R7, 0x10000, RZ ;  /* 0x0001000007157824 */ /* 0x000fe400078e00ff */
[C---:B------:R-:W-:Y:S01]  /*7eb0*/  FFMA.FTZ R28, R10.reuse, R3, -R25 ;  /* 0x000000030a1c7223 */ /* 0x040fe20000010819 */
[----:B------:R-:W-:Y:S02]  /*7ec0*/  IMAD.U32 R14, R43, 0x10000, RZ ;  /* 0x000100002b0e7824 */ /* 0x000fe400078e00ff */
[----:B------:R-:W-:Y:S01]  /*7ed0*/  FMUL.FTZ R3, R15, R12 ;  /* 0x0000000c0f037220 */ /* 0x000fe20000410000 */
[----:B------:R-:W-:Y:S02]  /*7ee0*/  IMAD.U32 R4, R39, 0x10000, RZ ;  /* 0x0001000027047824 */ /* 0x000fe400078e00ff */
[----:B------:R-:W-:Y:S01]  /*7ef0*/  FMUL.FTZ R15, R15, R0 ;  /* 0x000000000f0f7220 */ /* 0x000fe20000410000 */
[C---:B------:R-:W-:Y:S01]  /*7f00*/  FMUL.FTZ R6, R21.reuse, R14 ;  /* 0x0000000e15067220 */ /* 0x040fe20000410000 */
[----:B------:R-:W-:Y:S01]  /*7f10*/  FFMA.FTZ R29, R10, R27, R29 ;  /* 0x0000001b0a1d7223 */ /* 0x000fe2000001001d */
[----:B------:R-:W-:Y:S01]  /*7f20*/  FMUL.FTZ R10, R21, R4 ;  /* 0x00000004150a7220 */ /* 0x000fe20000410000 */
[C---:B------:R-:W-:Y:S01]  /*7f30*/  FFMA.FTZ R3, R8.reuse, R0, -R3 ;  /* 0x0000000008037223 */ /* 0x040fe20000010803 */
[----:B------:R-:W-:Y:S01]  /*7f40*/  FFMA.FTZ R15, R8, R12, R15 ;  /* 0x0000000c080f7223 */ /* 0x000fe2000001000f */
[----:B------:R-:W-:Y:S01]  /*7f50*/  FFMA.FTZ R21, R13, R4, -R6 ;  /* 0x000000040d157223 */ /* 0x000fe20000010806 */
[----:B------:R-:W-:Y:S01]  /*7f60*/  LOP3.LUT R5, R5, 0xffff0000, RZ, 0xc0, !PT ;  /* 0xffff000005057812 */ /* 0x000fe200078ec0ff */
[----:B------:R-:W-:Y:S01]  /*7f70*/  FFMA.FTZ R13, R13, R14, R10 ;  /* 0x0000000e0d0d7223 */ /* 0x000fe2000001000a */
[----:B------:R-:W-:-:S02]  /*7f80*/  LOP3.LUT R7, R7, 0xffff0000, RZ, 0xc0, !PT ;  /* 0xffff000007077812 */ /* 0x000fc400078ec0ff */
[----:B------:R-:W-:Y:S02]  /*7f90*/  LOP3.LUT R6, R41, 0xffff0000, RZ, 0xc0, !PT ;  /* 0xffff000029067812 */ /* 0x000fe400078ec0ff */
[----:B------:R-:W-:Y:S02]  /*7fa0*/  LOP3.LUT R8, R43, 0xffff0000, RZ, 0xc0, !PT ;  /* 0xffff00002b087812 */ /* 0x000fe400078ec0ff */
[----:B------:R-:W-:Y:S01]  /*7fb0*/  LOP3.LUT R0, R37, 0xffff0000, RZ, 0xc0, !PT ;  /* 0xffff000025007812 */ /* 0x000fe200078ec0ff */
[----:B------:R-:W-:Y:S01]  /*7fc0*/  FMUL.FTZ R10, R5, R6 ;  /* 0x00000006050a7220 */ /* 0x000fe20000410000 */
[----:B------:R-:W-:Y:S01]  /*7fd0*/  LOP3.LUT R4, R39, 0xffff0000, RZ, 0xc0, !PT ;  /* 0xffff000027047812 */ /* 0x000fe200078ec0ff */
[----:B------:R-:W-:Y:S01]  /*7fe0*/  FMUL.FTZ R14, R7, R8 ;  /* 0x00000008070e7220 */ /* 0x000fe20000410000 */
[----:B------:R-:W-:Y:S01]  /*7ff0*/  LOP3.LUT R9, R9, 0xffff0000, RZ, 0xc0, !PT ;  /* 0xffff000009097812 */ /* 0x000fe200078ec0ff */
[----:B------:R-:W-:Y:S01]  /*8000*/  FMUL.FTZ R5, R5, R0 ;  /* 0x0000000005057220 */ /* 0x000fe20000410000 */
[----:B------:R-:W-:Y:S01]  /*8010*/  LOP3.LUT R11, R11, 0xffff0000, RZ, 0xc0, !PT ;  /* 0xffff00000b0b7812 */ /* 0x000fe200078ec0ff */
[----:B------:R-:W-:-:S02]  /*8020*/  FMUL.FTZ R7, R7, R4 ;  /* 0x0000000407077220 */ /* 0x000fc40000410000 */
[C---:B------:R-:W-:Y:S01]  /*8030*/  FFMA.FTZ R0, R9.reuse, R0, -R10 ;  /* 0x0000000009007223 */ /* 0x040fe2000001080a */
[----:B------:R-:W-:Y:S01]  /*8040*/  FFMA.FTZ R12, R9, R6, R5 ;  /* 0x00000006090c7223 */ /* 0x000fe20000010005 */
[C---:B------:R-:W-:Y:S01]  /*8050*/  FFMA.FTZ R14, R11.reuse, R4, -R14 ;  /* 0x000000040b0e7223 */ /* 0x040fe2000001080e */
[----:B------:R-:W-:Y:S01]  /*8060*/  FFMA.FTZ R30, R11, R8, R7 ;  /* 0x000000080b1e7223 */ /* 0x000fe20000010007 */
[----:B------:R-:W-:Y:S02]  /*8070*/  F2FP.BF16.F32.PACK_AB R4, R33, R26 ;  /* 0x0000001a2104723e */ /* 0x000fe400000010ff */
[----:B------:R-:W-:Y:S02]  /*8080*/  F2FP.BF16.F32.PACK_AB R6, R28, R35 ;  /* 0x000000231c06723e */ /* 0x000fe400000010ff */
[----:B------:R-:W-:Y:S02]  /*8090*/  F2FP.BF16.F32.PACK_AB R5, R0, R3 ;  /* 0x000000030005723e */ /* 0x000fe400000010ff */
[----:B------:R-:W-:-:S02]  /*80a0*/  F2FP.BF16.F32.PACK_AB R7, R14, R21 ;  /* 0x000000150e07723e */ /* 0x000fc400000010ff */
[----:B------:R-:W-:Y:S02]  /*80b0*/  F2FP.BF16.F32.PACK_AB R8, R24, R31 ;  /* 0x0000001f1808723e */ /* 0x000fe400000010ff */
[----:B------:R-:W-:Y:S01]  /*80c0*/  F2FP.BF16.F32.PACK_AB R10, R29, R20 ;  /* 0x000000141d0a723e */ /* 0x000fe200000010ff */
[----:B------:R1:W-:Y:S01]  /*80d0*/  STS.128 [R32+0x20400], R4 ;  /* 0x0204000420007388 */ /* 0x0003e20000000c00 */
[----:B------:R-:W-:Y:S02]  /*80e0*/  F2FP.BF16.F32.PACK_AB R9, R12, R15 ;  /* 0x0000000f0c09723e */ /* 0x000fe400000010ff */
[----:B------:R-:W-:-:S05]  /*80f0*/  F2FP.BF16.F32.PACK_AB R11, R30, R13 ;  /* 0x0000000d1e0b723e */ /* 0x000fca00000010ff */
[----:B------:R1:W-:Y:S02]  /*8100*/  STS.128 [R34+0x20400], R8 ;  /* 0x0204000822007388 */ /* 0x0003e40000000c00 */
.L_x_535:
[----:B------:R-:W-:Y:S05]  /*8110*/  BSYNC B1 ;  /* 0x0000000000017941 */ /* 0x000fea0003800000 */
.L_x_534:
[----:B------:R-:W-:Y:S05]  /*8120*/  @P0 BRA `(.L_x_525) ;  /* 0x0000000400440947 */ /* 0x000fea0003800000 */
[----:B0-----:R-:W-:Y:S01]  /*8130*/  IMAD.IADD R3, R16, 0x1, R45 ;  /* 0x0000000110037824 */ /* 0x001fe200078e022d */
[----:B-1----:R-:W0:Y:S01]  /*8140*/  LDS.128 R8, [R207+0x20400] ;  /* 0x02040000cf087984 */ /* 0x002e220000000c00 */
[C---:B------:R-:W-:Y:S01]  /*8150*/  IMAD.U32 R28, R40.reuse, 0x10000, RZ ;  /* 0x00010000281c7824 */ /* 0x040fe200078e00ff */
[----:B------:R-:W-:Y:S01]  /*8160*/  LOP3.LUT R40, R40, 0xffff0000, RZ, 0xc0, !PT ;  /* 0xffff000028287812 */ /* 0x000fe200078ec0ff */
[----:B------:R-:W-:Y:S01]  /*8170*/  IMAD.U32 R26, R36, 0x10000, RZ ;  /* 0x00010000241a7824 */ /* 0x000fe200078e00ff */
[----:B------:R-:W-:Y:S01]  /*8180*/  LOP3.LUT R3, R208, 0x38, R3, 0xf8, !PT ;  /* 0x00000038d0037812 */ /* 0x000fe200078ef803 */
[----:B------:R-:W-:Y:S01]  /*8190*/  IMAD.U32 R33, R42, 0x10000, RZ ;  /* 0x000100002a217824 */ /* 0x000fe200078e00ff */
[----:B------:R-:W-:Y:S02]  /*81a0*/  LOP3.LUT R36, R36, 0xffff0000, RZ, 0xc0, !PT ;  /* 0xffff000024247812 */ /* 0x000fe400078ec0ff */
[----:B------:R-:W-:Y:S02]  /*81b0*/  LOP3.LUT R0, R3, R214, RZ, 0x3c, !PT ;  /* 0x000000d603007212 */ /* 0x000fe400078e3cff */
[----:B------:R-:W-:-:S03]  /*81c0*/  LOP3.LUT R42, R42, 0xffff0000, RZ, 0xc0, !PT ;  /* 0xffff00002a2a7812 */ /* 0x000fc600078ec0ff */
[----:B------:R-:W-:-:S04]  /*81d0*/  IMAD.IADD R3, R209, 0x1, R0 ;  /* 0x00000001d1037824 */ /* 0x000fc800078e0200 */
[----:B------:R-:W-:-:S05]  /*81e0*/  IMAD R3, R3, 0x2, R2 ;  /* 0x0000000203037824 */ /* 0x000fca00078e0202 */
[----:B------:R-:W1:Y:S01]  /*81f0*/  LDS.128 R4, [R3+0x20400] ;  /* 0x0204000003047984 */ /* 0x000e620000000c00 */
[C---:B0-----:R-:W-:Y:S01]  /*8200*/  IMAD.U32 R0, R8.reuse, 0x10000, RZ ;  /* 0x0001000008007824 */ /* 0x041fe200078e00ff */
[----:B------:R-:W-:Y:S01]  /*8210*/  LOP3.LUT R8, R8, 0xffff0000, RZ, 0xc0, !PT ;  /* 0xffff000008087812 */ /* 0x000fe200078ec0ff */
[----:B------:R-:W-:Y:S01]  /*8220*/  IMAD.U32 R12, R9, 0x10000, RZ ;  /* 0x00010000090c7824 */ /* 0x000fe200078e00ff */
[C---:B------:R-:W-:Y:S01]  /*8230*/  SHF.L.U32 R13, R10.reuse, 0x10, RZ ;  /* 0x000000100a0d7819 */ /* 0x040fe200000006ff */
[----:B------:R-:W-:Y:S01]  /*8240*/  IMAD.U32 R14, R11, 0x10000, RZ ;  /* 0x000100000b0e7824 */ /* 0x000fe200078e00ff */
[----:B------:R-:W-:Y:S02]  /*8250*/  LOP3.LUT R10, R10, 0xffff0000, RZ, 0xc0, !PT ;  /* 0xffff00000a0a7812 */ /* 0x000fe400078ec0ff */
[----:B------:R-:W-:Y:S02]  /*8260*/  LOP3.LUT R9, R9, 0xffff0000, RZ, 0xc0, !PT ;  /* 0xffff000009097812 */ /* 0x000fe400078ec0ff */
[----:B------:R-:W-:Y:S01]  /*8270*/  LOP3.LUT R11, R11, 0xffff0000, RZ, 0xc0, !PT ;  /* 0xffff00000b0b7812 */ /* 0x000fe200078ec0ff */
[C---:B-1----:R-:W-:Y:S01]  /*8280*/  IMAD.U32 R15, R4.reuse, 0x10000, RZ ;  /* 0x00010000040f7824 */ /* 0x042fe200078e00ff */
[----:B------:R-:W-:Y:S01]  /*8290*/  LOP3.LUT R4, R4, 0xffff0000, RZ, 0xc0, !PT ;  /* 0xffff000004047812 */ /* 0x000fe200078ec0ff */
[C---:B------:R-:W-:Y:S01]  /*82a0*/  IMAD.U32 R20, R5.reuse, 0x10000, RZ ;  /* 0x0001000005147824 */ /* 0x040fe200078e00ff */
[----:B------:R-:W-:Y:S01]  /*82b0*/  LOP3.LUT R5, R5, 0xffff0000, RZ, 0xc0, !PT ;  /* 0xffff000005057812 */ /* 0x000fe200078ec0ff */
[-C--:B------:R-:W-:Y:S01]  /*82c0*/  FMUL.FTZ R25, R28, R15.reuse ;  /* 0x0000000f1c197220 */ /* 0x080fe20000410000 */
[----:B------:R-:W-:Y:S01]  /*82d0*/  FMUL.FTZ R15, R26, R15 ;  /* 0x0000000f1a0f7220 */ /* 0x000fe20000410000 */
[-C--:B------:R-:W-:Y:S01]  /*82e0*/  FMUL.FTZ R27, R40, R4.reuse ;  /* 0x00000004281b7220 */ /* 0x080fe20000410000 */
[----:B------:R-:W-:Y:S01]  /*82f0*/  FMUL.FTZ R29, R36, R4 ;  /* 0x00000004241d7220 */ /* 0x000fe20000410000 */
[----:B------:R-:W-:Y:S01]  /*8300*/  FFMA.FTZ R25, R26, R0, -R25 ;  /* 0x000000001a197223 */ /* 0x000fe20000010819 */
[----:B------:R-:W-:-:S02]  /*8310*/  IMAD.U32 R26, R41, 0x10000, RZ ;  /* 0x00010000291a7824 */ /* 0x000fc400078e00ff */
[----:B------:R-:W-:Y:S01]  /*8320*/  FFMA.FTZ R15, R28, R0, R15 ;  /* 0x000000001c0f7223 */ /* 0x000fe2000001000f */
[----:B------:R-:W-:Y:S01]  /*8330*/  SHF.L.U32 R0, R37, 0x10, RZ ;  /* 0x0000001025007819 */ /* 0x000fe200000006ff */
[----:B------:R-:W-:Y:S01]  /*8340*/  FFMA.FTZ R4, R36, R8, -R27 ;  /* 0x0000000824047223 */ /* 0x000fe2000001081b */
[----:B------:R-:W-:Y:S01]  /*8350*/  FMUL.FTZ R27, R26, R20 ;  /* 0x000000141a1b7220 */ /* 0x000fe20000410000 */
[----:B------:R-:W-:Y:S02]  /*8360*/  IMAD.U32 R21, R6, 0x10000, RZ ;  /* 0x0001000006157824 */ /* 0x000fe400078e00ff */
[----:B------:R-:W-:Y:S01]  /*8370*/  FFMA.FTZ R8, R40, R8, R29 ;  /* 0x0000000828087223 */ /* 0x000fe2000001001d */
[C---:B------:R-:W-:Y:S01]  /*8380*/  FMUL.FTZ R31, R0.reuse, R20 ;  /* 0x00000014001f7220 */ /* 0x040fe20000410000 */
[-C--:B------:R-:W-:Y:S01]  /*8390*/  FFMA.FTZ R27, R0, R12.reuse, -R27 ;  /* 0x0000000c001b7223 */ /* 0x080fe2000001081b */
[----:B------:R-:W-:Y:S02]  /*83a0*/  IMAD.U32 R29, R38, 0x10000, RZ ;  /* 0x00010000261d7824 */ /* 0x000fe400078e00ff */
[----:B------:R-:W-:Y:S01]  /*83b0*/  FMUL.FTZ R0, R33, R21 ;  /* 0x0000001521007220 */ /* 0x000fe20000410000 */
[----:B------:R-:W-:Y:S01]  /*83c0*/  FFMA.FTZ R31, R26, R12, R31 ;  /* 0x0000000c1a1f7223 */ /* 0x000fe2000001001f */
[----:B------:R-:W-:-:S02]  /*83d0*/  IMAD.U32 R24, R7, 0x10000, RZ ;  /* 0x0001000007187824 */ /* 0x000fc400078e00ff */
[C---:B------:R-:W-:Y:S01]  /*83e0*/  FMUL.FTZ R20, R29.reuse, R21 ;  /* 0x000000151d147220 */ /* 0x040fe20000410000 */
[-C--:B------:R-:W-:Y:S01]  /*83f0*/  FFMA.FTZ R12, R29, R13.reuse, -R0 ;  /* 0x0000000d1d0c7223 */ /* 0x080fe20000010800 */
[----:B------:R-:W-:Y:S01]  /*8400*/  IMAD.U32 R26, R43, 0x10000, RZ ;  /* 0x000100002b1a7824 */ /* 0x000fe200078e00ff */
[----:B------:R-:W-:Y:S01]  /*8410*/  LOP3.LUT R6, R6, 0xffff0000, RZ, 0xc0, !PT ;  /* 0xffff000006067812 */ /* 0x000fe200078ec0ff */
[----:B------:R-:W-:Y:S01]  /*8420*/  IMAD.U32 R0, R39, 0x10000, RZ ;  /* 0x0001000027007824 */ /* 0x000fe200078e00ff */
[----:B------:R-:W-:Y:S01]  /*8430*/  LOP3.LUT R38, R38, 0xffff0000, RZ, 0xc0, !PT ;  /* 0xffff000026267812 */ /* 0x000fe200078ec0ff */
[----:B------:R-:W-:Y:S01]  /*8440*/  FFMA.FTZ R20, R33, R13, R20 ;  /* 0x0000000d21147223 */ /* 0x000fe20000010014 */
[----:B------:R-:W-:Y:S01]  /*8450*/  LOP3.LUT R7, R7, 0xffff0000, RZ, 0xc0, !PT ;  /* 0xffff000007077812 */ /* 0x000fe200078ec0ff */
[-C--:B------:R-:W-:Y:S01]  /*8460*/  FMUL.FTZ R13, R26, R24.reuse ;  /* 0x000000181a0d7220 */ /* 0x080fe20000410000 */
[----:B------:R-:W-:Y:S01]  /*8470*/  FMUL.FTZ R33, R0, R24 ;  /* 0x0000001800217220 */ /* 0x000fe20000410000 */
[----:B------:R-:W-:Y:S01]  /*8480*/  LOP3.LUT R41, R41, 0xffff0000, RZ, 0xc0, !PT ;  /* 0xffff000029297812 */ /* 0x000fe200078ec0ff */
[-C--:B------:R-:W-:Y:S01]  /*8490*/  FMUL.FTZ R21, R42, R6.reuse ;  /* 0x000000062a157220 */ /* 0x080fe20000410000 */
[----:B------:R-:W-:Y:S01]  /*84a0*/  LOP3.LUT R37, R37, 0xffff0000, RZ, 0xc0, !PT ;  /* 0xffff000025257812 */ /* 0x000fe200078ec0ff */
[----:B------:R-:W-:Y:S01]  /*84b0*/  FMUL.FTZ R29, R38, R6 ;  /* 0x00000006261d7220 */ /* 0x000fe20000410000 */
[----:B------:R-:W-:Y:S01]  /*84c0*/  LOP3.LUT R43, R43, 0xffff0000, RZ, 0xc0, !PT ;  /* 0xffff00002b2b7812 */ /* 0x000fe200078ec0ff */
[-C--:B------:R-:W-:Y:S01]  /*84d0*/  FFMA.FTZ R13, R0, R14.reuse, -R13 ;  /* 0x0000000e000d7223 */ /* 0x080fe2000001080d */
[----:B------:R-:W-:Y:S01]  /*84e0*/  LOP3.LUT R39, R39, 0xffff0000, RZ, 0xc0, !PT ;  /* 0xffff000027277812 */ /* 0x000fe200078ec0ff */
[----:B------:R-:W-:Y:S01]  /*84f0*/  FFMA.FTZ R33, R26, R14, R33 ;  /* 0x0000000e1a217223 */ /* 0x000fe20000010021 */
[-C--:B------:R-:W-:Y:S01]  /*8500*/  FMUL.FTZ R0, R41, R5.reuse ;  /* 0x0000000529007220 */ /* 0x080fe20000410000 */
[----:B------:R-:W-:Y:S01]  /*8510*/  FMUL.FTZ R6, R37, R5 ;  /* 0x0000000525067220 */ /* 0x000fe20000410000 */
[-C--:B------:R-:W-:Y:S01]  /*8520*/  FMUL.FTZ R14, R43, R7.reuse ;  /* 0x000000072b0e7220 */ /* 0x080fe20000410000 */
[----:B------:R-:W-:Y:S01]  /*8530*/  FMUL.FTZ R24, R39, R7 ;  /* 0x0000000727187220 */ /* 0x000fe20000410000 */
[-C--:B------:R-:W-:Y:S01]  /*8540*/  FFMA.FTZ R21, R38, R10.reuse, -R21 ;  /* 0x0000000a26157223 */ /* 0x080fe20000010815 */
[----:B------:R-:W-:Y:S01]  /*8550*/  FFMA.FTZ R29, R42, R10, R29 ;  /* 0x0000000a2a1d7223 */ /* 0x000fe2000001001d */
[-C--:B------:R-:W-:Y:S01]  /*8560*/  FFMA.FTZ R0, R37, R9.reuse, -R0 ;  /* 0x0000000925007223 */ /* 0x080fe20000010800 */
[----:B------:R-:W-:Y:S01]  /*8570*/  FFMA.FTZ R10, R41, R9, R6 ;  /* 0x00000009290a7223 */ /* 0x000fe20000010006 */
[-C--:B------:R-:W-:Y:S01]  /*8580*/  FFMA.FTZ R14, R39, R11.reuse, -R14 ;  /* 0x0000000b270e7223 */ /* 0x080fe2000001080e */
[----:B------:R-:W-:Y:S01]  /*8590*/  FFMA.FTZ R24, R43, R11, R24 ;  /* 0x0000000b2b187223 */ /* 0x000fe20000010018 */
[----:B------:R-:W-:-:S02]  /*85a0*/  F2FP.BF16.F32.PACK_AB R30, R29, R20 ;  /* 0x000000141d1e723e */ /* 0x000fc400000010ff */
[----:B------:R-:W-:Y:S02]  /*85b0*/  F2FP.BF16.F32.PACK_AB R6, R21, R12 ;  /* 0x0000000c1506723e */ /* 0x000fe400000010ff */
[----:B------:R-:W-:Y:S02]  /*85c0*/  F2FP.BF16.F32.PACK_AB R4, R4, R25 ;  /* 0x000000190404723e */ /* 0x000fe400000010ff */
[----:B------:R-:W-:Y:S02]  /*85d0*/  F2FP.BF16.F32.PACK_AB R5, R0, R27 ;  /* 0x0000001b0005723e */ /* 0x000fe400000010ff */
[----:B------:R-:W-:Y:S02]  /*85e0*/  F2FP.BF16.F32.PACK_AB R29, R10, R31 ;  /* 0x0000001f0a1d723e */ /* 0x000fe400000010ff */
[----:B------:R-:W-:Y:S02]  /*85f0*/  F2FP.BF16.F32.PACK_AB R7, R14, R13 ;  /* 0x0000000d0e07723e */ /* 0x000fe400000010ff */
[----:B------:R-:W-:-:S02]  /*8600*/  F2FP.BF16.F32.PACK_AB R28, R8, R15 ;  /* 0x0000000f081c723e */ /* 0x000fc400000010ff */
[----:B------:R-:W-:Y:S01]  /*8610*/  F2FP.BF16.F32.PACK_AB R31, R24, R33 ;  /* 0x00000021181f723e */ /* 0x000fe200000010ff */
[----:B------:R4:W-:Y:S04]  /*8620*/  STS.128 [R207+0x20400], R4 ;  /* 0x02040004cf007388 */ /* 0x0009e80000000c00 */
[----:B------:R4:W-:Y:S02]  /*8630*/  STS.128 [R3+0x20400], R28 ;  /* 0x0204001c03007388 */ /* 0x0009e40000000c00 */
.L_x_525:
[----:B------:R-:W-:Y:S05]  /*8640*/  BSYNC B0 ;  /* 0x0000000000007941 */ /* 0x000fea0003800000 */
.L_x_511:
[----:B------:R-:W-:Y:S01]  /*8650*/  @!PT LDS RZ, [RZ] ;  /* 0x00000000fffff984 */ /* 0x000fe20000000800 */
[----:B------:R-:W-:Y:S01]  /*8660*/  @!PT LDS RZ, [RZ] ;  /* 0x00000000fffff984 */ /* 0x000fe20000000800 */
[----:B------:R-:W-:Y:S01]  /*8670*/  @!PT LDS RZ, [RZ] ;  /* 0x00000000fffff984 */ /* 0x000fe20000000800 */
[----:B------:R-:W-:Y:S01]  /*8680*/  @!PT LDS RZ, [RZ] ;  /* 0x00000000fffff984 */ /* 0x000fe20000000800 */
[----:B------:R5:W-:Y:S06]  /*8690*/  MEMBAR.ALL.CTA ;  /* 0x0000000000007992 */ /* 0x000bec0000008000 */
[----:B-----5:R-:W5:Y:S01]  /*86a0*/  FENCE.VIEW.ASYNC.S ;  /* 0x00000000000073c6 */ /* 0x020f620000000000 */
[----:B------:R-:W-:Y:S05]  /*86b0*/  WARPSYNC.ALL ;  /* 0x0000000000007948 */ /* 0x000fea0003800000 */
[----:B-----5:R-:W-:Y:S06]  /*86c0*/  BAR.SYNC.DEFER_BLOCKING 0xd, 0x80 ;  /* 0x0342000000007b1d */ /* 0x020fec0000010000 */
.L_x_508:
[----:B------:R-:W-:-:S13]  /*86d0*/  ISETP.NE.AND P0, PT, R184, 0x3, PT ;  /* 0x00000003b800780c */ /* 0x000fda0003f05270 */
[----:B------:R-:W-:Y:S05]  /*86e0*/  @!P0 BRA `(.L_x_536) ;  /* 0x0000000000048947 */ /* 0x000fea0003800000 */
[----:B------:R-:W-:Y:S01]  /*86f0*/  BPT.TRAP 0x1 ;  /* 0x000000040000795c */ /* 0x000fe20000300000 */
.L_x_536:
[----:B---3--:R-:W-:Y:S01]  /*8700*/  IMAD R15, R18, 0x8, R2 ;  /* 0x00000008120f7824 */ /* 0x008fe200078e0202 */
[----:B------:R-:W-:-:S04]  /*8710*/  SHF.L.U32 R58, R23, 0x1f, RZ ;  /* 0x0000001f173a7819 */ /* 0x000fc800000006ff */
[----:B------:R3:W0:Y:S01]  /*8720*/  SYNCS.PHASECHK.TRANS64.TRYWAIT P1, [R15+URZ+0x28c30], R58 ;  /* 0x028c303a0f0075a7 */ /* 0x000622000802017f */
[----:B------:R-:W-:Y:S05]  /*8730*/  @!P0 BRA `(.L_x_537) ;  /* 0x0000000000048947 */ /* 0x000fea0003800000 */
[----:B------:R-:W-:Y:S01]  /*8740*/  BPT.TRAP 0x1 ;  /* 0x000000040000795c */ /* 0x000fe20000300000 */
.L_x_537:
[C---:B--2---:R-:W-:Y:S02]  /*8750*/  VIADD R0, R2.reuse, 0x22400 ;  /* 0x0002240002007836 */ /* 0x044fe40000000000 */
[----:B01--4-:R-:W-:-:S03]  /*8760*/  VIADD R3, R2, 0x20400 ;  /* 0x0002040002037836 */ /* 0x013fc60000000000 */
[----:B------:R-:W-:Y:S02]  /*8770*/  SHF.R.U32.HI R0, RZ, 0x4, R0 ;  /* 0x00000004ff007819 */ /* 0x000fe40000011600 */
[----:B------:R-:W-:Y:S02]  /*8780*/  SHF.R.U32.HI R3, RZ, 0x4, R3 ;  /* 0x00000004ff037819 */ /* 0x000fe40000011603 */
[----:B------:R-:W-:Y:S02]  /*8790*/  LOP3.LUT R0, R0, 0x3fff, RZ, 0xc0, !PT ;  /* 0x00003fff00007812 */ /* 0x000fe400078ec0ff */
[----:B------:R-:W-:Y:S02]  /*87a0*/  LOP3.LUT R3, R3, 0x3fff, RZ, 0xc0, !PT ;  /* 0x00003fff03037812 */ /* 0x000fe400078ec0ff */
[----:B------:R-:W-:Y:S01]  /*87b0*/  LOP3.LUT R0, R0, 0x10000, RZ, 0xfc, !PT ;  /* 0x0001000000007812 */ /* 0x000fe200078efcff */
[----:B------:R-:W-:Y:S06]  /*87c0*/  @P1 BRA `(.L_x_538) ;  /* 0x0000000000081947 */ /* 0x000fec0003800000 */
[----:B------:R-:W0:Y:S02]  /*87d0*/  SYNCS.PHASECHK.TRANS64.TRYWAIT P1, [R15+URZ+0x28c30], R58 ;  /* 0x028c303a0f0075a7 */ /* 0x000e24000802017f */
[----:B0-----:R-:W-:Y:S05]  /*87e0*/  @!P1 BRA `(.L_x_539) ;  /* 0x000000c4004c9947 */ /* 0x001fea0003800000 */
.L_x_538:
[----:B------:R-:W-:Y:S01]  /*87f0*/  IMAD R10, R18, 0x200, R0 ;  /* 0x00000200120a7824 */ /* 0x000fe200078e0200 */
[----:B------:R-:W-:Y:S01]  /*8800*/  LOP3.LUT R4, R3, 0x10000, RZ, 0xfc, !PT ;  /* 0x0001000003047812 */ /* 0x000fe200078efcff */
[----:B------:R-:W-:Y:S01]  /*8810*/  IMAD.MOV.U32 R11, RZ, RZ, 0x40000040 ;  /* 0x40000040ff0b7424 */ /* 0x000fe200078e00ff */
[----:B------:R-:W-:Y:S01]  /*8820*/  MOV R5, 0x40000040 ;  /* 0x4000004000057802 */ /* 0x000fe20000000f00 */
[----:B------:R-:W-:Y:S05]  /*8830*/  WARPSYNC.ALL ;  /* 0x0000000000007948 */ /* 0x000fea0003800000 */
[C---:B------:R-:W-:Y:S01]  /*8840*/  R2UR UR4, R4.reuse ;  /* 0x00000000040472ca */ /* 0x040fe200000e0000 */
[----:B-----5:R-:W-:Y:S01]  /*8850*/  WARPGROUP.ARRIVE ;  /* 0x00000000000079c5 */ /* 0x020fe20000000000 */
[----:B------:R-:W-:Y:S01]  /*8860*/  R2UR UR5, R5 ;  /* 0x00000000050572ca */ /* 0x000fe200000e0000 */
[----:B------:R-:W-:Y:S01]  /*8870*/  VIADD R8, R4, 0x2 ;  /* 0x0000000204087836 */ /* 0x000fe20000000000 */
[C---:B------:R-:W-:Y:S01]  /*8880*/  R2UR UR6, R10.reuse ;  /* 0x000000000a0672ca */ /* 0x040fe200000e0000 */
[C---:B------:R-:W-:Y:S01]  /*8890*/  VIADD R6, R10.reuse, 0x2 ;  /* 0x000000020a067836 */ /* 0x040fe20000000000 */
[----:B------:R-:W-:Y:S01]  /*88a0*/  R2UR UR7, R11 ;  /* 0x000000000b0772ca */ /* 0x000fe200000e0000 */
[----:B------:R-:W-:Y:S01]  /*88b0*/  IMAD.MOV.U32 R9, RZ, RZ, 0x40000040 ;  /* 0x40000040ff097424 */ /* 0x000fe200078e00ff */
[----:B------:R-:W-:Y:S01]  /*88c0*/  MOV R13, 0x40000040 ;  /* 0x40000040000d7802 */ /* 0x000fe20000000f00 */
[----:B------:R-:W-:Y:S01]  /*88d0*/  IMAD.MOV.U32 R7, RZ, RZ, 0x40000040 ;  /* 0x40000040ff077424 */ /* 0x000fe200078e00ff */
[----:B------:R-:W1:Y:S01]  /*88e0*/  S2R R60, SR_TID.X ;  /* 0x00000000003c7919 */ /* 0x000e620000002100 */
[----:B------:R-:W-:-:S02]  /*88f0*/  VIADD R12, R10, 0x4 ;  /* 0x000000040a0c7836 */ /* 0x000fc40000000000 */
[----:B------:R-:W-:Y:S02]  /*8900*/  VIADD R10, R10, 0x6 ;  /* 0x000000060a0a7836 */ /* 0x000fe40000000000 */
[----:B------:R-:W-:Y:S02]  /*8910*/  IMAD.MOV.U32 R5, RZ, RZ, 0x40000040 ;  /* 0x40000040ff057424 */ /* 0x000fe400078e00ff */
[----:B------:R-:W-:Y:S02]  /*8920*/  IMAD.MOV.U32 R11, RZ, RZ, 0x40000040 ;  /* 0x40000040ff0b7424 */ /* 0x000fe400078e00ff */
[----:B------:R-:W-:Y:S01]  /*8930*/  HGMMA.64x64x16.F32.BF16 R24, gdesc[UR4], RZ, !UPT, gsb0 ;  /* 0x00e00000041879f0 */ /* 0x000fe2000c0018ff */
[----:B------:R-:W-:Y:S01]  /*8940*/  R2UR UR4, R8 ;  /* 0x00000000080472ca */ /* 0x000fe200000e0000 */
[----:B------:R-:W-:Y:S01]  /*8950*/  IMAD R3, R182, -0x40, R168 ;  /* 0xffffffc0b6037824 */ /* 0x000fe200078e02a8 */
[----:B------:R-:W-:Y:S02]  /*8960*/  R2UR UR5, R9 ;  /* 0x00000000090572ca */ /* 0x000fe400000e0000 */
[----:B------:R-:W-:Y:S01]  /*8970*/  R2UR UR6, R6 ;  /* 0x00000000060672ca */ /* 0x000fe200000e0000 */
[----:B------:R-:W-:Y:S01]  /*8980*/  VIADD R6, R4, 0x4 ;  /* 0x0000000404067836 */ /* 0x000fe20000000000 */
[----:B------:R-:W-:Y:S01]  /*8990*/  R2UR UR7, R7 ;  /* 0x00000000070772ca */ /* 0x000fe200000e0000 */
[----:B------:R-:W-:Y:S01]  /*89a0*/  IMAD.MOV.U32 R7, RZ, RZ, 0x40000040 ;  /* 0x40000040ff077424 */ /* 0x000fe200078e00ff */
[----:B------:R-:W-:Y:S01]  /*89b0*/  IADD3 R3, -R190, 0x40, R3 ;  /* 0x00000040be037810 */ /* 0x000fe20007ffe103 */
[----:B------:R-:W-:-:S03]  /*89c0*/  VIADD R4, R4, 0x6 ;  /* 0x0000000604047836 */ /* 0x000fc60000000000 */
[C---:B------:R-:W-:Y:S02]  /*89d0*/  ISETP.GT.AND P5, PT, R3.reuse, RZ, PT ;  /* 0x000000ff0300720c */ /* 0x040fe40003fa4270 */
[C---:B------:R-:W-:Y:S02]  /*89e0*/  ISETP.GT.AND P4, PT, R3.reuse, 0x1, PT ;  /* 0x000000010300780c */ /* 0x040fe40003f84270 */
[C---:B------:R-:W-:Y:S02]  /*89f0*/  ISETP.GT.AND P3, PT, R3.reuse, 0x8, PT ;  /* 0x000000080300780c */ /* 0x040fe40003f64270 */
[C---:B------:R-:W-:Y:S02]  /*8a00*/  ISETP.GT.AND P2, PT, R3.reuse, 0x9, PT ;  /* 0x000000090300780c */ /* 0x040fe40003f44270 */
[C---:B------:R-:W-:Y:S02]  /*8a10*/  ISETP.GT.AND P1, PT, R3.reuse, 0x10, PT ;  /* 0x000000100300780c */ /* 0x040fe40003f24270 */
[----:B------:R-:W-:-:S02]  /*8a20*/  ISETP.GT.AND P6, PT, R3, 0x11, PT ;  /* 0x000000110300780c */ /* 0x000fc40003fc4270 */
[----:B-1----:R-:W-:Y:S01]  /*8a30*/  LOP3.LUT R60, R60, 0x7f, RZ, 0xc0, !PT ;  /* 0x0000007f3c3c7812 */ /* 0x002fe200078ec0ff */
[----:B------:R-:W-:Y:S02]  /*8a40*/  WARPGROUP.DEPBAR.LE gsb0, 0x0 ;  /* 0x00008000000079c5 */ /* 0x000fe40000010000 */
[----:B------:R-:W-:-:S06]  /*8a50*/  WARPGROUP.ARRIVE ;  /* 0x00000000000079c5 */ /* 0x000fcc0000000000 */
[----:B------:R-:W-:Y:S01]  /*8a60*/  HGMMA.64x64x16.F32.BF16 R24, gdesc[UR4], R24, gsb0 ;  /* 0x00e00000041879f0 */ /* 0x000fe20008001818 */
[----:B------:R-:W-:Y:S02]  /*8a70*/  R2UR UR4, R6 ;  /* 0x00000000060472ca */ /* 0x000fe400000e0000 */
[----:B------:R-:W-:Y:S02]  /*8a80*/  R2UR UR5, R7 ;  /* 0x00000000070572ca */ /* 0x000fe400000e0000 */
[----:B------:R-:W-:Y:S02]  /*8a90*/  R2UR UR6, R12 ;  /* 0x000000000c0672ca */ /* 0x000fe400000e0000 */
[----:B------:R-:W-:Y:S01]  /*8aa0*/  R2UR UR7, R13 ;  /* 0x000000000d0772ca */ /* 0x000fe200000e0000 */
[----:B------:R-:W-:Y:S02]  /*8ab0*/  WARPGROUP.DEPBAR.LE gsb0, 0x0 ;  /* 0x00008000000079c5 */ /* 0x000fe40000010000 */
[----:B------:R-:W-:-:S10]  /*8ac0*/  WARPGROUP.ARRIVE ;  /* 0x00000000000079c5 */ /* 0x000fd40000000000 */
        /* <DEDUP_REMOVED lines=8> */
[----:B------:R-:W-:Y:S02]  /*8b50*/  ULDC UR4, c[0x0][0x988] ;  /* 0x0002620000047ab9 */ /* 0x000fe40000000800 */
        /* <DEDUP_REMOVED lines=50> */
[----:B------:R-:W-:Y:S02]  /*8e80*/  FMNMX.FTZ R10, R79, R10, !PT ;  /* 0x0000000a4f0a7209 */ /* 0x000fe40007810000 */
[----:B------:R-:W-:Y:S02]  /*8e90*/  FSEL R45, R46, -INF , P1 ;  /* 0xff8000002e2d7808 */ /* 0x000fe40000800000 */
[----:B------:R-:W-:-:S02]  /*8ea0*/  FMNMX.FTZ R14, R81, R10, !PT ;  /* 0x0000000a510e7209 */ /* 0x000fc40007810000 */
[----:B------:R-:W-:Y:S02]  /*8eb0*/  FMNMX.FTZ R10, R13, R27, !PT ;  /* 0x0000001b0d0a7209 */ /* 0x000fe40007810000 */
[----:B------:R-:W-:Y:S01]  /*8ec0*/  FSEL R47, R47, -INF , P6 ;  /* 0xff8000002f2f7808 */ /* 0x000fe20003000000 */
[----:B------:R-:W1:Y:S01]  /*8ed0*/  SHFL.BFLY PT, R3, R14, 0x2, 0x1f ;  /* 0x0c401f000e037f89 */ /* 0x000e6200000e0000 */
[----:B------:R-:W-:Y:S02]  /*8ee0*/  FMNMX.FTZ R10, R21, R10, !PT ;  /* 0x0000000a150a7209 */ /* 0x000fe40007810000 */
[----:B------:R-:W-:Y:S02]  /*8ef0*/  FSEL R49, R50, -INF , P5 ;  /* 0xff80000032317808 */ /* 0x000fe40002800000 */
[----:B------:R-:W-:Y:S02]  /*8f00*/  FMNMX.FTZ R10, R31, R10, !PT ;  /* 0x0000000a1f0a7209 */ /* 0x000fe40007810000 */
[----:B------:R-:W-:-:S02]  /*8f10*/  FSEL R51, R51, -INF , P4 ;  /* 0xff80000033337808 */ /* 0x000fc40002000000 */
[----:B------:R-:W-:Y:S02]  /*8f20*/  FMNMX.FTZ R10, R33, R10, !PT ;  /* 0x0000000a210a7209 */ /* 0x000fe40007810000 */
[----:B------:R-:W-:Y:S02]  /*8f30*/  FSEL R53, R54, -INF , P3 ;  /* 0xff80000036357808 */ /* 0x000fe40001800000 */
[----:B------:R-:W-:Y:S02]  /*8f40*/  FMNMX.FTZ R10, R35, R10, !PT ;  /* 0x0000000a230a7209 */ /* 0x000fe40007810000 */
[----:B------:R-:W-:Y:S02]  /*8f50*/  FSEL R55, R55, -INF , P2 ;  /* 0xff80000037377808 */ /* 0x000fe40001000000 */
[----:B------:R-:W-:Y:S01]  /*8f60*/  FMNMX.FTZ R12, R37, R10, !PT ;  /* 0x0000000a250c7209 */ /* 0x000fe20007810000 */
[----:B------:R-:W-:-:S03]  /*8f70*/  IMAD.U32 R10, RZ, RZ, UR4 ;  /* 0x00000004ff0a7e24 */ /* 0x000fc6000f8e00ff */
[----:B------:R-:W-:Y:S02]  /*8f80*/  FMNMX.FTZ R12, R39, R12, !PT ;  /* 0x0000000c270c7209 */ /* 0x000fe40007810000 */
        /* <DEDUP_REMOVED lines=12> */
[----:B------:R-:W-:-:S05]  /*9050*/  FMUL.FTZ R14, R3, R10 ;  /* 0x0000000a030e7220 */ /* 0x000fca0000410000 */
[----:B------:R-:W-:-:S05]  /*9060*/  FSEL R20, R14, RZ, P1 ;  /* 0x000000ff0e147208 */ /* 0x000fca0000800000 */
[-CC-:B------:R-:W-:Y:S01]  /*9070*/  FFMA.FTZ R11, R11, R10.reuse, -R20.reuse ;  /* 0x0000000a0b0b7223 */ /* 0x180fe20000010814 */
[-CC-:B------:R-:W-:Y:S01]  /*9080*/  FFMA.FTZ R25, R25, R10.reuse, -R20.reuse ;  /* 0x0000000a19197223 */ /* 0x180fe20000010814 */
[-CC-:B------:R-:W-:Y:S01]  /*9090*/  FFMA.FTZ R57, R57, R10.reuse, -R20.reuse ;  /* 0x0000000a39397223 */ /* 0x180fe20000010814 */
[-CC-:B------:R-:W-:Y:S01]  /*90a0*/  FFMA.FTZ R29, R29, R10.reuse, -R20.reuse ;  /* 0x0000000a1d1d7223 */ /* 0x180fe20000010814 */
[----:B------:R1:W-:Y:S01]  /*90b0*/  MUFU.EX2 R152, R11 ;  /* 0x0000000b00987308 */ /* 0x0003e20000000800 */
[-CC-:B------:R-:W-:Y:S01]  /*90c0*/  FFMA.FTZ R59, R59, R10.reuse, -R20.reuse ;  /* 0x0000000a3b3b7223 */ /* 0x180fe20000010814 */
[-CC-:B------:R-:W-:Y:S01]  /*90d0*/  FFMA.FTZ R61, R61, R10.reuse, -R20.reuse ;  /* 0x0000000a3d3d7223 */ /* 0x180fe20000010814 */
[-CC-:B------:R-:W-:Y:S01]  /*90e0*/  FFMA.FTZ R63, R63, R10.reuse, -R20.reuse ;  /* 0x0000000a3f3f7223 */ /* 0x180fe20000010814 */
[-CC-:B------:R-:W-:Y:S01]  /*90f0*/  FFMA.FTZ R65, R65, R10.reuse, -R20.reuse ;  /* 0x0000000a41417223 */ /* 0x180fe20000010814 */
[-CC-:B------:R-:W-:Y:S01]  /*9100*/  FFMA.FTZ R67, R67, R10.reuse, -R20.reuse ;  /* 0x0000000a43437223 */ /* 0x180fe20000010814 */
[-CC-:B------:R-:W-:Y:S01]  /*9110*/  FFMA.FTZ R69, R69, R10.reuse, -R20.reuse ;  /* 0x0000000a45457223 */ /* 0x180fe20000010814 */
[-CC-:B------:R-:W-:Y:S01]  /*9120*/  FFMA.FTZ R71, R71, R10.reuse, -R20.reuse ;  /* 0x0000000a47477223 */ /* 0x180fe20000010814 */
[----:B------:R-:W2:Y:S01]  /*9130*/  MUFU.EX2 R25, R25 ;  /* 0x0000001900197308 */ /* 0x000ea20000000800 */
[----:B-1----:R-:W1:Y:S01]  /*9140*/  SHFL.BFLY PT, R11, R12, 0x2, 0x1f ;  /* 0x0c401f000c0b7f89 */ /* 0x002e6200000e0000 */
[-CC-:B------:R-:W-:Y:S01]  /*9150*/  FFMA.FTZ R73, R73, R10.reuse, -R20.reuse ;  /* 0x0000000a49497223 */ /* 0x180fe20000010814 */
[-CC-:B------:R-:W-:Y:S01]  /*9160*/  FFMA.FTZ R75, R75, R10.reuse, -R20.reuse ;  /* 0x0000000a4b4b7223 */ /* 0x180fe20000010814 */
[-CC-:B------:R-:W-:Y:S01]  /*9170*/  FFMA.FTZ R77, R77, R10.reuse, -R20.reuse ;  /* 0x0000000a4d4d7223 */ /* 0x180fe20000010814 */
[-CC-:B------:R-:W-:Y:S01]  /*9180*/  FFMA.FTZ R79, R79, R10.reuse, -R20.reuse ;  /* 0x0000000a4f4f7223 */ /* 0x180fe20000010814 */
[----:B------:R-:W-:-:S02]  /*9190*/  FFMA.FTZ R20, R81, R10, -R20 ;  /* 0x0000000a51147223 */ /* 0x000fc40000010814 */
[----:B------:R-:W4:Y:S08]  /*91a0*/  MUFU.EX2 R57, R57 ;  /* 0x0000003900397308 */ /* 0x000f300000000800 */
[----:B------:R-:W0:Y:S08]  /*91b0*/  MUFU.EX2 R154, R29 ;  /* 0x0000001d009a7308 */ /* 0x000e300000000800 */
[----:B------:R-:W-:Y:S01]  /*91c0*/  MUFU.EX2 R59, R59 ;  /* 0x0000003b003b7308 */ /* 0x000fe20000000800 */
[----:B-1----:R-:W-:-:S05]  /*91d0*/  FMNMX.FTZ R14, R12, R11, !PT ;  /* 0x0000000b0c0e7209 */ /* 0x002fca0007810000 */
[----:B------:R-:W1:Y:S02]  /*91e0*/  SHFL.BFLY PT, R11, R14, 0x1, 0x1f ;  /* 0x0c201f000e0b7f89 */ /* 0x000e6400000e0000 */
[----:B------:R-:W-:Y:S08]  /*91f0*/  MUFU.EX2 R156, R61 ;  /* 0x0000003d009c7308 */ /* 0x000ff00000000800 */
[----:B------:R-:W-:Y:S08]  /*9200*/  MUFU.EX2 R63, R63 ;  /* 0x0000003f003f7308 */ /* 0x000ff00000000800 */
[----:B------:R-:W-:Y:S01]  /*9210*/  MUFU.EX2 R158, R65 ;  /* 0x00000041009e7308 */ /* 0x000fe20000000800 */
[----:B-1----:R-:W-:-:S07]  /*9220*/  FMNMX.FTZ R11, R14, R11, !PT ;  /* 0x0000000b0e0b7209 */ /* 0x002fce0007810000 */
[----:B------:R-:W-:Y:S01]  /*9230*/  MUFU.EX2 R67, R67 ;  /* 0x0000004300437308 */ /* 0x000fe20000000800 */
[C---:B------:R-:W-:Y:S01]  /*9240*/  FSETP.NEU.FTZ.AND P1, PT, R11.reuse, -INF , PT ;  /* 0xff8000000b00780b */ /* 0x040fe20003f3d000 */
[----:B------:R-:W-:-:S05]  /*9250*/  FMUL.FTZ R12, R11, R10 ;  /* 0x0000000a0b0c7220 */ /* 0x000fca0000410000 */
[----:B------:R-:W-:Y:S01]  /*9260*/  FSEL R26, R12, RZ, P1 ;  /* 0x000000ff0c1a7208 */ /* 0x000fe20000800000 */
[----:B--2---:R-:W-:Y:S01]  /*9270*/  FADD.FTZ R12, R152, R25 ;  /* 0x00000019980c7221 */ /* 0x004fe20000010000 */
[----:B------:R-:W-:Y:S01]  /*9280*/  ISETP.NE.AND P1, PT, R60, RZ, PT ;  /* 0x000000ff3c00720c */ /* 0x000fe20003f25270 */
[----:B------:R-:W-:Y:S01]  /*9290*/  MUFU.EX2 R160, R69 ;  /* 0x0000004500a07308 */ /* 0x000fe20000000800 */
[----:B------:R-:W-:Y:S01]  /*92a0*/  F2FP.BF16.F32.PACK_AB R152, R25, R152 ;  /* 0x000000981998723e */ /* 0x000fe200000010ff */
[-CC-:B------:R-:W-:Y:S01]  /*92b0*/  FFMA.FTZ R13, R13, R10.reuse, -R26.reuse ;  /* 0x0000000a0d0d7223 */ /* 0x180fe2000001081a */
[-CC-:B------:R-:W-:Y:S01]  /*92c0*/  FFMA.FTZ R27, R27, R10.reuse, -R26.reuse ;  /* 0x0000000a1b1b7223 */ /* 0x180fe2000001081a */
[-CC-:B------:R-:W-:Y:S01]  /*92d0*/  FFMA.FTZ R21, R21, R10.reuse, -R26.reuse ;  /* 0x0000000a15157223 */ /* 0x180fe2000001081a */
[-CC-:B------:R-:W-:Y:S01]  /*92e0*/  FFMA.FTZ R31, R31, R10.reuse, -R26.reuse ;  /* 0x0000000a1f1f7223 */ /* 0x180fe2000001081a */
[-CC-:B------:R-:W-:Y:S01]  /*92f0*/  FFMA.FTZ R33, R33, R10.reuse, -R26.reuse ;  /* 0x0000000a21217223 */ /* 0x180fe2000001081a */
[-CC-:B------:R-:W-:Y:S01]  /*9300*/  FFMA.FTZ R35, R35, R10.reuse, -R26.reuse ;  /* 0x0000000a23237223 */ /* 0x180fe2000001081a */
[----:B------:R-:W-:Y:S01]  /*9310*/  MUFU.EX2 R13, R13 ;  /* 0x0000000d000d7308 */ /* 0x000fe20000000800 */
[-CC-:B------:R-:W-:Y:S01]  /*9320*/  FFMA.FTZ R37, R37, R10.reuse, -R26.reuse ;  /* 0x0000000a25257223 */ /* 0x180fe2000001081a */
[-CC-:B------:R-:W-:Y:S01]  /*9330*/  FFMA.FTZ R39, R39, R10.reuse, -R26.reuse ;  /* 0x0000000a27277223 */ /* 0x180fe2000001081a */
[-CC-:B------:R-:W-:Y:S01]  /*9340*/  FFMA.FTZ R41, R41, R10.reuse, -R26.reuse ;  /* 0x0000000a29297223 */ /* 0x180fe2000001081a */
[-CC-:B------:R-:W-:Y:S01]  /*9350*/  FFMA.FTZ R43, R43, R10.reuse, -R26.reuse ;  /* 0x0000000a2b2b7223 */ /* 0x180fe2000001081a */
[-CC-:B------:R-:W-:Y:S01]  /*9360*/  FFMA.FTZ R45, R45, R10.reuse, -R26.reuse ;  /* 0x0000000a2d2d7223 */ /* 0x180fe2000001081a */
[-CC-:B------:R-:W-:Y:S01]  /*9370*/  FFMA.FTZ R47, R47, R10.reuse, -R26.reuse ;  /* 0x0000000a2f2f7223 */ /* 0x180fe2000001081a */
[-CC-:B------:R-:W-:Y:S01]  /*9380*/  FFMA.FTZ R49, R49, R10.reuse, -R26.reuse ;  /* 0x0000000a31317223 */ /* 0x180fe2000001081a */
[----:B------:R4:W1:Y:S01]  /*9390*/  MUFU.EX2 R28, R27 ;  /* 0x0000001b001c7308 */ /* 0x0008620000000800 */
[-CC-:B------:R-:W-:Y:S01]  /*93a0*/  FFMA.FTZ R51, R51, R10.reuse, -R26.reuse ;  /* 0x0000000a33337223 */ /* 0x180fe2000001081a */
[-CC-:B------:R-:W-:Y:S01]  /*93b0*/  FFMA.FTZ R53, R53, R10.reuse, -R26.reuse ;  /* 0x0000000a35357223 */ /* 0x180fe2000001081a */
[----:B------:R-:W-:-:S05]  /*93c0*/  FFMA.FTZ R26, R55, R10, -R26 ;  /* 0x0000000a371a7223 */ /* 0x000fca000001081a */
[----:B------:R-:W2:Y:S01]  /*93d0*/  MUFU.EX2 R21, R21 ;  /* 0x0000001500157308 */ /* 0x000ea20000000800 */
[----:B----4-:R-:W-:Y:S01]  /*93e0*/  FADD.FTZ R27, R57, R12 ;  /* 0x0000000c391b7221 */ /* 0x010fe20000010000 */
[----:B------:R-:W-:-:S03]  /*93f0*/  @!P1 VIADD R12, R15, 0x28c40 ;  /* 0x00028c400f0c9836 */ /* 0x000fc60000000000 */
[C---:B0-----:R-:W-:Y:S01]  /*9400*/  FADD.FTZ R42, R154.reuse, R27 ;  /* 0x0000001b9a2a7221 */ /* 0x041fe20000010000 */
[----:B------:R-:W-:Y:S02]  /*9410*/  F2FP.BF16.F32.PACK_AB R154, R154, R57 ;  /* 0x000000399a9a723e */ /* 0x000fe400000010ff */
[----:B------:R-:W0:Y:S01]  /*9420*/  MUFU.EX2 R30, R31 ;  /* 0x0000001f001e7308 */ /* 0x000e220000000800 */
[----:B-1----:R-:W-:Y:S01]  /*9430*/  FADD.FTZ R40, R13, R28 ;  /* 0x0000001c0d287221 */ /* 0x002fe20000010000 */
[----:B------:R-:W-:Y:S01]  /*9440*/  FADD.FTZ R29, R59, R42 ;  /* 0x0000002a3b1d7221 */ /* 0x000fe20000010000 */
[----:B------:R-:W-:Y:S02]  /*9450*/  @!P1 PRMT R12, RZ, 0x654, R12 ;  /* 0x00000654ff0c9816 */ /* 0x000fe4000000000c */
[----:B------:R-:W-:Y:S01]  /*9460*/  F2FP.BF16.F32.PACK_AB R153, R28, R13 ;  /* 0x0000000d1c99723e */ /* 0x000fe200000010ff */
[C---:B------:R-:W-:Y:S01]  /*9470*/  FADD.FTZ R42, R156.reuse, R29 ;  /* 0x0000001d9c2a7221 */ /* 0x040fe20000010000 */
[----:B------:R1:W-:Y:S01]  /*9480*/  @!P1 SYNCS.ARRIVE.TRANS64.RED.A1T0 RZ, [R12+URZ], RZ ;  /* 0x000000ff0cff99a7 */ /* 0x0003e2000810043f */
[----:B------:R-:W4:Y:S01]  /*9490*/  MUFU.EX2 R33, R33 ;  /* 0x0000002100217308 */ /* 0x000f220000000800 */
[----:B--2---:R-:W-:Y:S01]  /*94a0*/  FADD.FTZ R27, R21, R40 ;  /* 0x00000028151b7221 */ /* 0x004fe20000010000 */
[----:B------:R-:W-:Y:S01]  /*94b0*/  FADD.FTZ R29, R63, R42 ;  /* 0x0000002a3f1d7221 */ /* 0x000fe20000010000 */
[----:B------:R-:W-:-:S03]  /*94c0*/  F2FP.BF16.F32.PACK_AB R156, R156, R59 ;  /* 0x0000003b9c9c723e */ /* 0x000fc600000010ff */
[C---:B------:R-:W-:Y:S01]  /*94d0*/  FADD.FTZ R42, R158.reuse, R29 ;  /* 0x0000001d9e2a7221 */ /* 0x040fe20000010000 */
[----:B------:R-:W-:Y:S01]  /*94e0*/  F2FP.BF16.F32.PACK_AB R158, R158, R63 ;  /* 0x0000003f9e9e723e */ /* 0x000fe200000010ff */
[----:B------:R-:W2:Y:S01]  /*94f0*/  MUFU.EX2 R32, R35 ;  /* 0x0000002300207308 */ /* 0x000ea20000000800 */
[C---:B0-----:R-:W-:Y:S01]  /*9500*/  FADD.FTZ R40, R30.reuse, R27 ;  /* 0x0000001b1e287221 */ /* 0x041fe20000010000 */
[----:B------:R-:W-:Y:S01]  /*9510*/  F2FP.BF16.F32.PACK_AB R155, R30, R21 ;  /* 0x000000151e9b723e */ /* 0x000fe200000010ff */
[----:B------:R-:W-:Y:S06]  /*9520*/  BAR.SYNC.DEFER_BLOCKING 0xf, 0x100 ;  /* 0x03c4000000007b1d */ /* 0x000fec0000010000 */
[----:B------:R-:W0:Y:S01]  /*9530*/  MUFU.EX2 R37, R37 ;  /* 0x0000002500257308 */ /* 0x000e220000000800 */
[----:B----4-:R-:W-:-:S07]  /*9540*/  FADD.FTZ R27, R33, R40 ;  /* 0x00000028211b7221 */ /* 0x010fce0000010000 */
[----:B------:R-:W4:Y:S01]  /*9550*/  MUFU.EX2 R34, R39 ;  /* 0x0000002700227308 */ /* 0x000f220000000800 */
[C---:B--2---:R-:W-:Y:S01]  /*9560*/  FADD.FTZ R40, R32.reuse, R27 ;  /* 0x0000001b20287221 */ /* 0x044fe20000010000 */
[----:B------:R-:W-:Y:S01]  /*9570*/  FADD.FTZ R27, R67, R42 ;  /* 0x0000002a431b7221 */ /* 0x000fe20000010000 */
[----:B------:R-:W-:-:S03]  /*9580*/  F2FP.BF16.F32.PACK_AB R157, R32, R33 ;  /* 0x00000021209d723e */ /* 0x000fc600000010ff */
[C---:B------:R-:W-:Y:S01]  /*9590*/  FADD.FTZ R42, R160.reuse, R27 ;  /* 0x0000001ba02a7221 */ /* 0x040fe20000010000 */
[----:B------:R-:W-:Y:S01]  /*95a0*/  F2FP.BF16.F32.PACK_AB R160, R160, R67 ;  /* 0x00000043a0a0723e */ /* 0x000fe200000010ff */
[----:B------:R-:W2:Y:S01]  /*95b0*/  MUFU.EX2 R41, R41 ;  /* 0x0000002900297308 */ /* 0x000ea20000000800 */
[----:B0-----:R-:W-:Y:S01]  /*95c0*/  FADD.FTZ R25, R37, R40 ;  /* 0x0000002825197221 */ /* 0x001fe20000010000 */
[----:B------:R0:W-:Y:S06]  /*95d0*/  STSM.16.M88.4 [R194+0x26800], R152 ;  /* 0x02680098c2007844 */ /* 0x0001ec0000000200 */
[----:B------:R-:W3:Y:S01]  /*95e0*/  MUFU.EX2 R36, R43 ;  /* 0x0000002b00247308 */ /* 0x000ee20000000800 */
[C---:B----4-:R-:W-:Y:S01]  /*95f0*/  FADD.FTZ R40, R34.reuse, R25 ;  /* 0x0000001922287221 */ /* 0x050fe20000010000 */
[----:B------:R-:W-:-:S05]  /*9600*/  F2FP.BF16.F32.PACK_AB R159, R34, R37 ;  /* 0x00000025229f723e */ /* 0x000fca00000010ff */
[----:B------:R0:W-:Y:S01]  /*9610*/  STSM.16.M88.4 [R195], R156 ;  /* 0x0000009cc3007844 */ /* 0x0001e20000000200 */
[----:B------:R-:W4:Y:S01]  /*9620*/  MUFU.EX2 R71, R71 ;  /* 0x0000004700477308 */ /* 0x000f220000000800 */
[----:B--2---:R-:W-:-:S07]  /*9630*/  FADD.FTZ R13, R41, R40 ;  /* 0x00000028290d7221 */ /* 0x004fce0000010000 */
[----:B------:R-:W2:Y:S01]  /*9640*/  MUFU.EX2 R45, R45 ;  /* 0x0000002d002d7308 */ /* 0x000ea20000000800 */
[C---:B---3--:R-:W-:Y:S01]  /*9650*/  FADD.FTZ R28, R36.reuse, R13 ;  /* 0x0000000d241c7221 */ /* 0x048fe20000010000 */
[----:B------:R-:W-:-:S06]  /*9660*/  F2FP.BF16.F32.PACK_AB R161, R36, R41 ;  /* 0x0000002924a1723e */ /* 0x000fcc00000010ff */
[----:B------:R-:W3:Y:S01]  /*9670*/  MUFU.EX2 R24, R73 ;  /* 0x0000004900187308 */ /* 0x000ee20000000800 */
[----:B----4-:R-:W-:-:S07]  /*9680*/  FADD.FTZ R13, R71, R42 ;  /* 0x0000002a470d7221 */ /* 0x010fce0000010000 */
[----:B------:R-:W4:Y:S01]  /*9690*/  MUFU.EX2 R38, R47 ;  /* 0x0000002f00267308 */ /* 0x000f220000000800 */
[----:B--2---:R-:W-:-:S07]  /*96a0*/  FADD.FTZ R21, R45, R28 ;  /* 0x0000001c2d157221 */ /* 0x004fce0000010000 */
[----:B------:R-:W-:Y:S01]  /*96b0*/  MUFU.EX2 R75, R75 ;  /* 0x0000004b004b7308 */ /* 0x000fe20000000800 */
[C---:B---3--:R-:W-:Y:S01]  /*96c0*/  F2FP.BF16.F32.PACK_AB R162, R24.reuse, R71 ;  /* 0x0000004718a2723e */ /* 0x048fe200000010ff */
[----:B------:R-:W-:-:S06]  /*96d0*/  FADD.FTZ R24, R24, R13 ;  /* 0x0000000d18187221 */ /* 0x000fcc0000010000 */
[----:B------:R-:W2:Y:S01]  /*96e0*/  MUFU.EX2 R14, R77 ;  /* 0x0000004d000e7308 */ /* 0x000ea20000000800 */
[C---:B----4-:R-:W-:Y:S01]  /*96f0*/  F2FP.BF16.F32.PACK_AB R163, R38.reuse, R45 ;  /* 0x0000002d26a3723e */ /* 0x050fe200000010ff */
[----:B------:R-:W-:-:S04]  /*9700*/  FADD.FTZ R38, R38, R21 ;  /* 0x0000001526267221 */ /* 0x000fc80000010000 */
[----:B------:R0:W-:Y:S02]  /*9710*/  STSM.16.M88.4 [R197], R160 ;  /* 0x000000a0c5007844 */ /* 0x0001e40000000200 */
[----:B------:R-:W-:Y:S08]  /*9720*/  MUFU.EX2 R49, R49 ;  /* 0x0000003100317308 */ /* 0x000ff00000000800 */
[----:B-1----:R-:W1:Y:S01]  /*9730*/  MUFU.EX2 R12, R51 ;  /* 0x00000033000c7308 */ /* 0x002e620000000800 */
[----:B--2---:R-:W-:Y:S01]  /*9740*/  F2FP.BF16.F32.PACK_AB R164, R14, R75 ;  /* 0x0000004b0ea4723e */ /* 0x004fe200000010ff */
[----:B------:R-:W-:-:S04]  /*9750*/  FADD.FTZ R75, R75, R24 ;  /* 0x000000184b4b7221 */ /* 0x000fc80000010000 */
[----:B------:R-:W-:Y:S02]  /*9760*/  FADD.FTZ R14, R14, R75 ;  /* 0x0000004b0e0e7221 */ /* 0x000fe40000010000 */
[----:B------:R-:W-:Y:S08]  /*9770*/  MUFU.EX2 R79, R79 ;  /* 0x0000004f004f7308 */ /* 0x000ff00000000800 */
[----:B------:R-:W2:Y:S01]  /*9780*/  MUFU.EX2 R20, R20 ;  /* 0x0000001400147308 */ /* 0x000ea20000000800 */
[----:B-1----:R-:W-:Y:S01]  /*9790*/  F2FP.BF16.F32.PACK_AB R165, R12, R49 ;  /* 0x000000310ca5723e */ /* 0x002fe200000010ff */
[----:B------:R-:W-:-:S04]  /*97a0*/  FADD.FTZ R49, R49, R38 ;  /* 0x0000002631317221 */ /* 0x000fc80000010000 */
[----:B------:R-:W-:Y:S02]  /*97b0*/  FADD.FTZ R12, R12, R49 ;  /* 0x000000310c0c7221 */ /* 0x000fe40000010000 */
[----:B------:R-:W1:Y:S08]  /*97c0*/  MUFU.EX2 R53, R53 ;  /* 0x0000003500357308 */ /* 0x000e700000000800 */
[----:B------:R-:W3:Y:S01]  /*97d0*/  MUFU.EX2 R26, R26 ;  /* 0x0000001a001a7308 */ /* 0x000ee20000000800 */
[----:B--2---:R-:W-:Y:S01]  /*97e0*/  F2FP.BF16.F32.PACK_AB R166, R20, R79 ;  /* 0x0000004f14a6723e */ /* 0x004fe200000010ff */
[----:B------:R-:W-:Y:S01]  /*97f0*/  FADD.FTZ R79, R79, R14 ;  /* 0x0000000e4f4f7221 */ /* 0x000fe20000010000 */
[----:B-1----:R-:W-:-:S03]  /*9800*/  FADD.FTZ R13, R53, R12 ;  /* 0x0000000c350d7221 */ /* 0x002fc60000010000 */
[----:B------:R-:W-:Y:S01]  /*9810*/  FADD.FTZ R12, R20, R79 ;  /* 0x0000004f140c7221 */ /* 0x000fe20000010000 */
[C---:B---3--:R-:W-:Y:S01]  /*9820*/  F2FP.BF16.F32.PACK_AB R167, R26.reuse, R53 ;  /* 0x000000351aa7723e */ /* 0x048fe200000010ff */
[----:B------:R-:W-:-:S04]  /*9830*/  FADD.FTZ R13, R26, R13 ;  /* 0x0000000d1a0d7221 */ /* 0x000fc80000010000 */
[----:B------:R0:W-:Y:S01]  /*9840*/  STSM.16.M88.4 [R196], R164 ;  /* 0x000000a4c4007844 */ /* 0x0001e20000000200 */
[----:B------:R-:W-:Y:S05]  /*9850*/  @!P0 BRA `(.L_x_540) ;  /* 0x0000000000048947 */ /* 0x000fea0003800000 */
[----:B------:R-:W-:Y:S01]  /*9860*/  BPT.TRAP 0x1 ;  /* 0x000000040000795c */ /* 0x000fe20000300000 */
.L_x_540:
[----:B------:R1:W2:Y:S01]  /*9870*/  SYNCS.PHASECHK.TRANS64.TRYWAIT P2, [R15+URZ+0x28c50], R58 ;  /* 0x028c503a0f0075a7 */ /* 0x0002a2000804017f */
[----:B------:R-:W-:Y:S05]  /*9880*/  @!P0 BRA `(.L_x_541) ;  /* 0x0000000000048947 */ /* 0x000fea0003800000 */
[----:B------:R-:W-:Y:S01]  /*9890*/  BPT.TRAP 0x1 ;  /* 0x000000040000795c */ /* 0x000fe20000300000 */
.L_x_541:
[----:B------:R-:W-:Y:S01]  /*98a0*/  LOP3.LUT R14, R56, 0x2000000, RZ, 0xfc, !PT ;  /* 0x02000000380e7812 */ /* 0x000fe200078efcff */
[----:B------:R-:W-:Y:S01]  /*98b0*/  ULDC UR36, c[0x0][0x988] ;  /* 0x0002620000247ab9 */ /* 0x000fe20000000800 */
[----:B------:R-:W-:Y:S01]  /*98c0*/  BSSY B0, `(.L_x_542) ;  /* 0x0000006000007945 */ /* 0x000fe20003800000 */
[----:B------:R-:W-:Y:S02]  /*98d0*/  IMAD.MOV.U32 R21, RZ, RZ, 0x40000040 ;  /* 0x40000040ff157424 */ /* 0x000fe400078e00ff */
[----:B------:R-:W-:Y:S01]  /*98e0*/  IMAD R20, R18, 0x1000, R14 ;  /* 0x0000100012147824 */ /* 0x000fe200078e020e */
[----:B--2---:R-:W-:Y:S06]  /*98f0*/  @P2 BRA `(.L_x_543) ;  /* 0x0000000000082947 */ /* 0x004fec0003800000 */
[----:B------:R-:W2:Y:S02]  /*9900*/  SYNCS.PHASECHK.TRANS64.TRYWAIT P2, [R15+URZ+0x28c50], R58 ;  /* 0x028c503a0f0075a7 */ /* 0x000ea4000804017f */
[----:B--2---:R-:W-:Y:S05]  /*9910*/  @!P2 BRA `(.L_x_544) ;  /* 0x000000b40014a947 */ /* 0x004fea0003800000 */
.L_x_543:
[----:B------:R-:W-:Y:S05]  /*9920*/  BSYNC B0 ;  /* 0x0000000000007941 */ /* 0x000fea0003800000 */
.L_x_542:
[----:B------:R-:W-:Y:S01]  /*9930*/  R2UR UR6, R20 ;  /* 0x00000000140672ca */ /* 0x000fe200000e0000 */
[----:B-12---:R-:W-:Y:S01]  /*9940*/  WARPGROUP.ARRIVE ;  /* 0x00000000000079c5 */ /* 0x006fe20000000000 */
[----:B------:R-:W-:Y:S01]  /*9950*/  R2UR UR7, R21 ;  /* 0x00000000150772ca */ /* 0x000fe200000e0000 */
[----:B------:R-:W-:Y:S01]  /*9960*/  IMAD.MOV.U32 R21, RZ, RZ, 0x40000040 ;  /* 0x40000040ff157424 */ /* 0x000fe200078e00ff */
[----:B------:R-:W-:Y:S01]  /*9970*/  ISETP.GE.AND P2, PT, R168, 0x41, PT ;  /* 0x00000041a800780c */ /* 0x000fe20003f46270 */
[----:B------:R-:W-:Y:S01]  /*9980*/  @!P1 VIADD R15, R15, 0x28c60 ;  /* 0x00028c600f0f9836 */ /* 0x000fe20000000000 */
[----:B------:R-:W-:Y:S04]  /*9990*/  BSSY B0, `(.L_x_545) ;  /* 0x00001ca000007945 */ /* 0x000fe80003800000 */
[----:B------:R-:W-:-:S05]  /*99a0*/  @!P1 PRMT R15, RZ, 0x654, R15 ;  /* 0x00000654ff0f9816 */ /* 0x000fca000000000f */
[----:B------:R-:W-:Y:S03]  /*99b0*/  HGMMA.64x256x16.F32.BF16 R24, R152, gdesc[UR4].tnspB, RZ, !UPT, gsb0 ;  /* 0x43e0000498187df0 */ /* 0x000fe6000c0018ff */
[----:B------:R-:W-:Y:S02]  /*99c0*/  WARPGROUP.DEPBAR.LE gsb0, 0x0 ;  /* 0x00008000000079c5 */ /* 0x000fe40000010000 */
[----:B0-----:R-:W-:Y:S01]  /*99d0*/  IMAD.MOV.U32 R153, RZ, RZ, 0x40000040 ;  /* 0x40000040ff997424 */ /* 0x001fe200078e00ff */
[----:B------:R-:W-:Y:S01]  /*99e0*/  IADD3 R152, R20, 0x80, RZ ;  /* 0x0000008014987810 */ /* 0x000fe20007ffe0ff */
[----:B------:R-:W-:-:S03]  /*99f0*/  WARPGROUP.ARRIVE ;  /* 0x00000000000079c5 */ /* 0x000fc60000000000 */
[----:B------:R-:W-:Y:S01]  /*9a00*/  R2UR UR6, R152 ;  /* 0x00000000980672ca */ /* 0x000fe200000e0000 */
[C---:B------:R-:W-:Y:S01]  /*9a10*/  VIADD R152, R20.reuse, 0x100 ;  /* 0x0000010014987836 */ /* 0x040fe20000000000 */
[----:B------:R-:W-:Y:S01]  /*9a20*/  R2UR UR7, R153 ;  /* 0x00000000990772ca */ /* 0x000fe200000e0000 */
[----:B------:R-:W-:Y:S02]  /*9a30*/  IMAD.MOV.U32 R153, RZ, RZ, 0x40000040 ;  /* 0x40000040ff997424 */ /* 0x000fe400078e00ff */
[----:B------:R-:W-:-:S13]  /*9a40*/  VIADD R20, R20, 0x180 ;  /* 0x0000018014147836 */ /* 0x000fda0000000000 */
[----:B------:R-:W-:Y:S01]  /*9a50*/  HGMMA.64x256x16.F32.BF16 R24, R156, gdesc[UR4].tnspB, R24, gsb0 ;  /* 0x43e000049c187df0 */ /* 0x000fe20008001818 */
[----:B------:R-:W-:Y:S02]  /*9a60*/  R2UR UR6, R152 ;  /* 0x00000000980672ca */ /* 0x000fe400000e0000 */
[----:B------:R-:W-:Y:S01]  /*9a70*/  R2UR UR7, R153 ;  /* 0x00000000990772ca */ /* 0x000fe200000e0000 */
[----:B------:R-:W-:Y:S02]  /*9a80*/  WARPGROUP.DEPBAR.LE gsb0, 0x0 ;  /* 0x00008000000079c5 */ /* 0x000fe40000010000 */
[----:B------:R-:W-:-:S15]  /*9a90*/  WARPGROUP.ARRIVE ;  /* 0x00000000000079c5 */ /* 0x000fde0000000000 */
[----:B------:R-:W-:-:S07]  /*9aa0*/  NOP ;  /* 0x0000000000007918 */ /* 0x000fce0000000000 */
[----:B------:R-:W-:Y:S01]  /*9ab0*/  HGMMA.64x256x16.F32.BF16 R24, R160, gdesc[UR4].tnspB, R24, gsb0 ;  /* 0x43e00004a0187df0 */ /* 0x000fe20008001818 */
[----:B------:R-:W-:Y:S02]  /*9ac0*/  R2UR UR6, R20 ;  /* 0x00000000140672ca */ /* 0x000fe400000e0000 */
[----:B------:R-:W-:Y:S01]  /*9ad0*/  R2UR UR7, R21 ;  /* 0x00000000150772ca */ /* 0x000fe200000e0000 */
[----:B------:R-:W-:Y:S02]  /*9ae0*/  WARPGROUP.DEPBAR.LE gsb0, 0x0 ;  /* 0x00008000000079c5 */ /* 0x000fe40000010000 */
[----:B------:R-:W-:-:S15]  /*9af0*/  WARPGROUP.ARRIVE ;  /* 0x00000000000079c5 */ /* 0x000fde0000000000 */
[----:B------:R-:W-:-:S07]  /*9b00*/  NOP ;  /* 0x0000000000007918 */ /* 0x000fce0000000000 */
[----:B------:R-:W-:Y:S03]  /*9b10*/  HGMMA.64x256x16.F32.BF16 R24, R164, gdesc[UR4].tnspB, R24, gsb0 ;  /* 0x43e00004a4187df0 */ /* 0x000fe60008001818 */
[----:B------:R-:W-:Y:S02]  /*9b20*/  WARPGROUP.DEPBAR.LE gsb0, 0x0 ;  /* 0x00008000000079c5 */ /* 0x000fe40000010000 */
[----:B------:R-:W-:Y:S01]  /*9b30*/  @!PT LDS RZ, [RZ] ;  /* 0x00000000fffff984 */ /* 0x000fe20000000800 */
[----:B------:R-:W-:Y:S01]  /*9b40*/  @!PT LDS RZ, [RZ] ;  /* 0x00000000fffff984 */ /* 0x000fe20000000800 */
[----:B------:R-:W-:Y:S01]  /*9b50*/  @!PT LDS RZ, [RZ] ;  /* 0x00000000fffff984 */ /* 0x000fe20000000800 */
[----:B------:R-:W-:Y:S01]  /*9b60*/  @!PT LDS RZ, [RZ] ;  /* 0x00000000fffff984 */ /* 0x000fe20000000800 */
[----:B------:R0:W-:Y:S06]  /*9b70*/  MEMBAR.ALL.CTA ;  /* 0x0000000000007992 */ /* 0x0001ec0000008000 */
[----:B0-----:R-:W0:Y:S02]  /*9b80*/  FENCE.VIEW.ASYNC.S ;  /* 0x00000000000073c6 */ /* 0x001e240000000000 */
[----:B0-----:R-:W-:Y:S01]  /*9b90*/  NOP ;  /* 0x0000000000007918 */ /* 0x001fe20000000000 */
[----:B------:R-:W-:Y:S06]  /*9ba0*/  BAR.ARV 0xe, 0x100 ;  /* 0x0384000000007b1d */ /* 0x000fec0000002000 */
[----:B------:R0:W-:Y:S01]  /*9bb0*/  @!P1 SYNCS.ARRIVE.TRANS64.RED.A1T0 RZ, [R15+URZ], RZ ;  /* 0x000000ff0fff99a7 */ /* 0x0001e2000810043f */
[----:B------:R-:W-:Y:S05]  /*9bc0*/  @!P2 BRA `(.L_x_546) ;  /* 0x000000180098a947 */ /* 0x000fea0003800000 */
[----:B------:R-:W-:Y:S01]  /*9bd0*/  VIADD R211, R182, 0xfffffffe ;  /* 0xfffffffeb6d37836 */ /* 0x000fe20000000000 */
[----:B------:R-:W-:Y:S01]  /*9be0*/  MOV R218, R3 ;  /* 0x0000000300da7202 */ /* 0x000fe20000000f00 */
[----:B------:R-:W-:Y:S02]  /*9bf0*/  IMAD.MOV.U32 R216, RZ, RZ, R11 ;  /* 0x000000ffffd87224 */ /* 0x000fe400078e000b */
[----:B------:R-:W-:-:S07]  /*9c00*/  IMAD.MOV.U32 R217, RZ, RZ, R18 ;  /* 0x000000ffffd97224 */ /* 0x000fce00078e0012 */
.L_x_557:
[----:B------:R-:W-:Y:S01]  /*9c10*/  VIADD R18, R217, 0x1 ;  /* 0x00000001d9127836 */ /* 0x000fe20000000000 */
[C---:B------:R-:W-:Y:S01]  /*9c20*/  ISETP.GT.AND P2, PT, R211.reuse, RZ, PT ;  /* 0x000000ffd300720c */ /* 0x040fe20003f44270 */
[----:B------:R-:W-:-:S03]  /*9c30*/  VIADD R211, R211, 0xffffffff ;  /* 0xffffffffd3d37836 */ /* 0x000fc60000000000 */
[----:B------:R-:W-:-:S04]  /*9c40*/  ISETP.NE.AND P3, PT, R18, 0x2, PT ;  /* 0x000000021200780c */ /* 0x000fc80003f65270 */
[----:B------:R-:W-:Y:S02]  /*9c50*/  SEL R10, RZ, 0x1, P3 ;  /* 0x00000001ff0a7807 */ /* 0x000fe40001800000 */
[----:B------:R-:W-:Y:S02]  /*9c60*/  SEL R18, R18, RZ, P3 ;  /* 0x000000ff12127207 */ /* 0x000fe40001800000 */
[----:B------:R-:W-:Y:S01]  /*9c70*/  LOP3.LUT R23, R23, R10, RZ, 0x3c, !PT ;  /* 0x0000000a17177212 */ /* 0x000fe200078e3cff */
[----:B-1----:R-:W-:Y:S06]  /*9c80*/  @!P0 BRA `(.L_x_547) ;  /* 0x0000000000048947 */ /* 0x002fec0003800000 */
[----:B------:R-:W-:Y:S01]  /*9c90*/  BPT.TRAP 0x1 ;  /* 0x000000040000795c */ /* 0x000fe20000300000 */
.L_x_547:
[----:B0-----:R-:W-:Y:S01]  /*9ca0*/  IMAD R15, R18, 0x8, R2 ;  /* 0x00000008120f7824 */ /* 0x001fe200078e0202 */
[----:B------:R-:W-:-:S04]  /*9cb0*/  SHF.L.U32 R213, R23, 0x1f, RZ ;  /* 0x0000001f17d57819 */ /* 0x000fc800000006ff */
[----:B------:R0:W1:Y:S01]  /*9cc0*/  SYNCS.PHASECHK.TRANS64.TRYWAIT P3, [R15+URZ+0x28c30], R213 ;  /* 0x028c30d50f0075a7 */ /* 0x000062000806017f */
[----:B------:R-:W-:Y:S05]  /*9cd0*/  @!P0 BRA `(.L_x_548) ;  /* 0x0000000000048947 */ /* 0x000fea0003800000 */
[----:B------:R-:W-:Y:S01]  /*9ce0*/  BPT.TRAP 0x1 ;  /* 0x000000040000795c */ /* 0x000fe20000300000 */
.L_x_548:
[----:B------:R-:W-:Y:S01]  /*9cf0*/  VIADD R3, R2, 0x20400 ;  /* 0x0002040002037836 */ /* 0x000fe20000000000 */
[----:B------:R-:W-:Y:S01]  /*9d00*/  BSSY B1, `(.L_x_549) ;  /* 0x0000009000017945 */ /* 0x000fe20003800000 */
[----:B------:R-:W-:Y:S02]  /*9d10*/  IMAD R10, R18, 0x200, R0 ;  /* 0x00000200120a7824 */ /* 0x000fe400078e0200 */
[----:B------:R-:W-:Y:S01]  /*9d20*/  IMAD.MOV.U32 R11, RZ, RZ, 0x40000040 ;  /* 0x40000040ff0b7424 */ /* 0x000fe200078e00ff */
[----:B------:R-:W-:-:S04]  /*9d30*/  SHF.R.U32.HI R3, RZ, 0x4, R3 ;  /* 0x00000004ff037819 */ /* 0x000fc80000011603 */
[----:B------:R-:W-:-:S04]  /*9d40*/  LOP3.LUT R3, R3, 0x3fff, RZ, 0xc0, !PT ;  /* 0x00003fff03037812 */ /* 0x000fc800078ec0ff */
[----:B------:R-:W-:Y:S01]  /*9d50*/  LOP3.LUT R20, R3, 0x10000, RZ, 0xfc, !PT ;  /* 0x0001000003147812 */ /* 0x000fe200078efcff */
[----:B-1----:R-:W-:Y:S06]  /*9d60*/  @P3 BRA `(.L_x_550) ;  /* 0x0000000000083947 */ /* 0x002fec0003800000 */
[----:B------:R-:W1:Y:S02]  /*9d70*/  SYNCS.PHASECHK.TRANS64.TRYWAIT P3, [R15+URZ+0x28c30], R213 ;  /* 0x028c30d50f0075a7 */ /* 0x000e64000806017f */
[----:B-1----:R-:W-:Y:S05]  /*9d80*/  @!P3 BRA `(.L_x_551) ;  /* 0x000000b0000cb947 */ /* 0x002fea0003800000 */
.L_x_550:
[----:B------:R-:W-:Y:S05]  /*9d90*/  BSYNC B1 ;  /* 0x0000000000017941 */ /* 0x000fea0003800000 */
.L_x_549:
[----:B------:R-:W-:Y:S01]  /*9da0*/  IMAD.MOV.U32 R21, RZ, RZ, 0x40000040 ;  /* 0x40000040ff157424 */ /* 0x000fe200078e00ff */
[----:B------:R-:W-:Y:S01]  /*9db0*/  R2UR UR6, R10 ;  /* 0x000000000a0672ca */ /* 0x000fe200000e0000 */
[----:B------:R-:W-:Y:S01]  /*9dc0*/  WARPGROUP.ARRIVE ;  /* 0x00000000000079c5 */ /* 0x000fe20000000000 */
[----:B------:R-:W-:Y:S01]  /*9dd0*/  R2UR UR7, R11 ;  /* 0x000000000b0772ca */ /* 0x000fe200000e0000 */
[----:B------:R-:W-:Y:S01]  /*9de0*/  IMAD.MOV.U32 R11, RZ, RZ, 0x40000040 ;  /* 0x40000040ff0b7424 */ /* 0x000fe200078e00ff */
[----:B------:R-:W-:Y:S02]  /*9df0*/  R2UR UR4, R20 ;  /* 0x00000000140472ca */ /* 0x000fe400000e0000 */
[----:B------:R-:W-:Y:S01]  /*9e00*/  R2UR UR5, R21 ;  /* 0x00000000150572ca */ /* 0x000fe200000e0000 */
[----:B------:R-:W-:Y:S01]  /*9e10*/  IMAD.MOV.U32 R21, RZ, RZ, 0x40000040 ;  /* 0x40000040ff157424 */ /* 0x000fe200078e00ff */
[----:B------:R-:W-:-:S11]  /*9e20*/  IADD3 R20, R10, 0x2, RZ ;  /* 0x000000020a147810 */ /* 0x000fd60007ffe0ff */
[----:B------:R-:W-:Y:S01]  /*9e30*/  HGMMA.64x64x16.F32.BF16 R152, gdesc[UR4], RZ, !UPT, gsb0 ;  /* 0x00e00000049879f0 */ /* 0x000fe2000c0018ff */
[----:B------:R-:W-:Y:S01]  /*9e40*/  R2UR UR6, R20 ;  /* 0x00000000140672ca */ /* 0x000fe200000e0000 */
[----:B------:R-:W-:Y:S01]  /*9e50*/  VIADD R20, R10, 0x4 ;  /* 0x000000040a147836 */ /* 0x000fe20000000000 */
[----:B------:R-:W-:Y:S01]  /*9e60*/  R2UR UR7, R21 ;  /* 0x00000000150772ca */ /* 0x000fe200000e0000 */
[----:B------:R-:W-:Y:S01]  /*9e70*/  IMAD.MOV.U32 R21, RZ, RZ, 0x40000040 ;  /* 0x40000040ff157424 */ /* 0x000fe200078e00ff */
[----:B------:R-:W-:Y:S01]  /*9e80*/  R2UR UR4, R8 ;  /* 0x00000000080472ca */ /* 0x000fe200000e0000 */
[----:B------:R-:W-:Y:S01]  /*9e90*/  VIADD R10, R10, 0x6 ;  /* 0x000000060a0a7836 */ /* 0x000fe20000000000 */
        /* <DEDUP_REMOVED lines=17> */
[----:B------:R-:W-:Y:S03]  /*9fb0*/  HGMMA.64x64x16.F32.BF16 R152, gdesc[UR4], R152, gsb0 ;  /* 0x00e00000049879f0 */ /* 0x000fe60008001898 */
        /* <DEDUP_REMOVED lines=17> */
[----:B------:R-:W2:Y:S02]  /*a0d0*/  SHFL.BFLY PT, R10, R21, 0x2, 0x1f ;  /* 0x0c401f00150a7f89 */ /* 0x000ea400000e0000 */
[----:B--2---:R-:W-:Y:S02]  /*a0e0*/  FMNMX.FTZ R219, R21, R10, !PT ;  /* 0x0000000a15db7209 */ /* 0x004fe40007810000 */
[----:B------:R-:W-:-:S03]  /*a0f0*/  FMNMX.FTZ R10, R154, R216, !PT ;  /* 0x000000d89a0a7209 */ /* 0x000fc60007810000 */
[----:B------:R-:W2:Y:S01]  /*a100*/  SHFL.BFLY PT, R20, R219, 0x1, 0x1f ;  /* 0x0c201f00db147f89 */ /* 0x000ea200000e0000 */
[----:B------:R-:W-:-:S04]  /*a110*/  FMNMX.FTZ R3, R155, R10, !PT ;  /* 0x0000000a9b037209 */ /* 0x000fc80007810000 */
[----:B------:R-:W-:-:S04]  /*a120*/  FMNMX.FTZ R10, R158, R3, !PT ;  /* 0x000000039e0a7209 */ /* 0x000fc80007810000 */
[----:B------:R-:W-:Y:S01]  /*a130*/  FMNMX.FTZ R11, R159, R10, !PT ;  /* 0x0000000a9f0b7209 */ /* 0x000fe20007810000 */
[----:B------:R-:W-:Y:S01]  /*a140*/  IMAD.U32 R10, RZ, RZ, UR36 ;  /* 0x00000024ff0a7e24 */ /* 0x000fe2000f8e00ff */
[----:B--2---:R-:W-:Y:S02]  /*a150*/  FMNMX.FTZ R3, R219, R20, !PT ;  /* 0x00000014db037209 */ /* 0x004fe40007810000 */
[----:B------:R-:W-:-:S03]  /*a160*/  FMNMX.FTZ R20, R162, R11, !PT ;  /* 0x0000000ba2147209 */ /* 0x000fc60007810000 */
[----:B------:R-:W-:Y:S01]  /*a170*/  FADD.FTZ R221, -R3, R218 ;  /* 0x000000da03dd7221 */ /* 0x000fe20000010100 */
[----:B------:R-:W-:Y:S01]  /*a180*/  FMNMX.FTZ R11, R163, R20, !PT ;  /* 0x00000014a30b7209 */ /* 0x000fe20007810000 */
[-C--:B------:R-:W-:Y:S02]  /*a190*/  FMUL.FTZ R219, R3, R10.reuse ;  /* 0x0000000a03db7220 */ /* 0x080fe40000410000 */
[-C--:B------:R-:W-:Y:S01]  /*a1a0*/  FMUL.FTZ R21, R221, R10.reuse ;  /* 0x0000000add157220 */ /* 0x080fe20000410000 */
[----:B------:R-:W-:Y:S01]  /*a1b0*/  FMNMX.FTZ R20, R166, R11, !PT ;  /* 0x0000000ba6147209 */ /* 0x000fe20007810000 */
[-CC-:B------:R-:W-:Y:S01]  /*a1c0*/  FFMA.FTZ R152, R152, R10.reuse, -R219.reuse ;  /* 0x0000000a98987223 */ /* 0x180fe200000108db */
[-CC-:B------:R-:W-:Y:S01]  /*a1d0*/  FFMA.FTZ R153, R153, R10.reuse, -R219.reuse ;  /* 0x0000000a99997223 */ /* 0x180fe200000108db */
[--C-:B------:R-:W-:Y:S01]  /*a1e0*/  FFMA.FTZ R156, R156, R10, -R219.reuse ;  /* 0x0000000a9c9c7223 */ /* 0x100fe200000108db */
[----:B------:R-:W-:Y:S01]  /*a1f0*/  FMNMX.FTZ R11, R167, R20, !PT ;  /* 0x00000014a70b7209 */ /* 0x000fe20007810000 */
[-CC-:B------:R-:W-:Y:S01]  /*a200*/  FFMA.FTZ R157, R157, R10.reuse, -R219.reuse ;  /* 0x0000000a9d9d7223 */ /* 0x180fe200000108db */
[-CC-:B------:R-:W-:Y:S01]  /*a210*/  FFMA.FTZ R160, R160, R10.reuse, -R219.reuse ;  /* 0x0000000aa0a07223 */ /* 0x180fe200000108db */
[-CC-:B------:R-:W-:Y:S01]  /*a220*/  FFMA.FTZ R161, R161, R10.reuse, -R219.reuse ;  /* 0x0000000aa1a17223 */ /* 0x180fe200000108db */
        /* <DEDUP_REMOVED lines=13> */
[----:B------:R-:W-:Y:S01]  /*a300*/  FFMA.FTZ R181, R181, R10, -R219 ;  /* 0x0000000ab5b57223 */ /* 0x000fe200000108db */
[----:B------:R-:W2:Y:S02]  /*a310*/  MUFU.EX2 R21, R21 ;  /* 0x0000001500157308 */ /* 0x000ea40000000800 */
[----:B------:R-:W-:-:S04]  /*a320*/  FMNMX.FTZ R20, R178, R11, !PT ;  /* 0x0000000bb2147209 */ /* 0x000fc80007810000 */
[----:B------:R-:W-:Y:S02]  /*a330*/  FMNMX.FTZ R11, R179, R20, !PT ;  /* 0x00000014b30b7209 */ /* 0x000fe40007810000 */
[----:B------:R-:W3:Y:S02]  /*a340*/  MUFU.EX2 R152, R152 ;  /* 0x0000009800987308 */ /* 0x000ee40000000800 */
[----:B------:R-:W-:-:S04]  /*a350*/  FMNMX.FTZ R20, R182, R11, !PT ;  /* 0x0000000bb6147209 */ /* 0x000fc80007810000 */
[----:B------:R-:W-:Y:S02]  /*a360*/  FMNMX.FTZ R20, R183, R20, !PT ;  /* 0x00000014b7147209 */ /* 0x000fe40007810000 */
[----:B------:R-:W4:Y:S01]  /*a370*/  MUFU.EX2 R153, R153 ;  /* 0x0000009900997308 */ /* 0x000f220000000800 */
[-C--:B--2---:R-:W-:Y:S01]  /*a380*/  FMUL.FTZ R24, R24, R21.reuse ;  /* 0x0000001518187220 */ /* 0x084fe20000410000 */
[-C--:B------:R-:W-:Y:S01]  /*a390*/  FMUL.FTZ R25, R25, R21.reuse ;  /* 0x0000001519197220 */ /* 0x080fe20000410000 */
[----:B------:R-:W2:Y:S01]  /*a3a0*/  SHFL.BFLY PT, R11, R20, 0x2, 0x1f ;  /* 0x0c401f00140b7f89 */ /* 0x000ea200000e0000 */
[-C--:B------:R-:W-:Y:S01]  /*a3b0*/  FMUL.FTZ R28, R28, R21.reuse ;  /* 0x000000151c1c7220 */ /* 0x080fe20000410000 */
[-C--:B------:R-:W-:Y:S01]  /*a3c0*/  FMUL.FTZ R29, R29, R21.reuse ;  /* 0x000000151d1d7220 */ /* 0x080fe20000410000 */
[-C--:B------:R-:W-:Y:S01]  /*a3d0*/  FMUL.FTZ R32, R32, R21.reuse ;  /* 0x0000001520207220 */ /* 0x080fe20000410000 */
[-C--:B------:R-:W-:Y:S01]  /*a3e0*/  FMUL.FTZ R33, R33, R21.reuse ;  /* 0x0000001521217220 */ /* 0x080fe20000410000 */
[----:B------:R-:W5:Y:S01]  /*a3f0*/  MUFU.EX2 R156, R156 ;  /* 0x0000009c009c7308 */ /* 0x000f620000000800 */
[----:B---3--:R-:W-:Y:S01]  /*a400*/  FFMA.FTZ R12, R21, R12, R152 ;  /* 0x0000000c150c7223 */ /* 0x008fe20000010098 */
        /* <DEDUP_REMOVED lines=17> */
[----:B--2---:R-:W-:Y:S01]  /*a520*/  FMNMX.FTZ R218, R20, R11, !PT ;  /* 0x0000000b14da7209 */ /* 0x004fe20007810000 */
[-C--:B------:R-:W-:Y:S01]  /*a530*/  FMUL.FTZ R65, R65, R21.reuse ;  /* 0x0000001541417220 */ /* 0x080fe20000410000 */
[-C--:B------:R-:W-:Y:S01]  /*a540*/  FMUL.FTZ R68, R68, R21.reuse ;  /* 0x0000001544447220 */ /* 0x080fe20000410000 */
[-C--:B------:R-:W-:Y:S01]  /*a550*/  FMUL.FTZ R69, R69, R21.reuse ;  /* 0x0000001545457220 */ /* 0x080fe20000410000 */
[-C--:B------:R-:W-:Y:S01]  /*a560*/  FMUL.FTZ R72, R72, R21.reuse ;  /* 0x0000001548487220 */ /* 0x080fe20000410000 */
[----:B------:R-:W2:Y:S01]  /*a570*/  SHFL.BFLY PT, R11, R218, 0x1, 0x1f ;  /* 0x0c201f00da0b7f89 */ /* 0x000ea200000e0000 */
        /* <DEDUP_REMOVED lines=23> */
[----:B--2---:R-:W-:Y:S01]  /*a6f0*/  FMNMX.FTZ R11, R218, R11, !PT ;  /* 0x0000000bda0b7209 */ /* 0x004fe20007810000 */
[----:B------:R-:W-:Y:S01]  /*a700*/  MUFU.EX2 R168, R168 ;  /* 0x000000a800a87308 */ /* 0x000fe20000000800 */
[-C--:B------:R-:W-:Y:S01]  /*a710*/  FMUL.FTZ R113, R113, R21.reuse ;  /* 0x0000001571717220 */ /* 0x080fe20000410000 */
[-C--:B------:R-:W-:Y:S01]  /*a720*/  FMUL.FTZ R116, R116, R21.reuse ;  /* 0x0000001574747220 */ /* 0x080fe20000410000 */
[-C--:B------:R-:W-:Y:S01]  /*a730*/  FMUL.FTZ R117, R117, R21.reuse ;  /* 0x0000001575757220 */ /* 0x080fe20000410000 */
[C---:B------:R-:W-:Y:S01]  /*a740*/  FADD.FTZ R219, -R11.reuse, R216 ;  /* 0x000000d80bdb7221 */ /* 0x040fe20000010100 */
[-C--:B------:R-:W-:Y:S01]  /*a750*/  FMUL.FTZ R221, R11, R10.reuse ;  /* 0x0000000a0bdd7220 */ /* 0x080fe20000410000 */
[-C--:B------:R-:W-:Y:S01]  /*a760*/  FMUL.FTZ R120, R120, R21.reuse ;  /* 0x0000001578787220 */ /* 0x080fe20000410000 */
[----:B------:R-:W-:Y:S01]  /*a770*/  FMUL.FTZ R121, R121, R21 ;  /* 0x0000001579797220 */ /* 0x000fe20000410000 */
[-C--:B------:R-:W-:Y:S01]  /*a780*/  FMUL.FTZ R20, R219, R10.reuse ;  /* 0x0000000adb147220 */ /* 0x080fe20000410000 */
[-CC-:B------:R-:W-:Y:S01]  /*a790*/  FFMA.FTZ R219, R154, R10.reuse, -R221.reuse ;  /* 0x0000000a9adb7223 */ /* 0x180fe200000108dd */
[-CC-:B------:R-:W-:Y:S01]  /*a7a0*/  FFMA.FTZ R216, R155, R10.reuse, -R221.reuse ;  /* 0x0000000a9bd87223 */ /* 0x180fe200000108dd */
[-CC-:B------:R-:W-:Y:S01]  /*a7b0*/  FFMA.FTZ R222, R167, R10.reuse, -R221.reuse ;  /* 0x0000000aa7de7223 */ /* 0x180fe200000108dd */
[-CC-:B------:R-:W-:Y:S01]  /*a7c0*/  FFMA.FTZ R167, R170, R10.reuse, -R221.reuse ;  /* 0x0000000aaaa77223 */ /* 0x180fe200000108dd */
[-CC-:B------:R-:W-:Y:S01]  /*a7d0*/  FFMA.FTZ R170, R171, R10.reuse, -R221.reuse ;  /* 0x0000000aabaa7223 */ /* 0x180fe200000108dd */
[----:B------:R-:W-:Y:S01]  /*a7e0*/  MUFU.EX2 R20, R20 ;  /* 0x0000001400147308 */ /* 0x000fe20000000800 */
[----:B------:R-:W-:Y:S01]  /*a7f0*/  FFMA.FTZ R155, R158, R10, -R221 ;  /* 0x0000000a9e9b7223 */ /* 0x000fe200000108dd */
[----:B------:R-:W-:-:S02]  /*a800*/  IMAD.MOV R171, RZ, RZ, -R191 ;  /* 0x000000ffffab7224 */ /* 0x000fc400078e0abf */
[-CC-:B------:R-:W-:Y:S01]  /*a810*/  FFMA.FTZ R218, R159, R10.reuse, -R221.reuse ;  /* 0x0000000a9fda7223 */ /* 0x180fe200000108dd */
[-CC-:B------:R-:W-:Y:S01]  /*a820*/  FFMA.FTZ R159, R162, R10.reuse, -R221.reuse ;  /* 0x0000000aa29f7223 */ /* 0x180fe200000108dd */
[-CC-:B------:R-:W-:Y:S01]  /*a830*/  FFMA.FTZ R220, R163, R10.reuse, -R221.reuse ;  /* 0x0000000aa3dc7223 */ /* 0x180fe200000108dd */
[----:B------:R-:W-:Y:S01]  /*a840*/  @!P1 VIADD R154, R15, 0x28c40 ;  /* 0x00028c400f9a9836 */ /* 0x000fe20000000000 */
[----:B------:R-:W-:Y:S01]  /*a850*/  ISETP.NE.AND P3, PT, R190, R171, PT ;  /* 0x000000abbe00720c */ /* 0x000fe20003f65270 */
[----:B------:R-:W2:Y:S01]  /*a860*/  MUFU.EX2 R219, R219 ;  /* 0x000000db00db7308 */ /* 0x000ea20000000800 */
[-CC-:B------:R-:W-:Y:S01]  /*a870*/  FFMA.FTZ R171, R174, R10.reuse, -R221.reuse ;  /* 0x0000000aaeab7223 */ /* 0x180fe200000108dd */
[-CC-:B------:R-:W-:Y:S01]  /*a880*/  FFMA.FTZ R174, R175, R10.reuse, -R221.reuse ;  /* 0x0000000aafae7223 */ /* 0x180fe200000108dd */
[-CC-:B------:R-:W-:Y:S01]  /*a890*/  FFMA.FTZ R175, R178, R10.reuse, -R221.reuse ;  /* 0x0000000ab2af7223 */ /* 0x180fe200000108dd */
[-CC-:B------:R-:W-:Y:S01]  /*a8a0*/  FFMA.FTZ R178, R179, R10.reuse, -R221.reuse ;  /* 0x0000000ab3b27223 */ /* 0x180fe200000108dd */
[----:B----4-:R-:W-:Y:S01]  /*a8b0*/  FADD.FTZ R179, R153, R12 ;  /* 0x0000000c99b37221 */ /* 0x010fe20000010000 */
[-C--:B------:R-:W-:Y:S01]  /*a8c0*/  FFMA.FTZ R163, R166, R10.reuse, -R221 ;  /* 0x0000000aa6a37223 */ /* 0x080fe200000108dd */
[----:B------:R-:W-:Y:S01]  /*a8d0*/  @!P1 PRMT R154, RZ, 0x654, R154 ;  /* 0x00000654ff9a9816 */ /* 0x000fe2000000009a */
[----:B------:R-:W4:Y:S01]  /*a8e0*/  MUFU.EX2 R216, R216 ;  /* 0x000000d800d87308 */ /* 0x000f220000000800 */
[----:B-----5:R-:W-:Y:S01]  /*a8f0*/  FADD.FTZ R12, R156, R179 ;  /* 0x000000b39c0c7221 */ /* 0x020fe20000010000 */
[--C-:B------:R-:W-:Y:S01]  /*a900*/  FFMA.FTZ R182, R182, R10, -R221.reuse ;  /* 0x0000000ab6b67223 */ /* 0x100fe200000108dd */
[----:B------:R5:W-:Y:S01]  /*a910*/  @!P1 SYNCS.ARRIVE.TRANS64.RED.A1T0 RZ, [R154+URZ], RZ ;  /* 0x000000ff9aff99a7 */ /* 0x000be2000810043f */
[----:B------:R-:W-:Y:S01]  /*a920*/  @!P3 LEA R217, R217, R188, 0x6 ;  /* 0x000000bcd9d9b211 */ /* 0x000fe200078e30ff */
[----:B---3--:R-:W-:Y:S01]  /*a930*/  FADD.FTZ R179, R157, R12 ;  /* 0x0000000c9db37221 */ /* 0x008fe20000010000 */
[----:B------:R-:W-:Y:S01]  /*a940*/  FFMA.FTZ R183, R183, R10, -R221 ;  /* 0x0000000ab7b77223 */ /* 0x000fe200000108dd */
[----:B------:R-:W-:Y:S01]  /*a950*/  FMUL.FTZ R124, R124, R21 ;  /* 0x000000157c7c7220 */ /* 0x000fe20000410000 */
[----:B------:R-:W3:Y:S01]  /*a960*/  MUFU.EX2 R155, R155 ;  /* 0x0000009b009b7308 */ /* 0x000ee20000000800 */
[----:B--2---:R-:W-:Y:S01]  /*a970*/  FFMA.FTZ R13, R20, R13, R219 ;  /* 0x0000000d140d7223 */ /* 0x004fe200000100db */
[----:B------:R-:W-:-:S02]  /*a980*/  @!P3 IMAD R217, R217, 0x4, R2 ;  /* 0x00000004d9d9b824 */ /* 0x000fc400078e0202 */
[----:B-----5:R-:W-:Y:S01]  /*a990*/  FADD.FTZ R154, R160, R179 ;  /* 0x000000b3a09a7221 */ /* 0x020fe20000010000 */
[-C--:B------:R-:W-:Y:S01]  /*a9a0*/  FMUL.FTZ R125, R125, R21.reuse ;  /* 0x000000157d7d7220 */ /* 0x080fe20000410000 */
[-C--:B------:R-:W-:Y:S01]  /*a9b0*/  FMUL.FTZ R128, R128, R21.reuse ;  /* 0x0000001580807220 */ /* 0x080fe20000410000 */
[-C--:B------:R-:W-:Y:S01]  /*a9c0*/  FMUL.FTZ R129, R129, R21.reuse ;  /* 0x0000001581817220 */ /* 0x080fe20000410000 */
[----:B------:R-:W-:Y:S01]  /*a9d0*/  FADD.FTZ R179, R161, R154 ;  /* 0x0000009aa1b37221 */ /* 0x000fe20000010000 */
[----:B------:R-:W2:Y:S01]  /*a9e0*/  MUFU.EX2 R218, R218 ;  /* 0x000000da00da7308 */ /* 0x000ea20000000800 */
[----:B----4-:R-:W-:Y:S01]  /*a9f0*/  FADD.FTZ R12, R216, R13 ;  /* 0x0000000dd80c7221 */ /* 0x010fe20000010000 */
[----:B------:R4:W-:Y:S01]  /*aa00*/  @!P3 STS [R217+0x28800], R21 ;  /* 0x02880015d900b388 */ /* 0x0009e20000000800 */
[----:B------:R-:W-:Y:S01]  /*aa10*/  FADD.FTZ R154, R164, R179 ;  /* 0x000000b3a49a7221 */ /* 0x000fe20000010000 */
[-C--:B------:R-:W-:Y:S01]  /*aa20*/  FMUL.FTZ R132, R132, R21.reuse ;  /* 0x0000001584847220 */ /* 0x080fe20000410000 */
[-C--:B------:R-:W-:Y:S01]  /*aa30*/  FMUL.FTZ R133, R133, R21.reuse ;  /* 0x0000001585857220 */ /* 0x080fe20000410000 */
[----:B------:R0:W-:Y:S01]  /*aa40*/  @!P3 STS [R217+0x28820], R20 ;  /* 0x02882014d900b388 */ /* 0x0001e20000000800 */
[----:B------:R-:W-:Y:S01]  /*aa50*/  FADD.FTZ R179, R165, R154 ;  /* 0x0000009aa5b37221 */ /* 0x000fe20000010000 */
[----:B------:R-:W5:Y:S01]  /*aa60*/  MUFU.EX2 R159, R159 ;  /* 0x0000009f009f7308 */ /* 0x000f620000000800 */
[----:B---3--:R-:W-:Y:S01]  /*aa70*/  FADD.FTZ R13, R155, R12 ;  /* 0x0000000c9b0d7221 */ /* 0x008fe20000010000 */
[-C--:B------:R-:W-:Y:S01]  /*aa80*/  FMUL.FTZ R136, R136, R21.reuse ;  /* 0x0000001588887220 */ /* 0x080fe20000410000 */
[----:B------:R-:W-:Y:S01]  /*aa90*/  FADD.FTZ R154, R168, R179 ;  /* 0x000000b3a89a7221 */ /* 0x000fe20000010000 */
        /* <DEDUP_REMOVED lines=8> */
[----:B------:R-:W-:Y:S01]  /*ab20*/  FMUL.FTZ R149, R149, R21 ;  /* 0x0000001595957220 */ /* 0x000fe20000410000 */
[----:B------:R-:W-:Y:S01]  /*ab30*/  F2FP.BF16.F32.PACK_AB R152, R153, R152 ;  /* 0x000000989998723e */ /* 0x000fe200000010ff */
[-C--:B------:R-:W-:Y:S01]  /*ab40*/  FMUL.FTZ R26, R26, R20.reuse ;  /* 0x000000141a1a7220 */ /* 0x080fe20000410000 */
[----:B------:R-:W-:Y:S01]  /*ab50*/  F2FP.BF16.F32.PACK_AB R153, R216, R219 ;  /* 0x000000dbd899723e */ /* 0x000fe200000010ff */
[----:B------:R-:W2:Y:S01]  /*ab60*/  MUFU.EX2 R163, R163 ;  /* 0x000000a300a37308 */ /* 0x000ea20000000800 */
[----:B-----5:R-:W-:Y:S01]  /*ab70*/  FADD.FTZ R13, R159, R12 ;  /* 0x0000000c9f0d7221 */ /* 0x020fe20000010000 */
[----:B------:R-:W-:Y:S01]  /*ab80*/  F2FP.BF16.F32.PACK_AB R155, R218, R155 ;  /* 0x0000009bda9b723e */ /* 0x000fe200000010ff */
[----:B------:R-:W-:Y:S01]  /*ab90*/  FMUL.FTZ R27, R27, R20 ;  /* 0x000000141b1b7220 */ /* 0x000fe20000410000 */
[----:B------:R-:W-:Y:S01]  /*aba0*/  F2FP.BF16.F32.PACK_AB R158, R165, R164 ;  /* 0x000000a4a59e723e */ /* 0x000fe200000010ff */
[-C--:B------:R-:W-:Y:S01]  /*abb0*/  FMUL.FTZ R30, R30, R20.reuse ;  /* 0x000000141e1e7220 */ /* 0x080fe20000410000 */
[-C--:B------:R-:W-:Y:S01]  /*abc0*/  FMUL.FTZ R31, R31, R20.reuse ;  /* 0x000000141f1f7220 */ /* 0x080fe20000410000 */
[-C--:B------:R-:W-:Y:S01]  /*abd0*/  FMUL.FTZ R34, R34, R20.reuse ;  /* 0x0000001422227220 */ /* 0x080fe20000410000 */
[----:B------:R-:W5:Y:S01]  /*abe0*/  MUFU.EX2 R169, R169 ;  /* 0x000000a900a97308 */ /* 0x000f620000000800 */
        /* <DEDUP_REMOVED lines=46> */
[----:B------:R-:W-:Y:S01]  /*aed0*/  FMUL.FTZ R106, R106, R20 ;  /* 0x000000146a6a7220 */ /* 0x000fe20000410000 */
[----:B------:R-:W3:Y:S01]  /*aee0*/  MUFU.EX2 R176, R176 ;  /* 0x000000b000b07308 */ /* 0x000ee20000000800 */
[----:B----4-:R-:W-:Y:S01]  /*aef0*/  FADD.FTZ R21, R173, R154 ;  /* 0x0000009aad157221 */ /* 0x010fe20000010000 */
[----:B------:R-:W-:Y:S01]  /*af00*/  F2FP.BF16.F32.PACK_AB R154, R157, R156 ;  /* 0x0000009c9d9a723e */ /* 0x000fe200000010ff */
[----:B------:R-:W-:Y:S01]  /*af10*/  BAR.SYNC.DEFER_BLOCKING 0xf, 0x100 ;  /* 0x03c4000000007b1d */ /* 0x000fe20000010000 */
[----:B------:R-:W-:Y:S01]  /*af20*/  F2FP.BF16.F32.PACK_AB R157, R220, R159 ;  /* 0x0000009fdc9d723e */ /* 0x000fe200000010ff */
[----:B------:R-:W-:Y:S01]  /*af30*/  FMUL.FTZ R107, R107, R20 ;  /* 0x000000146b6b7220 */ /* 0x000fe20000410000 */
[----:B------:R-:W-:Y:S01]  /*af40*/  F2FP.BF16.F32.PACK_AB R156, R161, R160 ;  /* 0x000000a0a19c723e */ /* 0x000fe200000010ff */
[----:B------:R-:W-:Y:S01]  /*af50*/  FMUL.FTZ R110, R110, R20 ;  /* 0x000000146e6e7220 */ /* 0x000fe20000410000 */
[----:B------:R-:W-:Y:S01]  /*af60*/  F2FP.BF16.F32.PACK_AB R159, R222, R163 ;  /* 0x000000a3de9f723e */ /* 0x000fe200000010ff */
[----:B------:R-:W4:Y:S01]  /*af70*/  MUFU.EX2 R171, R171 ;  /* 0x000000ab00ab7308 */ /* 0x000f220000000800 */
[C---:B--2---:R-:W-:Y:S01]  /*af80*/  FADD.FTZ R12, R170.reuse, R13 ;  /* 0x0000000daa0c7221 */ /* 0x044fe20000010000 */
[----:B------:R-:W-:Y:S01]  /*af90*/  F2FP.BF16.F32.PACK_AB R160, R169, R168 ;  /* 0x000000a8a9a0723e */ /* 0x000fe200000010ff */
[-C--:B------:R-:W-:Y:S01]  /*afa0*/  FMUL.FTZ R111, R111, R20.reuse ;  /* 0x000000146f6f7220 */ /* 0x080fe20000410000 */
[----:B------:R-:W-:Y:S01]  /*afb0*/  F2FP.BF16.F32.PACK_AB R161, R170, R167 ;  /* 0x000000a7aaa1723e */ /* 0x000fe200000010ff */
[-C--:B------:R-:W-:Y:S01]  /*afc0*/  FMUL.FTZ R114, R114, R20.reuse ;  /* 0x0000001472727220 */ /* 0x080fe20000410000 */
[-C--:B------:R-:W-:Y:S01]  /*afd0*/  FMUL.FTZ R115, R115, R20.reuse ;  /* 0x0000001473737220 */ /* 0x080fe20000410000 */
[-C--:B------:R-:W-:Y:S01]  /*afe0*/  FMUL.FTZ R118, R118, R20.reuse ;  /* 0x0000001476767220 */ /* 0x080fe20000410000 */
[----:B------:R-:W2:Y:S01]  /*aff0*/  MUFU.EX2 R177, R177 ;  /* 0x000000b100b17308 */ /* 0x000ea20000000800 */
        /* <DEDUP_REMOVED lines=8> */
[----:B----4-:R-:W-:Y:S01]  /*b080*/  FADD.FTZ R13, R171, R12 ;  /* 0x0000000cab0d7221 */ /* 0x010fe20000010000 */
[----:B------:R0:W-:Y:S01]  /*b090*/  STSM.16.M88.4 [R194+0x26800], R152 ;  /* 0x02680098c2007844 */ /* 0x0001e20000000200 */
[-C--:B------:R-:W-:Y:S01]  /*b0a0*/  FMUL.FTZ R131, R131, R20.reuse ;  /* 0x0000001483837220 */ /* 0x080fe20000410000 */
[-C--:B------:R-:W-:Y:S01]  /*b0b0*/  FMUL.FTZ R134, R134, R20.reuse ;  /* 0x0000001486867220 */ /* 0x080fe20000410000 */
[-C--:B------:R-:W-:Y:S01]  /*b0c0*/  FMUL.FTZ R135, R135, R20.reuse ;  /* 0x0000001487877220 */ /* 0x080fe20000410000 */
[----:B------:R0:W-:Y:S01]  /*b0d0*/  STSM.16.M88.4 [R195], R156 ;  /* 0x0000009cc3007844 */ /* 0x0001e20000000200 */
[----:B------:R-:W-:Y:S01]  /*b0e0*/  FMUL.FTZ R138, R138, R20 ;  /* 0x000000148a8a7220 */ /* 0x000fe20000410000 */
[----:B------:R-:W4:Y:S01]  /*b0f0*/  MUFU.EX2 R180, R180 ;  /* 0x000000b400b47308 */ /* 0x000f220000000800 */
[----:B--2---:R-:W-:Y:S01]  /*b100*/  FADD.FTZ R21, R177, R162 ;  /* 0x000000a2b1157221 */ /* 0x004fe20000010000 */
[----:B------:R-:W-:Y:S01]  /*b110*/  F2FP.BF16.F32.PACK_AB R162, R173, R172 ;  /* 0x000000acada2723e */ /* 0x000fe200000010ff */
[----:B------:R-:W-:Y:S01]  /*b120*/  FMUL.FTZ R139, R139, R20 ;  /* 0x000000148b8b7220 */ /* 0x000fe20000410000 */
[----:B------:R-:W-:Y:S01]  /*b130*/  F2FP.BF16.F32.PACK_AB R164, R177, R176 ;  /* 0x000000b0b1a4723e */ /* 0x000fe200000010ff */
[-C--:B------:R-:W-:Y:S01]  /*b140*/  FMUL.FTZ R142, R142, R20.reuse ;  /* 0x000000148e8e7220 */ /* 0x080fe20000410000 */
[-C--:B------:R-:W-:Y:S01]  /*b150*/  FMUL.FTZ R143, R143, R20.reuse ;  /* 0x000000148f8f7220 */ /* 0x080fe20000410000 */
[-C--:B------:R-:W-:Y:S01]  /*b160*/  FMUL.FTZ R146, R146, R20.reuse ;  /* 0x0000001492927220 */ /* 0x080fe20000410000 */
[----:B------:R-:W2:Y:S01]  /*b170*/  MUFU.EX2 R175, R175 ;  /* 0x000000af00af7308 */ /* 0x000ea20000000800 */
[C---:B---3--:R-:W-:Y:S01]  /*b180*/  FADD.FTZ R12, R174.reuse, R13 ;  /* 0x0000000dae0c7221 */ /* 0x048fe20000010000 */
[----:B------:R-:W-:Y:S01]  /*b190*/  F2FP.BF16.F32.PACK_AB R163, R174, R171 ;  /* 0x000000abaea3723e */ /* 0x000fe200000010ff */
[-C--:B------:R-:W-:Y:S01]  /*b1a0*/  FMUL.FTZ R147, R147, R20.reuse ;  /* 0x0000001493937220 */ /* 0x080fe20000410000 */
[-C--:B------:R-:W-:Y:S01]  /*b1b0*/  FMUL.FTZ R150, R150, R20.reuse ;  /* 0x0000001496967220 */ /* 0x080fe20000410000 */
[----:B------:R-:W-:-:S02]  /*b1c0*/  FMUL.FTZ R151, R151, R20 ;  /* 0x0000001497977220 */ /* 0x000fc40000410000 */
[----:B------:R0:W-:Y:S01]  /*b1d0*/  STSM.16.M88.4 [R197], R160 ;  /* 0x000000a0c5007844 */ /* 0x0001e20000000200 */
[----:B------:R-:W3:Y:S01]  /*b1e0*/  MUFU.EX2 R181, R181 ;  /* 0x000000b500b57308 */ /* 0x000ee20000000800 */
[----:B----4-:R-:W-:-:S07]  /*b1f0*/  FADD.FTZ R166, R180, R21 ;  /* 0x00000015b4a67221 */ /* 0x010fce0000010000 */
[----:B------:R-:W4:Y:S01]  /*b200*/  MUFU.EX2 R178, R178 ;  /* 0x000000b200b27308 */ /* 0x000f220000000800 */
[----:B--2---:R-:W-:-:S07]  /*b210*/  FADD.FTZ R13, R175, R12 ;  /* 0x0000000caf0d7221 */ /* 0x004fce0000010000 */
[----:B------:R-:W2:Y:S01]  /*b220*/  MUFU.EX2 R182, R182 ;  /* 0x000000b600b67308 */ /* 0x000ea20000000800 */
[C---:B---3--:R-:W-:Y:S01]  /*b230*/  FADD.FTZ R12, R181.reuse, R166 ;  /* 0x000000a6b50c7221 */ /* 0x048fe20000010000 */
[----:B------:R-:W-:-:S06]  /*b240*/  F2FP.BF16.F32.PACK_AB R166, R181, R180 ;  /* 0x000000b4b5a6723e */ /* 0x000fcc00000010ff */
[----:B------:R-:W3:Y:S01]  /*b250*/  MUFU.EX2 R183, R183 ;  /* 0x000000b700b77308 */ /* 0x000ee20000000800 */
[C---:B----4-:R-:W-:Y:S01]  /*b260*/  FADD.FTZ R13, R178.reuse, R13 ;  /* 0x0000000db20d7221 */ /* 0x050fe20000010000 */
[----:B------:R-:W-:-:S03]  /*b270*/  F2FP.BF16.F32.PACK_AB R165, R178, R175 ;  /* 0x000000afb2a5723e */ /* 0x000fc600000010ff */
[----:B--2---:R-:W-:Y:S01]  /*b280*/  FADD.FTZ R168, R182, R13 ;  /* 0x0000000db6a87221 */ /* 0x004fe20000010000 */
[----:B---3--:R-:W-:-:S03]  /*b290*/  F2FP.BF16.F32.PACK_AB R167, R183, R182 ;  /* 0x000000b6b7a7723e */ /* 0x008fc600000010ff */
[----:B------:R-:W-:Y:S02]  /*b2a0*/  FADD.FTZ R13, R183, R168 ;  /* 0x000000a8b70d7221 */ /* 0x000fe40000010000 */
[----:B------:R0:W-:Y:S01]  /*b2b0*/  STSM.16.M88.4 [R196], R164 ;  /* 0x000000a4c4007844 */ /* 0x0001e20000000200 */
[----:B------:R-:W-:Y:S05]  /*b2c0*/  @!P0 BRA `(.L_x_552) ;  /* 0x0000000000048947 */ /* 0x000fea0003800000 */
[----:B------:R-:W-:Y:S01]  /*b2d0*/  BPT.TRAP 0x1 ;  /* 0x000000040000795c */ /* 0x000fe20000300000 */
.L_x_552:
[----:B------:R2:W3:Y:S01]  /*b2e0*/  SYNCS.PHASECHK.TRANS64.TRYWAIT P3, [R15+URZ+0x28c50], R213 ;  /* 0x028c50d50f0075a7 */ /* 0x0004e2000806017f */
[----:B------:R-:W-:Y:S05]  /*b2f0*/  @!P0 BRA `(.L_x_553) ;  /* 0x0000000000048947 */ /* 0x000fea0003800000 */
[----:B------:R-:W-:Y:S01]  /*b300*/  BPT.TRAP 0x1 ;  /* 0x000000040000795c */ /* 0x000fe20000300000 */
.L_x_553:
[----:B------:R-:W-:Y:S04]  /*b310*/  BSSY B1, `(.L_x_554) ;  /* 0x0000004000017945 */ /* 0x000fe80003800000 */
[----:B---3--:R-:W-:Y:S05]  /*b320*/  @P3 BRA `(.L_x_555) ;  /* 0x0000000000083947 */ /* 0x008fea0003800000 */
[----:B------:R-:W3:Y:S02]  /*b330*/  SYNCS.PHASECHK.TRANS64.TRYWAIT P3, [R15+URZ+0x28c50], R213 ;  /* 0x028c50d50f0075a7 */ /* 0x000ee4000806017f */
[----:B---3--:R-:W-:Y:S05]  /*b340*/  @!P3 BRA `(.L_x_556) ;  /* 0x0000009800b0b947 */ /* 0x008fea0003800000 */
.L_x_555:
[----:B------:R-:W-:Y:S05]  /*b350*/  BSYNC B1 ;  /* 0x0000000000017941 */ /* 0x000fea0003800000 */
.L_x_554:
[----:B0-----:R-:W-:Y:S01]  /*b360*/  IMAD R20, R18, 0x1000, R14 ;  /* 0x0000100012147824 */ /* 0x001fe200078e020e */
[----:B------:R-:W-:Y:S01]  /*b370*/  WARPGROUP.ARRIVE ;  /* 0x00000000000079c5 */ /* 0x000fe20000000000 */
[----:B------:R-:W-:Y:S02]  /*b380*/  IMAD.MOV.U32 R21, RZ, RZ, 0x40000040 ;  /* 0x40000040ff157424 */ /* 0x000fe400078e00ff */
[----:B-123--:R-:W-:Y:S01]  /*b390*/  @!P1 VIADD R15, R15, 0x28c60 ;  /* 0x00028c600f0f9836 */ /* 0x00efe20000000000 */
[----:B------:R-:W-:Y:S01]  /*b3a0*/  R2UR UR6, R20 ;  /* 0x00000000140672ca */ /* 0x000fe200000e0000 */
[----:B------:R-:W-:Y:S01]  /*b3b0*/  IMAD.MOV.U32 R216, RZ, RZ, R11 ;  /* 0x000000ffffd87224 */ /* 0x000fe200078e000b */
[----:B------:R-:W-:Y:S01]  /*b3c0*/  R2UR UR7, R21 ;  /* 0x00000000150772ca */ /* 0x000fe200000e0000 */
[----:B------:R-:W-:Y:S01]  /*b3d0*/  IMAD.MOV.U32 R218, RZ, RZ, R3 ;  /* 0x000000ffffda7224 */ /* 0x000fe200078e0003 */
[----:B------:R-:W-:Y:S01]  /*b3e0*/  MOV R21, 0x40000040 ;  /* 0x4000004000157802 */ /* 0x000fe20000000f00 */
[----:B------:R-:W-:Y:S01]  /*b3f0*/  IMAD.MOV.U32 R217, RZ, RZ, R18 ;  /* 0x000000ffffd97224 */ /* 0x000fe200078e0012 */
[----:B------:R-:W-:-:S09]  /*b400*/  @!P1 PRMT R15, RZ, 0x654, R15 ;  /* 0x00000654ff0f9816 */ /* 0x000fd2000000000f */
[----:B------:R-:W-:Y:S03]  /*b410*/  HGMMA.64x256x16.F32.BF16 R24, R152, gdesc[UR4].tnspB, R24, gsb0 ;  /* 0x43e0000498187df0 */ /* 0x000fe60008001818 */
[----:B------:R-:W-:Y:S02]  /*b420*/  WARPGROUP.DEPBAR.LE gsb0, 0x0 ;  /* 0x00008000000079c5 */ /* 0x000fe40000010000 */
[----:B------:R-:W-:Y:S01]  /*b430*/  VIADD R152, R20, 0x80 ;  /* 0x0000008014987836 */ /* 0x000fe20000000000 */
[----:B------:R-:W-:Y:S01]  /*b440*/  WARPGROUP.ARRIVE ;  /* 0x00000000000079c5 */ /* 0x000fe20000000000 */
[----:B------:R-:W-:-:S03]  /*b450*/  IMAD.MOV.U32 R153, RZ, RZ, 0x40000040 ;  /* 0x40000040ff997424 */ /* 0x000fc600078e00ff */
        /* <DEDUP_REMOVED lines=28> */
[----:B------:R-:W-:Y:S05]  /*b620*/  @P2 BRA `(.L_x_557) ;  /* 0xffffffe400782947 */ /* 0x000fea000383ffff */
.L_x_546:
[----:B------:R-:W-:Y:S05]  /*b630*/  BSYNC B0 ;  /* 0x0000000000007941 */ /* 0x000fea0003800000 */
.L_x_545:
[----:B------:R-:W2:Y:S01]  /*b640*/  SHFL.BFLY PT, R5, R12, 0x2, 0x1f ;  /* 0x0c401f000c057f89 */ /* 0x000ea200000e0000 */
[----:B------:R-:W-:Y:S02]  /*b650*/  IMAD.MOV.U32 R6, RZ, RZ, RZ ;  /* 0x000000ffff067224 */ /* 0x000fe400078e00ff */
[----:B------:R-:W-:Y:S01]  /*b660*/  IMAD.MOV.U32 R21, RZ, RZ, -0x800000 ;  /* 0xff800000ff157424 */ /* 0x000fe200078e00ff */
[----:B------:R-:W3:Y:S01]  /*b670*/  SHFL.BFLY PT, R0, R13, 0x2, 0x1f ;  /* 0x0c401f000d007f89 */ /* 0x000ee200000e0000 */
[----:B------:R-:W-:Y:S02]  /*b680*/  IMAD.MOV.U32 R20, RZ, RZ, -0x800000 ;  /* 0xff800000ff147424 */ /* 0x000fe400078e00ff */
[----:B------:R-:W-:Y:S01]  /*b690*/  VIADD R202, R202, 0x1 ;  /* 0x00000001caca7836 */ /* 0x000fe20000000000 */
[----:B------:R-:W-:Y:S08]  /*b6a0*/  BAR.ARV 0x8, 0xa0 ;  /* 0x0202800000007b1d */ /* 0x000ff00000002000 */
[----:B------:R-:W-:Y:S01]  /*b6b0*/  BAR.SYNC.DEFER_BLOCKING 0xf, 0x100 ;  /* 0x03c4000000007b1d */ /* 0x000fe20000010000 */
[----:B--2---:R-:W-:Y:S01]  /*b6c0*/  FADD.FTZ R4, R5, R12 ;  /* 0x0000000c05047221 */ /* 0x004fe20000010000 */
[----:B---3--:R-:W-:-:S04]  /*b6d0*/  FADD.FTZ R7, R0, R13 ;  /* 0x0000000d00077221 */ /* 0x008fc80000010000 */
[----:B------:R-:W2:Y:S04]  /*b6e0*/  SHFL.BFLY PT, R5, R4, 0x1, 0x1f ;  /* 0x0c201f0004057f89 */ /* 0x000ea800000e0000 */
[----:B------:R-:W3:Y:S01]  /*b6f0*/  SHFL.BFLY PT, R0, R7, 0x1, 0x1f ;  /* 0x0c201f0007007f89 */ /* 0x000ee200000e0000 */
[----:B--2---:R-:W-:Y:S01]  /*b700*/  FADD.FTZ R9, R4, R5 ;  /* 0x0000000504097221 */ /* 0x004fe20000010000 */
[----:B------:R-:W-:Y:S02]  /*b710*/  IMAD.MOV R5, RZ, RZ, -R191 ;  /* 0x000000ffff057224 */ /* 0x000fe400078e0abf */
[----:B------:R-:W-:Y:S02]  /*b720*/  VIADD R4, R18, 0x1 ;  /* 0x0000000112047836 */ /* 0x000fe40000000000 */
[----:B---3--:R-:W-:Y:S01]  /*b730*/  FADD.FTZ R0, R7, R0 ;  /* 0x0000000007007221 */ /* 0x008fe20000010000 */
[----:B------:R-:W-:-:S02]  /*b740*/  FSETP.NE.FTZ.AND P2, PT, R9, RZ, PT ;  /* 0x000000ff0900720b */ /* 0x000fc40003f55000 */
[----:B------:R-:W-:Y:S01]  /*b750*/  ISETP.NE.AND P0, PT, R190, R5, PT ;  /* 0x00000005be00720c */ /* 0x000fe20003f05270 */
[----:B------:R-:W-:Y:S01]  /*b760*/  IMAD.MOV.U32 R5, RZ, RZ, RZ ;  /* 0x000000ffff057224 */ /* 0x000fe200078e00ff */
[----:B------:R-:W-:Y:S02]  /*b770*/  FSETP.NE.FTZ.AND P3, PT, R0, RZ, PT ;  /* 0x000000ff0000720b */ /* 0x000fe40003f75000 */
[----:B------:R-:W-:-:S04]  /*b780*/  ISETP.NE.AND P1, PT, R4, 0x2, PT ;  /* 0x000000020400780c */ /* 0x000fc80003f25270 */
[----:B------:R-:W-:-:S03]  /*b790*/  SEL R8, RZ, 0x1, P1 ;  /* 0x00000001ff087807 */ /* 0x000fc60000800000 */
[----:B------:R-:W2:Y:S01]  /*b7a0*/  @P2 MUFU.RCP R5, R9 ;  /* 0x0000000900052308 */ /* 0x000ea20000001000 */
[----:B------:R-:W-:Y:S02]  /*b7b0*/  LOP3.LUT R23, R23, R8, RZ, 0x3c, !PT ;  /* 0x0000000817177212 */ /* 0x000fe400078e3cff */
[----:B------:R-:W-:Y:S01]  /*b7c0*/  @!P0 LEA R7, R18, R188, 0x6 ;  /* 0x000000bc12078211 */ /* 0x000fe200078e30ff */
[C---:B------:R-:W-:Y:S01]  /*b7d0*/  @P2 FMUL.FTZ R18, R10.reuse, 0.69314718246459960938 ;  /* 0x3f3172180a122820 */ /* 0x040fe20000410000 */
[----:B------:R-:W-:-:S03]  /*b7e0*/  @P3 FMUL.FTZ R10, R10, 0.69314718246459960938 ;  /* 0x3f3172180a0a3820 */ /* 0x000fc60000410000 */
[----:B------:R-:W3:Y:S01]  /*b7f0*/  @P3 MUFU.RCP R6, R0 ;  /* 0x0000000000063308 */ /* 0x000ee20000001000 */
[----:B------:R-:W-:-:S07]  /*b800*/  @!P0 IMAD R7, R7, 0x4, R2 ;  /* 0x0000000407078824 */ /* 0x000fce00078e0202 */
[----:B------:R-:W4:Y:S01]  /*b810*/  @P2 MUFU.LG2 R2, R9 ;  /* 0x0000000900022308 */ /* 0x000f220000000c00 */
[-C--:B--2---:R-:W-:Y:S01]  /*b820*/  FMUL.FTZ R181, R24, R5.reuse ;  /* 0x0000000518b57220 */ /* 0x084fe20000410000 */
[----:B------:R2:W-:Y:S01]  /*b830*/  @!P0 STS [R7+0x28800], R5 ;  /* 0x0288000507008388 */ /* 0x0005e20000000800 */
[-C--:B------:R-:W-:Y:S01]  /*b840*/  FMUL.FTZ R179, R25, R5.reuse ;  /* 0x0000000519b37220 */ /* 0x080fe20000410000 */
[-C--:B------:R-:W-:Y:S01]  /*b850*/  FMUL.FTZ R180, R28, R5.reuse ;  /* 0x000000051cb47220 */ /* 0x080fe20000410000 */
[-C--:B------:R-:W-:Y:S01]  /*b860*/  FMUL.FTZ R178, R32, R5.reuse ;  /* 0x0000000520b27220 */ /* 0x080fe20000410000 */
[-C--:B------:R-:W-:Y:S01]  /*b870*/  FMUL.FTZ R28, R33, R5.reuse ;  /* 0x00000005211c7220 */ /* 0x080fe20000410000 */
[-C--:B------:R-:W-:Y:S01]  /*b880*/  FMUL.FTZ R175, R40, R5.reuse ;  /* 0x0000000528af7220 */ /* 0x080fe20000410000 */
[----:B------:R5:W1:Y:S01]  /*b890*/  @P3 MUFU.LG2 R24, R0 ;  /* 0x0000000000183308 */ /* 0x000a620000000c00 */
[----:B---3--:R3:W-:Y:S01]  /*b8a0*/  @!P0 STS [R7+0x28820], R6 ;  /* 0x0288200607008388 */ /* 0x0087e20000000800 */
[-C--:B------:R-:W-:Y:S01]  /*b8b0*/  FMUL.FTZ R177, R29, R5.reuse ;  /* 0x000000051db17220 */ /* 0x080fe20000410000 */
[-C--:B------:R-:W-:Y:S01]  /*b8c0*/  FMUL.FTZ R176, R36, R5.reuse ;  /* 0x0000000524b07220 */ /* 0x080fe20000410000 */
[-C--:B------:R-:W-:Y:S01]  /*b8d0*/  FMUL.FTZ R174, R37, R5.reuse ;  /* 0x0000000525ae7220 */ /* 0x080fe20000410000 */
[-C--:B------:R-:W-:Y:S01]  /*b8e0*/  FMUL.FTZ R32, R41, R5.reuse ;  /* 0x0000000529207220 */ /* 0x080fe20000410000 */
[-C--:B------:R-:W-:Y:S01]  /*b8f0*/  FMUL.FTZ R173, R44, R5.reuse ;  /* 0x000000052cad7220 */ /* 0x080fe20000410000 */
[-C--:B------:R-:W-:Y:S01]  /*b900*/  FMUL.FTZ R171, R45, R5.reuse ;  /* 0x000000052dab7220 */ /* 0x080fe20000410000 */
[-C--:B------:R-:W-:Y:S01]  /*b910*/  FMUL.FTZ R172, R48, R5.reuse ;  /* 0x0000000530ac7220 */ /* 0x080fe20000410000 */
[-C--:B-----5:R-:W-:Y:S01]  /*b920*/  FMUL.FTZ R0, R27, R6.reuse ;  /* 0x000000061b007220 */ /* 0x0a0fe20000410000 */
[----:B----4-:R-:W-:Y:S01]  /*b930*/  @P2 FMUL.FTZ R25, R2, 0.69314718246459960938 ;  /* 0x3f31721802192820 */ /* 0x010fe20000410000 */
[-C--:B------:R-:W-:Y:S01]  /*b940*/  FMUL.FTZ R169, R49, R5.reuse ;  /* 0x0000000531a97220 */ /* 0x080fe20000410000 */
[-C--:B------:R-:W-:Y:S01]  /*b950*/  FMUL.FTZ R170, R52, R5.reuse ;  /* 0x0000000534aa7220 */ /* 0x080fe20000410000 */
[-C--:B------:R-:W-:Y:S01]  /*b960*/  FMUL.FTZ R166, R53, R5.reuse ;  /* 0x0000000535a67220 */ /* 0x080fe20000410000 */
        /* <DEDUP_REMOVED lines=52> */
[-C--:B0-----:R-:W-:Y:S01]  /*bcb0*/  FMUL.FTZ R15, R70, R6.reuse ;  /* 0x00000006460f7220 */ /* 0x081fe20000410000 */
[-C--:B------:R-:W-:Y:S01]  /*bcc0*/  FMUL.FTZ R40, R91, R6.reuse ;  /* 0x000000065b287220 */ /* 0x080fe20000410000 */
[----:B------:R-:W-:Y:S01]  /*bcd0*/  @P2 FFMA.FTZ R21, R18, R3, R25 ;  /* 0x0000000312152223 */ /* 0x000fe20000010019 */
[----:B------:R-:W-:Y:S01]  /*bce0*/  PLOP3.LUT P0, PT, PT, PT, PT, 0x8, 0x0 ;  /* 0x000000000000781c */ /* 0x000fe20003f0e170 */
[-C--:B--2---:R-:W-:Y:S01]  /*bcf0*/  FMUL.FTZ R5, R26, R6.reuse ;  /* 0x000000061a057220 */ /* 0x084fe20000410000 */
        /* <DEDUP_REMOVED lines=59> */
[----:B------:R-:W-:Y:S06]  /*c0b0*/  BAR.ARV 0xe, 0x100 ;  /* 0x0384000000007b1d */ /* 0x000fec0000002000 */
.L_x_490:
[----:B------:R-:W-:Y:S05]  /*c0c0*/  BSYNC B7 ;  /* 0x0000000000077941 */ /* 0x000fea0003800000 */
.L_x_488:
[----:B------:R-:W0:Y:S08]  /*c0d0*/  S2UR UR5, SR_CgaCtaId ;  /* 0x00000000000579c3 */ /* 0x000e300000008800 */
[----:B------:R-:W-:Y:S06]  /*c0e0*/  BAR.SYNC.DEFER_BLOCKING 0x5, 0x120 ;  /* 0x0144800000007b1d */ /* 0x000fec0000010000 */
[----:B------:R-:W-:Y:S01]  /*c0f0*/  UMOV UR4, 0x400 ;  /* 0x0000040000047882 */ /* 0x000fe20000000000 */
[----:B------:R-:W-:Y:S01]  /*c100*/  BSSY B0, `(.L_x_558) ;  /* 0x000026e000007945 */ /* 0x000fe20003800000 */
[----:B0-----:R-:W-:-:S06]  /*c110*/  ULEA UR4, UR5, UR4, 0x18 ;  /* 0x0000000405047291 */ /* 0x001fcc000f8ec03f */
[----:B------:R-:W-:-:S05]  /*c120*/  IMAD.U32 R2, RZ, RZ, UR4 ;  /* 0x00000004ff027e24 */ /* 0x000fca000f8e00ff */
[----:B-----5:R0:W1:Y:S01]  /*c130*/  LDS.128 R24, [R2+0x28cd0] ;  /* 0x028cd00002187984 */ /* 0x0200620000000c00 */
[----:B------:R-:W-:Y:S06]  /*c140*/  BAR.ARV 0x4, 0x120 ;  /* 0x0104800000007b1d */ /* 0x000fec0000002000 */
[----:B------:R-:W-:Y:S05]  /*c150*/  @P0 BRA `(.L_x_559) ;  /* 0x0000001c00140947 */ /* 0x000fea0003800000 */
[----:B------:R-:W2:Y:S01]  /*c160*/  S2R R3, SR_SWINHI ;  /* 0x0000000000037919 */ /* 0x000ea20000002f00 */
[----:B------:R-:W-:Y:S01]  /*c170*/  F2FP.BF16.F32.PACK_AB R5, R0, R5 ;  /* 0x000000050005723e */ /* 0x000fe200000010ff */
[----:B------:R-:W-:Y:S01]  /*c180*/  ULDC.64 UR4, c[0x0][0xbd8] ;  /* 0x0002f60000047ab9 */ /* 0x000fe20000000a00 */
[----:B------:R-:W-:Y:S02]  /*c190*/  F2FP.BF16.F32.PACK_AB R7, R31, R7 ;  /* 0x000000071f07723e */ /* 0x000fe400000010ff */
[----:B------:R-:W-:Y:S02]  /*c1a0*/  F2FP.BF16.F32.PACK_AB R28, R28, R178 ;  /* 0x000000b21c1c723e */ /* 0x000fe400000010ff */
[----:B------:R-:W-:Y:S02]  /*c1b0*/  F2FP.BF16.F32.PACK_AB R29, R35, R29 ;  /* 0x0000001d231d723e */ /* 0x000fe400000010ff */
[----:B------:R-:W-:Y:S02]  /*c1c0*/  F2FP.BF16.F32.PACK_AB R31, R39, R38 ;  /* 0x00000026271f723e */ /* 0x000fe400000010ff */
        /* <DEDUP_REMOVED lines=11> */
[----:B------:R-:W-:Y:S02]  /*c280*/  MOV R36, R2 ;  /* 0x0000000200247202 */ /* 0x000fe40000000f00 */
[----:B--2---:R-:W-:-:S02]  /*c290*/  MOV R37, R3 ;  /* 0x0000000300257202 */ /* 0x004fc40000000f00 */
[----:B------:R-:W-:Y:S02]  /*c2a0*/  F2FP.BF16.F32.PACK_AB R90, R93, R92 ;  /* 0x0000005c5d5a723e */ /* 0x000fe400000010ff */
[----:B------:R-:W-:Y:S01]  /*c2b0*/  F2FP.BF16.F32.PACK_AB R91, R41, R91 ;  /* 0x0000005b295b723e */ /* 0x000fe200000010ff */
[----:B------:R-:W-:Y:S01]  /*c2c0*/  IMAD.WIDE R118, R210, 0x2, R36 ;  /* 0x00000002d2767825 */ /* 0x000fe200078e0224 */
[----:B------:R-:W-:Y:S02]  /*c2d0*/  F2FP.BF16.F32.PACK_AB R96, R97, R96 ;  /* 0x000000606160723e */ /* 0x000fe400000010ff */
[----:B------:R-:W-:Y:S02]  /*c2e0*/  F2FP.BF16.F32.PACK_AB R97, R66, R42 ;  /* 0x0000002a4261723e */ /* 0x000fe400000010ff */
[C---:B------:R-:W-:Y:S02]  /*c2f0*/  IADD3 R211, P0, R118.reuse, 0x40, RZ ;  /* 0x0000004076d37810 */ /* 0x040fe40007f1e0ff */
[----:B------:R-:W-:-:S02]  /*c300*/  IADD3 R183, P1, R118, 0x20, RZ ;  /* 0x0000002076b77810 */ /* 0x000fc40007f3e0ff */
[C---:B------:R-:W-:Y:S01]  /*c310*/  IADD3 R217, P3, R118.reuse, 0x2000, RZ ;  /* 0x0000200076d97810 */ /* 0x040fe20007f7e0ff */
[--C-:B------:R-:W-:Y:S01]  /*c320*/  IMAD.X R53, RZ, RZ, R119.reuse, P0 ;  /* 0x000000ffff357224 */ /* 0x100fe200000e0677 */
[----:B------:R-:W-:Y:S01]  /*c330*/  LOP3.LUT R52, R211, 0x380, RZ, 0xc0, !PT ;  /* 0x00000380d3347812 */ /* 0x000fe200078ec0ff */
[--C-:B------:R-:W-:Y:S01]  /*c340*/  IMAD.X R49, RZ, RZ, R119.reuse, P1 ;  /* 0x000000ffff317224 */ /* 0x100fe200008e0677 */
[----:B------:R-:W-:Y:S02]  /*c350*/  IADD3 R213, P4, R118, 0x60, RZ ;  /* 0x0000006076d57810 */ /* 0x000fe40007f9e0ff */
[----:B------:R-:W-:Y:S02]  /*c360*/  LOP3.LUT R48, R183, 0x380, RZ, 0xc0, !PT ;  /* 0x00000380b7307812 */ /* 0x000fe400078ec0ff */
[----:B------:R-:W-:Y:S01]  /*c370*/  LOP3.LUT R60, R217, 0x380, RZ, 0xc0, !PT ;  /* 0x00000380d93c7812 */ /* 0x000fe200078ec0ff */
[----:B------:R-:W-:Y:S01]  /*c380*/  IMAD.X R57, RZ, RZ, R119, P4 ;  /* 0x000000ffff397224 */ /* 0x000fe200020e0677 */
[----:B------:R-:W-:-:S02]  /*c390*/  SHF.R.U64 R52, R52, 0x3, RZ ;  /* 0x0000000334347819 */ /* 0x000fc400000012ff */
[----:B------:R-:W-:Y:S02]  /*c3a0*/  IADD3 R68, P5, R118, 0x2040, RZ ;  /* 0x0000204076447810 */ /* 0x000fe40007fbe0ff */
[----:B------:R-:W-:Y:S02]  /*c3b0*/  LOP3.LUT R56, R213, 0x380, RZ, 0xc0, !PT ;  /* 0x00000380d5387812 */ /* 0x000fe400078ec0ff */
[----:B------:R-:W-:Y:S01]  /*c3c0*/  SHF.R.U64 R48, R48, 0x3, RZ ;  /* 0x0000000330307819 */ /* 0x000fe200000012ff */
[----:B------:R-:W-:Y:S01]  /*c3d0*/  IMAD.X R69, RZ, RZ, R119, P5 ;  /* 0x000000ffff457224 */ /* 0x000fe200028e0677 */
[----:B------:R-:W-:Y:S02]  /*c3e0*/  SHF.R.U64 R60, R60, 0x3, RZ ;  /* 0x000000033c3c7819 */ /* 0x000fe400000012ff */
[C---:B------:R-:W-:Y:S02]  /*c3f0*/  IADD3 R44, P6, R118.reuse, 0x2020, RZ ;  /* 0x00002020762c7810 */ /* 0x040fe40007fde0ff */
[----:B------:R-:W-:-:S02]  /*c400*/  IADD3 R94, P1, R118, 0x4000, RZ ;  /* 0x00004000765e7810 */ /* 0x000fc40007f3e0ff */
[----:B------:R-:W-:Y:S01]  /*c410*/  LOP3.LUT R52, R52, R211, RZ, 0x3c, !PT ;  /* 0x000000d334347212 */ /* 0x000fe200078e3cff */
[--C-:B------:R-:W-:Y:S01]  /*c420*/  IMAD.X R65, RZ, RZ, R119.reuse, P6 ;  /* 0x000000ffff417224 */ /* 0x100fe200030e0677 */
[----:B------:R-:W-:Y:S01]  /*c430*/  LOP3.LUT R211, R68, 0x380, RZ, 0xc0, !PT ;  /* 0x0000038044d37812 */ /* 0x000fe200078ec0ff */
[----:B------:R-:W-:Y:S01]  /*c440*/  IMAD.X R95, RZ, RZ, R119, P1 ;  /* 0x000000ffff5f7224 */ /* 0x000fe200008e0677 */
[----:B------:R-:W-:Y:S02]  /*c450*/  LOP3.LUT R11, R118, 0x380, RZ, 0xc0, !PT ;  /* 0x00000380760b7812 */ /* 0x000fe400078ec0ff */
[----:B------:R-:W-:Y:S02]  /*c460*/  SHF.R.U64 R56, R56, 0x3, RZ ;  /* 0x0000000338387819 */ /* 0x000fe400000012ff */
[----:B------:R-:W-:Y:S02]  /*c470*/  LOP3.LUT R48, R48, R183, RZ, 0x3c, !PT ;  /* 0x000000b730307212 */ /* 0x000fe400078e3cff */
[----:B------:R-:W-:-:S02]  /*c480*/  LOP3.LUT R60, R60, R217, RZ, 0x3c, !PT ;  /* 0x000000d93c3c7212 */ /* 0x000fc400078e3cff */
[----:B------:R-:W-:Y:S02]  /*c490*/  IADD3 R72, P2, R118, 0x2060, RZ ;  /* 0x0000206076487810 */ /* 0x000fe40007f5e0ff */
[----:B------:R-:W-:Y:S02]  /*c4a0*/  LOP3.LUT R183, R44, 0x380, RZ, 0xc0, !PT ;  /* 0x000003802cb77812 */ /* 0x000fe400078ec0ff */
[----:B------:R-:W-:Y:S01]  /*c4b0*/  LOP3.LUT R217, R94, 0x380, RZ, 0xc0, !PT ;  /* 0x000003805ed97812 */ /* 0x000fe200078ec0ff */
[----:B------:R-:W-:Y:S01]  /*c4c0*/  IMAD.X R73, RZ, RZ, R119, P2 ;  /* 0x000000ffff497224 */ /* 0x000fe200010e0677 */
[----:B------:R-:W-:Y:S02]  /*c4d0*/  SHF.R.U64 R211, R211, 0x3, RZ ;  /* 0x00000003d3d37819 */ /* 0x000fe400000012ff */
[----:B------:R-:W-:Y:S02]  /*c4e0*/  IADD3 R30, P4, R118, 0x4040, RZ ;  /* 0x00004040761e7810 */ /* 0x000fe40007f9e0ff */
[----:B------:R-:W-:-:S02]  /*c4f0*/  SHF.R.U64 R11, R11, 0x3, RZ ;  /* 0x000000030b0b7819 */ /* 0x000fc400000012ff */
[----:B------:R-:W-:Y:S01]  /*c500*/  LOP3.LUT R56, R56, R213, RZ, 0x3c, !PT ;  /* 0x000000d538387212 */ /* 0x000fe200078e3cff */
[----:B------:R-:W-:Y:S01]  /*c510*/  IMAD.X R103, RZ, RZ, R119, P4 ;  /* 0x000000ffff677224 */ /* 0x000fe200020e0677 */
[----:B------:R-:W-:Y:S02]  /*c520*/  LOP3.LUT R213, R72, 0x380, RZ, 0xc0, !PT ;  /* 0x0000038048d57812 */ /* 0x000fe400078ec0ff */
[----:B------:R-:W-:Y:S02]  /*c530*/  SHF.R.U64 R183, R183, 0x3, RZ ;  /* 0x00000003b7b77819 */ /* 0x000fe400000012ff */
[----:B------:R-:W-:Y:S02]  /*c540*/  SHF.R.U64 R217, R217, 0x3, RZ ;  /* 0x00000003d9d97819 */ /* 0x000fe400000012ff */
[----:B------:R-:W-:Y:S02]  /*c550*/  IADD3 R4, P0, R118, 0x4020, RZ ;  /* 0x0000402076047810 */ /* 0x000fe40007f1e0ff */
[----:B------:R-:W-:-:S02]  /*c560*/  IADD3.X R61, RZ, R119, RZ, P3, !PT ;  /* 0x00000077ff3d7210 */ /* 0x000fc40001ffe4ff */
[C---:B------:R-:W-:Y:S01]  /*c570*/  IADD3 R6, P6, R118.reuse, 0x6000, RZ ;  /* 0x0000600076067810 */ /* 0x040fe20007fde0ff */
[--C-:B------:R-:W-:Y:S01]  /*c580*/  IMAD.X R99, RZ, RZ, R119.reuse, P0 ;  /* 0x000000ffff637224 */ /* 0x100fe200000e0677 */
[C---:B------:R-:W-:Y:S02]  /*c590*/  IADD3 R34, P3, R118.reuse, 0x4060, RZ ;  /* 0x0000406076227810 */ /* 0x040fe40007f7e0ff */
[C---:B------:R-:W-:Y:S01]  /*c5a0*/  IADD3 R3, P5, R118.reuse, 0x6020, RZ ;  /* 0x0000602076037810 */ /* 0x040fe20007fbe0ff */
[--C-:B------:R-:W-:Y:S01]  /*c5b0*/  IMAD.X R111, RZ, RZ, R119.reuse, P6 ;  /* 0x000000ffff6f7224 */ /* 0x100fe200030e0677 */
[C---:B------:R-:W-:Y:S01]  /*c5c0*/  IADD3 R10, P2, R118.reuse, 0x6040, RZ ;  /* 0x00006040760a7810 */ /* 0x040fe20007f5e0ff */
[----:B------:R-:W-:Y:S01]  /*c5d0*/  IMAD.X R107, RZ, RZ, R119, P3 ;  /* 0x000000ffff6b7224 */ /* 0x000fe200018e0677 */
[----:B-1----:R-:W-:Y:S02]  /*c5e0*/  IADD3 R24, P1, R118, 0x6060, RZ ;  /* 0x0000606076187810 */ /* 0x002fe40007f3e0ff */
[----:B------:R-:W-:-:S02]  /*c5f0*/  LOP3.LUT R68, R211, R68, RZ, 0x3c, !PT ;  /* 0x00000044d3447212 */ /* 0x000fc400078e3cff */
[----:B------:R-:W-:Y:S01]  /*c600*/  LOP3.LUT R118, R11, R118, RZ, 0x3c, !PT ;  /* 0x000000760b767212 */ /* 0x000fe200078e3cff */
[--C-:B------:R-:W-:Y:S01]  /*c610*/  IMAD.X R11, RZ, RZ, R119.reuse, P2 ;  /* 0x000000ffff0b7224 */ /* 0x100fe200010e0677 */
[----:B------:R-:W-:Y:S01]  /*c620*/  LOP3.LUT R211, R30, 0x380, RZ, 0xc0, !PT ;  /* 0x000003801ed37812 */ /* 0x000fe200078ec0ff */
[----:B------:R-:W-:Y:S01]  /*c630*/  IMAD.X R45, RZ, RZ, R119, P1 ;  /* 0x000000ffff2d7224 */ /* 0x000fe200008e0677 */
[----:B------:R-:W-:Y:S02]  /*c640*/  SHF.R.U64 R213, R213, 0x3, RZ ;  /* 0x00000003d5d57819 */ /* 0x000fe400000012ff */
[----:B------:R-:W-:Y:S02]  /*c650*/  LOP3.LUT R64, R183, R44, RZ, 0x3c, !PT ;  /* 0x0000002cb7407212 */ /* 0x000fe400078e3cff */
[----:B------:R-:W-:Y:S02]  /*c660*/  LOP3.LUT R94, R217, R94, RZ, 0x3c, !PT ;  /* 0x0000005ed95e7212 */ /* 0x000fe400078e3cff */
[----:B------:R-:W-:-:S02]  /*c670*/  LOP3.LUT R183, R4, 0x380, RZ, 0xc0, !PT ;  /* 0x0000038004b77812 */ /* 0x000fc400078ec0ff */
[----:B------:R-:W-:Y:S02]  /*c680*/  LOP3.LUT R217, R6, 0x380, RZ, 0xc0, !PT ;  /* 0x0000038006d97812 */ /* 0x000fe400078ec0ff */
[-C--:B------:R-:W-:Y:S02]  /*c690*/  IADD3.X R115, RZ, R119.reuse, RZ, P5, !PT ;  /* 0x00000077ff737210 */ /* 0x080fe40002ffe4ff */
[----:B------:R-:W-:Y:S02]  /*c6a0*/  SHF.R.U64 R211, R211, 0x3, RZ ;  /* 0x00000003d3d37819 */ /* 0x000fe400000012ff */
[----:B------:R-:W-:Y:S02]  /*c6b0*/  MOV R118, R118 ;  /* 0x0000007600767202 */ /* 0x000fe40000000f00 */
[----:B------:R-:W-:Y:S02]  /*c6c0*/  LOP3.LUT R72, R213, R72, RZ, 0x3c, !PT ;  /* 0x00000048d5487212 */ /* 0x000fe400078e3cff */
[----:B------:R-:W-:-:S02]  /*c6d0*/  LOP3.LUT R119, R10, 0x380, RZ, 0xc0, !PT ;  /* 0x000003800a777812 */ /* 0x000fc400078ec0ff */
[----:B------:R-:W-:Y:S02]  /*c6e0*/  LOP3.LUT R213, R34, 0x380, RZ, 0xc0, !PT ;  /* 0x0000038022d57812 */ /* 0x000fe400078ec0ff */
[----:B------:R-:W-:Y:S02]  /*c6f0*/  SHF.R.U64 R183, R183, 0x3, RZ ;  /* 0x00000003b7b77819 */ /* 0x000fe400000012ff */
[----:B------:R-:W-:Y:S02]  /*c700*/  SHF.R.U64 R217, R217, 0x3, RZ ;  /* 0x00000003d9d97819 */ /* 0x000fe400000012ff */
[----:B------:R-:W-:Y:S02]  /*c710*/  LOP3.LUT R102, R211, R30, RZ, 0x3c, !PT ;  /* 0x0000001ed3667212 */ /* 0x000fe400078e3cff */
[----:B------:R-:W-:Y:S02]  /*c720*/  LOP3.LUT R30, R24, 0x380, RZ, 0xc0, !PT ;  /* 0x00000380181e7812 */ /* 0x000fe400078ec0ff */
[----:B------:R-:W-:-:S02]  /*c730*/  SHF.R.U64 R119, R119, 0x3, RZ ;  /* 0x0000000377777819 */ /* 0x000fc400000012ff */
[----:B------:R-:W-:Y:S02]  /*c740*/  SHF.R.U64 R213, R213, 0x3, RZ ;  /* 0x00000003d5d57819 */ /* 0x000fe400000012ff */
[----:B------:R-:W-:Y:S02]  /*c750*/  LOP3.LUT R98, R183, R4, RZ, 0x3c, !PT ;  /* 0x00000004b7627212 */ /* 0x000fe400078e3cff */
[----:B------:R-:W-:Y:S02]  /*c760*/  LOP3.LUT R110, R217, R6, RZ, 0x3c, !PT ;  /* 0x00000006d96e7212 */ /* 0x000fe400078e3cff */
[----:B------:R-:W-:Y:S02]  /*c770*/  F2FP.BF16.F32.PACK_AB R4, R179, R181 ;  /* 0x000000b5b304723e */ /* 0x000fe400000010ff */
[----:B------:R-:W-:Y:S01]  /*c780*/  F2FP.BF16.F32.PACK_AB R6, R177, R180 ;  /* 0x000000b4b106723e */ /* 0x000fe200000010ff */
[----:B------:R-:W-:Y:S01]  /*c790*/  BAR.SYNC.DEFER_BLOCKING 0x1, 0x100 ;  /* 0x0044000000007b1d */ /* 0x000fe20000010000 */
[----:B------:R-:W-:-:S02]  /*c7a0*/  LOP3.LUT R0, R3, 0x380, RZ, 0xc0, !PT ;  /* 0x0000038003007812 */ /* 0x000fc400078ec0ff */
[----:B------:R-:W-:Y:S02]  /*c7b0*/  SHF.R.U64 R177, R30, 0x3, RZ ;  /* 0x000000031eb17819 */ /* 0x000fe400000012ff */
[----:B------:R-:W-:Y:S02]  /*c7c0*/  LOP3.LUT R10, R119, R10, RZ, 0x3c, !PT ;  /* 0x0000000a770a7212 */ /* 0x000fe400078e3cff */
[----:B------:R-:W-:Y:S02]  /*c7d0*/  LOP3.LUT R106, R213, R34, RZ, 0x3c, !PT ;  /* 0x00000022d56a7212 */ /* 0x000fe400078e3cff */
[----:B------:R-:W-:Y:S02]  /*c7e0*/  MOV R48, R48 ;  /* 0x0000003000307202 */ /* 0x000fe40000000f00 */
[----:B------:R-:W-:Y:S02]  /*c7f0*/  F2FP.BF16.F32.PACK_AB R30, R174, R176 ;  /* 0x000000b0ae1e723e */ /* 0x000fe400000010ff */
[----:B------:R-:W-:-:S02]  /*c800*/  MOV R52, R52 ;  /* 0x0000003400347202 */ /* 0x000fc40000000f00 */
[----:B------:R-:W-:Y:S02]  /*c810*/  F2FP.BF16.F32.PACK_AB R34, R171, R173 ;  /* 0x000000adab22723e */ /* 0x000fe400000010ff */
[----:B------:R-:W-:Y:S02]  /*c820*/  SHF.R.U64 R0, R0, 0x3, RZ ;  /* 0x0000000300007819 */ /* 0x000fe400000012ff */
[----:B------:R-:W-:Y:S02]  /*c830*/  MOV R56, R56 ;  /* 0x0000003800387202 */ /* 0x000fe40000000f00 */
[----:B------:R-:W-:Y:S02]  /*c840*/  MOV R38, R10 ;  /* 0x0000000a00267202 */ /* 0x000fe40000000f00 */
[----:B------:R-:W-:Y:S01]  /*c850*/  MOV R60, R60 ;  /* 0x0000003c003c7202 */ /* 0x000fe20000000f00 */
[----:B------:R1:W-:Y:S01]  /*c860*/  STSM.16.M88.4 [R118], R4 ;  /* 0x0000000476007844 */ /* 0x0003e20000000200 */
[----:B------:R-:W-:-:S02]  /*c870*/  F2FP.BF16.F32.PACK_AB R10, R163, R165 ;  /* 0x000000a5a30a723e */ /* 0x000fc400000010ff */
[----:B------:R-:W-:Y:S01]  /*c880*/  F2FP.BF16.F32.PACK_AB R11, R63, R62 ;  /* 0x0000003e3f0b723e */ /* 0x000fe200000010ff */
[----:B------:R2:W-:Y:S01]  /*c890*/  STSM.16.M88.4 [R48], R28 ;  /* 0x0000001c30007844 */ /* 0x0005e20000000200 */
[----:B------:R-:W-:Y:S02]  /*c8a0*/  MOV R64, R64 ;  /* 0x0000004000407202 */ /* 0x000fe40000000f00 */
[----:B------:R-:W-:Y:S01]  /*c8b0*/  LOP3.LUT R114, R0, R3, RZ, 0x3c, !PT ;  /* 0x0000000300727212 */ /* 0x000fe200078e3cff */
[----:B------:R3:W-:Y:S01]  /*c8c0*/  STSM.16.M88.4 [R52], R32 ;  /* 0x0000002034007844 */ /* 0x0007e20000000200 */
[----:B------:R-:W-:Y:S02]  /*c8d0*/  MOV R68, R68 ;  /* 0x0000004400447202 */ /* 0x000fe40000000f00 */
[----:B------:R-:W-:Y:S02]  /*c8e0*/  MOV R72, R72 ;  /* 0x0000004800487202 */ /* 0x000fe40000000f00 */
[----:B------:R-:W-:-:S02]  /*c8f0*/  LOP3.LUT R44, R177, R24, RZ, 0x3c, !PT ;  /* 0x00000018b12c7212 */ /* 0x000fc400078e3cff */
[----:B------:R-:W-:Y:S02]  /*c900*/  MOV R94, R94 ;  /* 0x0000005e005e7202 */ /* 0x000fe40000000f00 */
[----:B-1----:R-:W-:Y:S02]  /*c910*/  F2FP.BF16.F32.PACK_AB R4, R169, R172 ;  /* 0x000000aca904723e */ /* 0x002fe400000010ff */
[----:B------:R-:W-:Y:S02]  /*c920*/  F2FP.BF16.F32.PACK_AB R5, R51, R50 ;  /* 0x000000323305723e */ /* 0x000fe400000010ff */
[----:B------:R-:W-:Y:S02]  /*c930*/  F2FP.BF16.F32.PACK_AB R6, R166, R170 ;  /* 0x000000aaa606723e */ /* 0x000fe400000010ff */
[----:B------:R-:W-:Y:S02]  /*c940*/  F2FP.BF16.F32.PACK_AB R7, R55, R54 ;  /* 0x000000363707723e */ /* 0x000fe400000010ff */
[----:B--2---:R-:W-:-:S02]  /*c950*/  F2FP.BF16.F32.PACK_AB R28, R159, R161 ;  /* 0x000000a19f1c723e */ /* 0x004fc400000010ff */
[----:B------:R-:W-:Y:S01]  /*c960*/  F2FP.BF16.F32.PACK_AB R29, R75, R74 ;  /* 0x0000004a4b1d723e */ /* 0x000fe200000010ff */
[----:B------:R-:W-:Y:S01]  /*c970*/  STSM.16.M88.4 [R56], R4 ;  /* 0x0000000438007844 */ /* 0x000fe20000000200 */
[----:B------:R-:W-:Y:S02]  /*c980*/  F2FP.BF16.F32.PACK_AB R30, R77, R160 ;  /* 0x000000a04d1e723e */ /* 0x000fe400000010ff */
[----:B------:R-:W-:Y:S01]  /*c990*/  F2FP.BF16.F32.PACK_AB R31, R79, R78 ;  /* 0x0000004e4f1f723e */ /* 0x000fe200000010ff */
[----:B------:R1:W-:Y:S01]  /*c9a0*/  STSM.16.M88.4 [R60], R8 ;  /* 0x000000083c007844 */ /* 0x0003e20000000200 */
[----:B---3--:R-:W-:Y:S02]  /*c9b0*/  F2FP.BF16.F32.PACK_AB R32, R81, R157 ;  /* 0x0000009d5120723e */ /* 0x008fe400000010ff */
[----:B------:R-:W-:Y:S01]  /*c9c0*/  F2FP.BF16.F32.PACK_AB R33, R83, R82 ;  /* 0x000000525321723e */ /* 0x000fe200000010ff */
[----:B------:R-:W-:Y:S01]  /*c9d0*/  STSM.16.M88.4 [R64], R12 ;  /* 0x0000000c40007844 */ /* 0x000fe20000000200 */
[----:B------:R-:W-:-:S02]  /*c9e0*/  F2FP.BF16.F32.PACK_AB R34, R85, R84 ;  /* 0x000000545522723e */ /* 0x000fc400000010ff */
[----:B------:R-:W-:Y:S01]  /*c9f0*/  F2FP.BF16.F32.PACK_AB R35, R87, R86 ;  /* 0x000000565723723e */ /* 0x000fe200000010ff */
[----:B------:R-:W-:Y:S01]  /*ca00*/  STSM.16.M88.4 [R68], R28 ;  /* 0x0000001c44007844 */ /* 0x000fe20000000200 */
[----:B------:R-:W-:Y:S02]  /*ca10*/  MOV R3, R98 ;  /* 0x0000006200037202 */ /* 0x000fe40000000f00 */
[----:B------:R-:W-:Y:S01]  /*ca20*/  MOV R24, R106 ;  /* 0x0000006a00187202 */ /* 0x000fe20000000f00 */
[----:B------:R-:W-:Y:S01]  /*ca30*/  STSM.16.M88.4 [R72], R32 ;  /* 0x0000002048007844 */ /* 0x000fe20000000200 */
[----:B------:R-:W-:Y:S02]  /*ca40*/  F2FP.BF16.F32.PACK_AB R98, R101, R100 ;  /* 0x000000646562723e */ /* 0x000fe400000010ff */
[----:B------:R-:W-:Y:S01]  /*ca50*/  F2FP.BF16.F32.PACK_AB R99, R70, R58 ;  /* 0x0000003a4663723e */ /* 0x000fe200000010ff */
[----:B------:R-:W-:Y:S01]  /*ca60*/  STSM.16.M88.4 [R94], R88 ;  /* 0x000000585e007844 */ /* 0x000fe20000000200 */
        /* <DEDUP_REMOVED lines=8> */
[----:B------:R-:W-:Y:S01]  /*caf0*/  F2FP.BF16.F32.PACK_AB R120, R121, R120 ;  /* 0x000000787978723e */ /* 0x000fe200000010ff */
[----:B------:R-:W-:Y:S01]  /*cb00*/  STSM.16.M88.4 [R102], R104 ;  /* 0x0000006866007844 */ /* 0x000fe20000000200 */
[----:B------:R-:W-:Y:S02]  /*cb10*/  F2FP.BF16.F32.PACK_AB R113, R155, R154 ;  /* 0x0000009a9b71723e */ /* 0x000fe400000010ff */
[----:B------:R-:W-:Y:S02]  /*cb20*/  F2FP.BF16.F32.PACK_AB R114, R117, R116 ;  /* 0x000000747572723e */ /* 0x000fe400000010ff */
[----:B------:R-:W-:Y:S02]  /*cb30*/  F2FP.BF16.F32.PACK_AB R115, R158, R156 ;  /* 0x0000009c9e73723e */ /* 0x000fe400000010ff */
[----:B------:R-:W-:Y:S02]  /*cb40*/  F2FP.BF16.F32.PACK_AB R121, R123, R122 ;  /* 0x0000007a7b79723e */ /* 0x000fe400000010ff */
[----:B------:R-:W-:Y:S01]  /*cb50*/  F2FP.BF16.F32.PACK_AB R128, R129, R128 ;  /* 0x000000808180723e */ /* 0x000fe200000010ff */
[----:B------:R2:W-:Y:S01]  /*cb60*/  STSM.16.M88.4 [R24], R112 ;  /* 0x0000007018007844 */ /* 0x0005e20000000200 */
[----:B------:R-:W-:-:S02]  /*cb70*/  MOV R110, R110 ;  /* 0x0000006e006e7202 */ /* 0x000fc40000000f00 */
[----:B------:R-:W-:Y:S02]  /*cb80*/  F2FP.BF16.F32.PACK_AB R122, R125, R124 ;  /* 0x0000007c7d7a723e */ /* 0x000fe400000010ff */
[----:B------:R-:W-:Y:S02]  /*cb90*/  F2FP.BF16.F32.PACK_AB R123, R127, R126 ;  /* 0x0000007e7f7b723e */ /* 0x000fe400000010ff */
[----:B------:R-:W-:Y:S02]  /*cba0*/  F2FP.BF16.F32.PACK_AB R129, R131, R130 ;  /* 0x000000828381723e */ /* 0x000fe400000010ff */
[----:B------:R-:W-:Y:S01]  /*cbb0*/  F2FP.BF16.F32.PACK_AB R136, R137, R136 ;  /* 0x000000888988723e */ /* 0x000fe200000010ff */
[----:B------:R-:W-:Y:S01]  /*cbc0*/  STSM.16.M88.4 [R110], R120 ;  /* 0x000000786e007844 */ /* 0x000fe20000000200 */
[----:B------:R-:W-:Y:S02]  /*cbd0*/  ISETP.NE.U32.AND P0, PT, RZ, UR4, PT ;  /* 0x00000004ff007c0c */ /* 0x000fe4000bf05070 */
[----:B-1----:R-:W-:-:S02]  /*cbe0*/  IADD3 R10, P1, R199, UR4, RZ ;  /* 0x00000004c70a7c10 */ /* 0x002fc4000ff3e0ff */
[----:B------:R-:W-:Y:S01]  /*cbf0*/  F2FP.BF16.F32.PACK_AB R130, R133, R132 ;  /* 0x000000848582723e */ /* 0x000fe200000010ff */
[----:B--2---:R-:W-:Y:S01]  /*cc00*/  IMAD.MOV.U32 R24, RZ, RZ, RZ ;  /* 0x000000ffff187224 */ /* 0x004fe200078e00ff */
[----:B------:R-:W-:Y:S02]  /*cc10*/  F2FP.BF16.F32.PACK_AB R131, R135, R134 ;  /* 0x000000868783723e */ /* 0x000fe400000010ff */
[----:B------:R-:W-:Y:S02]  /*cc20*/  F2FP.BF16.F32.PACK_AB R137, R139, R138 ;  /* 0x0000008a8b89723e */ /* 0x000fe400000010ff */
[----:B------:R-:W-:Y:S01]  /*cc30*/  F2FP.BF16.F32.PACK_AB R144, R145, R144 ;  /* 0x000000909190723e */ /* 0x000fe200000010ff */
[----:B------:R1:W-:Y:S01]  /*cc40*/  STSM.16.M88.4 [R0], R128 ;  /* 0x0000008000007844 */ /* 0x0003e20000000200 */
[----:B------:R-:W-:Y:S02]  /*cc50*/  F2FP.BF16.F32.PACK_AB R138, R141, R140 ;  /* 0x0000008c8d8a723e */ /* 0x000fe400000010ff */
[----:B------:R-:W-:-:S02]  /*cc60*/  F2FP.BF16.F32.PACK_AB R139, R143, R142 ;  /* 0x0000008e8f8b723e */ /* 0x000fc400000010ff */
[----:B------:R-:W-:Y:S02]  /*cc70*/  F2FP.BF16.F32.PACK_AB R145, R147, R146 ;  /* 0x000000929391723e */ /* 0x000fe400000010ff */
[----:B------:R-:W-:Y:S01]  /*cc80*/  MOV R44, R44 ;  /* 0x0000002c002c7202 */ /* 0x000fe20000000f00 */
[----:B------:R-:W-:Y:S01]  /*cc90*/  STSM.16.M88.4 [R38], R136 ;  /* 0x0000008826007844 */ /* 0x000fe20000000200 */
[----:B------:R-:W-:Y:S02]  /*cca0*/  F2FP.BF16.F32.PACK_AB R146, R149, R148 ;  /* 0x000000949592723e */ /* 0x000fe400000010ff */
[----:B------:R-:W-:Y:S02]  /*ccb0*/  F2FP.BF16.F32.PACK_AB R147, R151, R150 ;  /* 0x000000969793723e */ /* 0x000fe400000010ff */
[----:B------:R-:W-:Y:S02]  /*ccc0*/  ISETP.NE.AND.EX P0, PT, RZ, UR5, PT, P0 ;  /* 0x00000005ff007c0c */ /* 0x000fe4000bf05300 */
[----:B------:R-:W-:Y:S01]  /*ccd0*/  IADD3.X R11, R200, UR5, RZ, P1, !PT ;  /* 0x00000005c80b7c10 */ /* 0x000fe20008ffe4ff */
[----:B------:R-:W-:Y:S01]  /*cce0*/  ULDC.64 UR4, c[0x0][0xbe0] ;  /* 0x0002f80000047ab9 */ /* 0x000fe20000000a00 */
[----:B------:R2:W-:Y:S01]  /*ccf0*/  STSM.16.M88.4 [R44], R144 ;  /* 0x000000902c007844 */ /* 0x0005e20000000200 */
[----:B------:R-:W-:Y:S01]  /*cd00*/  BAR.SYNC.DEFER_BLOCKING 0x1, 0x100 ;  /* 0x0044000000007b1d */ /* 0x000fe20000010000 */
[----:B------:R-:W-:-:S04]  /*cd10*/  ISETP.NE.U32.AND P6, PT, RZ, UR4, PT ;  /* 0x00000004ff007c0c */ /* 0x000fc8000bfc5070 */
[----:B------:R-:W-:-:S13]  /*cd20*/  ISETP.NE.AND.EX P6, PT, RZ, UR5, PT, P6 ;  /* 0x00000005ff007c0c */ /* 0x000fda000bfc5360 */
[----:B------:R-:W-:Y:S01]  /*cd30*/  @P6 IADD3 R6, P4, R199, UR4, RZ ;  /* 0x00000004c7066c10 */ /* 0x000fe2000ff9e0ff */
[----:B------:R-:W-:Y:S02]  /*cd40*/  ULDC UR4, c[0x0][0xa88] ;  /* 0x0002a20000047ab9 */ /* 0x000fe40000000800 */
[----:B-1----:R-:W-:Y:S02]  /*cd50*/  MOV R0, UR4 ;  /* 0x0000000400007c02 */ /* 0x002fe40008000f00 */
[----:B------:R-:W-:Y:S01]  /*cd60*/  @P6 IADD3.X R7, R200, UR5, RZ, P4, !PT ;  /* 0x00000005c8076c10 */ /* 0x000fe2000a7fe4ff */
[----:B------:R1:W5:Y:S01]  /*cd70*/  @P0 LDG.E R24, desc[UR40][R10.64] ;  /* 0x000000280a180981 */ /* 0x000362000c1e1900 */
[----:B------:R-:W-:-:S03]  /*cd80*/  IMAD R5, R192, 0x40, R187 ;  /* 0x00000040c0057824 */ /* 0x000fc600078e02bb */
[----:B------:R1:W5:Y:S01]  /*cd90*/  @P6 LDG.E R0, desc[UR40][R6.64] ;  /* 0x0000002806006981 */ /* 0x000362000c1e1900 */
[----:B------:R-:W-:-:S03]  /*cda0*/  IMAD.WIDE R4, R5, 0x2, R36 ;  /* 0x0000000205047825 */ /* 0x000fc600078e0224 */
[C---:B------:R-:W-:Y:S02]  /*cdb0*/  IADD3 R9, P1, R4.reuse, 0x1000, RZ ;  /* 0x0000100004097810 */ /* 0x040fe40007f3e0ff */
[C---:B------:R-:W-:Y:S02]  /*cdc0*/  IADD3 R13, P2, R4.reuse, 0x2000, RZ ;  /* 0x00002000040d7810 */ /* 0x040fe40007f5e0ff */
[C---:B------:R-:W-:Y:S02]  /*cdd0*/  IADD3 R29, P3, R4.reuse, 0x3000, RZ ;  /* 0x00003000041d7810 */ /* 0x040fe40007f7e0ff */
[----:B------:R-:W-:Y:S02]  /*cde0*/  IADD3 R33, P4, R4, 0x4000, RZ ;  /* 0x0000400004217810 */ /* 0x000fe40007f9e0ff */
[----:B------:R-:W-:Y:S02]  /*cdf0*/  LOP3.LUT R8, R9, 0x380, RZ, 0xc0, !PT ;  /* 0x0000038009087812 */ /* 0x000fe400078ec0ff */
[----:B------:R-:W-:-:S02]  /*ce00*/  LOP3.LUT R12, R13, 0x380, RZ, 0xc0, !PT ;  /* 0x000003800d0c7812 */ /* 0x000fc400078ec0ff */
[----:B------:R-:W-:Y:S02]  /*ce10*/  LOP3.LUT R28, R29, 0x380, RZ, 0xc0, !PT ;  /* 0x000003801d1c7812 */ /* 0x000fe400078ec0ff */
[----:B------:R-:W-:Y:S02]  /*ce20*/  LOP3.LUT R32, R33, 0x380, RZ, 0xc0, !PT ;  /* 0x0000038021207812 */ /* 0x000fe400078ec0ff */
[----:B------:R-:W-:Y:S02]  /*ce30*/  SHF.R.U64 R8, R8, 0x3, RZ ;  /* 0x0000000308087819 */ /* 0x000fe400000012ff */
[----:B------:R-:W-:Y:S02]  /*ce40*/  SHF.R.U64 R12, R12, 0x3, RZ ;  /* 0x000000030c0c7819 */ /* 0x000fe400000012ff */
[----:B------:R-:W-:Y:S02]  /*ce50*/  SHF.R.U64 R28, R28, 0x3, RZ ;  /* 0x000000031c1c7819 */ /* 0x000fe400000012ff */
[----:B------:R-:W-:-:S02]  /*ce60*/  SHF.R.U64 R32, R32, 0x3, RZ ;  /* 0x0000000320207819 */ /* 0x000fc400000012ff */
[----:B------:R-:W-:Y:S02]  /*ce70*/  IADD3 R37, P5, R4, 0x5000, RZ ;  /* 0x0000500004257810 */ /* 0x000fe40007fbe0ff */
        /* <DEDUP_REMOVED lines=8> */
[----:B------:R-:W-:-:S02]  /*cf00*/  P2R R14, PR, RZ, 0x20 ;  /* 0x00000020ff0e7803 */ /* 0x000fc40000000000 */
[C---:B------:R-:W-:Y:S02]  /*cf10*/  IADD3 R41, P1, R4.reuse, 0x6000, RZ ;  /* 0x0000600004297810 */ /* 0x040fe40007f3e0ff */
[C---:B------:R-:W-:Y:S02]  /*cf20*/  IADD3 R45, P2, R4.reuse, 0x7000, RZ ;  /* 0x00007000042d7810 */ /* 0x040fe40007f5e0ff */
[C---:B------:R-:W-:Y:S02]  /*cf30*/  IADD3 R49, P3, R4.reuse, 0x8000, RZ ;  /* 0x0000800004317810 */ /* 0x040fe40007f7e0ff */
[C---:B------:R-:W-:Y:S02]  /*cf40*/  IADD3 R53, P4, R4.reuse, 0x9000, RZ ;  /* 0x0000900004357810 */ /* 0x040fe40007f9e0ff */
[----:B------:R-:W-:Y:S02]  /*cf50*/  IADD3 R57, P5, R4, 0xa000, RZ ;  /* 0x0000a00004397810 */ /* 0x000fe40007fbe0ff */
[----:B------:R-:W-:-:S02]  /*cf60*/  LOP3.LUT R36, R37, 0x380, RZ, 0xc0, !PT ;  /* 0x0000038025247812 */ /* 0x000fc400078ec0ff */
[----:B------:R-:W-:Y:S02]  /*cf70*/  LOP3.LUT R40, R41, 0x380, RZ, 0xc0, !PT ;  /* 0x0000038029287812 */ /* 0x000fe400078ec0ff */
[----:B--2---:R-:W-:Y:S02]  /*cf80*/  LOP3.LUT R44, R45, 0x380, RZ, 0xc0, !PT ;  /* 0x000003802d2c7812 */ /* 0x004fe400078ec0ff */
[----:B------:R-:W-:Y:S02]  /*cf90*/  LOP3.LUT R48, R49, 0x380, RZ, 0xc0, !PT ;  /* 0x0000038031307812 */ /* 0x000fe400078ec0ff */
[----:B------:R-:W-:Y:S02]  /*cfa0*/  LOP3.LUT R52, R53, 0x380, RZ, 0xc0, !PT ;  /* 0x0000038035347812 */ /* 0x000fe400078ec0ff */
[----:B------:R-:W-:Y:S02]  /*cfb0*/  LOP3.LUT R56, R57, 0x380, RZ, 0xc0, !PT ;  /* 0x0000038039387812 */ /* 0x000fe400078ec0ff */
[----:B------:R-:W-:-:S02]  /*cfc0*/  SHF.R.U64 R36, R36, 0x3, RZ ;  /* 0x0000000324247819 */ /* 0x000fc400000012ff */
[----:B------:R-:W-:Y:S02]  /*cfd0*/  SHF.R.U64 R40, R40, 0x3, RZ ;  /* 0x0000000328287819 */ /* 0x000fe400000012ff */
[----:B------:R-:W-:Y:S02]  /*cfe0*/  SHF.R.U64 R44, R44, 0x3, RZ ;  /* 0x000000032c2c7819 */ /* 0x000fe400000012ff */
[----:B------:R-:W-:Y:S02]  /*cff0*/  SHF.R.U64 R48, R48, 0x3, RZ ;  /* 0x0000000330307819 */ /* 0x000fe400000012ff */
[----:B------:R-:W-:Y:S02]  /*d000*/  SHF.R.U64 R52, R52, 0x3, RZ ;  /* 0x0000000334347819 */ /* 0x000fe400000012ff */
[----:B------:R-:W-:Y:S02]  /*d010*/  SHF.R.U64 R56, R56, 0x3, RZ ;  /* 0x0000000338387819 */ /* 0x000fe400000012ff */
[----:B------:R-:W-:-:S02]  /*d020*/  LOP3.LUT R36, R36, R37, RZ, 0x3c, !PT ;  /* 0x0000002524247212 */ /* 0x000fc400078e3cff */
[----:B------:R-:W-:Y:S02]  /*d030*/  LOP3.LUT R40, R40, R41, RZ, 0x3c, !PT ;  /* 0x0000002928287212 */ /* 0x000fe400078e3cff */
[----:B------:R-:W-:Y:S02]  /*d040*/  LOP3.LUT R44, R44, R45, RZ, 0x3c, !PT ;  /* 0x0000002d2c2c7212 */ /* 0x000fe400078e3cff */
[----:B------:R-:W-:Y:S02]  /*d050*/  LOP3.LUT R48, R48, R49, RZ, 0x3c, !PT ;  /* 0x0000003130307212 */ /* 0x000fe400078e3cff */
[----:B------:R-:W-:Y:S02]  /*d060*/  LOP3.LUT R52, R52, R53, RZ, 0x3c, !PT ;  /* 0x0000003534347212 */ /* 0x000fe400078e3cff */
[----:B------:R-:W-:Y:S01]  /*d070*/  LOP3.LUT R56, R56, R57, RZ, 0x3c, !PT ;  /* 0x0000003938387212 */ /* 0x000fe200078e3cff */
[----:B-1----:R-:W-:Y:S06]  /*d080*/  @P6 BRA `(.L_x_560) ;  /* 0x0000000000106947 */ /* 0x002fec0003800000 */
[----:B------:R-:W-:Y:S05]  /*d090*/  @!P0 BRA `(.L_x_560) ;  /* 0x00000000000c8947 */ /* 0x000fea0003800000 */
[----:B------:R-:W2:Y:S04]  /*d0a0*/  LDG.E R3, desc[UR40][R10.64] ;  /* 0x000000280a037981 */ /* 0x000ea8000c1e1900 */
[----:B-----5:R-:W2:Y:S02]  /*d0b0*/  LDG.E R0, desc[UR40][R10.64+0x4] ;  /* 0x000004280a007981 */ /* 0x020ea4000c1e1900 */
[----:B--2---:R-:W-:-:S07]  /*d0c0*/  IMAD.IADD R0, R0, 0x1, -R3 ;  /* 0x0000000100007824 */ /* 0x004fce00078e0a03 */
.L_x_560:
[----:B------:R-:W1:Y:S01]  /*d0d0*/  SHFL.IDX PT, R3, R206, RZ, 0x1f ;  /* 0x00001fffce037589 */ /* 0x000e6200000e0000 */
[----:B------:R-:W-:Y:S01]  /*d0e0*/  ISETP.NE.AND P6, PT, R14, RZ, PT ;  /* 0x000000ff0e00720c */ /* 0x000fe20003fc5270 */
[--C-:B------:R-:W-:Y:S01]  /*d0f0*/  IMAD.X R57, RZ, RZ, R5.reuse, P5 ;  /* 0x000000ffff397224 */ /* 0x100fe200028e0605 */
[C---:B------:R-:W-:Y:S01]  /*d100*/  LOP3.LUT R7, R4.reuse, 0x380, RZ, 0xc0, !PT ;  /* 0x0000038004077812 */ /* 0x040fe200078ec0ff */
[--C-:B------:R-:W-:Y:S01]  /*d110*/  IMAD.X R41, RZ, RZ, R5.reuse, P1 ;  /* 0x000000ffff297224 */ /* 0x100fe200008e0605 */
        /* <DEDUP_REMOVED lines=9> */
[----:B------:R-:W-:Y:S02]  /*d1b0*/  LOP3.LUT R60, R61, 0x380, RZ, 0xc0, !PT ;  /* 0x000003803d3c7812 */ /* 0x000fe400078ec0ff */
[----:B------:R-:W-:Y:S01]  /*d1c0*/  LOP3.LUT R64, R65, 0x380, RZ, 0xc0, !PT ;  /* 0x0000038041407812 */ /* 0x000fe200078ec0ff */
[----:B------:R-:W-:Y:S01]  /*d1d0*/  IMAD.X R77, RZ, RZ, R5, P4 ;  /* 0x000000ffff4d7224 */ /* 0x000fe200020e0605 */
[----:B------:R-:W-:Y:S02]  /*d1e0*/  LOP3.LUT R68, R69, 0x380, RZ, 0xc0, !PT ;  /* 0x0000038045447812 */ /* 0x000fe400078ec0ff */
[----:B------:R-:W-:Y:S02]  /*d1f0*/  LOP3.LUT R72, R73, 0x380, RZ, 0xc0, !PT ;  /* 0x0000038049487812 */ /* 0x000fe400078ec0ff */
[----:B------:R-:W-:Y:S02]  /*d200*/  SHF.R.U64 R60, R60, 0x3, RZ ;  /* 0x000000033c3c7819 */ /* 0x000fe400000012ff */
[----:B-1----:R-:W-:-:S02]  /*d210*/  ISETP.NE.AND P5, PT, R3, RZ, PT ;  /* 0x000000ff0300720c */ /* 0x002fc40003fa5270 */
[----:B------:R-:W-:Y:S02]  /*d220*/  LOP3.LUT R3, R10, 0x380, RZ, 0xc0, !PT ;  /* 0x000003800a037812 */ /* 0x000fe400078ec0ff */
[----:B------:R-:W-:Y:S02]  /*d230*/  SHF.R.U64 R64, R64, 0x3, RZ ;  /* 0x0000000340407819 */ /* 0x000fe400000012ff */
[----:B------:R-:W-:Y:S02]  /*d240*/  SHF.R.U64 R68, R68, 0x3, RZ ;  /* 0x0000000344447819 */ /* 0x000fe400000012ff */
[----:B------:R-:W-:Y:S02]  /*d250*/  SHF.R.U64 R72, R72, 0x3, RZ ;  /* 0x0000000348487819 */ /* 0x000fe400000012ff */
[----:B------:R-:W-:Y:S02]  /*d260*/  SHF.R.U64 R7, R7, 0x3, RZ ;  /* 0x0000000307077819 */ /* 0x000fe400000012ff */
[----:B------:R-:W-:-:S02]  /*d270*/  SHF.R.U64 R3, R3, 0x3, RZ ;  /* 0x0000000303037819 */ /* 0x000fc400000012ff */
[----:B------:R-:W-:Y:S01]  /*d280*/  LOP3.LUT R60, R60, R61, RZ, 0x3c, !PT ;  /* 0x0000003d3c3c7212 */ /* 0x000fe200078e3cff */
[--C-:B------:R-:W-:Y:S01]  /*d290*/  IMAD.X R61, RZ, RZ, R5.reuse, P6 ;  /* 0x000000ffff3d7224 */ /* 0x100fe200030e0605 */
[----:B------:R-:W-:Y:S02]  /*d2a0*/  LOP3.LUT R64, R64, R65, RZ, 0x3c, !PT ;  /* 0x0000004140407212 */ /* 0x000fe400078e3cff */
[----:B------:R-:W-:Y:S01]  /*d2b0*/  LOP3.LUT R68, R68, R69, RZ, 0x3c, !PT ;  /* 0x0000004544447212 */ /* 0x000fe200078e3cff */
[--C-:B------:R-:W-:Y:S01]  /*d2c0*/  IMAD.X R69, RZ, RZ, R5.reuse, P2 ;  /* 0x000000ffff457224 */ /* 0x100fe200010e0605 */
[----:B------:R-:W-:Y:S01]  /*d2d0*/  LOP3.LUT R72, R72, R73, RZ, 0x3c, !PT ;  /* 0x0000004948487212 */ /* 0x000fe200078e3cff */
[--C-:B------:R-:W-:Y:S01]  /*d2e0*/  IMAD.X R73, RZ, RZ, R5.reuse, P3 ;  /* 0x000000ffff497224 */ /* 0x100fe200018e0605 */
[----:B------:R-:W-:Y:S01]  /*d2f0*/  LOP3.LUT R6, R7, R4, RZ, 0x3c, !PT ;  /* 0x0000000407067212 */ /* 0x000fe200078e3cff */
[----:B------:R-:W-:Y:S01]  /*d300*/  IMAD.MOV.U32 R7, RZ, RZ, R5 ;  /* 0x000000ffff077224 */ /* 0x000fe200078e0005 */
[----:B------:R-:W-:-:S02]  /*d310*/  IADD3.X R65, RZ, R5, RZ, P1, !PT ;  /* 0x00000005ff417210 */ /* 0x000fc40000ffe4ff */
[----:B------:R-:W-:Y:S02]  /*d320*/  LOP3.LUT R76, R3, R10, RZ, 0x3c, !PT ;  /* 0x0000000a034c7212 */ /* 0x000fe400078e3cff */
[----:B------:R-:W-:Y:S02]  /*d330*/  SHF.R.S32.HI R80, RZ, 0x1f, R198 ;  /* 0x0000001fff507819 */ /* 0x000fe400000114c6 */
[----:B------:R-:W-:Y:S02]  /*d340*/  SEL R83, R201, RZ, !P0 ;  /* 0x000000ffc9537207 */ /* 0x000fe40004000000 */
[----:B------:R-:W-:Y:S02]  /*d350*/  SEL R205, R205, RZ, !P0 ;  /* 0x000000ffcdcd7207 */ /* 0x000fe40004000000 */
[----:B-----5:R-:W-:Y:S01]  /*d360*/  SHF.R.S32.HI R81, RZ, 0x1f, R24 ;  /* 0x0000001fff517819 */ /* 0x020fe20000011418 */
[----:B------:R-:W-:Y:S06]  /*d370*/  @P5 BRA `(.L_x_561) ;  /* 0x0000000000645947 */ /* 0x000fec0003800000 */
[----:B------:R-:W-:Y:S01]  /*d380*/  ULDC.64 UR4, c[0x0][0xb70] ;  /* 0x0002dc0000047ab9 */ /* 0x000fe20000000a00 */
[----:B------:R-:W-:Y:S01]  /*d390*/  IMAD.MOV.U32 R4, RZ, RZ, R24 ;  /* 0x000000ffff047224 */ /* 0x000fe200078e0018 */
[----:B------:R-:W-:Y:S01]  /*d3a0*/  LEA R15, R203, R188, 0x6 ;  /* 0x000000bccb0f7211 */ /* 0x000fe200078e30ff */
[----:B------:R-:W-:Y:S02]  /*d3b0*/  IMAD R3, R80, UR4, RZ ;  /* 0x0000000450037c24 */ /* 0x000fe4000f8e02ff */
[----:B------:R-:W-:Y:S02]  /*d3c0*/  IMAD.MOV.U32 R5, RZ, RZ, R81 ;  /* 0x000000ffff057224 */ /* 0x000fe400078e0051 */
[C---:B------:R-:W-:Y:S02]  /*d3d0*/  IMAD R3, R198.reuse, UR5, R3 ;  /* 0x00000005c6037c24 */ /* 0x040fe4000f8e0203 */
[----:B------:R-:W-:Y:S01]  /*d3e0*/  IMAD.WIDE.U32 R4, R198, UR4, R4 ;  /* 0x00000004c6047c25 */ /* 0x000fe2000f8e0004 */
[----:B------:R-:W-:-:S03]  /*d3f0*/  ULDC.64 UR4, c[0x0][0xb78] ;  /* 0x0002de0000047ab9 */ /* 0x000fc60000000a00 */
[----:B------:R-:W-:Y:S02]  /*d400*/  IMAD.IADD R5, R5, 0x1, R3 ;  /* 0x0000000105057824 */ /* 0x000fe400078e0203 */
[----:B------:R-:W-:Y:S02]  /*d410*/  IMAD.MOV R11, RZ, RZ, -R191 ;  /* 0x000000ffff0b7224 */ /* 0x000fe400078e0abf */
[----:B------:R-:W-:Y:S02]  /*d420*/  IMAD R3, R205, UR4, RZ ;  /* 0x00000004cd037c24 */ /* 0x000fe4000f8e02ff */
[C---:B------:R-:W-:Y:S01]  /*d430*/  IMAD.WIDE.U32 R4, R83.reuse, UR4, R4 ;  /* 0x0000000453047c25 */ /* 0x040fe2000f8e0004 */
[----:B------:R-:W-:Y:S02]  /*d440*/  ISETP.NE.AND P0, PT, R190, R11, PT ;  /* 0x0000000bbe00720c */ /* 0x000fe40003f05270 */
[----:B------:R-:W-:Y:S01]  /*d450*/  SHF.R.S32.HI R11, RZ, 0x1f, R15 ;  /* 0x0000001fff0b7819 */ /* 0x000fe2000001140f */
[----:B------:R-:W-:Y:S01]  /*d460*/  IMAD R14, R83, UR5, R3 ;  /* 0x00000005530e7c24 */ /* 0x000fe2000f8e0203 */
[C---:B------:R-:W-:Y:S01]  /*d470*/  IADD3 R10, P2, R15.reuse, R4, RZ ;  /* 0x000000040f0a7210 */ /* 0x040fe20007f5e0ff */
[C---:B------:R-:W-:Y:S01]  /*d480*/  VIADD R3, R15.reuse, 0x8 ;  /* 0x000000080f037836 */ /* 0x040fe20000000000 */
[----:B------:R-:W-:Y:S01]  /*d490*/  ISETP.GE.OR P1, PT, R15, R0, P0 ;  /* 0x000000000f00720c */ /* 0x000fe20000726670 */
[----:B------:R-:W-:Y:S01]  /*d4a0*/  ULDC.64 UR4, c[0x0][0xb40] ;  /* 0x0002d00000047ab9 */ /* 0x000fe20000000a00 */
[----:B------:R-:W-:-:S02]  /*d4b0*/  IADD3.X R11, R11, R5, R14, P2, !PT ;  /* 0x000000050b0b7210 */ /* 0x000fc400017fe40e */
[----:B------:R-:W-:Y:S02]  /*d4c0*/  ISETP.GE.OR P0, PT, R3, R0, P0 ;  /* 0x000000000300720c */ /* 0x000fe40000706670 */
[----:B------:R-:W-:-:S04]  /*d4d0*/  LEA R4, P2, R10, UR4, 0x2 ;  /* 0x000000040a047c11 */ /* 0x000fc8000f8410ff */
[----:B------:R-:W-:-:S05]  /*d4e0*/  LEA.HI.X R5, R10, UR5, R11, 0x2, P2 ;  /* 0x000000050a057c11 */ /* 0x000fca00090f140b */
[----:B------:R1:W-:Y:S04]  /*d4f0*/  @!P1 STG.E desc[UR40][R4.64], R21 ;  /* 0x0000001504009986 */ /* 0x0003e8000c101928 */
[----:B------:R1:W-:Y:S02]  /*d500*/  @!P0 STG.E desc[UR40][R4.64+0x20], R20 ;  /* 0x0000201404008986 */ /* 0x0003e4000c101928 */
.L_x_561:
[----:B------:R-:W2:Y:S01]  /*d510*/  LDC R90, c[0x0][0xa8c] ;  /* 0x0002a300ff5a7b82 */ /* 0x000ea20000000800 */
[----:B------:R-:W-:Y:S01]  /*d520*/  ULDC.64 UR4, c[0x0][0xaa0] ;  /* 0x0002a80000047ab9 */ /* 0x000fe20000000a00 */
[--C-:B-1----:R-:W-:Y:S01]  /*d530*/  SHF.R.S32.HI R21, RZ, 0x1f, R187.reuse ;  /* 0x0000001fff157819 */ /* 0x102fe200000114bb */
[----:B------:R-:W-:Y:S01]  /*d540*/  IMAD R3, R81, UR4, RZ ;  /* 0x0000000451037c24 */ /* 0x000fe2000f8e02ff */
[----:B------:R-:W5:Y:S01]  /*d550*/  LD.E.128 R4, desc[UR40][R6.64] ;  /* 0x0000002806047980 */ /* 0x000f62000c101d00 */
[----:B------:R-:W-:Y:S02]  /*d560*/  IMAD.MOV.U32 R20, RZ, RZ, R187 ;  /* 0x000000ffff147224 */ /* 0x000fe400078e00bb */
[C---:B------:R-:W-:Y:S01]  /*d570*/  IMAD R3, R24.reuse, UR5, R3 ;  /* 0x0000000518037c24 */ /* 0x040fe2000f8e0203 */
[----:B------:R-:W5:Y:S01]  /*d580*/  LD.E.128 R8, desc[UR40][R8.64] ;  /* 0x0000002808087980 */ /* 0x000f62000c101d00 */
[----:B------:R-:W-:Y:S01]  /*d590*/  IMAD.WIDE.U32 R20, R24, UR4, R20 ;  /* 0x0000000418147c25 */ /* 0x000fe2000f8e0014 */
[----:B------:R-:W-:-:S02]  /*d5a0*/  ULDC.64 UR4, c[0x0][0xae0] ;  /* 0x0002b80000047ab9 */ /* 0x000fc40000000a00 */
[----:B------:R-:W5:Y:S01]  /*d5b0*/  LD.E.128 R12, desc[UR40][R12.64] ;  /* 0x000000280c0c7980 */ /* 0x000f62000c101d00 */
[----:B------:R-:W-:Y:S02]  /*d5c0*/  IMAD.IADD R21, R21, 0x1, R3 ;  /* 0x0000000115157824 */ /* 0x000fe400078e0203 */
[----:B------:R-:W-:Y:S01]  /*d5d0*/  VIADD R3, R187, 0x40 ;  /* 0x00000040bb037836 */ /* 0x000fe20000000000 */
[----:B------:R-:W5:Y:S01]  /*d5e0*/  LD.E.128 R28, desc[UR40][R28.64] ;  /* 0x000000281c1c7980 */ /* 0x000f62000c101d00 */
[----:B------:R-:W-:Y:S02]  /*d5f0*/  IMAD R81, R80, UR4, RZ ;  /* 0x0000000450517c24 */ /* 0x000fe4000f8e02ff */
[----:B------:R-:W-:Y:S01]  /*d600*/  IMAD R85, R203, -0x40, R0 ;  /* 0xffffffc0cb557824 */ /* 0x000fe200078e0200 */
[----:B------:R-:W5:Y:S01]  /*d610*/  LD.E.128 R32, desc[UR40][R32.64] ;  /* 0x0000002820207980 */ /* 0x000f62000c101d00 */
[----:B------:R-:W-:Y:S01]  /*d620*/  VIADD R0, R192, 0x20 ;  /* 0x00000020c0007836 */ /* 0x000fe20000000000 */
[----:B--2---:R-:W-:-:S02]  /*d630*/  ISETP.GE.AND P3, PT, R3, R90, PT ;  /* 0x0000005a0300720c */ /* 0x004fc40003f66270 */
[----:B------:R-:W5:Y:S01]  /*d640*/  LD.E.128 R36, desc[UR40][R36.64] ;  /* 0x0000002824247980 */ /* 0x000f62000c101d00 */
[C---:B------:R-:W-:Y:S01]  /*d650*/  IMAD R81, R198.reuse, UR5, R81 ;  /* 0x00000005c6517c24 */ /* 0x040fe2000f8e0251 */
[C---:B------:R-:W-:Y:S01]  /*d660*/  ISETP.GE.AND P2, PT, R187.reuse, R90, PT ;  /* 0x0000005abb00720c */ /* 0x040fe20003f46270 */
[----:B------:R-:W-:Y:S01]  /*d670*/  IMAD.WIDE.U32 R20, R198, UR4, R20 ;  /* 0x00000004c6147c25 */ /* 0x000fe2000f8e0014 */
[----:B------:R-:W5:Y:S01]  /*d680*/  LD.E.128 R40, desc[UR40][R40.64] ;  /* 0x0000002828287980 */ /* 0x000f62000c101d00 */
[----:B------:R-:W-:Y:S01]  /*d690*/  SEL R24, RZ, 0xffffffff, P3 ;  /* 0xffffffffff187807 */ /* 0x000fe20001800000 */
[----:B------:R-:W-:Y:S02]  /*d6a0*/  ULDC.64 UR4, c[0x0][0xae8] ;  /* 0x0002ba0000047ab9 */ /* 0x000fe40000000a00 */
[----:B------:R-:W5:Y:S01]  /*d6b0*/  LD.E.128 R44, desc[UR40][R44.64] ;  /* 0x000000282c2c7980 */ /* 0x000f62000c101d00 */
[----:B------:R-:W-:-:S03]  /*d6c0*/  VIADD R86, R187, 0x80 ;  /* 0x00000080bb567836 */ /* 0x000fc60000000000 */
[----:B------:R-:W5:Y:S01]  /*d6d0*/  LD.E.128 R48, desc[UR40][R48.64] ;  /* 0x0000002830307980 */ /* 0x000f62000c101d00 */
[----:B------:R-:W-:-:S03]  /*d6e0*/  VIADD R87, R187, 0xc0 ;  /* 0x000000c0bb577836 */ /* 0x000fc60000000000 */
[----:B------:R-:W5:Y:S04]  /*d6f0*/  LD.E.128 R52, desc[UR40][R52.64] ;  /* 0x0000002834347980 */ /* 0x000f68000c101d00 */
[----:B------:R-:W5:Y:S04]  /*d700*/  LD.E.128 R56, desc[UR40][R56.64] ;  /* 0x0000002838387980 */ /* 0x000f68000c101d00 */
[----:B------:R-:W5:Y:S04]  /*d710*/  LD.E.128 R60, desc[UR40][R60.64] ;  /* 0x000000283c3c7980 */ /* 0x000f68000c101d00 */
[----:B------:R-:W5:Y:S04]  /*d720*/  LD.E.128 R64, desc[UR40][R64.64] ;  /* 0x0000002840407980 */ /* 0x000f68000c101d00 */
[----:B------:R-:W5:Y:S04]  /*d730*/  LD.E.128 R68, desc[UR40][R68.64] ;  /* 0x0000002844447980 */ /* 0x000f68000c101d00 */
[----:B------:R-:W5:Y:S04]  /*d740*/  LD.E.128 R72, desc[UR40][R72.64] ;  /* 0x0000002848487980 */ /* 0x000f68000c101d00 */
[----:B------:R-:W5:Y:S01]  /*d750*/  LD.E.128 R76, desc[UR40][R76.64] ;  /* 0x000000284c4c7980 */ /* 0x000f62000c101d00 */
[----:B------:R-:W-:Y:S01]  /*d760*/  ISETP.GE.AND P0, PT, R0, R85, PT ;  /* 0x000000550000720c */ /* 0x000fe20003f06270 */
[----:B------:R-:W-:Y:S01]  /*d770*/  IMAD.IADD R21, R21, 0x1, R81 ;  /* 0x0000000115157824 */ /* 0x000fe200078e0251 */
[----:B------:R-:W-:Y:S01]  /*d780*/  SEL R0, RZ, 0x1, P2 ;  /* 0x00000001ff007807 */ /* 0x000fe20001000000 */
[----:B------:R-:W-:Y:S01]  /*d790*/  @!PT LDS RZ, [RZ] ;  /* 0x00000000fffff984 */ /* 0x000fe20000000800 */
[----:B------:R-:W-:Y:S01]  /*d7a0*/  @!PT LDS RZ, [RZ] ;  /* 0x00000000fffff984 */ /* 0x000fe20000000800 */
[----:B------:R-:W-:Y:S01]  /*d7b0*/  @!PT LDS RZ, [RZ] ;  /* 0x00000000fffff984 */ /* 0x000fe20000000800 */
[----:B------:R-:W-:Y:S01]  /*d7c0*/  @!PT LDS RZ, [RZ] ;  /* 0x00000000fffff984 */ /* 0x000fe20000000800 */
[----:B------:R1:W-:Y:S06]  /*d7d0*/  MEMBAR.ALL.CTA ;  /* 0x0000000000007992 */ /* 0x0003ec0000008000 */
[----:B-1----:R-:W1:Y:S01]  /*d7e0*/  FENCE.VIEW.ASYNC.S ;  /* 0x00000000000073c6 */ /* 0x002e620000000000 */
[----:B------:R-:W-:Y:S01]  /*d7f0*/  SHF.L.U32 R81, R24, 0x1, RZ ;  /* 0x0000000118517819 */ /* 0x000fe200000006ff */
[C---:B------:R-:W-:Y:S01]  /*d800*/  VIADD R88, R187.reuse, 0x100 ;  /* 0x00000100bb587836 */ /* 0x040fe20000000000 */
[-C--:B------:R-:W-:Y:S01]  /*d810*/  ISETP.GE.AND P2, PT, R86, R90.reuse, PT ;  /* 0x0000005a5600720c */ /* 0x080fe20003f46270 */
[----:B------:R-:W-:Y:S01]  /*d820*/  VIADD R89, R187, 0x140 ;  /* 0x00000140bb597836 */ /* 0x000fe20000000000 */
[----:B------:R-:W-:Y:S01]  /*d830*/  ISETP.GE.AND P3, PT, R87, R90, PT ;  /* 0x0000005a5700720c */ /* 0x000fe20003f66270 */
[----:B------:R-:W-:Y:S01]  /*d840*/  VIADD R80, R187, 0x180 ;  /* 0x00000180bb507836 */ /* 0x000fe20000000000 */
[----:B------:R-:W-:Y:S01]  /*d850*/  LOP3.LUT R0, R81, 0x2, R0, 0xe2, !PT ;  /* 0x0000000251007812 */ /* 0x000fe200078ee200 */
[----:B------:R-:W-:Y:S01]  /*d860*/  VIADD R82, R187, 0x1c0 ;  /* 0x000001c0bb527836 */ /* 0x000fe20000000000 */
[----:B------:R-:W-:Y:S01]  /*d870*/  SEL R81, RZ, 0x4, P2 ;  /* 0x00000004ff517807 */ /* 0x000fe20001000000 */
[----:B------:R-:W-:Y:S01]  /*d880*/  BSSY B1, `(.L_x_562) ;  /* 0x0000033000017945 */ /* 0x000fe20003800000 */
[----:B------:R-:W-:-:S02]  /*d890*/  SEL R24, RZ, 0x8, P3 ;  /* 0x00000008ff187807 */ /* 0x000fc40001800000 */
[----:B------:R-:W-:Y:S02]  /*d8a0*/  ISETP.GE.AND P2, PT, R88, R90, PT ;  /* 0x0000005a5800720c */ /* 0x000fe40003f46270 */
[----:B------:R-:W-:Y:S01]  /*d8b0*/  LOP3.LUT R24, R24, R0, R81, 0xfe, !PT ;  /* 0x0000000018187212 */ /* 0x000fe200078efe51 */
[----:B------:R-:W-:Y:S01]  /*d8c0*/  VIADD R0, R2, 0x28c20 ;  /* 0x00028c2002007836 */ /* 0x000fe20000000000 */
[-C--:B------:R-:W-:Y:S02]  /*d8d0*/  ISETP.GE.AND P3, PT, R89, R90.reuse, PT ;  /* 0x0000005a5900720c */ /* 0x080fe40003f66270 */
[----:B------:R-:W-:Y:S02]  /*d8e0*/  ISETP.GE.AND P4, PT, R80, R90, PT ;  /* 0x0000005a5000720c */ /* 0x000fe40003f86270 */
[----:B------:R-:W-:Y:S02]  /*d8f0*/  ISETP.GE.AND P1, PT, R192, R85, PT ;  /* 0x00000055c000720c */ /* 0x000fe40003f26270 */
[----:B------:R-:W-:-:S02]  /*d900*/  SEL R81, RZ, 0x10, P2 ;  /* 0x00000010ff517807 */ /* 0x000fc40001000000 */
[----:B------:R-:W-:Y:S02]  /*d910*/  SEL R80, RZ, 0x20, P3 ;  /* 0x00000020ff507807 */ /* 0x000fe40001800000 */
[----:B------:R-:W-:Y:S02]  /*d920*/  PRMT R0, RZ, 0x654, R0 ;  /* 0x00000654ff007816 */ /* 0x000fe40000000000 */
[----:B------:R-:W-:Y:S01]  /*d930*/  LOP3.LUT R81, R80, R24, R81, 0xfe, !PT ;  /* 0x0000001850517212 */ /* 0x000fe200078efe51 */
[----:B------:R-:W-:Y:S01]  /*d940*/  IMAD R24, R205, UR4, RZ ;  /* 0x00000004cd187c24 */ /* 0x000fe2000f8e02ff */
[----:B-1----:R1:W-:Y:S01]  /*d950*/  SYNCS.ARRIVE.TRANS64.RED.A1T0 RZ, [R0+URZ], RZ ;  /* 0x000000ff00ff79a7 */ /* 0x0023e2000810043f */
[----:B------:R-:W-:Y:S02]  /*d960*/  ISETP.GE.AND P2, PT, R82, R90, PT ;  /* 0x0000005a5200720c */ /* 0x000fe40003f46270 */
[C---:B------:R-:W-:Y:S01]  /*d970*/  IMAD R85, R83.reuse, UR5, R24 ;  /* 0x0000000553557c24 */ /* 0x040fe2000f8e0218 */
[----:B------:R-:W-:Y:S01]  /*d980*/  SHF.R.S32.HI R193, RZ, 0x1f, R192 ;  /* 0x0000001fffc17819 */ /* 0x000fe200000114c0 */
[----:B------:R-:W-:Y:S01]  /*d990*/  IMAD.WIDE.U32 R82, R83, UR4, R20 ;  /* 0x0000000453527c25 */ /* 0x000fe2000f8e0014 */
[----:B------:R-:W-:-:S02]  /*d9a0*/  SEL R21, RZ, 0x80, P2 ;  /* 0x00000080ff157807 */ /* 0x000fc40001000000 */
[----:B-1----:R-:W-:Y:S01]  /*d9b0*/  SEL R0, RZ, 0x40, P4 ;  /* 0x00000040ff007807 */ /* 0x002fe20002000000 */
[----:B------:R-:W-:-:S03]  /*d9c0*/  IMAD.IADD R91, R83, 0x1, R85 ;  /* 0x00000001535b7824 */ /* 0x000fc600078e0255 */
[----:B------:R-:W-:Y:S01]  /*d9d0*/  LOP3.LUT R0, R81, R0, RZ, 0xfc, !PT ;  /* 0x0000000051007212 */ /* 0x000fe200078efcff */
[----:B------:R-:W-:-:S03]  /*d9e0*/  IMAD.WIDE R80, R203, 0x40, R192 ;  /* 0x00000040cb507825 */ /* 0x000fc600078e02c0 */
[----:B------:R-:W-:Y:S01]  /*d9f0*/  LOP3.LUT R24, R0, R21, RZ, 0xfc, !PT ;  /* 0x0000001500187212 */ /* 0x000fe200078efcff */
[----:B------:R-:W-:Y:S06]  /*da00*/  @P1 BRA `(.L_x_563) ;  /* 0x0000000000681947 */ /* 0x000fec0003800000 */
[----:B------:R-:W-:Y:S01]  /*da10*/  ULDC.64 UR4, c[0x0][0xad8] ;  /* 0x0002b60000047ab9 */ /* 0x000fe20000000a00 */
[----:B------:R-:W-:Y:S01]  /*da20*/  IMAD.MOV.U32 R20, RZ, RZ, R82 ;  /* 0x000000ffff147224 */ /* 0x000fe200078e0052 */
[-C--:B------:R-:W-:Y:S01]  /*da30*/  ISETP.GE.AND P2, PT, R187, R90.reuse, PT ;  /* 0x0000005abb00720c */ /* 0x080fe20003f46270 */
[----:B------:R-:W-:Y:S01]  /*da40*/  IMAD R85, R81, UR4, RZ ;  /* 0x0000000451557c24 */ /* 0x000fe2000f8e02ff */
[-C--:B------:R-:W-:Y:S01]  /*da50*/  ISETP.GE.AND P3, PT, R3, R90.reuse, PT ;  /* 0x0000005a0300720c */ /* 0x080fe20003f66270 */
[----:B------:R-:W-:Y:S01]  /*da60*/  IMAD.MOV.U32 R21, RZ, RZ, R91 ;  /* 0x000000ffff157224 */ /* 0x000fe200078e005b */
[----:B------:R-:W-:Y:S01]  /*da70*/  ISETP.GE.AND P4, PT, R89, R90, PT ;  /* 0x0000005a5900720c */ /* 0x000fe20003f86270 */
[----:B------:R-:W-:Y:S01]  /*da80*/  IMAD R85, R80, UR5, R85 ;  /* 0x0000000550557c24 */ /* 0x000fe2000f8e0255 */
[----:B------:R-:W-:Y:S01]  /*da90*/  LOP3.LUT P5, RZ, R0, 0x40, RZ, 0xc0, !PT ;  /* 0x0000004000ff7812 */ /* 0x000fe200078ac0ff */
[----:B------:R-:W-:Y:S01]  /*daa0*/  IMAD.WIDE.U32 R20, R80, UR4, R20 ;  /* 0x0000000450147c25 */ /* 0x000fe2000f8e0014 */
[----:B------:R-:W-:Y:S01]  /*dab0*/  ULDC.64 UR4, c[0x0][0xa80] ;  /* 0x0002a00000047ab9 */ /* 0x000fe20000000a00 */
[----:B------:R-:W-:-:S02]  /*dac0*/  LOP3.LUT P6, RZ, R24, 0x80, RZ, 0xc0, !PT ;  /* 0x0000008018ff7812 */ /* 0x000fc400078cc0ff */
[----:B------:R-:W-:Y:S02]  /*dad0*/  LEA R84, P1, R20, UR4, 0x1 ;  /* 0x0000000414547c11 */ /* 0x000fe4000f8208ff */
[----:B------:R-:W-:-:S04]  /*dae0*/  IADD3 R21, R21, R85, RZ ;  /* 0x0000005515157210 */ /* 0x000fc80007ffe0ff */
[----:B------:R-:W-:Y:S02]  /*daf0*/  LEA.HI.X R85, R20, UR5, R21, 0x1, P1 ;  /* 0x0000000514557c11 */ /* 0x000fe400088f0c15 */
[----:B------:R-:W-:-:S03]  /*db00*/  ISETP.GE.AND P1, PT, R86, R90, PT ;  /* 0x0000005a5600720c */ /* 0x000fc60003f26270 */
[----:B-----5:R1:W-:Y:S01]  /*db10*/  @!P2 STG.E.128 desc[UR40][R84.64], R4 ;  /* 0x000000045400a986 */ /* 0x0203e2000c101d28 */
[----:B------:R-:W-:-:S03]  /*db20*/  ISETP.GE.AND P2, PT, R87, R90, PT ;  /* 0x0000005a5700720c */ /* 0x000fc60003f46270 */
[----:B------:R1:W-:Y:S01]  /*db30*/  @!P3 STG.E.128 desc[UR40][R84.64+0x80], R12 ;  /* 0x0000800c5400b986 */ /* 0x0003e2000c101d28 */
[----:B------:R-:W-:-:S03]  /*db40*/  ISETP.GE.AND P3, PT, R88, R90, PT ;  /* 0x0000005a5800720c */ /* 0x000fc60003f66270 */
[----:B------:R1:W-:Y:S04]  /*db50*/  @!P4 STG.E.128 desc[UR40][R84.64+0x280], R56 ;  /* 0x000280385400c986 */ /* 0x0003e8000c101d28 */
[----:B------:R1:W-:Y:S04]  /*db60*/  @!P1 STG.E.128 desc[UR40][R84.64+0x100], R32 ;  /* 0x0001002054009986 */ /* 0x0003e8000c101d28 */
[----:B------:R1:W-:Y:S04]  /*db70*/  @!P2 STG.E.128 desc[UR40][R84.64+0x180], R40 ;  /* 0x000180285400a986 */ /* 0x0003e8000c101d28 */
[----:B------:R1:W-:Y:S04]  /*db80*/  @!P3 STG.E.128 desc[UR40][R84.64+0x200], R48 ;  /* 0x000200305400b986 */ /* 0x0003e8000c101d28 */
[----:B------:R1:W-:Y:S04]  /*db90*/  @P5 STG.E.128 desc[UR40][R84.64+0x300], R64 ;  /* 0x0003004054005986 */ /* 0x0003e8000c101d28 */
[----:B------:R1:W-:Y:S02]  /*dba0*/  @P6 STG.E.128 desc[UR40][R84.64+0x380], R72 ;  /* 0x0003804854006986 */ /* 0x0003e4000c101d28 */
.L_x_563:
[----:B------:R-:W-:Y:S05]  /*dbb0*/  BSYNC B1 ;  /* 0x0000000000017941 */ /* 0x000fea0003800000 */
.L_x_562:
[----:B------:R-:W-:Y:S05]  /*dbc0*/  @P0 BRA `(.L_x_564) ;  /* 0x0000000c00040947 */ /* 0x000fea0003800000 */
[----:B-1---5:R-:W-:Y:S01]  /*dbd0*/  IADD3 R7, P0, R80, 0x20, RZ ;  /* 0x0000002050077810 */ /* 0x022fe20007f1e0ff */
[----:B------:R-:W-:Y:S01]  /*dbe0*/  ULDC.64 UR4, c[0x0][0xad8] ;  /* 0x0002b60000047ab9 */ /* 0x000fe20000000a00 */
[----:B------:R-:W-:Y:S01]  /*dbf0*/  IMAD.MOV.U32 R4, RZ, RZ, R82 ;  /* 0x000000ffff047224 */ /* 0x000fe200078e0052 */
[-C--:B------:R-:W-:Y:S01]  /*dc00*/  ISETP.GE.AND P4, PT, R3, R90.reuse, PT ;  /* 0x0000005a0300720c */ /* 0x080fe20003f86270 */
[----:B------:R-:W-:Y:S01]  /*dc10*/  IMAD.MOV.U32 R5, RZ, RZ, R91 ;  /* 0x000000ffff057224 */ /* 0x000fe200078e005b */
[-C--:B------:R-:W-:Y:S01]  /*dc20*/  ISETP.GE.AND P3, PT, R86, R90.reuse, PT ;  /* 0x0000005a5600720c */ /* 0x080fe20003f66270 */
[----:B------:R-:W-:Y:S01]  /*dc30*/  IMAD.X R80, RZ, RZ, R81, P0 ;  /* 0x000000ffff507224 */ /* 0x000fe200000e0651 */
[-C--:B------:R-:W-:Y:S01]  /*dc40*/  ISETP.GE.AND P5, PT, R187, R90.reuse, PT ;  /* 0x0000005abb00720c */ /* 0x080fe20003fa6270 */
[----:B------:R-:W-:Y:S01]  /*dc50*/  IMAD.WIDE.U32 R4, R7, UR4, R4 ;  /* 0x0000000407047c25 */ /* 0x000fe2000f8e0004 */
[-C--:B------:R-:W-:Y:S02]  /*dc60*/  ISETP.GE.AND P2, PT, R87, R90.reuse, PT ;  /* 0x0000005a5700720c */ /* 0x080fe40003f46270 */
[-C--:B------:R-:W-:Y:S01]  /*dc70*/  ISETP.GE.AND P1, PT, R88, R90.reuse, PT ;  /* 0x0000005a5800720c */ /* 0x080fe20003f26270 */
[----:B------:R-:W-:Y:S01]  /*dc80*/  IMAD R80, R80, UR4, RZ ;  /* 0x0000000450507c24 */ /* 0x000fe2000f8e02ff */
[----:B------:R-:W-:-:S03]  /*dc90*/  ISETP.GE.AND P0, PT, R89, R90, PT ;  /* 0x0000005a5900720c */ /* 0x000fc60003f06270 */
        /* <DEDUP_REMOVED lines=17> */
.L_x_559:
[----:B------:R-:W-:Y:S01]  /*ddb0*/  ULDC.64 UR4, c[0x0][0xbd8] ;  /* 0x0002f60000047ab9 */ /* 0x000fe20000000a00 */
[----:B------:R-:W-:Y:S01]  /*ddc0*/  IMAD.MOV.U32 R3, RZ, RZ, RZ ;  /* 0x000000ffff037224 */ /* 0x000fe200078e00ff */
[----:B------:R-:W-:Y:S01]  /*ddd0*/  ISETP.NE.U32.AND P0, PT, RZ, UR4, PT ;  /* 0x00000004ff007c0c */ /* 0x000fe2000bf05070 */
[----:B------:R-:W2:Y:S01]  /*dde0*/  LDC R12, c[0x0][0xa8c] ;  /* 0x0002a300ff0c7b82 */ /* 0x000ea20000000800 */
[----:B------:R-:W-:Y:S02]  /*ddf0*/  IADD3 R4, P1, R199, UR4, RZ ;  /* 0x00000004c7047c10 */ /* 0x000fe4000ff3e0ff */
[----:B------:R-:W-:Y:S02]  /*de00*/  ISETP.NE.AND.EX P0, PT, RZ, UR5, PT, P0 ;  /* 0x00000005ff007c0c */ /* 0x000fe4000bf05300 */
[----:B------:R-:W-:Y:S01]  /*de10*/  IADD3.X R5, R200, UR5, RZ, P1, !PT ;  /* 0x00000005c8057c10 */ /* 0x000fe20008ffe4ff */
[----:B------:R-:W-:Y:S02]  /*de20*/  ULDC.64 UR4, c[0x0][0xbe0] ;  /* 0x0002f80000047ab9 */ /* 0x000fe40000000a00 */
[----:B------:R-:W-:-:S04]  /*de30*/  ISETP.NE.U32.AND P1, PT, RZ, UR4, PT ;  /* 0x00000004ff007c0c */ /* 0x000fc8000bf25070 */
[----:B------:R-:W-:-:S04]  /*de40*/  ISETP.NE.AND.EX P1, PT, RZ, UR5, PT, P1 ;  /* 0x00000005ff007c0c */ /* 0x000fc8000bf25310 */
[----:B------:R3:W5:Y:S09]  /*de50*/  @P0 LDG.E R3, desc[UR40][R4.64] ;  /* 0x0000002804030981 */ /* 0x000772000c1e1900 */
[----:B------:R-:W-:Y:S01]  /*de60*/  @P1 IADD3 R6, P2, R199, UR4, RZ ;  /* 0x00000004c7061c10 */ /* 0x000fe2000ff5e0ff */
[----:B------:R-:W-:-:S02]  /*de70*/  ULDC UR4, c[0x0][0xa88] ;  /* 0x0002a20000047ab9 */ /* 0x000fc40000000800 */
[----:B------:R-:W-:Y:S01]  /*de80*/  IMAD.U32 R0, RZ, RZ, UR4 ;  /* 0x00000004ff007e24 */ /* 0x000fe2000f8e00ff */
[----:B------:R-:W-:-:S05]  /*de90*/  @P1 IADD3.X R7, R200, UR5, RZ, P2, !PT ;  /* 0x00000005c8071c10 */ /* 0x000fca00097fe4ff */
[----:B------:R3:W5:Y:S01]  /*dea0*/  @P1 LDG.E R0, desc[UR40][R6.64] ;  /* 0x0000002806001981 */ /* 0x000762000c1e1900 */
[----:B------:R-:W-:Y:S01]  /*deb0*/  ISETP.GE.AND P2, PT, R212, 0x40, PT ;  /* 0x00000040d400780c */ /* 0x000fe20003f46270 */
[----:B------:R-:W-:-:S12]  /*dec0*/  @P1 BRA `(.L_x_565) ;  /* 0x0000000000101947 */ /* 0x000fd80003800000 */
[----:B------:R-:W-:Y:S05]  /*ded0*/  @!P0 BRA `(.L_x_565) ;  /* 0x00000000000c8947 */ /* 0x000fea0003800000 */
[----:B---3--:R-:W3:Y:S04]  /*dee0*/  LDG.E R7, desc[UR40][R4.64] ;  /* 0x0000002804077981 */ /* 0x008ee8000c1e1900 */
[----:B-----5:R-:W3:Y:S02]  /*def0*/  LDG.E R0, desc[UR40][R4.64+0x4] ;  /* 0x0000042804007981 */ /* 0x020ee4000c1e1900 */
[----:B---3--:R-:W-:-:S07]  /*df00*/  IMAD.IADD R0, R0, 0x1, -R7 ;  /* 0x0000000100007824 */ /* 0x008fce00078e0a07 */
.L_x_565:
[----:B------:R-:W-:Y:S01]  /*df10*/  BSSY B1, `(.L_x_566) ;  /* 0x000001d000017945 */ /* 0x000fe20003800000 */
[----:B------:R-:W-:Y:S02]  /*df20*/  SHF.R.S32.HI R9, RZ, 0x1f, R198 ;  /* 0x0000001fff097819 */ /* 0x000fe400000114c6 */
[----:B------:R-:W-:Y:S02]  /*df30*/  SHF.R.S32.HI R10, RZ, 0x1f, R187 ;  /* 0x0000001fff0a7819 */ /* 0x000fe400000114bb */
[----:B------:R-:W-:Y:S02]  /*df40*/  SEL R201, R201, RZ, !P0 ;  /* 0x000000ffc9c97207 */ /* 0x000fe40004000000 */
[----:B------:R-:W-:Y:S02]  /*df50*/  SEL R205, R205, RZ, !P0 ;  /* 0x000000ffcdcd7207 */ /* 0x000fe40004000000 */
[----:B-----5:R-:W-:Y:S01]  /*df60*/  SHF.R.S32.HI R8, RZ, 0x1f, R3 ;  /* 0x0000001fff087819 */ /* 0x020fe20000011403 */
[----:B------:R-:W-:Y:S06]  /*df70*/  @P2 BRA `(.L_x_567) ;  /* 0x0000000000582947 */ /* 0x000fec0003800000 */
[----:B---3--:R-:W3:Y:S02]  /*df80*/  S2R R4, SR_TID.X ;  /* 0x0000000000047919 */ /* 0x008ee40000002100 */
[----:B---3--:R-:W-:-:S05]  /*df90*/  IMAD R4, R203, 0x40, R4 ;  /* 0x00000040cb047824 */ /* 0x008fca00078e0204 */
[----:B------:R-:W-:-:S04]  /*dfa0*/  IADD3 R5, R4, -0x80, RZ ;  /* 0xffffff8004057810 */ /* 0x000fc80007ffe0ff */
[----:B------:R-:W-:-:S13]  /*dfb0*/  ISETP.GE.AND P0, PT, R5, R0, PT ;  /* 0x000000000500720c */ /* 0x000fda0003f06270 */
[----:B------:R-:W-:Y:S05]  /*dfc0*/  @P0 BRA `(.L_x_567) ;  /* 0x0000000000440947 */ /* 0x000fea0003800000 */
[----:B------:R-:W-:Y:S01]  /*dfd0*/  IADD3 R4, P0, R5, R3, RZ ;  /* 0x0000000305047210 */ /* 0x000fe20007f1e0ff */
[----:B------:R-:W-:Y:S02]  /*dfe0*/  ULDC.64 UR4, c[0x0][0xb70] ;  /* 0x0002dc0000047ab9 */ /* 0x000fe40000000a00 */
[----:B------:R-:W-:Y:S01]  /*dff0*/  IMAD R7, R9, UR4, RZ ;  /* 0x0000000409077c24 */ /* 0x000fe2000f8e02ff */
[----:B------:R-:W-:-:S03]  /*e000*/  LEA.HI.X.SX32 R5, R5, R8, 0x1, P0 ;  /* 0x0000000805057211 */ /* 0x000fc600000f0eff */
[C---:B------:R-:W-:Y:S02]  /*e010*/  IMAD R7, R198.reuse, UR5, R7 ;  /* 0x00000005c6077c24 */ /* 0x040fe4000f8e0207 */
[----:B------:R-:W-:Y:S01]  /*e020*/  IMAD.WIDE.U32 R4, R198, UR4, R4 ;  /* 0x00000004c6047c25 */ /* 0x000fe2000f8e0004 */
[----:B------:R-:W-:-:S03]  /*e030*/  ULDC.64 UR4, c[0x0][0xb78] ;  /* 0x0002de0000047ab9 */ /* 0x000fc60000000a00 */
[----:B------:R-:W-:Y:S02]  /*e040*/  IMAD R6, R205, UR4, RZ ;  /* 0x00000004cd067c24 */ /* 0x000fe4000f8e02ff */
[----:B------:R-:W-:Y:S02]  /*e050*/  IMAD.IADD R5, R5, 0x1, R7 ;  /* 0x0000000105057824 */ /* 0x000fe400078e0207 */
[C---:B------:R-:W-:Y:S02]  /*e060*/  IMAD R7, R201.reuse, UR5, R6 ;  /* 0x00000005c9077c24 */ /* 0x040fe4000f8e0206 */
[----:B------:R-:W-:Y:S01]  /*e070*/  IMAD.WIDE.U32 R4, R201, UR4, R4 ;  /* 0x00000004c9047c25 */ /* 0x000fe2000f8e0004 */
[----:B------:R-:W-:-:S03]  /*e080*/  ULDC.64 UR4, c[0x0][0xb40] ;  /* 0x0002d00000047ab9 */ /* 0x000fc60000000a00 */
[----:B------:R-:W-:Y:S01]  /*e090*/  IMAD.IADD R5, R5, 0x1, R7 ;  /* 0x0000000105057824 */ /* 0x000fe200078e0207 */
[----:B------:R-:W-:-:S04]  /*e0a0*/  LEA R6, P0, R4, UR4, 0x2 ;  /* 0x0000000404067c11 */ /* 0x000fc8000f8010ff */
[----:B------:R-:W-:Y:S01]  /*e0b0*/  LEA.HI.X R7, R4, UR5, R5, 0x2, P0 ;  /* 0x0000000504077c11 */ /* 0x000fe200080f1405 */
[----:B------:R-:W-:-:S05]  /*e0c0*/  IMAD.MOV.U32 R5, RZ, RZ, -0x800000 ;  /* 0xff800000ff057424 */ /* 0x000fca00078e00ff */
[----:B------:R4:W-:Y:S03]  /*e0d0*/  STG.E desc[UR40][R6.64], R5 ;  /* 0x0000000506007986 */ /* 0x0009e6000c101928 */
.L_x_567:
[----:B------:R-:W-:Y:S05]  /*e0e0*/  BSYNC B1 ;  /* 0x0000000000017941 */ /* 0x000fea0003800000 */
.L_x_566:
[----:B------:R-:W-:Y:S01]  /*e0f0*/  ULDC.64 UR4, c[0x0][0xaa0] ;  /* 0x0002a80000047ab9 */ /* 0x000fe20000000a00 */
[----:B---3--:R-:W-:Y:S01]  /*e100*/  IMAD.MOV.U32 R4, RZ, RZ, R187 ;  /* 0x000000ffff047224 */ /* 0x008fe200078e00bb */
[C---:B--2---:R-:W-:Y:S01]  /*e110*/  ISETP.GE.AND P2, PT, R187.reuse, R12, PT ;  /* 0x0000000cbb00720c */ /* 0x044fe20003f46270 */
[----:B----4-:R-:W-:Y:S01]  /*e120*/  IMAD.MOV.U32 R5, RZ, RZ, R10 ;  /* 0x000000ffff057224 */ /* 0x010fe200078e000a */
[----:B------:R-:W-:Y:S01]  /*e130*/  BSSY B1, `(.L_x_568) ;  /* 0x000004d000017945 */ /* 0x000fe20003800000 */
[----:B------:R-:W-:Y:S02]  /*e140*/  IMAD R6, R8, UR4, RZ ;  /* 0x0000000408067c24 */ /* 0x000fe4000f8e02ff */
[----:B------:R-:W-:Y:S02]  /*e150*/  VIADD R13, R187, 0x40 ;  /* 0x00000040bb0d7836 */ /* 0x000fe40000000000 */
[----:B------:R-:W-:-:S03]  /*e160*/  IMAD.WIDE.U32 R4, R3, UR4, R4 ;  /* 0x0000000403047c25 */ /* 0x000fc6000f8e0004 */
[-C--:B------:R-:W-:Y:S01]  /*e170*/  ISETP.GE.AND P0, PT, R13, R12.reuse, PT ;  /* 0x0000000c0d00720c */ /* 0x080fe20003f06270 */
[----:B------:R-:W-:Y:S01]  /*e180*/  IMAD R3, R3, UR5, R6 ;  /* 0x0000000503037c24 */ /* 0x000fe2000f8e0206 */
[----:B------:R-:W-:Y:S01]  /*e190*/  ULDC.64 UR4, c[0x0][0xae0] ;  /* 0x0002b80000047ab9 */ /* 0x000fe20000000a00 */
[----:B------:R-:W-:Y:S01]  /*e1a0*/  VIADD R15, R187, 0x80 ;  /* 0x00000080bb0f7836 */ /* 0x000fe20000000000 */
[----:B------:R-:W-:Y:S01]  /*e1b0*/  SEL R6, RZ, 0xffffffff, P0 ;  /* 0xffffffffff067807 */ /* 0x000fe20000000000 */
[----:B------:R-:W-:Y:S02]  /*e1c0*/  IMAD.IADD R5, R5, 0x1, R3 ;  /* 0x0000000105057824 */ /* 0x000fe400078e0203 */
[----:B------:R-:W-:Y:S02]  /*e1d0*/  IMAD R3, R203, -0x40, R0 ;  /* 0xffffffc0cb037824 */ /* 0x000fe400078e0200 */
[C---:B------:R-:W-:Y:S02]  /*e1e0*/  VIADD R0, R192.reuse, 0x20 ;  /* 0x00000020c0007836 */ /* 0x040fe40000000000 */
[----:B------:R-:W-:Y:S01]  /*e1f0*/  IMAD R7, R9, UR4, RZ ;  /* 0x0000000409077c24 */ /* 0x000fe2000f8e02ff */
[-C--:B------:R-:W-:Y:S01]  /*e200*/  ISETP.GE.AND P1, PT, R192, R3.reuse, PT ;  /* 0x00000003c000720c */ /* 0x080fe20003f26270 */
[----:B------:R-:W-:Y:S01]  /*e210*/  VIADD R21, R187, 0xc0 ;  /* 0x000000c0bb157836 */ /* 0x000fe20000000000 */
[----:B------:R-:W-:Y:S01]  /*e220*/  ISETP.GE.AND P0, PT, R0, R3, PT ;  /* 0x000000030000720c */ /* 0x000fe20003f06270 */
[C---:B------:R-:W-:Y:S01]  /*e230*/  IMAD R7, R198.reuse, UR5, R7 ;  /* 0x00000005c6077c24 */ /* 0x040fe2000f8e0207 */
[----:B------:R-:W-:Y:S01]  /*e240*/  SEL R0, RZ, 0x1, P2 ;  /* 0x00000001ff007807 */ /* 0x000fe20001000000 */
[----:B------:R-:W-:Y:S01]  /*e250*/  IMAD.WIDE.U32 R4, R198, UR4, R4 ;  /* 0x00000004c6047c25 */ /* 0x000fe2000f8e0004 */
[-C--:B------:R-:W-:Y:S01]  /*e260*/  ISETP.GE.AND P2, PT, R15, R12.reuse, PT ;  /* 0x0000000c0f00720c */ /* 0x080fe20003f46270 */
[----:B------:R-:W-:Y:S01]  /*e270*/  ULDC.64 UR4, c[0x0][0xae8] ;  /* 0x0002ba0000047ab9 */ /* 0x000fe20000000a00 */
[-C--:B------:R-:W-:Y:S01]  /*e280*/  ISETP.GE.AND P3, PT, R21, R12.reuse, PT ;  /* 0x0000000c1500720c */ /* 0x080fe20003f66270 */
[----:B------:R-:W-:Y:S01]  /*e290*/  IMAD.SHL.U32 R3, R6, 0x2, RZ ;  /* 0x0000000206037824 */ /* 0x000fe200078e00ff */
[----:B------:R-:W-:Y:S01]  /*e2a0*/  IADD3 R5, R5, R7, RZ ;  /* 0x0000000705057210 */ /* 0x000fe20007ffe0ff */
[C---:B------:R-:W-:Y:S01]  /*e2b0*/  VIADD R29, R187.reuse, 0x100 ;  /* 0x00000100bb1d7836 */ /* 0x040fe20000000000 */
[----:B------:R-:W-:Y:S01]  /*e2c0*/  SEL R6, RZ, 0x8, P3 ;  /* 0x00000008ff067807 */ /* 0x000fe20001800000 */
[----:B------:R-:W-:Y:S01]  /*e2d0*/  VIADD R31, R187, 0x140 ;  /* 0x00000140bb1f7836 */ /* 0x000fe20000000000 */
[----:B------:R-:W-:Y:S01]  /*e2e0*/  LOP3.LUT R0, R3, 0x2, R0, 0xe2, !PT ;  /* 0x0000000203007812 */ /* 0x000fe200078ee200 */
[C---:B------:R-:W-:Y:S01]  /*e2f0*/  VIADD R7, R187.reuse, 0x180 ;  /* 0x00000180bb077836 */ /* 0x040fe20000000000 */
[----:B------:R-:W-:Y:S01]  /*e300*/  SEL R3, RZ, 0x4, P2 ;  /* 0x00000004ff037807 */ /* 0x000fe20001000000 */
[----:B------:R-:W-:Y:S01]  /*e310*/  VIADD R9, R187, 0x1c0 ;  /* 0x000001c0bb097836 */ /* 0x000fe20000000000 */
[----:B------:R-:W-:-:S02]  /*e320*/  ISETP.GE.AND P2, PT, R29, R12, PT ;  /* 0x0000000c1d00720c */ /* 0x000fc40003f46270 */
[-C--:B------:R-:W-:Y:S02]  /*e330*/  ISETP.GE.AND P3, PT, R31, R12.reuse, PT ;  /* 0x0000000c1f00720c */ /* 0x080fe40003f66270 */
[----:B------:R-:W-:Y:S02]  /*e340*/  ISETP.GE.AND P4, PT, R7, R12, PT ;  /* 0x0000000c0700720c */ /* 0x000fe40003f86270 */
[----:B------:R-:W-:Y:S01]  /*e350*/  LOP3.LUT R3, R6, R0, R3, 0xfe, !PT ;  /* 0x0000000006037212 */ /* 0x000fe200078efe03 */
[----:B------:R-:W-:Y:S01]  /*e360*/  IMAD R0, R205, UR4, RZ ;  /* 0x00000004cd007c24 */ /* 0x000fe2000f8e02ff */
[----:B------:R-:W-:Y:S02]  /*e370*/  SEL R6, RZ, 0x10, P2 ;  /* 0x00000010ff067807 */ /* 0x000fe40001000000 */
[----:B------:R-:W-:Y:S02]  /*e380*/  SEL R7, RZ, 0x20, P3 ;  /* 0x00000020ff077807 */ /* 0x000fe40001800000 */
[----:B------:R-:W-:-:S02]  /*e390*/  SEL R8, RZ, 0x40, P4 ;  /* 0x00000040ff087807 */ /* 0x000fc40002000000 */
[----:B------:R-:W-:Y:S01]  /*e3a0*/  LOP3.LUT R11, R7, R3, R6, 0xfe, !PT ;  /* 0x00000003070b7212 */ /* 0x000fe200078efe06 */
[----:B------:R-:W-:Y:S01]  /*e3b0*/  IMAD R3, R201, UR5, R0 ;  /* 0x00000005c9037c24 */ /* 0x000fe2000f8e0200 */
[----:B------:R-:W-:Y:S01]  /*e3c0*/  ISETP.GE.AND P2, PT, R9, R12, PT ;  /* 0x0000000c0900720c */ /* 0x000fe20003f46270 */
[----:B------:R-:W-:Y:S01]  /*e3d0*/  IMAD.WIDE.U32 R6, R201, UR4, R4 ;  /* 0x00000004c9067c25 */ /* 0x000fe2000f8e0004 */
[--C-:B------:R-:W-:Y:S02]  /*e3e0*/  SHF.R.S32.HI R9, RZ, 0x1f, R192.reuse ;  /* 0x0000001fff097819 */ /* 0x100fe400000114c0 */
[----:B------:R-:W-:Y:S01]  /*e3f0*/  LOP3.LUT R33, R11, R8, RZ, 0xfc, !PT ;  /* 0x000000080b217212 */ /* 0x000fe200078efcff */
[----:B------:R-:W-:Y:S01]  /*e400*/  IMAD.MOV.U32 R8, RZ, RZ, R192 ;  /* 0x000000ffff087224 */ /* 0x000fe200078e00c0 */
[----:B------:R-:W-:Y:S02]  /*e410*/  SEL R0, RZ, 0x80, P2 ;  /* 0x00000080ff007807 */ /* 0x000fe40001000000 */
[----:B------:R-:W-:Y:S01]  /*e420*/  IADD3 R11, R7, R3, RZ ;  /* 0x00000003070b7210 */ /* 0x000fe20007ffe0ff */
[----:B------:R-:W-:Y:S01]  /*e430*/  IMAD.WIDE R8, R203, 0x40, R8 ;  /* 0x00000040cb087825 */ /* 0x000fe200078e0208 */
        /* <DEDUP_REMOVED lines=8> */
[-C--:B------:R-:W-:Y:S01]  /*e4c0*/  ISETP.GE.AND P4, PT, R21, R12.reuse, PT ;  /* 0x0000000c1500720c */ /* 0x080fe20003f86270 */
[C---:B------:R-:W-:Y:S01]  /*e4d0*/  IMAD R3, R8.reuse, UR5, R3 ;  /* 0x0000000508037c24 */ /* 0x040fe2000f8e0203 */
[-C--:B------:R-:W-:Y:S01]  /*e4e0*/  ISETP.GE.AND P3, PT, R29, R12.reuse, PT ;  /* 0x0000000c1d00720c */ /* 0x080fe20003f66270 */
[----:B------:R-:W-:Y:S01]  /*e4f0*/  IMAD.WIDE.U32 R4, R8, UR4, R4 ;  /* 0x0000000408047c25 */ /* 0x000fe2000f8e0004 */
[----:B------:R-:W-:Y:S01]  /*e500*/  ULDC.64 UR4, c[0x0][0xa80] ;  /* 0x0002a00000047ab9 */ /* 0x000fe20000000a00 */
[----:B------:R-:W-:-:S02]  /*e510*/  ISETP.GE.AND P2, PT, R31, R12, PT ;  /* 0x0000000c1f00720c */ /* 0x000fc40003f46270 */
[----:B------:R-:W-:Y:S01]  /*e520*/  IMAD.IADD R3, R5, 0x1, R3 ;  /* 0x0000000105037824 */ /* 0x000fe200078e0203 */
[----:B------:R-:W-:-:S04]  /*e530*/  LEA R34, P1, R4, UR4, 0x1 ;  /* 0x0000000404227c11 */ /* 0x000fc8000f8208ff */
[----:B------:R-:W-:Y:S02]  /*e540*/  LEA.HI.X R35, R4, UR5, R3, 0x1, P1 ;  /* 0x0000000504237c11 */ /* 0x000fe400088f0c03 */
[----:B------:R-:W-:-:S03]  /*e550*/  ISETP.GE.AND P1, PT, R15, R12, PT ;  /* 0x0000000c0f00720c */ /* 0x000fc60003f26270 */
        /* <DEDUP_REMOVED lines=10> */
.L_x_569:
[----:B------:R-:W-:Y:S05]  /*e600*/  BSYNC B1 ;  /* 0x0000000000017941 */ /* 0x000fea0003800000 */
.L_x_568:
[----:B------:R-:W-:Y:S05]  /*e610*/  @P0 BRA `(.L_x_564) ;  /* 0x0000000000700947 */ /* 0x000fea0003800000 */
[----:B------:R-:W-:Y:S01]  /*e620*/  IADD3 R3, P0, R8, 0x20, RZ ;  /* 0x0000002008037810 */ /* 0x000fe20007f1e0ff */
        /* <DEDUP_REMOVED lines=18> */
[----:B------:R3:W-:Y:S01]  /*e750*/  @!P0 STG.E.128 desc[UR40][R6.64+0x80], RZ ;  /* 0x000080ff06008986 */ /* 0x0007e2000c101d28 */
[----:B------:R-:W-:-:S03]  /*e760*/  LOP3.LUT P0, RZ, R0, 0x80, RZ, 0xc0, !PT ;  /* 0x0000008000ff7812 */ /* 0x000fc6000780c0ff */
[----:B------:R3:W-:Y:S04]  /*e770*/  @!P1 STG.E.128 desc[UR40][R6.64+0x100], RZ ;  /* 0x000100ff06009986 */ /* 0x0007e8000c101d28 */
[----:B------:R3:W-:Y:S04]  /*e780*/  @!P2 STG.E.128 desc[UR40][R6.64+0x180], RZ ;  /* 0x000180ff0600a986 */ /* 0x0007e8000c101d28 */
[----:B------:R3:W-:Y:S04]  /*e790*/  @!P6 STG.E.128 desc[UR40][R6.64+0x200], RZ ;  /* 0x000200ff0600e986 */ /* 0x0007e8000c101d28 */
[----:B------:R3:W-:Y:S04]  /*e7a0*/  @!P5 STG.E.128 desc[UR40][R6.64], RZ ;  /* 0x000000ff0600d986 */ /* 0x0007e8000c101d28 */
[----:B------:R3:W-:Y:S04]  /*e7b0*/  @!P4 STG.E.128 desc[UR40][R6.64+0x280], RZ ;  /* 0x000280ff0600c986 */ /* 0x0007e8000c101d28 */
[----:B------:R3:W-:Y:S04]  /*e7c0*/  @P3 STG.E.128 desc[UR40][R6.64+0x300], RZ ;  /* 0x000300ff06003986 */ /* 0x0007e8000c101d28 */
[----:B------:R3:W-:Y:S02]  /*e7d0*/  @P0 STG.E.128 desc[UR40][R6.64+0x380], RZ ;  /* 0x000380ff06000986 */ /* 0x0007e4000c101d28 */
.L_x_564:
[----:B------:R-:W-:Y:S05]  /*e7e0*/  BSYNC B0 ;  /* 0x0000000000007941 */ /* 0x000fea0003800000 */
.L_x_558:
[----:B------:R-:W-:Y:S02]  /*e7f0*/  ULDC UR4, c[0x0][0xc14] ;  /* 0x0003050000047ab9 */ /* 0x000fe40000000800 */
[----:B-1----:R-:W-:-:S13]  /*e800*/  ISETP.GE.AND P0, PT, R27, UR4, PT ;  /* 0x000000041b007c0c */ /* 0x002fda000bf06270 */
[----:B------:R-:W-:Y:S05]  /*e810*/  @!P0 BRA `(.L_x_570) ;  /* 0xffffff2800348947 */ /* 0x000fea000383ffff */
[----:B------:R-:W-:Y:S05]  /*e820*/  BRA `(.L_x_447) ;  /* 0x0000005c00547947 */ /* 0x000fea0003800000 */
.L_x_445:
[----:B------:R-:W-:-:S08]  /*e830*/  NOP ;  /* 0x0000000000007918 */ /* 0x000fd00000000000 */
[----:B------:R-:W0:-:S00]  /*e840*/  USETMAXREG.DEALLOC.CTAPOOL 0x18 ;  /* 0x00000018000079c8 */ /* 0x000e0000080e0500 */
[----:B0-----:R-:W-:-:S06]  /*e850*/  LOP3.LUT R0, R0, 0x3, RZ, 0xc0, !PT ;  /* 0x0000000300007812 */ /* 0x001fcc00078ec0ff */
[----:B------:R-:W0:Y:S02]  /*e860*/  SHFL.IDX PT, R0, R0, RZ, 0x1f ;  /* 0x00001fff00007589 */ /* 0x000e2400000e0000 */
[----:B0-----:R-:W-:-:S13]  /*e870*/  ISETP.NE.AND P0, PT, R0, RZ, PT ;  /* 0x000000ff0000720c */ /* 0x001fda0003f05270 */
[----:B------:R-:W-:Y:S05]  /*e880*/  @P0 BRA `(.L_x_447) ;  /* 0x0000005c003c0947 */ /* 0x000fea0003800000 */
        /* <DEDUP_REMOVED lines=23> */
[----:B0-----:R-:W-:-:S04]  /*ea00*/  SEL R5, R5, RZ, P1 ;  /* 0x000000ff05057207 */ /* 0x001fc80000800000 */
[----:B------:R-:W-:-:S05]  /*ea10*/  IADD3 R5, R0, R5, RZ ;  /* 0x0000000500057210 */ /* 0x000fca0007ffe0ff */
        /* <DEDUP_REMOVED lines=30> */
.L_x_575:
        /* <DEDUP_REMOVED lines=16> */
.L_x_574:
[----:B------:R-:W-:Y:S05]  /*ed00*/  BSYNC B0 ;  /* 0x0000000000007941 */ /* 0x000fea0003800000 */
.L_x_573:
[----:B0----5:R-:W0:Y:S01]  /*ed10*/  SHFL.UP PT, R2, R0, 0x1, RZ ;  /* 0x0420000000027989 */ /* 0x021e2200000e00ff */
[C---:B------:R-:W-:Y:S02]  /*ed20*/  ISETP.NE.AND P0, PT, R8.reuse, RZ, PT ;  /* 0x000000ff0800720c */ /* 0x040fe40003f05270 */
[----:B------:R-:W-:Y:S02]  /*ed30*/  ISETP.GE.U32.AND P1, PT, R8, 0x2, PT ;  /* 0x000000020800780c */ /* 0x000fe40003f26070 */
        /* <DEDUP_REMOVED lines=22> */
[----:B------:R-:W-:-:S07]  /*eea0*/  IMAD.MOV.U32 R2, RZ, RZ, R9 ;  /* 0x000000ffff027224 */ /* 0x000fce00078e0009 */
.L_x_571:
        /* <DEDUP_REMOVED lines=16> */
.L_x_576:
[----:B-1----:R-:W-:Y:S02]  /*efb0*/  IMAD R16, R16, UR4, R7 ;  /* 0x0000000410107c24 */ /* 0x002fe4000f8e0207 */
[----:B------:R-:W-:Y:S02]  /*efc0*/  IMAD R7, R11, R6, RZ ;  /* 0x000000060b077224 */ /* 0x000fe400078e02ff */
[----:B0-----:R-:W-:Y:S01]  /*efd0*/  IMAD.MOV.U32 R2, RZ, RZ, RZ ;  /* 0x000000ffff027224 */ /* 0x001fe200078e00ff */
[----:B------:R-:W-:Y:S01]  /*efe0*/  IADD3 R17, -R16, UR6, RZ ;  /* 0x0000000610117c10 */ /* 0x000fe2000fffe1ff */
[----:B------:R-:W-:Y:S02]  /*eff0*/  IMAD.IADD R19, R5, 0x1, R19 ;  /* 0x0000000105137824 */ /* 0x000fe400078e0213 */
[----:B------:R-:W-:Y:S01]  /*f000*/  IMAD.HI.U32 R2, R3, R7, R2 ;  /* 0x0000000703027227 */ /* 0x000fe200078e0002 */
[----:B------:R-:W-:Y:S02]  /*f010*/  IABS R7, R0 ;  /* 0x0000000000077213 */ /* 0x000fe40000000000 */
[----:B------:R-:W-:-:S02]  /*f020*/  IABS R3, R17 ;  /* 0x0000001100037213 */ /* 0x000fc40000000000 */
        /* <DEDUP_REMOVED lines=17> */
.L_x_572:
[----:B------:R-:W-:Y:S01]  /*f140*/  IMAD.MOV.U32 R17, RZ, RZ, RZ ;  /* 0x000000ffff117224 */ /* 0x000fe200078e00ff */
[----:B------:R-:W-:Y:S01]  /*f150*/  MOV R16, UR6 ;  /* 0x0000000600107c02 */ /* 0x000fe20008000f00 */
[----:B------:R-:W-:-:S07]  /*f160*/  IMAD.MOV.U32 R18, RZ, RZ, RZ ;  /* 0x000000ffff127224 */ /* 0x000fce00078e00ff */
.L_x_577:
        /* <DEDUP_REMOVED lines=14> */
[----:B0-----:R-:W-:Y:S01]  /*f250*/  IMAD.MOV.U32 R0, RZ, RZ, 0x1 ;  /* 0x00000001ff007424 */ /* 0x001fe200078e00ff */
[----:B------:R0:W-:Y:S01]  /*f260*/  STL [R1], RZ ;  /* 0x000000ff01007387 */ /* 0x0001e20000100800 */
[----:B------:R-:W-:Y:S01]  /*f270*/  ULDC.64 UR38, c[0x0][0x198] ;  /* 0x0000660000267ab9 */ /* 0x000fe20000000a00 */
[----:B------:R-:W-:Y:S02]  /*f280*/  ULDC UR36, c[0x0][0xc] ;  /* 0x0000030000247ab9 */ /* 0x000fe40000000800 */
[----:B------:R0:W-:Y:S04]  /*f290*/  STL [R1+0x8], R0 ;  /* 0x0000080001007387 */ /* 0x0001e80000100800 */
[----:B------:R0:W-:Y:S04]  /*f2a0*/  STL [R1+0x4], RZ ;  /* 0x000004ff01007387 */ /* 0x0001e80000100800 */
[----:B------:R0:W-:Y:S04]  /*f2b0*/  STL [R1+0xc], R0 ;  /* 0x00000c0001007387 */ /* 0x0001e80000100800 */
[----:B------:R0:W-:Y:S02]  /*f2c0*/  STL [R1+0x28], RZ ;  /* 0x000028ff01007387 */ /* 0x0001e40000100800 */
.L_x_660:
[----:B-1-3--:R-:W1:Y:S02]  /*f2d0*/  LDC.64 R2, c[0x0][0xc60] ;  /* 0x00031800ff027b82 */ /* 0x00ae640000000a00 */
[----:B-1----:R-:W-:-:S05]  /*f2e0*/  IMAD.WIDE R2, R19, 0x4, R2 ;  /* 0x0000000413027825 */ /* 0x002fca00078e0202 */
[----:B--2---:R-:W0:Y:S01]  /*f2f0*/  LDG.E R11, desc[UR40][R2.64] ;  /* 0x00000028020b7981 */ /* 0x004e22000c1e1900 */
[----:B------:R-:W-:Y:S05]  /*f300*/  YIELD ;  /* 0x0000000000007946 */ /* 0x000fea0003800000 */
[----:B------:R-:W-:Y:S01]  /*f310*/  ULDC.64 UR4, c[0x0][0xa28] ;  /* 0x00028a0000047ab9 */ /* 0x000fe20000000a00 */
[----:B------:R-:W-:Y:S01]  /*f320*/  IMAD.MOV.U32 R6, RZ, RZ, RZ ;  /* 0x000000ffff067224 */ /* 0x000fe200078e00ff */
[----:B------:R-:W-:Y:S01]  /*f330*/  ISETP.NE.U32.AND P0, PT, RZ, UR4, PT ;  /* 0x00000004ff007c0c */ /* 0x000fe2000bf05070 */
[----:B------:R-:W-:Y:S01]  /*f340*/  IMAD.MOV.U32 R4, RZ, RZ, RZ ;  /* 0x000000ffff047224 */ /* 0x000fe200078e00ff */
[----:B------:R-:W-:-:S02]  /*f350*/  ULDC.64 UR6, c[0x0][0xa10] ;  /* 0x0002840000067ab9 */ /* 0x000fc40000000a00 */
[----:B------:R-:W-:Y:S02]  /*f360*/  ISETP.NE.AND.EX P0, PT, RZ, UR5, PT, P0 ;  /* 0x00000005ff007c0c */ /* 0x000fe4000bf05300 */
[----:B0-----:R-:W-:Y:S01]  /*f370*/  SHF.R.S32.HI R0, RZ, 0x1f, R11 ;  /* 0x0000001fff007819 */ /* 0x001fe2000001140b */
        /* <DEDUP_REMOVED lines=12> */
[----:B------:R-:W-:Y:S01]  /*f440*/  ISETP.NE.U32.AND P1, PT, RZ, UR4, PT ;  /* 0x00000004ff007c0c */ /* 0x000fe2000bf25070 */
[----:B------:R-:W-:Y:S01]  /*f450*/  IMAD.MOV.U32 R10, RZ, RZ, RZ ;  /* 0x000000ffff0a7224 */ /* 0x000fe200078e00ff */
[----:B------:R-:W-:Y:S01]  /*f460*/  SHF.L.U64.HI R0, R11, 0x2, R0 ;  /* 0x000000020b007819 */ /* 0x000fe20000010200 */
[----:B------:R-:W-:Y:S01]  /*f470*/  STL [R1+0x20], R7 ;  /* 0x0000200701007387 */ /* 0x000fe20000100800 */
[----:B------:R-:W-:-:S03]  /*f480*/  ISETP.NE.AND.EX P1, PT, RZ, UR5, PT, P1 ;  /* 0x00000005ff007c0c */ /* 0x000fc6000bf25310 */
[----:B------:R-:W-:Y:S10]  /*f490*/  STL [R1+0x24], R0 ;  /* 0x0000240001007387 */ /* 0x000ff40000100800 */
[----:B------:R-:W-:-:S04]  /*f4a0*/  @P1 IADD3 R8, P0, R7, UR4, RZ ;  /* 0x0000000407081c10 */ /* 0x000fc8000ff1e0ff */
[----:B------:R-:W-:Y:S01]  /*f4b0*/  @P1 IADD3.X R9, R0, UR5, RZ, P0, !PT ;  /* 0x0000000500091c10 */ /* 0x000fe200087fe4ff */
[----:B------:R-:W-:Y:S02]  /*f4c0*/  ULDC.64 UR4, c[0x0][0xa08] ;  /* 0x0002820000047ab9 */ /* 0x000fe40000000a00 */
[----:B------:R-:W-:-:S04]  /*f4d0*/  ISETP.NE.U32.AND P2, PT, RZ, UR4, PT ;  /* 0x00000004ff007c0c */ /* 0x000fc8000bf45070 */
[----:B------:R-:W-:Y:S01]  /*f4e0*/  ISETP.NE.AND.EX P2, PT, RZ, UR5, PT, P2 ;  /* 0x00000005ff007c0c */ /* 0x000fe2000bf45320 */
[----:B--2---:R0:W-:Y:S02]  /*f4f0*/  STL [R1+0x34], R4 ;  /* 0x0000340401007387 */ /* 0x0041e40000100800 */
[----:B0-----:R-:W-:-:S04]  /*f500*/  IADD3 R4, P0, R7, UR4, RZ ;  /* 0x0000000407047c10 */ /* 0x001fc8000ff1e0ff */
[----:B------:R-:W-:Y:S01]  /*f510*/  IADD3.X R5, R0, UR5, RZ, P0, !PT ;  /* 0x0000000500057c10 */ /* 0x000fe200087fe4ff */
[----:B------:R-:W-:Y:S01]  /*f520*/  ULDC.64 UR4, c[0x0][0x3f8] ;  /* 0x0000fe0000047ab9 */ /* 0x000fe20000000a00 */
[----:B------:R-:W-:Y:S01]  /*f530*/  IADD3 R2, P0, R7, UR6, RZ ;  /* 0x0000000607027c10 */ /* 0x000fe2000ff1e0ff */
[----:B------:R-:W-:-:S03]  /*f540*/  UISETP.NE.U32.AND UP0, UPT, UR4, URZ, UPT ;  /* 0x0000003f0400728c */ /* 0x000fc6000bf05070 */
[----:B------:R0:W5:Y:S01]  /*f550*/  @P2 LDG.E R10, desc[UR40][R4.64] ;  /* 0x00000028040a2981 */ /* 0x000162000c1e1900 */
[----:B------:R-:W-:Y:S01]  /*f560*/  ULDC UR4, c[0x0][0x404] ;  /* 0x0001010000047ab9 */ /* 0x000fe20000000800 */
[----:B------:R-:W-:Y:S01]  /*f570*/  UISETP.NE.AND.EX UP0, UPT, UR5, URZ, UPT, UP0 ;  /* 0x0000003f0500728c */ /* 0x000fe2000bf05300 */
[----:B------:R-:W-:Y:S02]  /*f580*/  IADD3.X R3, R0, UR7, RZ, P0, !PT ;  /* 0x0000000700037c10 */ /* 0x000fe400087fe4ff */
[----:B------:R-:W-:Y:S01]  /*f590*/  ULDC UR5, c[0x0][0x2e0] ;  /* 0x0000b80000057ab9 */ /* 0x000fe20000000800 */
[----:B------:R-:W-:-:S04]  /*f5a0*/  USEL UR4, UR4, 0x1, UP0 ;  /* 0x0000000104047887 */ /* 0x000fc80008000000 */
[----:B------:R-:W-:-:S06]  /*f5b0*/  UIMAD UR4, UR4, UR5, URZ ;  /* 0x00000005040472a4 */ /* 0x000fcc000f8e023f */
[----:B------:R-:W-:-:S06]  /*f5c0*/  IMAD.U32 R0, RZ, RZ, UR4 ;  /* 0x00000004ff007e24 */ /* 0x000fcc000f8e00ff */
[----:B------:R0:W5:Y:S01]  /*f5d0*/  @P1 LDG.E R0, desc[UR40][R8.64] ;  /* 0x0000002808001981 */ /* 0x000162000c1e1900 */
[----:B------:R-:W-:Y:S01]  /*f5e0*/  ISETP.NE.U32.AND P0, PT, RZ, UR6, PT ;  /* 0x00000006ff007c0c */ /* 0x000fe2000bf05070 */
[----:B------:R-:W-:Y:S02]  /*f5f0*/  ULDC UR4, c[0x0][0x338] ;  /* 0x0000ce0000047ab9 */ /* 0x000fe40000000800 */
[----:B------:R-:W-:Y:S02]  /*f600*/  MOV R7, UR4 ;  /* 0x0000000400077c02 */ /* 0x000fe40008000f00 */
[----:B------:R-:W-:Y:S01]  /*f610*/  ISETP.NE.AND.EX P0, PT, RZ, UR7, PT, P0 ;  /* 0x00000007ff007c0c */ /* 0x000fe2000bf05300 */
[----:B------:R-:W-:-:S12]  /*f620*/  @P1 BRA `(.L_x_579) ;  /* 0x0000000000101947 */ /* 0x000fd80003800000 */
[----:B------:R-:W-:Y:S05]  /*f630*/  @!P2 BRA `(.L_x_579) ;  /* 0x00000000000ca947 */ /* 0x000fea0003800000 */
[----:B0-----:R-:W2:Y:S04]  /*f640*/  LDG.E R8, desc[UR40][R4.64] ;  /* 0x0000002804087981 */ /* 0x001ea8000c1e1900 */
[----:B-----5:R-:W2:Y:S02]  /*f650*/  LDG.E R0, desc[UR40][R4.64+0x4] ;  /* 0x0000042804007981 */ /* 0x020ea4000c1e1900 */
[----:B--2---:R-:W-:-:S07]  /*f660*/  IMAD.IADD R0, R0, 0x1, -R8 ;  /* 0x0000000100007824 */ /* 0x004fce00078e0a08 */
.L_x_579:
[----:B0-----:R-:W2:Y:S04]  /*f670*/  @P0 LDG.E R4, desc[UR40][R2.64] ;  /* 0x0000002802040981 */ /* 0x001ea8000c1e1900 */
[----:B------:R-:W2:Y:S01]  /*f680*/  @P0 LDG.E R5, desc[UR40][R2.64+0x4] ;  /* 0x0000042802050981 */ /* 0x000ea2000c1e1900 */
[----:B-----5:R-:W-:Y:S01]  /*f690*/  IMAD.IADD R0, R0, 0x1, -R6 ;  /* 0x0000000100007824 */ /* 0x020fe200078e0a06 */
[----:B------:R-:W-:Y:S01]  /*f6a0*/  BSSY B0, `(.L_x_580) ;  /* 0x0000115000007945 */ /* 0x000fe20003800000 */
[----:B------:R-:W-:Y:S01]  /*f6b0*/  PLOP3.LUT P2, PT, PT, PT, PT, 0x80, 0x0 ;  /* 0x000000000000781c */ /* 0x000fe20003f4f070 */
[----:B--2---:R-:W-:-:S04]  /*f6c0*/  @P0 IMAD.IADD R7, R5, 0x1, -R4 ;  /* 0x0000000105070824 */ /* 0x004fc800078e0a04 */
[----:B------:R-:W-:-:S04]  /*f6d0*/  IMAD.IADD R8, R0, 0x1, R7 ;  /* 0x0000000100087824 */ /* 0x000fc800078e0207 */
[----:B------:R-:W-:Y:S01]  /*f6e0*/  VIADD R5, R8, 0x3f ;  /* 0x0000003f08057836 */ /* 0x000fe20000000000 */
[----:B------:R0:W-:Y:S04]  /*f6f0*/  STL [R1+0x2c], R8 ;  /* 0x00002c0801007387 */ /* 0x0001e80000100800 */
[----:B------:R-:W-:-:S04]  /*f700*/  SHF.R.S32.HI R4, RZ, 0x1f, R5 ;  /* 0x0000001fff047819 */ /* 0x000fc80000011405 */
[----:B------:R-:W-:-:S04]  /*f710*/  LEA.HI R5, R4, R5, RZ, 0x6 ;  /* 0x0000000504057211 */ /* 0x000fc800078f30ff */
[----:B------:R-:W-:-:S04]  /*f720*/  LOP3.LUT R4, R5, 0xffffffc0, RZ, 0xc0, !PT ;  /* 0xffffffc005047812 */ /* 0x000fc800078ec0ff */
[----:B------:R-:W-:Y:S01]  /*f730*/  VIADDMNMX R7, R4, -R0, R7, PT ;  /* 0x8000000004077246 */ /* 0x000fe20003800107 */
[----:B------:R-:W-:-:S05]  /*f740*/  IMAD.MOV R4, RZ, RZ, -R0 ;  /* 0x000000ffff047224 */ /* 0x000fca00078e0a00 */
[----:B------:R-:W-:-:S04]  /*f750*/  VIMNMX R4, RZ, R4, !PT ;  /* 0x00000004ff047248 */ /* 0x000fc80007fe0100 */
[----:B------:R-:W-:Y:S02]  /*f760*/  ISETP.GT.AND P1, PT, R7, R4, PT ;  /* 0x000000040700720c */ /* 0x000fe40003f24270 */
[----:B------:R-:W-:-:S11]  /*f770*/  SHF.R.U32.HI R4, RZ, 0x6, R4 ;  /* 0x00000006ff047819 */ /* 0x000fd60000011604 */
[----:B------:R-:W-:-:S05]  /*f780*/  @P1 VIADD R7, R7, 0x3f ;  /* 0x0000003f07071836 */ /* 0x000fca0000000000 */
[----:B------:R-:W-:-:S04]  /*f790*/  @P1 SHF.R.S32.HI R0, RZ, 0x1f, R7 ;  /* 0x0000001fff001819 */ /* 0x000fc80000011407 */
[----:B------:R-:W-:Y:S01]  /*f7a0*/  @P1 LEA.HI R7, R0, R7, RZ, 0x6 ;  /* 0x0000000700071211 */ /* 0x000fe200078f30ff */
[----:B------:R-:W-:-:S03]  /*f7b0*/  IMAD.MOV.U32 R0, RZ, RZ, R4 ;  /* 0x000000ffff007224 */ /* 0x000fc600078e0004 */
[----:B------:R-:W-:Y:S02]  /*f7c0*/  @P1 SHF.R.S32.HI R0, RZ, 0x6, R7 ;  /* 0x00000006ff001819 */ /* 0x000fe40000011407 */
[----:B------:R-:W-:-:S06]  /*f7d0*/  MOV R7, RZ ;  /* 0x000000ff00077202 */ /* 0x000fcc0000000f00 */
[----:B------:R1:W5:Y:S01]  /*f7e0*/  @P0 LDG.E R7, desc[UR40][R2.64] ;  /* 0x0000002802070981 */ /* 0x000362000c1e1900 */
[----:B------:R-:W-:Y:S01]  /*f7f0*/  ISETP.GT.AND P1, PT, R0, R4, PT ;  /* 0x000000040000720c */ /* 0x000fe20003f24270 */
[----:B-1----:R-:W-:Y:S01]  /*f800*/  IMAD.IADD R3, R10, 0x1, R6 ;  /* 0x000000010a037824 */ /* 0x002fe200078e0206 */
[----:B------:R-:W-:-:S04]  /*f810*/  SHF.R.S32.HI R2, RZ, 0x6, R5 ;  /* 0x00000006ff027819 */ /* 0x000fc80000011405 */
[----:B------:R0:W-:Y:S04]  /*f820*/  STL [R1+0x10], R3 ;  /* 0x0000100301007387 */ /* 0x0001e80000100800 */
[----:B------:R0:W-:Y:S03]  /*f830*/  STL [R1+0x1c], R2 ;  /* 0x00001c0201007387 */ /* 0x0001e60000100800 */
[----:B------:R-:W-:Y:S05]  /*f840*/  @!P1 BRA `(.L_x_581) ;  /* 0x0000000c00e89947 */ /* 0x000fea0003800000 */
[----:B0-----:R-:W0:Y:S01]  /*f850*/  LDC R2, c[0x0][0x428] ;  /* 0x00010a00ff027b82 */ /* 0x001e220000000800 */
[----:B------:R-:W-:Y:S01]  /*f860*/  UMOV UR4, 0xffffffff ;  /* 0xffffffff00047882 */ /* 0x000fe20000000000 */
[----:B------:R-:W-:Y:S01]  /*f870*/  IMAD.MOV.U32 R3, RZ, RZ, R18 ;  /* 0x000000ffff037224 */ /* 0x000fe200078e0012 */
[----:B0-----:R-:W-:-:S13]  /*f880*/  ISETP.NE.AND P1, PT, R2, 0x1, PT ;  /* 0x000000010200780c */ /* 0x001fda0003f25270 */
[----:B------:R-:W0:Y:S08]  /*f890*/  @P1 LDC R2, c[0x0][0x42c] ;  /* 0x00010b00ff021b82 */ /* 0x000e300000000800 */
[----:B------:R-:W1:Y:S01]  /*f8a0*/  @P1 LDC R5, c[0x0][0x430] ;  /* 0x00010c00ff051b82 */ /* 0x000e620000000800 */
[----:B0-----:R-:W-:-:S05]  /*f8b0*/  @P1 IMAD.HI.U32 R2, R18, R2, RZ ;  /* 0x0000000212021227 */ /* 0x001fca00078e00ff */
[----:B-1----:R-:W-:Y:S02]  /*f8c0*/  @P1 SHF.R.U32.HI R3, RZ, R5, R2 ;  /* 0x00000005ff031219 */ /* 0x002fe40000011602 */
[----:B------:R-:W-:Y:S01]  /*f8d0*/  SEL R2, R11, RZ, !P0 ;  /* 0x000000ff0b027207 */ /* 0x000fe20004000000 */
[----:B------:R-:W-:Y:S06]  /*f8e0*/  BRA.DIV UR4, `(.L_x_582) ;  /* 0x00000056045c7947 */ /* 0x000fec000b800000 */
.L_x_704:
[----:B------:R-:W-:-:S03]  /*f8f0*/  UMOV UR4, 0xffffffff ;  /* 0xffffffff00047882 */ /* 0x000fc60000000000 */
[----:B------:R-:W-:Y:S05]  /*f900*/  BRA.DIV UR4, `(.L_x_583) ;  /* 0x0000005604887947 */ /* 0x000fea000b800000 */
[----:B------:R-:W-:-:S13]  /*f910*/  ELECT P6, URZ, PT ;  /* 0x00000000003f782f */ /* 0x000fda00038c0000 */
.L_x_707:
[----:B------:R-:W2:Y:S01]  /*f920*/  LDL R5, [R1+0x28] ;  /* 0x0000280001057983 */ /* 0x000ea20000100800 */
[----:B------:R-:W-:Y:S01]  /*f930*/  MOV R8, 0x400 ;  /* 0x0000040000087802 */ /* 0x000fe20000000f00 */
[----:B------:R-:W-:Y:S01]  /*f940*/  BSSY B1, `(.L_x_584) ;  /* 0x000000a000017945 */ /* 0x000fe20003800000 */
[----:B--2---:R-:W-:-:S05]  /*f950*/  VIADD R5, R5, 0x1 ;  /* 0x0000000105057836 */ /* 0x004fca0000000000 */
[----:B------:R-:W-:-:S04]  /*f960*/  LEA.HI R6, R5, R5, RZ, 0x1 ;  /* 0x0000000505067211 */ /* 0x000fc800078f08ff */
[----:B------:R-:W-:-:S05]  /*f970*/  LOP3.LUT R6, R6, 0xfffffffe, RZ, 0xc0, !PT ;  /* 0xfffffffe06067812 */ /* 0x000fca00078ec0ff */
[----:B------:R-:W-:Y:S02]  /*f980*/  IMAD.IADD R6, R5, 0x1, -R6 ;  /* 0x0000000105067824 */ /* 0x000fe400078e0a06 */
[----:B------:R-:W0:Y:S03]  /*f990*/  S2R R5, SR_CgaCtaId ;  /* 0x0000000000057919 */ /* 0x000e260000008800 */
[----:B------:R-:W-:Y:S02]  /*f9a0*/  SHF.L.U32 R6, R6, 0x1f, RZ ;  /* 0x0000001f06067819 */ /* 0x000fe400000006ff */
[----:B0-----:R-:W-:-:S04]  /*f9b0*/  LEA R5, R5, R8, 0x18 ;  /* 0x0000000805057211 */ /* 0x001fc800078ec0ff */
[----:B------:R-:W0:Y:S02]  /*f9c0*/  SYNCS.PHASECHK.TRANS64.TRYWAIT P0, [R5+URZ+0x28c20], R6 ;  /* 0x028c2006050075a7 */ /* 0x000e24000800017f */
[----:B0-----:R-:W-:Y:S05]  /*f9d0*/  @!P0 BRA `(.L_x_585) ;  /* 0x0000005400748947 */ /* 0x001fea0003800000 */
.L_x_708:
[----:B------:R-:W-:Y:S05]  /*f9e0*/  BSYNC B1 ;  /* 0x0000000000017941 */ /* 0x000fea0003800000 */
.L_x_584:
[----:B------:R-:W-:Y:S04]  /*f9f0*/  BSSY B1, `(.L_x_586) ;  /* 0x0000061000017945 */ /* 0x000fe80003800000 */
[----:B------:R-:W-:Y:S05]  /*fa00*/  @!P6 BRA `(.L_x_587) ;  /* 0x00000004007ce947 */ /* 0x000fea0003800000 */
[----:B------:R-:W0:Y:S04]  /*fa10*/  LDL R9, [R1+0x4] ;  /* 0x0000040001097983 */ /* 0x000e280000100800 */
[----:B------:R-:W2:Y:S01]  /*fa20*/  LDL R8, [R1+0xc] ;  /* 0x00000c0001087983 */ /* 0x000ea20000100800 */
[----:B0-----:R-:W-:Y:S01]  /*fa30*/  IMAD R6, R9, 0x8, R5 ;  /* 0x0000000809067824 */ /* 0x001fe200078e0205 */
[----:B--2---:R-:W-:-:S04]  /*fa40*/  SHF.L.U32 R9, R8, 0x1f, RZ ;  /* 0x0000001f08097819 */ /* 0x004fc800000006ff */
[----:B------:R-:W0:Y:S02]  /*fa50*/  SYNCS.PHASECHK.TRANS64.TRYWAIT P0, [R6+URZ+0x28ca0], R9 ;  /* 0x028ca009060075a7 */ /* 0x000e24000800017f */
[----:B0-----:R-:W-:Y:S05]  /*fa60*/  @!P0 BRA `(.L_x_588) ;  /* 0x0000005400648947 */ /* 0x001fea0003800000 */
.L_x_709:
[----:B------:R-:W1:Y:S02]  /*fa70*/  S2R R8, SR_TID.X ;  /* 0x0000000000087919 */ /* 0x000e640000002100 */
[----:B-1----:R-:W-:-:S04]  /*fa80*/  LOP3.LUT R8, R8, 0x7f, RZ, 0xc0, !PT ;  /* 0x0000007f08087812 */ /* 0x002fc800078ec0ff */
[----:B------:R-:W-:-:S13]  /*fa90*/  ISETP.NE.AND P1, PT, R8, RZ, PT ;  /* 0x000000ff0800720c */ /* 0x000fda0003f25270 */
[----:B------:R-:W-:Y:S05]  /*faa0*/  @P1 BRA `(.L_x_589) ;  /* 0x00000000001c1947 */ /* 0x000fea0003800000 */
[----:B------:R-:W1:Y:S02]  /*fab0*/  S2R R8, SR_TID.X ;  /* 0x0000000000087919 */ /* 0x000e640000002100 */
[----:B-1----:R-:W-:-:S04]  /*fac0*/  LOP3.LUT R8, R8, 0x1f, RZ, 0xc0, !PT ;  /* 0x0000001f08087812 */ /* 0x002fc800078ec0ff */
[----:B------:R-:W-:Y:S01]  /*fad0*/  ISETP.NE.AND P0, PT, R8, RZ, PT ;  /* 0x000000ff0800720c */ /* 0x000fe20003f05270 */
[----:B------:R-:W-:-:S04]  /*fae0*/  IMAD.MOV.U32 R8, RZ, RZ, 0x2000 ;  /* 0x00002000ff087424 */ /* 0x000fc800078e00ff */
[----:B------:R1:W-:Y:S08]  /*faf0*/  SYNCS.ARRIVE.TRANS64 RZ, [R6+URZ+0x28c90], R8 ;  /* 0x028c900806ff79a7 */ /* 0x0003f0000800003f */
[----:B------:R-:W-:Y:S05]  /*fb00*/  @!P0 BRA `(.L_x_589) ;  /* 0x0000000000048947 */ /* 0x000fea0003800000 */
[----:B------:R-:W-:Y:S01]  /*fb10*/  BPT.TRAP 0x1 ;  /* 0x000000040000795c */ /* 0x000fe20000300000 */
.L_x_589:
[----:B-1----:R-:W2:Y:S01]  /*fb20*/  LDL R8, [R1+0x4] ;  /* 0x0000040001087983 */ /* 0x002ea20000100800 */
[----:B------:R-:W-:Y:S01]  /*fb30*/  R2UR UR9, R6 ;  /* 0x00000000060972ca */ /* 0x000fe200000e0000 */
[----:B------:R-:W-:Y:S01]  /*fb40*/  UIADD3 UR4, UP0, UR38, 0x570, URZ ;  /* 0x0000057026047890 */ /* 0x000fe2000ff1e03f */
[----:B------:R-:W-:Y:S01]  /*fb50*/  R2UR UR12, R3 ;  /* 0x00000000030c72ca */ /* 0x000fe200000e0000 */
[----:B------:R-:W-:Y:S01]  /*fb60*/  UMOV UR6, 0x0 ;  /* 0x0000000000067882 */ /* 0x000fe20000000000 */
[----:B------:R-:W-:Y:S01]  /*fb70*/  R2UR UR13, R2 ;  /* 0x00000000020d72ca */ /* 0x000fe200000e0000 */
[----:B------:R-:W-:Y:S01]  /*fb80*/  UIADD3.X UR5, URZ, UR39, URZ, UP0, !UPT ;  /* 0x000000273f057290 */ /* 0x000fe200087fe43f */
[----:B------:R-:W-:Y:S01]  /*fb90*/  UMOV UR7, 0x12f00000 ;  /* 0x12f0000000077882 */ /* 0x000fe20000000000 */
[----:B------:R-:W-:-:S06]  /*fba0*/  UMOV UR10, URZ ;  /* 0x0000003f000a7c82 */ /* 0x000fcc0008000000 */
[----:B------:R-:W-:Y:S01]  /*fbb0*/  UIADD3 UR9, UR9, 0x28c90, URZ ;  /* 0x00028c9009097890 */ /* 0x000fe2000fffe03f */
[----:B--2---:R-:W-:-:S05]  /*fbc0*/  IMAD R8, R8, 0x2000, R5 ;  /* 0x0000200008087824 */ /* 0x004fca00078e0205 */
[----:B------:R-:W-:Y:S01]  /*fbd0*/  R2UR UR8, R8 ;  /* 0x00000000080872ca */ /* 0x000fe200000e0000 */
[----:B-----5:R-:W-:-:S05]  /*fbe0*/  IMAD R8, R0, 0x40, R7 ;  /* 0x0000004000087824 */ /* 0x020fca00078e0207 */
[----:B------:R-:W-:-:S04]  /*fbf0*/  IADD3 R8, R8, -0x40, RZ ;  /* 0xffffffc008087810 */ /* 0x000fc80007ffe0ff */
[----:B------:R-:W-:-:S03]  /*fc00*/  R2UR UR11, R8 ;  /* 0x00000000080b72ca */ /* 0x000fc600000e0000 */
[----:B------:R-:W-:-:S10]  /*fc10*/  UIADD3 UR8, UR8, 0x22400, URZ ;  /* 0x0002240008087890 */ /* 0x000fd4000fffe03f */
[----:B------:R1:W-:Y:S01]  /*fc20*/  UTMALDG.4D [UR8], [UR4], desc[UR6] ;  /* 0x00000608040075b4 */ /* 0x0003e20008019000 */
[----:B------:R-:W2:Y:S02]  /*fc30*/  SYNCS.PHASECHK.TRANS64.TRYWAIT P0, [R6+URZ+0x28cc0], R9 ;  /* 0x028cc009060075a7 */ /* 0x000ea4000800017f */
[----:B-12---:R-:W-:Y:S05]  /*fc40*/  @!P0 BRA `(.L_x_590) ;  /* 0x0000005400008947 */ /* 0x006fea0003800000 */
.L_x_710:
[----:B------:R-:W-:Y:S05]  /*fc50*/  @P1 BRA `(.L_x_591) ;  /* 0x00000000001c1947 */ /* 0x000fea0003800000 */
[----:B------:R-:W2:Y:S01]  /*fc60*/  S2R R10, SR_TID.X ;  /* 0x00000000000a7919 */ /* 0x000ea20000002100 */
[----:B01----:R-:W-:-:S04]  /*fc70*/  IMAD.MOV.U32 R9, RZ, RZ, 0x10000 ;  /* 0x00010000ff097424 */ /* 0x003fc800078e00ff */
[----:B------:R3:W-:Y:S01]  /*fc80*/  SYNCS.ARRIVE.TRANS64 RZ, [R6+URZ+0x28cb0], R9 ;  /* 0x028cb00906ff79a7 */ /* 0x0007e2000800003f */
[----:B--2---:R-:W-:-:S04]  /*fc90*/  LOP3.LUT R10, R10, 0x1f, RZ, 0xc0, !PT ;  /* 0x0000001f0a0a7812 */ /* 0x004fc800078ec0ff */
[----:B------:R-:W-:-:S13]  /*fca0*/  ISETP.NE.AND P0, PT, R10, RZ, PT ;  /* 0x000000ff0a00720c */ /* 0x000fda0003f05270 */
[----:B---3--:R-:W-:Y:S05]  /*fcb0*/  @!P0 BRA `(.L_x_591) ;  /* 0x0000000000048947 */ /* 0x008fea0003800000 */
[----:B------:R-:W-:Y:S01]  /*fcc0*/  BPT.TRAP 0x1 ;  /* 0x000000040000795c */ /* 0x000fe20000300000 */
.L_x_591:
[----:B01----:R-:W2:Y:S01]  /*fcd0*/  LDL R9, [R1+0x4] ;  /* 0x0000040001097983 */ /* 0x003ea20000100800 */
[----:B------:R-:W-:Y:S01]  /*fce0*/  R2UR UR9, R6 ;  /* 0x00000000060972ca */ /* 0x000fe200000e0000 */
[----:B------:R-:W-:Y:S01]  /*fcf0*/  UIADD3 UR4, UP0, UR38, 0x670, URZ ;  /* 0x0000067026047890 */ /* 0x000fe2000ff1e03f */
[----:B------:R-:W-:Y:S01]  /*fd00*/  R2UR UR11, R8 ;  /* 0x00000000080b72ca */ /* 0x000fe200000e0000 */
[----:B------:R-:W-:Y:S01]  /*fd10*/  UMOV UR10, URZ ;  /* 0x0000003f000a7c82 */ /* 0x000fe20008000000 */
[----:B------:R-:W-:Y:S01]  /*fd20*/  R2UR UR12, R3 ;  /* 0x00000000030c72ca */ /* 0x000fe200000e0000 */
[----:B------:R-:W-:Y:S01]  /*fd30*/  UIADD3.X UR5, URZ, UR39, URZ, UP0, !UPT ;  /* 0x000000273f057290 */ /* 0x000fe200087fe43f */
        /* <DEDUP_REMOVED lines=22> */
[----:B------:R-:W-:Y:S01]  /*fea0*/  UMOV UR10, UR18 ;  /* 0x00000012000a7c82 */ /* 0x000fe20008000000 */
[----:B------:R-:W-:Y:S01]  /*feb0*/  UIADD3 UR17, UR14, 0xc400, URZ ;  /* 0x0000c4000e117890 */ /* 0x000fe2000fffe03f */
[----:B------:R0:W-:Y:S02]  /*fec0*/  UTMALDG.4D [UR8], [UR4], desc[UR6] ;  /* 0x00000608040075b4 */ /* 0x0001e40008019000 */
        /* <DEDUP_REMOVED lines=19> */
.L_x_587:
[----:B------:R-:W-:Y:S05]  /*10000*/  BSYNC B1 ;  /* 0x0000000000017941 */ /* 0x000fea0003800000 */
.L_x_586:
[----:B0-----:R-:W2:Y:S04]  /*10010*/  LDL.LU R6, [R1+0x4] ;  /* 0x0000040001067983 */ /* 0x001ea80000300800 */
[----:B------:R-:W3:Y:S01]  /*10020*/  LDL.LU R9, [R1+0xc] ;  /* 0x00000c0001097983 */ /* 0x000ee20000300800 */
[----:B------:R-:W-:Y:S01]  /*10030*/  PLOP3.LUT P2, PT, PT, PT, PT, 0x8, 0x0 ;  /* 0x000000000000781c */ /* 0x000fe20003f4e170 */
[----:B--2---:R-:W-:-:S05]  /*10040*/  VIADD R6, R6, 0x1 ;  /* 0x0000000106067836 */ /* 0x004fca0000000000 */
[----:B------:R-:W-:-:S04]  /*10050*/  ISETP.NE.AND P0, PT, R6, 0x2, PT ;  /* 0x000000020600780c */ /* 0x000fc80003f05270 */
[----:B------:R-:W-:Y:S02]  /*10060*/  SEL R8, RZ, 0x1, P0 ;  /* 0x00000001ff087807 */ /* 0x000fe40000000000 */
[----:B------:R-:W-:Y:S01]  /*10070*/  SEL R10, R6, RZ, P0 ;  /* 0x000000ff060a7207 */ /* 0x000fe20000000000 */
[----:B------:R-:W-:Y:S01]  /*10080*/  VIADD R6, R0, 0xfffffffe ;  /* 0xfffffffe00067836 */ /* 0x000fe20000000000 */
[----:B---3--:R-:W-:-:S03]  /*10090*/  LOP3.LUT R9, R9, R8, RZ, 0x3c, !PT ;  /* 0x0000000809097212 */ /* 0x008fc600078e3cff */
[----:B------:R1:W-:Y:S01]  /*100a0*/  STL [R1+0x4], R10 ;  /* 0x0000040a01007387 */ /* 0x0003e20000100800 */
[----:B------:R-:W-:-:S03]  /*100b0*/  ISETP.GE.AND P0, PT, R6, R4, PT ;  /* 0x000000040600720c */ /* 0x000fc60003f06270 */
[----:B------:R1:W-:Y:S10]  /*100c0*/  STL [R1+0xc], R9 ;  /* 0x00000c0901007387 */ /* 0x0003f40000100800 */
[----:B-1----:R-:W-:Y:S05]  /*100d0*/  @!P0 BRA `(.L_x_581) ;  /* 0x0000000400c48947 */ /* 0x002fea0003800000 */
[C---:B-----5:R-:W-:Y:S02]  /*100e0*/  IMAD R6, R0.reuse, 0x40, R7 ;  /* 0x0000004000067824 */ /* 0x060fe400078e0207 */
[----:B------:R-:W-:Y:S02]  /*100f0*/  VIADD R0, R0, 0xffffffff ;  /* 0xffffffff00007836 */ /* 0x000fe40000000000 */
[----:B------:R-:W-:-:S07]  /*10100*/  VIADD R6, R6, 0xffffff80 ;  /* 0xffffff8006067836 */ /* 0x000fce0000000000 */
.L_x_598:
[----:B------:R-:W-:Y:S05]  /*10110*/  YIELD ;  /* 0x0000000000007946 */ /* 0x000fea0003800000 */
[----:B------:R-:W-:Y:S04]  /*10120*/  BSSY B1, `(.L_x_592) ;  /* 0x000005f000017945 */ /* 0x000fe80003800000 */
[----:B-1----:R-:W-:Y:S05]  /*10130*/  @!P6 BRA `(.L_x_593) ;  /* 0x000000040074e947 */ /* 0x002fea0003800000 */
[----:B------:R-:W2:Y:S04]  /*10140*/  LDL R7, [R1+0x4] ;  /* 0x0000040001077983 */ /* 0x000ea80000100800 */
[----:B------:R-:W3:Y:S01]  /*10150*/  LDL R8, [R1+0xc] ;  /* 0x00000c0001087983 */ /* 0x000ee20000100800 */
[----:B--2---:R-:W-:Y:S01]  /*10160*/  IMAD R7, R7, 0x8, R5 ;  /* 0x0000000807077824 */ /* 0x004fe200078e0205 */
[----:B---3--:R-:W-:-:S04]  /*10170*/  SHF.L.U32 R8, R8, 0x1f, RZ ;  /* 0x0000001f08087819 */ /* 0x008fc800000006ff */
[----:B------:R-:W0:Y:S02]  /*10180*/  SYNCS.PHASECHK.TRANS64.TRYWAIT P0, [R7+URZ+0x28ca0], R8 ;  /* 0x028ca008070075a7 */ /* 0x000e24000800017f */
[----:B0-----:R-:W-:Y:S05]  /*10190*/  @!P0 BRA `(.L_x_594) ;  /* 0x0000004c00c08947 */ /* 0x001fea0003800000 */
.L_x_711:
[----:B------:R-:W1:Y:S02]  /*101a0*/  S2R R9, SR_TID.X ;  /* 0x0000000000097919 */ /* 0x000e640000002100 */
[----:B-1----:R-:W-:-:S04]  /*101b0*/  LOP3.LUT R9, R9, 0x7f, RZ, 0xc0, !PT ;  /* 0x0000007f09097812 */ /* 0x002fc800078ec0ff */
[----:B------:R-:W-:-:S13]  /*101c0*/  ISETP.NE.AND P0, PT, R9, RZ, PT ;  /* 0x000000ff0900720c */ /* 0x000fda0003f05270 */
[----:B------:R-:W-:Y:S05]  /*101d0*/  @P0 BRA `(.L_x_595) ;  /* 0x00000000001c0947 */ /* 0x000fea0003800000 */
[----:B------:R-:W1:Y:S02]  /*101e0*/  S2R R9, SR_TID.X ;  /* 0x0000000000097919 */ /* 0x000e640000002100 */
[----:B-1----:R-:W-:-:S04]  /*101f0*/  LOP3.LUT R9, R9, 0x1f, RZ, 0xc0, !PT ;  /* 0x0000001f09097812 */ /* 0x002fc800078ec0ff */
[----:B------:R-:W-:Y:S02]  /*10200*/  ISETP.NE.AND P1, PT, R9, RZ, PT ;  /* 0x000000ff0900720c */ /* 0x000fe40003f25270 */
[----:B------:R-:W-:-:S04]  /*10210*/  MOV R9, 0x2000 ;  /* 0x0000200000097802 */ /* 0x000fc80000000f00 */
[----:B------:R1:W-:Y:S07]  /*10220*/  SYNCS.ARRIVE.TRANS64 RZ, [R7+URZ+0x28c90], R9 ;  /* 0x028c900907ff79a7 */ /* 0x0003ee000800003f */
[----:B------:R-:W-:Y:S05]  /*10230*/  @!P1 BRA `(.L_x_595) ;  /* 0x0000000000049947 */ /* 0x000fea0003800000 */
[----:B------:R-:W-:Y:S01]  /*10240*/  BPT.TRAP 0x1 ;  /* 0x000000040000795c */ /* 0x000fe20000300000 */
.L_x_595:
[----:B-1----:R-:W2:Y:S01]  /*10250*/  LDL R9, [R1+0x4] ;  /* 0x0000040001097983 */ /* 0x002ea20000100800 */
[----:B------:R-:W-:Y:S01]  /*10260*/  R2UR UR9, R7 ;  /* 0x00000000070972ca */ /* 0x000fe200000e0000 */
[----:B------:R-:W-:Y:S01]  /*10270*/  UIADD3 UR4, UP0, UR38, 0x570, URZ ;  /* 0x0000057026047890 */ /* 0x000fe2000ff1e03f */
[----:B------:R-:W-:Y:S01]  /*10280*/  R2UR UR11, R6 ;  /* 0x00000000060b72ca */ /* 0x000fe200000e0000 */
[----:B------:R-:W-:Y:S01]  /*10290*/  UMOV UR6, 0x0 ;  /* 0x0000000000067882 */ /* 0x000fe20000000000 */
[----:B------:R-:W-:Y:S01]  /*102a0*/  R2UR UR12, R3 ;  /* 0x00000000030c72ca */ /* 0x000fe200000e0000 */
[----:B------:R-:W-:Y:S01]  /*102b0*/  UIADD3.X UR5, URZ, UR39, URZ, UP0, !UPT ;  /* 0x000000273f057290 */ /* 0x000fe200087fe43f */
[----:B------:R-:W-:Y:S01]  /*102c0*/  R2UR UR13, R2 ;  /* 0x00000000020d72ca */ /* 0x000fe200000e0000 */
[----:B------:R-:W-:Y:S01]  /*102d0*/  UMOV UR7, 0x12f00000 ;  /* 0x12f0000000077882 */ /* 0x000fe20000000000 */
[----:B------:R-:W-:-:S05]  /*102e0*/  UMOV UR10, URZ ;  /* 0x0000003f000a7c82 */ /* 0x000fca0008000000 */
[----:B------:R-:W-:Y:S01]  /*102f0*/  UIADD3 UR9, UR9, 0x28c90, URZ ;  /* 0x00028c9009097890 */ /* 0x000fe2000fffe03f */
[----:B--2---:R-:W-:-:S05]  /*10300*/  IMAD R9, R9, 0x2000, R5 ;  /* 0x0000200009097824 */ /* 0x004fca00078e0205 */
[----:B------:R-:W-:-:S13]  /*10310*/  R2UR UR8, R9 ;  /* 0x00000000090872ca */ /* 0x000fda00000e0000 */
[----:B------:R-:W-:-:S09]  /*10320*/  UIADD3 UR8, UR8, 0x22400, URZ ;  /* 0x0002240008087890 */ /* 0x000fd2000fffe03f */
[----:B------:R1:W-:Y:S01]  /*10330*/  UTMALDG.4D [UR8], [UR4], desc[UR6] ;  /* 0x00000608040075b4 */ /* 0x0003e20008019000 */
[----:B------:R-:W2:Y:S02]  /*10340*/  SYNCS.PHASECHK.TRANS64.TRYWAIT P1, [R7+URZ+0x28cc0], R8 ;  /* 0x028cc008070075a7 */ /* 0x000ea4000802017f */
[----:B-12---:R-:W-:Y:S05]  /*10350*/  @!P1 BRA `(.L_x_596) ;  /* 0x0000004c00649947 */ /* 0x006fea0003800000 */
.L_x_712:
        /* <DEDUP_REMOVED lines=8> */
.L_x_597:
        /* <DEDUP_REMOVED lines=38> */
[----:B------:R-:W-:Y:S01]  /*10640*/  UMOV UR15, 0x180 ;  /* 0x00000180000f7882 */ /* 0x000fe20000000000 */
[----:B------:R0:W-:Y:S02]  /*10650*/  UTMALDG.4D [UR8], [UR4], desc[UR6] ;  /* 0x00000608040075b4 */ /* 0x0001e40008019000 */
[----:B0-----:R-:W-:Y:S01]  /*10660*/  UMOV UR8, UR16 ;  /* 0x0000001000087c82 */ /* 0x001fe20008000000 */
[----:B------:R-:W-:-:S02]  /*10670*/  UMOV UR10, UR22 ;  /* 0x00000016000a7c82 */ /* 0x000fc40008000000 */
[----:B------:R0:W-:Y:S02]  /*10680*/  UTMALDG.4D [UR8], [UR4], desc[UR6] ;  /* 0x00000608040075b4 */ /* 0x0001e40008019000 */
[----:B0-----:R-:W-:Y:S01]  /*10690*/  UMOV UR8, UR17 ;  /* 0x0000001100087c82 */ /* 0x001fe20008000000 */
[----:B------:R-:W-:Y:S01]  /*106a0*/  UMOV UR10, UR15 ;  /* 0x0000000f000a7c82 */ /* 0x000fe20008000000 */
[----:B------:R-:W-:Y:S01]  /*106b0*/  UMOV UR15, 0x1c0 ;  /* 0x000001c0000f7882 */ /* 0x000fe20000000000 */
[----:B------:R0:W-:Y:S02]  /*106c0*/  UTMALDG.4D [UR8], [UR4], desc[UR6] ;  /* 0x00000608040075b4 */ /* 0x0001e40008019000 */
[----:B0-----:R-:W-:Y:S01]  /*106d0*/  UMOV UR8, UR14 ;  /* 0x0000000e00087c82 */ /* 0x001fe20008000000 */
[----:B------:R-:W-:Y:S02]  /*106e0*/  UMOV UR10, UR15 ;  /* 0x0000000f000a7c82 */ /* 0x000fe40008000000 */
[----:B------:R0:W-:Y:S02]  /*106f0*/  UTMALDG.4D [UR8], [UR4], desc[UR6] ;  /* 0x00000608040075b4 */ /* 0x0001e40008019000 */
[----:B0-----:R-:W-:Y:S01]  /*10700*/  NOP ;  /* 0x0000000000007918 */ /* 0x001fe20000000000 */
.L_x_593:
[----:B------:R-:W-:Y:S05]  /*10710*/  BSYNC B1 ;  /* 0x0000000000017941 */ /* 0x000fea0003800000 */
.L_x_592:
[----:B------:R-:W2:Y:S04]  /*10720*/  LDL.LU R7, [R1+0x4] ;  /* 0x0000040001077983 */ /* 0x000ea80000300800 */
[----:B------:R-:W3:Y:S01]  /*10730*/  LDL.LU R8, [R1+0xc] ;  /* 0x00000c0001087983 */ /* 0x000ee20000300800 */
[----:B------:R-:W-:Y:S02]  /*10740*/  VIADD R0, R0, 0xffffffff ;  /* 0xffffffff00007836 */ /* 0x000fe40000000000 */
[----:B------:R-:W-:Y:S02]  /*10750*/  VIADD R6, R6, 0xffffffc0 ;  /* 0xffffffc006067836 */ /* 0x000fe40000000000 */
[----:B--2---:R-:W-:-:S05]  /*10760*/  VIADD R7, R7, 0x1 ;  /* 0x0000000107077836 */ /* 0x004fca0000000000 */
[----:B------:R-:W-:-:S04]  /*10770*/  ISETP.NE.AND P0, PT, R7, 0x2, PT ;  /* 0x000000020700780c */ /* 0x000fc80003f05270 */
[----:B------:R-:W-:Y:S02]  /*10780*/  SEL R9, R7, RZ, P0 ;  /* 0x000000ff07097207 */ /* 0x000fe40000000000 */
[----:B------:R-:W-:Y:S02]  /*10790*/  SEL R7, RZ, 0x1, P0 ;  /* 0x00000001ff077807 */ /* 0x000fe40000000000 */
[----:B------:R-:W-:Y:S01]  /*107a0*/  ISETP.GT.AND P0, PT, R0, R4, PT ;  /* 0x000000040000720c */ /* 0x000fe20003f04270 */
[----:B------:R1:W-:Y:S01]  /*107b0*/  STL [R1+0x4], R9 ;  /* 0x0000040901007387 */ /* 0x0003e20000100800 */
[----:B---3--:R-:W-:-:S05]  /*107c0*/  LOP3.LUT R8, R8, R7, RZ, 0x3c, !PT ;  /* 0x0000000708087212 */ /* 0x008fca00078e3cff */
[----:B------:R1:W-:Y:S06]  /*107d0*/  STL [R1+0xc], R8 ;  /* 0x00000c0801007387 */ /* 0x0003ec0000100800 */
[----:B------:R-:W-:Y:S05]  /*107e0*/  @P0 BRA `(.L_x_598) ;  /* 0xfffffff800480947 */ /* 0x000fea000383ffff */
.L_x_581:
[----:B------:R-:W-:Y:S05]  /*107f0*/  BSYNC B0 ;  /* 0x0000000000007941 */ /* 0x000fea0003800000 */
.L_x_580:
[----:B-----5:R-:W2:Y:S01]  /*10800*/  LDL R7, [R1+0x2c] ;  /* 0x00002c0001077983 */ /* 0x020ea20000100800 */
[----:B------:R-:W-:Y:S05]  /*10810*/  @!P2 WARPSYNC.ALL ;  /* 0x000000000000a948 */ /* 0x000fea0003800000 */
[----:B------:R-:W-:Y:S01]  /*10820*/  BSSY B6, `(.L_x_599) ;  /* 0x00002fe000067945 */ /* 0x000fe20003800000 */
[----:B------:R-:W-:Y:S01]  /*10830*/  @!P2 BAR.SYNC.DEFER_BLOCKING 0xc, 0x120 ;  /* 0x030480000000ab1d */ /* 0x000fe20000010000 */
[----:B--2---:R-:W-:-:S13]  /*10840*/  ISETP.GT.AND P0, PT, R7, RZ, PT ;  /* 0x000000ff0700720c */ /* 0x004fda0003f04270 */
[----:B------:R-:W-:Y:S05]  /*10850*/  @P0 BRA `(.L_x_600) ;  /* 0x0000000000440947 */ /* 0x000fea0003800000 */
[----:B------:R-:W2:Y:S02]  /*10860*/  S2R R7, SR_TID.X ;  /* 0x0000000000077919 */ /* 0x000ea40000002100 */
[----:B--2---:R-:W-:-:S04]  /*10870*/  LOP3.LUT R7, R7, 0x1f, RZ, 0xc0, !PT ;  /* 0x0000001f07077812 */ /* 0x004fc800078ec0ff */
[----:B------:R-:W-:-:S13]  /*10880*/  ISETP.NE.AND P1, PT, R7, RZ, PT ;  /* 0x000000ff0700720c */ /* 0x000fda0003f25270 */
[----:B------:R-:W-:Y:S05]  /*10890*/  @P1 BRA `(.L_x_601) ;  /* 0x0000002c00d81947 */ /* 0x000fea0003800000 */
[----:B------:R-:W2:Y:S01]  /*108a0*/  S2R R7, SR_LANEID ;  /* 0x0000000000077919 */ /* 0x000ea20000000000 */
[----:B------:R-:W-:Y:S01]  /*108b0*/  VOTEU.ANY UR4, UPT, PT ;  /* 0x0000000000047886 */ /* 0x000fe200038e0100 */
[----:B0-----:R-:W0:Y:S01]  /*108c0*/  LDC.64 R2, c[0x0][0xc38] ;  /* 0x00030e00ff027b82 */ /* 0x001e220000000a00 */
[----:B------:R-:W2:Y:S08]  /*108d0*/  FLO.U32 R0, UR4 ;  /* 0x0000000400007d00 */ /* 0x000eb000080e0000 */
[----:B------:R-:W0:Y:S01]  /*108e0*/  POPC R5, UR4 ;  /* 0x0000000400057d09 */ /* 0x000e220008000000 */
[----:B--2---:R-:W-:-:S13]  /*108f0*/  ISETP.EQ.U32.AND P0, PT, R0, R7, PT ;  /* 0x000000070000720c */ /* 0x004fda0003f02070 */
[----:B0-----:R-:W2:Y:S01]  /*10900*/  @P0 ATOMG.E.ADD.STRONG.GPU PT, R3, desc[UR40][R2.64], R5 ;  /* 0x00000005020309a8 */ /* 0x001ea200081ee1e8 */
[----:B------:R-:W0:Y:S02]  /*10910*/  S2R R4, SR_LTMASK ;  /* 0x0000000000047919 */ /* 0x000e240000003900 */
[----:B0-----:R-:W-:-:S04]  /*10920*/  LOP3.LUT R4, R4, UR4, RZ, 0xc0, !PT ;  /* 0x0000000404047c12 */ /* 0x001fc8000f8ec0ff */
[----:B------:R-:W0:Y:S01]  /*10930*/  POPC R7, R4 ;  /* 0x0000000400077309 */ /* 0x000e220000000000 */
[----:B--2---:R-:W0:Y:S02]  /*10940*/  SHFL.IDX PT, R0, R3, R0, 0x1f ;  /* 0x00001f0003007589 */ /* 0x004e2400000e0000 */
[----:B0-----:R-:W-:Y:S01]  /*10950*/  IADD3 R16, R0, UR36, R7 ;  /* 0x0000002400107c10 */ /* 0x001fe2000fffe007 */
[----:B------:R-:W-:Y:S06]  /*10960*/  BRA `(.L_x_601) ;  /* 0x0000002c00a47947 */ /* 0x000fec0003800000 */
.L_x_600:
[----:B------:R-:W2:Y:S01]  /*10970*/  S2R R0, SR_CgaCtaId ;  /* 0x0000000000007919 */ /* 0x000ea20000008800 */
[----:B0-----:R-:W-:-:S04]  /*10980*/  MOV R2, 0x400 ;  /* 0x0000040000027802 */ /* 0x001fc80000000f00 */
[----:B--2---:R-:W-:-:S05]  /*10990*/  LEA R3, R0, R2, 0x18 ;  /* 0x0000000200037211 */ /* 0x004fca00078ec0ff */
        /* <DEDUP_REMOVED lines=11> */
[----:B------:R-:W-:Y:S02]  /*10a50*/  IMAD.U32 R6, RZ, RZ, UR8 ;  /* 0x00000008ff067e24 */ /* 0x000fe4000f8e00ff */
[----:B------:R-:W-:Y:S02]  /*10a60*/  IMAD.U32 R7, RZ, RZ, UR9 ;  /* 0x00000009ff077e24 */ /* 0x000fe4000f8e00ff */
[----:B------:R-:W-:-:S02]  /*10a70*/  IMAD.U32 R10, RZ, RZ, UR4 ;  /* 0x00000004ff0a7e24 */ /* 0x000fc4000f8e00ff */
[----:B------:R-:W-:Y:S02]  /*10a80*/  IMAD.U32 R11, RZ, RZ, UR5 ;  /* 0x00000005ff0b7e24 */ /* 0x000fe4000f8e00ff */
[----:B-1----:R-:W-:Y:S02]  /*10a90*/  IMAD.MOV.U32 R8, RZ, RZ, 0x70 ;  /* 0x00000070ff087424 */ /* 0x002fe400078e00ff */
[----:B------:R-:W-:Y:S02]  /*10aa0*/  IMAD.MOV.U32 R12, RZ, RZ, 0x1 ;  /* 0x00000001ff0c7424 */ /* 0x000fe400078e00ff */
[----:B------:R-:W-:-:S07]  /*10ab0*/  IMAD.MOV.U32 R13, RZ, RZ, RZ ;  /* 0x000000ffff0d7224 */ /* 0x000fce00078e00ff */
[----:B------:R-:W-:-:S07]  /*10ac0*/  LEPC R20, `(.L_x_602) ;  /* 0x000000001014794e */ /* 0x000fce0000000000 */
[----:B0-----:R-:W-:Y:S05]  /*10ad0*/  CALL.ABS.NOINC R2 ;  /* 0x0000000002007343 */ /* 0x001fea0003c00000 */
.L_x_602:
        /* <DEDUP_REMOVED lines=10> */
[----:B------:R-:W-:Y:S02]  /*10b80*/  IMAD.U32 R5, RZ, RZ, UR7 ;  /* 0x00000007ff057e24 */ /* 0x000fe4000f8e00ff */
[----:B------:R-:W-:Y:S02]  /*10b90*/  IMAD.U32 R6, RZ, RZ, UR8 ;  /* 0x00000008ff067e24 */ /* 0x000fe4000f8e00ff */
[----:B------:R-:W-:-:S02]  /*10ba0*/  IMAD.U32 R7, RZ, RZ, UR9 ;  /* 0x00000009ff077e24 */ /* 0x000fc4000f8e00ff */
[----:B------:R-:W-:Y:S02]  /*10bb0*/  IMAD.U32 R10, RZ, RZ, UR4 ;  /* 0x00000004ff0a7e24 */ /* 0x000fe4000f8e00ff */
[----:B------:R-:W-:Y:S02]  /*10bc0*/  IMAD.U32 R11, RZ, RZ, UR5 ;  /* 0x00000005ff0b7e24 */ /* 0x000fe4000f8e00ff */
[----:B-1----:R-:W-:Y:S02]  /*10bd0*/  IMAD.MOV.U32 R8, RZ, RZ, 0x70 ;  /* 0x00000070ff087424 */ /* 0x002fe400078e00ff */
[----:B------:R-:W-:Y:S02]  /*10be0*/  IMAD.MOV.U32 R12, RZ, RZ, 0x1 ;  /* 0x00000001ff0c7424 */ /* 0x000fe400078e00ff */
[----:B0-----:R-:W-:-:S07]  /*10bf0*/  IMAD.MOV.U32 R13, RZ, RZ, RZ ;  /* 0x000000ffff0d7224 */ /* 0x001fce00078e00ff */
[----:B------:R-:W-:-:S07]  /*10c00*/  LEPC R20, `(.L_x_604) ;  /* 0x000000001014794e */ /* 0x000fce0000000000 */
[----:B--2---:R-:W-:Y:S05]  /*10c10*/  CALL.ABS.NOINC R2 ;  /* 0x0000000002007343 */ /* 0x004fea0003c00000 */
.L_x_604:
[----:B------:R-:W-:Y:S01]  /*10c20*/  MOV R2, 0x0 ;  /* 0x0000000000027802 */ /* 0x000fe20000000f00 */
[----:B------:R-:W-:Y:S01]  /*10c30*/  ULDC.64 UR4, c[0x4][0x88] ;  /* 0x0100220000047ab9 */ /* 0x000fe20000000a00 */
[----:B------:R-:W-:Y:S01]  /*10c40*/  ULDC.64 UR6, c[0x4][0x90] ;  /* 0x0100240000067ab9 */ /* 0x000fe20000000a00 */
[----:B------:R-:W-:Y:S01]  /*10c50*/  ULDC.64 UR8, c[0x4][0x18] ;  /* 0x0100060000087ab9 */ /* 0x000fe20000000a00 */
[----:B------:R-:W-:Y:S01]  /*10c60*/  MOV R4, UR4 ;  /* 0x0000000400047c02 */ /* 0x000fe20008000f00 */
[----:B------:R-:W-:Y:S01]  /*10c70*/  IMAD.U32 R5, RZ, RZ, UR5 ;  /* 0x00000005ff057e24 */ /* 0x000fe2000f8e00ff */
[----:B------:R-:W0:Y:S01]  /*10c80*/  LDC.64 R2, c[0x4][R2] ;  /* 0x0100000002027b82 */ /* 0x000e220000000a00 */
[----:B------:R-:W-:Y:S02]  /*10c90*/  IMAD.U32 R6, RZ, RZ, UR6 ;  /* 0x00000006ff067e24 */ /* 0x000fe4000f8e00ff */
[----:B------:R-:W-:Y:S02]  /*10ca0*/  IMAD.U32 R7, RZ, RZ, UR7 ;  /* 0x00000007ff077e24 */ /* 0x000fe4000f8e00ff */
[----:B------:R-:W-:-:S02]  /*10cb0*/  IMAD.U32 R10, RZ, RZ, UR8 ;  /* 0x00000008ff0a7e24 */ /* 0x000fc4000f8e00ff */
[----:B------:R-:W-:Y:S02]  /*10cc0*/  IMAD.U32 R11, RZ, RZ, UR9 ;  /* 0x00000009ff0b7e24 */ /* 0x000fe4000f8e00ff */
[----:B------:R-:W-:Y:S02]  /*10cd0*/  IMAD.MOV.U32 R8, RZ, RZ, 0x70 ;  /* 0x00000070ff087424 */ /* 0x000fe400078e00ff */
[----:B------:R-:W-:Y:S02]  /*10ce0*/  IMAD.MOV.U32 R12, RZ, RZ, 0x1 ;  /* 0x00000001ff0c7424 */ /* 0x000fe400078e00ff */
[----:B------:R-:W-:-:S07]  /*10cf0*/  IMAD.MOV.U32 R13, RZ, RZ, RZ ;  /* 0x000000ffff0d7224 */ /* 0x000fce00078e00ff */
[----:B------:R-:W-:-:S07]  /*10d00*/  LEPC R20, `(.L_x_603) ;  /* 0x000000001014794e */ /* 0x000fce0000000000 */
[----:B0-----:R-:W-:Y:S05]  /*10d10*/  CALL.ABS.NOINC R2 ;  /* 0x0000000002007343 */ /* 0x001fea0003c00000 */
.L_x_603:
        /* <DEDUP_REMOVED lines=19> */
[----:B------:R-:W-:-:S06]  /*10e50*/  MOV R0, R5 ;  /* 0x0000000500007202 */ /* 0x000fcc0000000f00 */
[----:B------:R2:W5:Y:S01]  /*10e60*/  @P0 LDG.E R0, desc[UR40][R2.64] ;  /* 0x0000002802000981 */ /* 0x000562000c1e1900 */
[----:B------:R-:W-:Y:S02]  /*10e70*/  PLOP3.LUT P1, PT, P6, PT, PT, 0x8, 0x0 ;  /* 0x000000000000781c */ /* 0x000fe4000372e170 */
[----:B0-----:R-:W-:Y:S01]  /*10e80*/  ISETP.NE.AND P0, PT, R4, 0x1, PT ;  /* 0x000000010400780c */ /* 0x001fe20003f05270 */
[----:B------:R-:W-:-:S12]  /*10e90*/  IMAD.MOV.U32 R4, RZ, RZ, R18 ;  /* 0x000000ffff047224 */ /* 0x000fd800078e0012 */
[----:B--2---:R-:W0:Y:S08]  /*10ea0*/  @P0 LDC R3, c[0x0][0x42c] ;  /* 0x00010b00ff030b82 */ /* 0x004e300000000800 */
[----:B------:R-:W2:Y:S01]  /*10eb0*/  @P0 LDC R2, c[0x0][0x430] ;  /* 0x00010c00ff020b82 */ /* 0x000ea20000000800 */
[----:B0-----:R-:W-:-:S05]  /*10ec0*/  @P0 IMAD.HI.U32 R3, R18, R3, RZ ;  /* 0x0000000312030227 */ /* 0x001fca00078e00ff */
[----:B--2---:R-:W-:Y:S02]  /*10ed0*/  @P0 SHF.R.U32.HI R4, RZ, R2, R3 ;  /* 0x00000002ff040219 */ /* 0x004fe40000011603 */
[----:B------:R-:W-:-:S04]  /*10ee0*/  ISETP.NE.U32.AND P0, PT, RZ, UR4, PT ;  /* 0x00000004ff007c0c */ /* 0x000fc8000bf05070 */
[----:B------:R-:W-:-:S04]  /*10ef0*/  ISETP.NE.AND.EX P0, PT, RZ, UR5, PT, P0 ;  /* 0x00000005ff007c0c */ /* 0x000fc8000bf05300 */
[----:B------:R-:W-:-:S09]  /*10f00*/  SEL R2, R5, RZ, !P0 ;  /* 0x000000ff05027207 */ /* 0x000fd20004000000 */
.L_x_605:
        /* <DEDUP_REMOVED lines=17> */
.L_x_715:
[----:B------:R-:W2:Y:S01]  /*11020*/  LDL R3, [R1+0x1c] ;  /* 0x00001c0001037983 */ /* 0x000ea20000100800 */
[----:B------:R-:W-:Y:S01]  /*11030*/  UMOV UR4, 0xffffffff ;  /* 0xffffffff00047882 */ /* 0x000fe20000000000 */
[----:B-1----:R-:W-:Y:S01]  /*11040*/  SHF.R.S32.HI R8, RZ, 0x1f, R0 ;  /* 0x0000001fff087819 */ /* 0x002fe20000011400 */
[----:B--2---:R-:W-:Y:S01]  /*11050*/  VIADD R3, R3, 0xffffffff ;  /* 0xffffffff03037836 */ /* 0x004fe20000000000 */
[----:B------:R-:W-:Y:S06]  /*11060*/  BRA.DIV UR4, `(.L_x_607) ;  /* 0x0000004204687947 */ /* 0x000fec000b800000 */
[----:B------:R-:W-:-:S13]  /*11070*/  ELECT P6, URZ, PT ;  /* 0x00000000003f782f */ /* 0x000fda00038c0000 */
.L_x_718:
        /* <DEDUP_REMOVED lines=12> */
[----:B------:R-:W-:-:S04]  /*11140*/  IMAD.MOV R6, RZ, RZ, -R5 ;  /* 0x000000ffff067224 */ /* 0x000fc800078e0a05 */
[----:B------:R-:W-:Y:S02]  /*11150*/  IMAD R7, R9, R6, R3 ;  /* 0x0000000609077224 */ /* 0x000fe400078e0203 */
[----:B------:R-:W-:-:S03]  /*11160*/  IMAD R6, R8, UR4, RZ ;  /* 0x0000000408067c24 */ /* 0x000fc6000f8e02ff */
[----:B------:R0:W-:Y:S01]  /*11170*/  STL [R1+0x30], R7 ;  /* 0x0000300701007387 */ /* 0x0001e20000100800 */
[----:B------:R-:W-:Y:S02]  /*11180*/  IMAD R9, R0, UR5, R6 ;  /* 0x0000000500097c24 */ /* 0x000fe4000f8e0206 */
[--C-:B------:R-:W-:Y:S01]  /*11190*/  IMAD.MOV.U32 R6, RZ, RZ, R5.reuse ;  /* 0x000000ffff067224 */ /* 0x100fe200078e0005 */
[----:B0-----:R-:W-:-:S03]  /*111a0*/  SHF.R.S32.HI R7, RZ, 0x1f, R5 ;  /* 0x0000001fff077819 */ /* 0x001fc60000011405 */
[----:B------:R-:W-:-:S04]  /*111b0*/  IMAD.WIDE.U32 R6, R0, UR4, R6 ;  /* 0x0000000400067c25 */ /* 0x000fc8000f8e0006 */
[----:B------:R-:W-:Y:S01]  /*111c0*/  IMAD.IADD R5, R7, 0x1, R9 ;  /* 0x0000000107057824 */ /* 0x000fe200078e0209 */
[----:B------:R-:W-:-:S04]  /*111d0*/  LEA R10, P0, R6, R20, 0x2 ;  /* 0x00000014060a7211 */ /* 0x000fc800078010ff */
[----:B------:R-:W-:-:S05]  /*111e0*/  LEA.HI.X R11, R6, R21, R5, 0x2, P0 ;  /* 0x00000015060b7211 */ /* 0x000fca00000f1405 */
[----:B------:R0:W5:Y:S04]  /*111f0*/  LDG.E R6, desc[UR40][R10.64] ;  /* 0x000000280a067981 */ /* 0x000168000c1e1900 */
.L_x_609:
        /* <DEDUP_REMOVED lines=9> */
.L_x_719:
        /* <DEDUP_REMOVED lines=11> */
.L_x_611:
        /* <DEDUP_REMOVED lines=23> */
.L_x_608:
        /* <DEDUP_REMOVED lines=30> */
.L_x_720:
[----:B------:R-:W-:Y:S05]  /*11690*/  BSYNC B0 ;  /* 0x0000000000007941 */ /* 0x000fea0003800000 */
.L_x_612:
[----:B------:R-:W-:Y:S04]  /*116a0*/  BSSY B0, `(.L_x_614) ;  /* 0x0000050000007945 */ /* 0x000fe80003800000 */
[----:B------:R-:W-:Y:S05]  /*116b0*/  @!P6 BRA `(.L_x_615) ;  /* 0x000000040038e947 */ /* 0x000fea0003800000 */
[----:B------:R-:W2:Y:S01]  /*116c0*/  LDL R7, [R1] ;  /* 0x0000000001077983 */ /* 0x000ea20000100800 */
[----:B------:R-:W-:-:S03]  /*116d0*/  MOV R9, 0x400 ;  /* 0x0000040000097802 */ /* 0x000fc60000000f00 */
[----:B0-----:R-:W3:Y:S01]  /*116e0*/  LDL R5, [R1+0x8] ;  /* 0x0000080001057983 */ /* 0x001ee20000100800 */
[----:B------:R-:W0:Y:S02]  /*116f0*/  S2R R10, SR_CgaCtaId ;  /* 0x00000000000a7919 */ /* 0x000e240000008800 */
[----:B0-----:R-:W-:-:S05]  /*11700*/  LEA R9, R10, R9, 0x18 ;  /* 0x000000090a097211 */ /* 0x001fca00078ec0ff */
[----:B--2---:R-:W-:Y:S01]  /*11710*/  IMAD R2, R7, 0x8, R9 ;  /* 0x0000000807027824 */ /* 0x004fe200078e0209 */
[----:B---3--:R-:W-:-:S04]  /*11720*/  SHF.L.U32 R5, R5, 0x1f, RZ ;  /* 0x0000001f05057819 */ /* 0x008fc800000006ff */
[----:B------:R-:W0:Y:S02]  /*11730*/  SYNCS.PHASECHK.TRANS64.TRYWAIT P0, [R2+URZ+0x28c60], R5 ;  /* 0x028c6005020075a7 */ /* 0x000e24000800017f */
[----:B0-----:R-:W-:Y:S05]  /*11740*/  @!P0 BRA `(.L_x_616) ;  /* 0x0000003c00048947 */ /* 0x001fea0003800000 */
.L_x_721:
[----:B------:R-:W1:Y:S02]  /*11750*/  S2R R7, SR_TID.X ;  /* 0x0000000000077919 */ /* 0x000e640000002100 */
[----:B-1----:R-:W-:-:S04]  /*11760*/  LOP3.LUT R7, R7, 0x7f, RZ, 0xc0, !PT ;  /* 0x0000007f07077812 */ /* 0x002fc800078ec0ff */
[----:B------:R-:W-:-:S13]  /*11770*/  ISETP.NE.AND P0, PT, R7, RZ, PT ;  /* 0x000000ff0700720c */ /* 0x000fda0003f05270 */
[----:B------:R-:W-:Y:S05]  /*11780*/  @P0 BRA `(.L_x_617) ;  /* 0x00000000001c0947 */ /* 0x000fea0003800000 */
[----:B------:R-:W1:Y:S01]  /*11790*/  S2R R7, SR_TID.X ;  /* 0x0000000000077919 */ /* 0x000e620000002100 */
[----:B0-----:R-:W-:-:S04]  /*117a0*/  IMAD.MOV.U32 R5, RZ, RZ, 0x10000 ;  /* 0x00010000ff057424 */ /* 0x001fc800078e00ff */
[----:B------:R2:W-:Y:S01]  /*117b0*/  SYNCS.ARRIVE.TRANS64 RZ, [R2+URZ+0x28c50], R5 ;  /* 0x028c500502ff79a7 */ /* 0x0005e2000800003f */
[----:B-1----:R-:W-:-:S04]  /*117c0*/  LOP3.LUT R7, R7, 0x1f, RZ, 0xc0, !PT ;  /* 0x0000001f07077812 */ /* 0x002fc800078ec0ff */
[----:B------:R-:W-:-:S13]  /*117d0*/  ISETP.NE.AND P1, PT, R7, RZ, PT ;  /* 0x000000ff0700720c */ /* 0x000fda0003f25270 */
[----:B--2---:R-:W-:Y:S05]  /*117e0*/  @!P1 BRA `(.L_x_617) ;  /* 0x0000000000049947 */ /* 0x004fea0003800000 */
[----:B------:R-:W-:Y:S01]  /*117f0*/  BPT.TRAP 0x1 ;  /* 0x000000040000795c */ /* 0x000fe20000300000 */
.L_x_617:
        /* <DEDUP_REMOVED lines=44> */
[----:B------:R-:W-:-:S02]  /*11ac0*/  UMOV UR10, UR21 ;  /* 0x00000015000a7c82 */ /* 0x000fc40008000000 */
[----:B------:R0:W-:Y:S01]  /*11ad0*/  UTMALDG.4D [UR8], [UR4], desc[UR6] ;  /* 0x00000608040075b4 */ /* 0x0001e20008019000 */
        /* <DEDUP_REMOVED lines=12> */
.L_x_615:
[----:B------:R-:W-:Y:S05]  /*11ba0*/  BSYNC B0 ;  /* 0x0000000000007941 */ /* 0x000fea0003800000 */
.L_x_614:
[----:B0-----:R-:W2:Y:S01]  /*11bb0*/  LDL.LU R2, [R1+0x2c] ;  /* 0x00002c0001027983 */ /* 0x001ea20000300800 */
[----:B------:R-:W-:Y:S01]  /*11bc0*/  BSSY B0, `(.L_x_618) ;  /* 0x00001a8000007945 */ /* 0x000fe20003800000 */
[----:B--2---:R-:W-:-:S13]  /*11bd0*/  ISETP.GE.AND P0, PT, R2, 0x41, PT ;  /* 0x000000410200780c */ /* 0x004fda0003f06270 */
[----:B------:R-:W-:Y:S05]  /*11be0*/  @!P0 BRA `(.L_x_619) ;  /* 0x0000001800948947 */ /* 0x000fea0003800000 */
[----:B------:R-:W2:Y:S01]  /*11bf0*/  LDL R5, [R1+0x1c] ;  /* 0x00001c0001057983 */ /* 0x000ea20000100800 */
[----:B------:R-:W-:Y:S01]  /*11c00*/  MOV R2, 0x1 ;  /* 0x0000000100027802 */ /* 0x000fe20000000f00 */
        /* <DEDUP_REMOVED lines=11> */
[----:B--2---:R-:W-:-:S05]  /*11cc0*/  VIADD R2, R7, 0x1 ;  /* 0x0000000107027836 */ /* 0x004fca0000000000 */
        /* <DEDUP_REMOVED lines=19> */
[C---:B------:R-:W-:Y:S02]  /*11e00*/  IMAD R10, R0.reuse, UR5, R6 ;  /* 0x00000005000a7c24 */ /* 0x040fe4000f8e0206 */
[--C-:B------:R-:W-:Y:S02]  /*11e10*/  IMAD.MOV.U32 R6, RZ, RZ, R2.reuse ;  /* 0x000000ffff067224 */ /* 0x100fe400078e0002 */
[----:B------:R-:W-:Y:S02]  /*11e20*/  IMAD.MOV R2, RZ, RZ, -R2 ;  /* 0x000000ffff027224 */ /* 0x000fe400078e0a02 */
[----:B------:R-:W-:-:S04]  /*11e30*/  IMAD.WIDE.U32 R6, R0, UR4, R6 ;  /* 0x0000000400067c25 */ /* 0x000fc8000f8e0006 */
[----:B------:R-:W-:Y:S01]  /*11e40*/  IMAD.IADD R10, R10, 0x1, R7 ;  /* 0x000000010a0a7824 */ /* 0x000fe200078e0207 */
[----:B------:R-:W-:Y:S01]  /*11e50*/  LEA R20, P0, R6, R20, 0x2 ;  /* 0x0000001406147211 */ /* 0x000fe200078010ff */
[----:B------:R-:W-:-:S03]  /*11e60*/  IMAD R5, R11, R2, R5 ;  /* 0x000000020b057224 */ /* 0x000fc600078e0205 */
[----:B------:R-:W-:-:S05]  /*11e70*/  LEA.HI.X R21, R6, R21, R10, 0x2, P0 ;  /* 0x0000001506157211 */ /* 0x000fca00000f140a */
[----:B------:R1:W5:Y:S04]  /*11e80*/  LDG.E R6, desc[UR40][R20.64] ;  /* 0x0000002814067981 */ /* 0x000368000c1e1900 */
.L_x_624:
[----:B------:R-:W2:Y:S01]  /*11e90*/  S2R R7, SR_CgaCtaId ;  /* 0x0000000000077919 */ /* 0x000ea20000008800 */
[----:B------:R-:W-:-:S04]  /*11ea0*/  MOV R2, 0x400 ;  /* 0x0000040000027802 */ /* 0x000fc80000000f00 */
[----:B--2---:R-:W-:Y:S02]  /*11eb0*/  LEA R2, R7, R2, 0x18 ;  /* 0x0000000207027211 */ /* 0x004fe400078ec0ff */
[----:B------:R-:W-:-:S03]  /*11ec0*/  SHF.L.U32 R7, R12, 0x1f, RZ ;  /* 0x0000001f0c077819 */ /* 0x000fc600000006ff */
[----:B------:R-:W-:-:S04]  /*11ed0*/  IMAD R2, R13, 0x8, R2 ;  /* 0x000000080d027824 */ /* 0x000fc800078e0202 */
[----:B------:R-:W2:Y:S02]  /*11ee0*/  SYNCS.PHASECHK.TRANS64.TRYWAIT P0, [R2+URZ+0x28c40], R7 ;  /* 0x028c4007020075a7 */ /* 0x000ea4000800017f */
[----:B--2---:R-:W-:Y:S05]  /*11ef0*/  @!P0 BRA `(.L_x_625) ;  /* 0x00000034002c8947 */ /* 0x004fea0003800000 */
.L_x_722:
[----:B------:R-:W3:Y:S02]  /*11f00*/  S2R R10, SR_TID.X ;  /* 0x00000000000a7919 */ /* 0x000ee40000002100 */
[----:B---3--:R-:W-:-:S04]  /*11f10*/  LOP3.LUT R10, R10, 0x7f, RZ, 0xc0, !PT ;  /* 0x0000007f0a0a7812 */ /* 0x008fc800078ec0ff */
[----:B------:R-:W-:-:S13]  /*11f20*/  ISETP.NE.AND P1, PT, R10, RZ, PT ;  /* 0x000000ff0a00720c */ /* 0x000fda0003f25270 */
[----:B------:R-:W-:Y:S05]  /*11f30*/  @P1 BRA `(.L_x_626) ;  /* 0x00000000001c1947 */ /* 0x000fea0003800000 */
[----:B------:R-:W3:Y:S02]  /*11f40*/  S2R R10, SR_TID.X ;  /* 0x00000000000a7919 */ /* 0x000ee40000002100 */
[----:B---3--:R-:W-:-:S04]  /*11f50*/  LOP3.LUT R10, R10, 0x1f, RZ, 0xc0, !PT ;  /* 0x0000001f0a0a7812 */ /* 0x008fc800078ec0ff */
[----:B------:R-:W-:Y:S02]  /*11f60*/  ISETP.NE.AND P0, PT, R10, RZ, PT ;  /* 0x000000ff0a00720c */ /* 0x000fe40003f05270 */
[----:B------:R-:W-:-:S04]  /*11f70*/  MOV R10, 0x2000 ;  /* 0x00002000000a7802 */ /* 0x000fc80000000f00 */
[----:B------:R3:W-:Y:S07]  /*11f80*/  SYNCS.ARRIVE.TRANS64 RZ, [R2+URZ+0x28c30], R10 ;  /* 0x028c300a02ff79a7 */ /* 0x0007ee000800003f */
[----:B------:R-:W-:Y:S05]  /*11f90*/  @!P0 BRA `(.L_x_626) ;  /* 0x0000000000048947 */ /* 0x000fea0003800000 */
[----:B------:R-:W-:Y:S01]  /*11fa0*/  BPT.TRAP 0x1 ;  /* 0x000000040000795c */ /* 0x000fe20000300000 */
.L_x_626:
[----:B---3--:R-:W3:Y:S01]  /*11fb0*/  LDL R10, [R1] ;  /* 0x00000000010a7983 */ /* 0x008ee20000100800 */
[----:B0-----:R-:W-:-:S03]  /*11fc0*/  MOV R12, 0x400 ;  /* 0x00000400000c7802 */ /* 0x001fc60000000f00 */
[----:B------:R-:W4:Y:S01]  /*11fd0*/  LDL R11, [R1+0x10] ;  /* 0x00001000010b7983 */ /* 0x000f220000100800 */
[----:B------:R-:W0:Y:S01]  /*11fe0*/  S2R R13, SR_CgaCtaId ;  /* 0x00000000000d7919 */ /* 0x000e220000008800 */
        /* <DEDUP_REMOVED lines=8> */
[----:B------:R-:W-:Y:S01]  /*12070*/  UMOV UR7, 0x14f00000 ;  /* 0x14f0000000077882 */ /* 0x000fe20000000000 */
[----:B------:R-:W-:Y:S01]  /*12080*/  UMOV UR10, URZ ;  /* 0x0000003f000a7c82 */ /* 0x000fe20008000000 */
[----:B---3--:R-:W-:-:S05]  /*12090*/  IMAD R10, R10, 0x2000, R12 ;  /* 0x000020000a0a7824 */ /* 0x008fca00078e020c */
[----:B------:R-:W-:Y:S01]  /*120a0*/  R2UR UR8, R10 ;  /* 0x000000000a0872ca */ /* 0x000fe200000e0000 */
[----:B----4-:R-:W-:-:S05]  /*120b0*/  IMAD R5, R5, 0x40, R11 ;  /* 0x0000004005057824 */ /* 0x010fca00078e020b */
[----:B------:R-:W-:-:S07]  /*120c0*/  R2UR UR11, R5 ;  /* 0x00000000050b72ca */ /* 0x000fce00000e0000 */
[----:B------:R-:W-:-:S09]  /*120d0*/  UIADD3 UR8, UR8, 0x22400, URZ ;  /* 0x0002240008087890 */ /* 0x000fd2000fffe03f */
[----:B------:R0:W-:Y:S01]  /*120e0*/  UTMALDG.4D [UR8], [UR4], desc[UR6] ;  /* 0x00000608040075b4 */ /* 0x0001e20008019000 */
[----:B------:R-:W3:Y:S02]  /*120f0*/  SYNCS.PHASECHK.TRANS64.TRYWAIT P0, [R2+URZ+0x28c60], R7 ;  /* 0x028c6007020075a7 */ /* 0x000ee4000800017f */
[----:B0--3--:R-:W-:Y:S05]  /*12100*/  @!P0 BRA `(.L_x_627) ;  /* 0x0000003000bc8947 */ /* 0x009fea0003800000 */
.L_x_723:
[----:B------:R-:W-:Y:S05]  /*12110*/  @P1 BRA `(.L_x_628) ;  /* 0x00000000001c1947 */ /* 0x000fea0003800000 */
[----:B------:R-:W3:Y:S01]  /*12120*/  S2R R10, SR_TID.X ;  /* 0x00000000000a7919 */ /* 0x000ee20000002100 */
[----:B0-2---:R-:W-:-:S04]  /*12130*/  IMAD.MOV.U32 R7, RZ, RZ, 0x10000 ;  /* 0x00010000ff077424 */ /* 0x005fc800078e00ff */
[----:B------:R4:W-:Y:S01]  /*12140*/  SYNCS.ARRIVE.TRANS64 RZ, [R2+URZ+0x28c50], R7 ;  /* 0x028c500702ff79a7 */ /* 0x0009e2000800003f */
[----:B---3--:R-:W-:-:S04]  /*12150*/  LOP3.LUT R10, R10, 0x1f, RZ, 0xc0, !PT ;  /* 0x0000001f0a0a7812 */ /* 0x008fc800078ec0ff */
[----:B------:R-:W-:-:S13]  /*12160*/  ISETP.NE.AND P0, PT, R10, RZ, PT ;  /* 0x000000ff0a00720c */ /* 0x000fda0003f05270 */
[----:B----4-:R-:W-:Y:S05]  /*12170*/  @!P0 BRA `(.L_x_628) ;  /* 0x0000000000048947 */ /* 0x010fea0003800000 */
[----:B------:R-:W-:Y:S01]  /*12180*/  BPT.TRAP 0x1 ;  /* 0x000000040000795c */ /* 0x000fe20000300000 */
.L_x_628:
[----:B0-2---:R-:W2:Y:S01]  /*12190*/  LDL R7, [R1] ;  /* 0x0000000001077983 */ /* 0x005ea20000100800 */
[----:B------:R-:W-:Y:S01]  /*121a0*/  MOV R10, 0x400 ;  /* 0x00000400000a7802 */ /* 0x000fe20000000f00 */
[----:B------:R-:W0:Y:S01]  /*121b0*/  S2R R11, SR_CgaCtaId ;  /* 0x00000000000b7919 */ /* 0x000e220000008800 */
[----:B------:R-:W-:Y:S01]  /*121c0*/  R2UR UR9, R2 ;  /* 0x00000000020972ca */ /* 0x000fe200000e0000 */
[----:B------:R-:W-:Y:S01]  /*121d0*/  UIADD3 UR4, UP0, UR38, 0x470, URZ ;  /* 0x0000047026047890 */ /* 0x000fe2000ff1e03f */
[----:B------:R-:W-:Y:S02]  /*121e0*/  R2UR UR11, R5 ;  /* 0x00000000050b72ca */ /* 0x000fe400000e0000 */
[----:B------:R-:W-:Y:S02]  /*121f0*/  R2UR UR12, R4 ;  /* 0x00000000040c72ca */ /* 0x000fe400000e0000 */
[----:B------:R-:W-:Y:S01]  /*12200*/  R2UR UR13, R6 ;  /* 0x00000000060d72ca */ /* 0x000fe200000e0000 */
[----:B------:R-:W-:Y:S01]  /*12210*/  UIADD3.X UR5, URZ, UR39, URZ, UP0, !UPT ;  /* 0x000000273f057290 */ /* 0x000fe200087fe43f */
[----:B0-----:R-:W-:-:S05]  /*12220*/  LEA R10, R11, R10, 0x18 ;  /* 0x0000000a0b0a7211 */ /* 0x001fca00078ec0ff */
        /* <DEDUP_REMOVED lines=43> */
[----:B--2---:R-:W-:Y:S01]  /*124e0*/  NOP ;  /* 0x0000000000007918 */ /* 0x004fe20000000000 */
.L_x_623:
[----:B------:R-:W-:Y:S05]  /*124f0*/  BSYNC B2 ;  /* 0x0000000000027941 */ /* 0x000fea0003800000 */
.L_x_622:
[----:B------:R-:W2:Y:S02]  /*12500*/  LDL.LU R2, [R1+0x1c] ;  /* 0x00001c0001027983 */ /* 0x000ea40000300800 */
[----:B--2---:R-:W-:-:S07]  /*12510*/  VIADD R5, R2, 0xfffffffd ;  /* 0xfffffffd02057836 */ /* 0x004fce0000000000 */
.L_x_621:
[----:B------:R-:W-:Y:S05]  /*12520*/  BSYNC B1 ;  /* 0x0000000000017941 */ /* 0x000fea0003800000 */
.L_x_620:
[----:B------:R-:W-:-:S05]  /*12530*/  IMAD.MOV R2, RZ, RZ, -R9 ;  /* 0x000000ffff027224 */ /* 0x000fca00078e0a09 */
[----:B------:R-:W-:-:S13]  /*12540*/  ISETP.NE.AND P0, PT, R3, R2, PT ;  /* 0x000000020300720c */ /* 0x000fda0003f05270 */
[----:B------:R-:W-:Y:S05]  /*12550*/  @!P0 BRA `(.L_x_619) ;  /* 0x0000001000388947 */ /* 0x000fea0003800000 */
.L_x_643:
[----:B--2---:R-:W2:Y:S04]  /*12560*/  LDL.LU R3, [R1] ;  /* 0x0000000001037983 */ /* 0x004ea80000300800 */
        /* <DEDUP_REMOVED lines=8> */
[----:B------:R-:W-:Y:S06]  /*125f0*/  @!P6 BRA `(.L_x_630) ;  /* 0x0000000400e8e947 */ /* 0x000fec0003800000 */
[----:B------:R-:W-:Y:S01]  /*12600*/  ULDC.64 UR4, c[0x0][0x3f8] ;  /* 0x0000fe0000047ab9 */ /* 0x000fe20000000a00 */
[----:B------:R-:W-:Y:S01]  /*12610*/  IMAD.MOV.U32 R11, RZ, RZ, R5 ;  /* 0x000000ffff0b7224 */ /* 0x000fe200078e0005 */
[----:B------:R-:W-:-:S04]  /*12620*/  ISETP.NE.U32.AND P0, PT, RZ, UR4, PT ;  /* 0x00000004ff007c0c */ /* 0x000fc8000bf05070 */
[----:B------:R-:W-:-:S13]  /*12630*/  ISETP.NE.AND.EX P0, PT, RZ, UR5, PT, P0 ;  /* 0x00000005ff007c0c */ /* 0x000fda000bf05300 */
        /* <DEDUP_REMOVED lines=8> */
[--C-:B------:R-:W-:Y:S01]  /*126c0*/  SHF.R.S32.HI R3, RZ, 0x1f, R2.reuse ;  /* 0x0000001fff037819 */ /* 0x100fe20000011402 */
[----:B------:R-:W-:-:S04]  /*126d0*/  IMAD.MOV R6, RZ, RZ, -R2 ;  /* 0x000000ffff067224 */ /* 0x000fc800078e0a02 */
[----:B------:R-:W-:Y:S02]  /*126e0*/  IMAD R11, R11, R6, R5 ;  /* 0x000000060b0b7224 */ /* 0x000fe400078e0205 */
[----:B------:R-:W-:Y:S02]  /*126f0*/  IMAD R6, R8, UR6, RZ ;  /* 0x0000000608067c24 */ /* 0x000fe4000f8e02ff */
[----:B------:R-:W-:-:S04]  /*12700*/  IMAD.WIDE.U32 R2, R0, UR6, R2 ;  /* 0x0000000600027c25 */ /* 0x000fc8000f8e0002 */
[----:B------:R-:W-:-:S04]  /*12710*/  IMAD R6, R0, UR7, R6 ;  /* 0x0000000700067c24 */ /* 0x000fc8000f8e0206 */
[----:B------:R-:W-:Y:S01]  /*12720*/  IMAD.IADD R3, R6, 0x1, R3 ;  /* 0x0000000106037824 */ /* 0x000fe200078e0203 */
[----:B------:R-:W-:-:S04]  /*12730*/  LEA R6, P0, R2, UR4, 0x2 ;  /* 0x0000000402067c11 */ /* 0x000fc8000f8010ff */
[----:B------:R-:W-:-:S05]  /*12740*/  LEA.HI.X R7, R2, UR5, R3, 0x2, P0 ;  /* 0x0000000502077c11 */ /* 0x000fca00080f1403 */
[----:B------:R2:W5:Y:S04]  /*12750*/  LDG.E R6, desc[UR40][R6.64] ;  /* 0x0000002806067981 */ /* 0x000568000c1e1900 */
.L_x_631:
[----:B------:R-:W3:Y:S01]  /*12760*/  S2R R3, SR_CgaCtaId ;  /* 0x0000000000037919 */ /* 0x000ee20000008800 */
[----:B------:R-:W-:-:S04]  /*12770*/  MOV R2, 0x400 ;  /* 0x0000040000027802 */ /* 0x000fc80000000f00 */
[----:B---3--:R-:W-:Y:S02]  /*12780*/  LEA R2, R3, R2, 0x18 ;  /* 0x0000000203027211 */ /* 0x008fe400078ec0ff */
[----:B------:R-:W-:-:S03]  /*12790*/  SHF.L.U32 R3, R10, 0x1f, RZ ;  /* 0x0000001f0a037819 */ /* 0x000fc600000006ff */
[----:B------:R-:W-:-:S04]  /*127a0*/  IMAD R2, R9, 0x8, R2 ;  /* 0x0000000809027824 */ /* 0x000fc800078e0202 */
[----:B------:R-:W3:Y:S02]  /*127b0*/  SYNCS.PHASECHK.TRANS64.TRYWAIT P0, [R2+URZ+0x28c40], R3 ;  /* 0x028c4003020075a7 */ /* 0x000ee4000800017f */
[----:B---3--:R-:W-:Y:S05]  /*127c0*/  @!P0 BRA `(.L_x_632) ;  /* 0x0000002c00208947 */ /* 0x008fea0003800000 */
.L_x_724:
[----:B--2---:R-:W2:Y:S02]  /*127d0*/  S2R R7, SR_TID.X ;  /* 0x0000000000077919 */ /* 0x004ea40000002100 */
[----:B--2---:R-:W-:-:S04]  /*127e0*/  LOP3.LUT R7, R7, 0x7f, RZ, 0xc0, !PT ;  /* 0x0000007f07077812 */ /* 0x004fc800078ec0ff */
[----:B------:R-:W-:-:S13]  /*127f0*/  ISETP.NE.AND P0, PT, R7, RZ, PT ;  /* 0x000000ff0700720c */ /* 0x000fda0003f05270 */
[----:B------:R-:W-:Y:S05]  /*12800*/  @P0 BRA `(.L_x_633) ;  /* 0x00000000001c0947 */ /* 0x000fea0003800000 */
[----:B------:R-:W2:Y:S02]  /*12810*/  S2R R7, SR_TID.X ;  /* 0x0000000000077919 */ /* 0x000ea40000002100 */
[----:B--2---:R-:W-:-:S04]  /*12820*/  LOP3.LUT R7, R7, 0x1f, RZ, 0xc0, !PT ;  /* 0x0000001f07077812 */ /* 0x004fc800078ec0ff */
[----:B------:R-:W-:Y:S01]  /*12830*/  ISETP.NE.AND P1, PT, R7, RZ, PT ;  /* 0x000000ff0700720c */ /* 0x000fe20003f25270 */
[----:B------:R-:W-:-:S04]  /*12840*/  IMAD.MOV.U32 R7, RZ, RZ, 0x2000 ;  /* 0x00002000ff077424 */ /* 0x000fc800078e00ff */
[----:B------:R2:W-:Y:S08]  /*12850*/  SYNCS.ARRIVE.TRANS64 RZ, [R2+URZ+0x28c30], R7 ;  /* 0x028c300702ff79a7 */ /* 0x0005f0000800003f */
[----:B------:R-:W-:Y:S05]  /*12860*/  @!P1 BRA `(.L_x_633) ;  /* 0x0000000000049947 */ /* 0x000fea0003800000 */
[----:B------:R-:W-:Y:S01]  /*12870*/  BPT.TRAP 0x1 ;  /* 0x000000040000795c */ /* 0x000fe20000300000 */
.L_x_633:
[----:B0-----:R-:W4:Y:S01]  /*12880*/  LDL R12, [R1+0x10] ;  /* 0x00001000010c7983 */ /* 0x001f220000100800 */
[----:B--2---:R-:W-:Y:S01]  /*12890*/  MOV R7, 0x400 ;  /* 0x0000040000077802 */ /* 0x004fe20000000f00 */
[----:B------:R-:W0:Y:S01]  /*128a0*/  S2R R13, SR_CgaCtaId ;  /* 0x00000000000d7919 */ /* 0x000e220000008800 */
[----:B------:R-:W-:Y:S01]  /*128b0*/  R2UR UR9, R2 ;  /* 0x00000000020972ca */ /* 0x000fe200000e0000 */
[----:B------:R-:W-:Y:S01]  /*128c0*/  UIADD3 UR4, UP0, UR38, 0x370, URZ ;  /* 0x0000037026047890 */ /* 0x000fe2000ff1e03f */
[----:B------:R-:W-:Y:S02]  /*128d0*/  R2UR UR12, R4 ;  /* 0x00000000040c72ca */ /* 0x000fe400000e0000 */
[----:B-----5:R-:W-:Y:S01]  /*128e0*/  R2UR UR13, R6 ;  /* 0x00000000060d72ca */ /* 0x020fe200000e0000 */
[----:B------:R-:W-:Y:S01]  /*128f0*/  UIADD3.X UR5, URZ, UR39, URZ, UP0, !UPT ;  /* 0x000000273f057290 */ /* 0x000fe200087fe43f */
[----:B0-----:R-:W-:-:S05]  /*12900*/  LEA R7, R13, R7, 0x18 ;  /* 0x000000070d077211 */ /* 0x001fca00078ec0ff */
[----:B------:R-:W-:-:S05]  /*12910*/  IMAD R7, R9, 0x2000, R7 ;  /* 0x0000200009077824 */ /* 0x000fca00078e0207 */
[----:B------:R-:W-:Y:S01]  /*12920*/  R2UR UR8, R7 ;  /* 0x00000000070872ca */ /* 0x000fe200000e0000 */
[----:B------:R-:W-:Y:S01]  /*12930*/  UIADD3 UR9, UR9, 0x28c30, URZ ;  /* 0x00028c3009097890 */ /* 0x000fe2000fffe03f */
[----:B------:R-:W-:Y:S01]  /*12940*/  UMOV UR6, 0x0 ;  /* 0x0000000000067882 */ /* 0x000fe20000000000 */
[----:B------:R-:W-:Y:S01]  /*12950*/  UMOV UR7, 0x14f00000 ;  /* 0x14f0000000077882 */ /* 0x000fe20000000000 */
[----:B------:R-:W-:-:S09]  /*12960*/  UMOV UR10, URZ ;  /* 0x0000003f000a7c82 */ /* 0x000fd20008000000 */
[----:B------:R-:W-:Y:S01]  /*12970*/  UIADD3 UR8, UR8, 0x22400, URZ ;  /* 0x0002240008087890 */ /* 0x000fe2000fffe03f */
[----:B----4-:R-:W-:-:S05]  /*12980*/  IMAD R7, R11, 0x40, R12 ;  /* 0x000000400b077824 */ /* 0x010fca00078e020c */
[----:B------:R-:W-:-:S13]  /*12990*/  R2UR UR11, R7 ;  /* 0x00000000070b72ca */ /* 0x000fda00000e0000 */
[----:B------:R0:W-:Y:S01]  /*129a0*/  UTMALDG.4D [UR8], [UR4], desc[UR6] ;  /* 0x00000608040075b4 */ /* 0x0001e20008019000 */
[----:B------:R-:W2:Y:S02]  /*129b0*/  SYNCS.PHASECHK.TRANS64.TRYWAIT P1, [R2+URZ+0x28c60], R3 ;  /* 0x028c6003020075a7 */ /* 0x000ea4000802017f */
[----:B0-2---:R-:W-:Y:S05]  /*129c0*/  @!P1 BRA `(.L_x_634) ;  /* 0x0000002800b49947 */ /* 0x005fea0003800000 */
.L_x_725:
[----:B------:R-:W-:Y:S05]  /*129d0*/  @P0 BRA `(.L_x_635) ;  /* 0x00000000001c0947 */ /* 0x000fea0003800000 */
[----:B------:R-:W2:Y:S01]  /*129e0*/  S2R R11, SR_TID.X ;  /* 0x00000000000b7919 */ /* 0x000ea20000002100 */
[----:B0--3--:R-:W-:-:S04]  /*129f0*/  IMAD.MOV.U32 R3, RZ, RZ, 0x10000 ;  /* 0x00010000ff037424 */ /* 0x009fc800078e00ff */
[----:B------:R4:W-:Y:S01]  /*12a00*/  SYNCS.ARRIVE.TRANS64 RZ, [R2+URZ+0x28c50], R3 ;  /* 0x028c500302ff79a7 */ /* 0x0009e2000800003f */
[----:B--2---:R-:W-:-:S04]  /*12a10*/  LOP3.LUT R11, R11, 0x1f, RZ, 0xc0, !PT ;  /* 0x0000001f0b0b7812 */ /* 0x004fc800078ec0ff */
[----:B------:R-:W-:-:S13]  /*12a20*/  ISETP.NE.AND P1, PT, R11, RZ, PT ;  /* 0x000000ff0b00720c */ /* 0x000fda0003f25270 */
[----:B----4-:R-:W-:Y:S05]  /*12a30*/  @!P1 BRA `(.L_x_635) ;  /* 0x0000000000049947 */ /* 0x010fea0003800000 */
[----:B------:R-:W-:Y:S01]  /*12a40*/  BPT.TRAP 0x1 ;  /* 0x000000040000795c */ /* 0x000fe20000300000 */
.L_x_635:
[----:B------:R-:W2:Y:S01]  /*12a50*/  S2R R11, SR_CgaCtaId ;  /* 0x00000000000b7919 */ /* 0x000ea20000008800 */
[----:B0--3--:R-:W-:Y:S01]  /*12a60*/  MOV R3, 0x400 ;  /* 0x0000040000037802 */ /* 0x009fe20000000f00 */
        /* <DEDUP_REMOVED lines=15> */
[----:B--2---:R-:W-:-:S05]  /*12b60*/  LEA R3, R11, R3, 0x18 ;  /* 0x000000030b037211 */ /* 0x004fca00078ec0ff */
[----:B------:R-:W-:-:S05]  /*12b70*/  IMAD R2, R9, 0x10000, R3 ;  /* 0x0001000009027824 */ /* 0x000fca00078e0203 */
        /* <DEDUP_REMOVED lines=33> */
[----:B--2---:R-:W-:Y:S01]  /*12d90*/  NOP ;  /* 0x0000000000007918 */ /* 0x004fe20000000000 */
.L_x_630:
[----:B------:R-:W-:Y:S05]  /*12da0*/  BSYNC B1 ;  /* 0x0000000000017941 */ /* 0x000fea0003800000 */
.L_x_629:
        /* <DEDUP_REMOVED lines=14> */
[----:B------:R-:W3:Y:S01]  /*12e90*/  LDC R6, c[0x0][0x41c] ;  /* 0x00010700ff067b82 */ /* 0x000ee20000000800 */
[----:B------:R-:W-:Y:S01]  /*12ea0*/  ULDC.64 UR6, c[0x0][0x408] ;  /* 0x0001020000067ab9 */ /* 0x000fe20000000a00 */
[----:B---3--:R-:W-:-:S13]  /*12eb0*/  ISETP.NE.AND P0, PT, R6, 0x1, PT ;  /* 0x000000010600780c */ /* 0x008fda0003f05270 */
[----:B------:R-:W3:Y:S02]  /*12ec0*/  @P0 LDC.64 R2, c[0x0][0x420] ;  /* 0x00010800ff020b82 */ /* 0x000ee40000000a00 */
[----:B---3--:R-:W-:-:S04]  /*12ed0*/  @P0 IMAD.HI.U32 R7, R9, R2, RZ ;  /* 0x0000000209070227 */ /* 0x008fc800078e00ff */
[----:B------:R-:W-:Y:S01]  /*12ee0*/  IMAD.MOV.U32 R2, RZ, RZ, R9 ;  /* 0x000000ffff027224 */ /* 0x000fe200078e0009 */
[----:B------:R-:W-:-:S05]  /*12ef0*/  @P0 SHF.R.U32.HI R2, RZ, R3, R7 ;  /* 0x00000003ff020219 */ /* 0x000fca0000011607 */
[----:B------:R-:W-:-:S04]  /*12f00*/  IMAD.MOV R3, RZ, RZ, -R2 ;  /* 0x000000ffff037224 */ /* 0x000fc800078e0a02 */
[----:B------:R-:W-:Y:S01]  /*12f10*/  IMAD R9, R6, R3, R9 ;  /* 0x0000000306097224 */ /* 0x000fe200078e0209 */
[----:B------:R-:W-:Y:S01]  /*12f20*/  SHF.R.S32.HI R3, RZ, 0x1f, R2 ;  /* 0x0000001fff037819 */ /* 0x000fe20000011402 */
[----:B------:R-:W-:-:S04]  /*12f30*/  IMAD R6, R8, UR6, RZ ;  /* 0x0000000608067c24 */ /* 0x000fc8000f8e02ff */
[C---:B------:R-:W-:Y:S02]  /*12f40*/  IMAD R6, R0.reuse, UR7, R6 ;  /* 0x0000000700067c24 */ /* 0x040fe4000f8e0206 */
[----:B------:R-:W-:-:S04]  /*12f50*/  IMAD.WIDE.U32 R2, R0, UR6, R2 ;  /* 0x0000000600027c25 */ /* 0x000fc8000f8e0002 */
[----:B------:R-:W-:Y:S01]  /*12f60*/  IMAD.IADD R3, R6, 0x1, R3 ;  /* 0x0000000106037824 */ /* 0x000fe200078e0203 */
[----:B------:R-:W-:-:S04]  /*12f70*/  LEA R6, P0, R2, UR4, 0x2 ;  /* 0x0000000402067c11 */ /* 0x000fc8000f8010ff */
[----:B------:R-:W-:-:S05]  /*12f80*/  LEA.HI.X R7, R2, UR5, R3, 0x2, P0 ;  /* 0x0000000502077c11 */ /* 0x000fca00080f1403 */
[----:B------:R3:W5:Y:S04]  /*12f90*/  LDG.E R6, desc[UR40][R6.64] ;  /* 0x0000002806067981 */ /* 0x000768000c1e1900 */
.L_x_638:
[----:B------:R-:W4:Y:S01]  /*12fa0*/  S2R R3, SR_CgaCtaId ;  /* 0x0000000000037919 */ /* 0x000f220000008800 */
[----:B------:R-:W-:-:S04]  /*12fb0*/  MOV R2, 0x400 ;  /* 0x0000040000027802 */ /* 0x000fc80000000f00 */
[----:B----4-:R-:W-:Y:S02]  /*12fc0*/  LEA R2, R3, R2, 0x18 ;  /* 0x0000000203027211 */ /* 0x010fe400078ec0ff */
[----:B------:R-:W-:-:S03]  /*12fd0*/  SHF.L.U32 R3, R10, 0x1f, RZ ;  /* 0x0000001f0a037819 */ /* 0x000fc600000006ff */
[----:B------:R-:W-:-:S04]  /*12fe0*/  IMAD R2, R11, 0x8, R2 ;  /* 0x000000080b027824 */ /* 0x000fc800078e0202 */
[----:B------:R-:W4:Y:S02]  /*12ff0*/  SYNCS.PHASECHK.TRANS64.TRYWAIT P0, [R2+URZ+0x28c40], R3 ;  /* 0x028c4003020075a7 */ /* 0x000f24000800017f */
[----:B----4-:R-:W-:Y:S05]  /*13000*/  @!P0 BRA `(.L_x_639) ;  /* 0x0000002400388947 */ /* 0x010fea0003800000 */
.L_x_726:
[----:B---3--:R-:W3:Y:S02]  /*13010*/  S2R R7, SR_TID.X ;  /* 0x0000000000077919 */ /* 0x008ee40000002100 */
[----:B---3--:R-:W-:-:S04]  /*13020*/  LOP3.LUT R7, R7, 0x7f, RZ, 0xc0, !PT ;  /* 0x0000007f07077812 */ /* 0x008fc800078ec0ff */
[----:B------:R-:W-:-:S13]  /*13030*/  ISETP.NE.AND P0, PT, R7, RZ, PT ;  /* 0x000000ff0700720c */ /* 0x000fda0003f05270 */
        /* <DEDUP_REMOVED lines=8> */
.L_x_640:
[----:B---3--:R-:W3:Y:S01]  /*130c0*/  LDL R7, [R1] ;  /* 0x0000000001077983 */ /* 0x008ee20000100800 */
[----:B--2---:R-:W-:-:S03]  /*130d0*/  MOV R11, 0x400 ;  /* 0x00000400000b7802 */ /* 0x004fc60000000f00 */
[----:B------:R-:W2:Y:S01]  /*130e0*/  LDL R10, [R1+0x10] ;  /* 0x00001000010a7983 */ /* 0x000ea20000100800 */
[----:B0-----:R-:W0:Y:S01]  /*130f0*/  S2R R12, SR_CgaCtaId ;  /* 0x00000000000c7919 */ /* 0x001e220000008800 */
        /* <DEDUP_REMOVED lines=12> */
[----:B--2---:R-:W-:-:S05]  /*131c0*/  IMAD R9, R9, 0x40, R10 ;  /* 0x0000004009097824 */ /* 0x004fca00078e020a */
[----:B------:R-:W-:-:S07]  /*131d0*/  R2UR UR11, R9 ;  /* 0x00000000090b72ca */ /* 0x000fce00000e0000 */
[----:B------:R-:W-:-:S09]  /*131e0*/  UIADD3 UR8, UR8, 0x22400, URZ ;  /* 0x0002240008087890 */ /* 0x000fd2000fffe03f */
[----:B------:R0:W-:Y:S01]  /*131f0*/  UTMALDG.4D [UR8], [UR4], desc[UR6] ;  /* 0x00000608040075b4 */ /* 0x0001e20008019000 */
[----:B------:R-:W2:Y:S02]  /*13200*/  SYNCS.PHASECHK.TRANS64.TRYWAIT P1, [R2+URZ+0x28c60], R3 ;  /* 0x028c6003020075a7 */ /* 0x000ea4000802017f */
[----:B0-2---:R-:W-:Y:S05]  /*13210*/  @!P1 BRA `(.L_x_641) ;  /* 0x0000002000c89947 */ /* 0x005fea0003800000 */
.L_x_727:
[----:B------:R-:W-:Y:S05]  /*13220*/  @P0 BRA `(.L_x_642) ;  /* 0x00000000001c0947 */ /* 0x000fea0003800000 */
[----:B------:R-:W2:Y:S01]  /*13230*/  S2R R7, SR_TID.X ;  /* 0x0000000000077919 */ /* 0x000ea20000002100 */
[----:B0---4-:R-:W-:-:S04]  /*13240*/  MOV R3, 0x10000 ;  /* 0x0001000000037802 */ /* 0x011fc80000000f00 */
[----:B------:R3:W-:Y:S01]  /*13250*/  SYNCS.ARRIVE.TRANS64 RZ, [R2+URZ+0x28c50], R3 ;  /* 0x028c500302ff79a7 */ /* 0x0007e2000800003f */
[----:B--2---:R-:W-:-:S04]  /*13260*/  LOP3.LUT R7, R7, 0x1f, RZ, 0xc0, !PT ;  /* 0x0000001f07077812 */ /* 0x004fc800078ec0ff */
[----:B------:R-:W-:-:S13]  /*13270*/  ISETP.NE.AND P1, PT, R7, RZ, PT ;  /* 0x000000ff0700720c */ /* 0x000fda0003f25270 */
[----:B---3--:R-:W-:Y:S05]  /*13280*/  @!P1 BRA `(.L_x_642) ;  /* 0x0000000000049947 */ /* 0x008fea0003800000 */
[----:B------:R-:W-:Y:S01]  /*13290*/  BPT.TRAP 0x1 ;  /* 0x000000040000795c */ /* 0x000fe20000300000 */
.L_x_642:
[----:B0---4-:R-:W2:Y:S01]  /*132a0*/  LDL R3, [R1] ;  /* 0x0000000001037983 */ /* 0x011ea20000100800 */
        /* <DEDUP_REMOVED lines=52> */
[----:B---3--:R-:W-:Y:S01]  /*135f0*/  NOP ;  /* 0x0000000000007918 */ /* 0x008fe20000000000 */
.L_x_637:
[----:B------:R-:W-:Y:S05]  /*13600*/  BSYNC B1 ;  /* 0x0000000000017941 */ /* 0x000fea0003800000 */
.L_x_636:
[C---:B------:R-:W-:Y:S01]  /*13610*/  ISETP.GT.AND P0, PT, R5.reuse, 0x1, PT ;  /* 0x000000010500780c */ /* 0x040fe20003f04270 */
[----:B------:R-:W-:-:S12]  /*13620*/  VIADD R5, R5, 0xfffffffe ;  /* 0xfffffffe05057836 */ /* 0x000fd80000000000 */
[----:B------:R-:W-:Y:S05]  /*13630*/  @P0 BRA `(.L_x_643) ;  /* 0xffffffec00c80947 */ /* 0x000fea000383ffff */
.L_x_619:
[----:B------:R-:W-:Y:S05]  /*13640*/  BSYNC B0 ;  /* 0x0000000000007941 */ /* 0x000fea0003800000 */
.L_x_618:
[----:B------:R-:W3:Y:S01]  /*13650*/  LDL.LU R3, [R1] ;  /* 0x0000000001037983 */ /* 0x000ee20000300800 */
[----:B------:R-:W-:Y:S01]  /*13660*/  BSSY B0, `(.L_x_644) ;  /* 0x0000016000007945 */ /* 0x000fe20003800000 */
[----:B------:R-:W4:Y:S02]  /*13670*/  S2R R2, SR_TID.X ;  /* 0x0000000000027919 */ /* 0x000f240000002100 */
[----:B----4-:R-:W-:-:S04]  /*13680*/  LOP3.LUT R2, R2, 0x1f, RZ, 0xc0, !PT ;  /* 0x0000001f02027812 */ /* 0x010fc800078ec0ff */
[----:B------:R-:W-:Y:S01]  /*13690*/  ISETP.NE.AND P1, PT, R2, RZ, PT ;  /* 0x000000ff0200720c */ /* 0x000fe20003f25270 */
[----:B---3--:R-:W-:-:S05]  /*136a0*/  VIADD R0, R3, 0x1 ;  /* 0x0000000103007836 */ /* 0x008fca0000000000 */
[----:B------:R-:W-:-:S04]  /*136b0*/  ISETP.NE.AND P0, PT, R0, 0x2, PT ;  /* 0x000000020000780c */ /* 0x000fc80003f05270 */
[----:B------:R-:W-:Y:S02]  /*136c0*/  SEL R2, R0, RZ, P0 ;  /* 0x000000ff00027207 */ /* 0x000fe40000000000 */
[----:B------:R-:W-:-:S03]  /*136d0*/  SEL R0, RZ, 0x1, P0 ;  /* 0x00000001ff007807 */ /* 0x000fc60000000000 */
[----:B------:R3:W-:Y:S01]  /*136e0*/  STL [R1], R2 ;  /* 0x0000000201007387 */ /* 0x0007e20000100800 */
[----:B------:R-:W-:Y:S05]  /*136f0*/  @P1 BRA `(.L_x_645) ;  /* 0x0000000000301947 */ /* 0x000fea0003800000 */
[----:B------:R-:W4:Y:S01]  /*13700*/  S2R R7, SR_LANEID ;  /* 0x0000000000077919 */ /* 0x000f220000000000 */
[----:B------:R-:W-:Y:S01]  /*13710*/  VOTEU.ANY UR4, UPT, PT ;  /* 0x0000000000047886 */ /* 0x000fe200038e0100 */
[----:B---3--:R-:W3:Y:S01]  /*13720*/  LDC.64 R2, c[0x0][0xc38] ;  /* 0x00030e00ff027b82 */ /* 0x008ee20000000a00 */
[----:B------:R-:W4:Y:S08]  /*13730*/  FLO.U32 R4, UR4 ;  /* 0x0000000400047d00 */ /* 0x000f3000080e0000 */
[----:B------:R-:W3:Y:S01]  /*13740*/  POPC R5, UR4 ;  /* 0x0000000400057d09 */ /* 0x000ee20008000000 */
[----:B----4-:R-:W-:-:S13]  /*13750*/  ISETP.EQ.U32.AND P0, PT, R4, R7, PT ;  /* 0x000000070400720c */ /* 0x010fda0003f02070 */
[----:B---3--:R-:W3:Y:S01]  /*13760*/  @P0 ATOMG.E.ADD.STRONG.GPU PT, R3, desc[UR40][R2.64], R5 ;  /* 0x00000005020309a8 */ /* 0x008ee200081ee1e8 */
[----:B------:R-:W4:Y:S02]  /*13770*/  S2R R6, SR_LTMASK ;  /* 0x0000000000067919 */ /* 0x000f240000003900 */
[----:B----4-:R-:W-:-:S04]  /*13780*/  LOP3.LUT R6, R6, UR4, RZ, 0xc0, !PT ;  /* 0x0000000406067c12 */ /* 0x010fc8000f8ec0ff */
[----:B------:R-:W4:Y:S01]  /*13790*/  POPC R7, R6 ;  /* 0x0000000600077309 */ /* 0x000f220000000000 */
[----:B---3--:R-:W4:Y:S02]  /*137a0*/  SHFL.IDX PT, R4, R3, R4, 0x1f ;  /* 0x00001f0403047589 */ /* 0x008f2400000e0000 */
[----:B----4-:R-:W-:-:S07]  /*137b0*/  IADD3 R16, R4, UR36, R7 ;  /* 0x0000002404107c10 */ /* 0x010fce000fffe007 */
.L_x_645:
[----:B------:R-:W-:Y:S05]  /*137c0*/  BSYNC B0 ;  /* 0x0000000000007941 */ /* 0x000fea0003800000 */
.L_x_644:
[----:B---3--:R-:W3:Y:S02]  /*137d0*/  LDL.LU R2, [R1+0x8] ;  /* 0x0000080001027983 */ /* 0x008ee40000300800 */
[----:B---3--:R-:W-:-:S05]  /*137e0*/  LOP3.LUT R2, R2, R0, RZ, 0x3c, !PT ;  /* 0x0000000002027212 */ /* 0x008fca00078e3cff */
[----:B------:R3:W-:Y:S02]  /*137f0*/  STL [R1+0x8], R2 ;  /* 0x0000080201007387 */ /* 0x0007e40000100800 */
.L_x_601:
[----:B------:R-:W-:Y:S05]  /*13800*/  BSYNC B6 ;  /* 0x0000000000067941 */ /* 0x000fea0003800000 */
.L_x_599:
[----:B------:R-:W-:-:S03]  /*13810*/  UMOV UR4, 0xffffffff ;  /* 0xffffffff00047882 */ /* 0x000fc60000000000 */
[----:B------:R-:W-:Y:S05]  /*13820*/  BRA.DIV UR4, `(.L_x_646) ;  /* 0x0000001e04587947 */ /* 0x000fea000b800000 */
[----:B------:R4:W0:Y:S04]  /*13830*/  SHFL.IDX PT, R4, R16, RZ, 0x1f ;  /* 0x00001fff10047589 */ /* 0x00082800000e0000 */
[----:B------:R4:W0:Y:S02]  /*13840*/  SHFL.IDX PT, R6, R16, 0x1, 0x1f ;  /* 0x00201f0010067f89 */ /* 0x00082400000e0000 */
.L_x_731:
[----:B------:R-:W0:Y:S01]  /*13850*/  S2R R0, SR_TID.X ;  /* 0x0000000000007919 */ /* 0x000e220000002100 */
[----:B------:R-:W-:Y:S01]  /*13860*/  ULDC UR4, c[0x0][0xc14] ;  /* 0x0003050000047ab9 */ /* 0x000fe20000000800 */
[----:B------:R-:W-:Y:S01]  /*13870*/  BSSY B0, `(.L_x_647) ;  /* 0x000000b000007945 */ /* 0x000fe20003800000 */
[----:B------:R-:W-:Y:S01]  /*13880*/  IMAD.MOV.U32 R17, RZ, RZ, RZ ;  /* 0x000000ffff117224 */ /* 0x000fe200078e00ff */
[----:B01----:R-:W-:Y:S01]  /*13890*/  LOP3.LUT R8, R0, 0x1f, RZ, 0xc0, !PT ;  /* 0x0000001f00087812 */ /* 0x003fe200078ec0ff */
[----:B------:R-:W-:-:S03]  /*138a0*/  IMAD.U32 R0, RZ, RZ, UR4 ;  /* 0x00000004ff007e24 */ /* 0x000fc6000f8e00ff */
[C---:B------:R-:W-:Y:S01]  /*138b0*/  ISETP.NE.AND P0, PT, R8.reuse, 0x1f, PT ;  /* 0x0000001f0800780c */ /* 0x040fe20003f05270 */
[----:B------:R-:W-:-:S05]  /*138c0*/  IMAD.IADD R5, R8, 0x1, R19 ;  /* 0x0000000108057824 */ /* 0x000fca00078e0213 */
[----:B------:R-:W-:-:S13]  /*138d0*/  ISETP.GE.OR P0, PT, R5, R0, !P0 ;  /* 0x000000000500720c */ /* 0x000fda0004706670 */
[----:B------:R-:W-:Y:S05]  /*138e0*/  @P0 BRA `(.L_x_648) ;  /* 0x00000000000c0947 */ /* 0x000fea0003800000 */
[----:B---3--:R-:W0:Y:S02]  /*138f0*/  LDC.64 R2, c[0x0][0xc58] ;  /* 0x00031600ff027b82 */ /* 0x008e240000000a00 */
[----:B0-----:R-:W-:-:S05]  /*13900*/  IMAD.WIDE R2, R5, 0x4, R2 ;  /* 0x0000000405027825 */ /* 0x001fca00078e0202 */
[----:B------:R0:W5:Y:S02]  /*13910*/  LDG.E R17, desc[UR40][R2.64] ;  /* 0x0000002802117981 */ /* 0x000164000c1e1900 */
.L_x_648:
[----:B------:R-:W-:Y:S05]  /*13920*/  BSYNC B0 ;  /* 0x0000000000007941 */ /* 0x000fea0003800000 */
.L_x_647:
[----:B------:R-:W-:-:S03]  /*13930*/  UMOV UR4, 0xffffffff ;  /* 0xffffffff00047882 */ /* 0x000fc60000000000 */
[----:B------:R-:W-:Y:S05]  /*13940*/  BRA.DIV UR4, `(.L_x_649) ;  /* 0x0000001e045c7947 */ /* 0x000fea000b800000 */
[----:B-----5:R-:W1:Y:S01]  /*13950*/  SHFL.UP PT, R14, R17, 0x1, RZ ;  /* 0x04200000110e7989 */ /* 0x020e6200000e00ff */
[C---:B------:R-:W-:Y:S02]  /*13960*/  ISETP.NE.AND P0, PT, R8.reuse, RZ, PT ;  /* 0x000000ff0800720c */ /* 0x040fe40003f05270 */
[----:B------:R-:W-:Y:S02]  /*13970*/  ISETP.GE.U32.AND P1, PT, R8, 0x2, PT ;  /* 0x000000020800780c */ /* 0x000fe40003f26070 */
[----:B-1----:R-:W-:Y:S02]  /*13980*/  SEL R14, R14, RZ, P0 ;  /* 0x000000ff0e0e7207 */ /* 0x002fe40000000000 */
[----:B------:R-:W-:-:S03]  /*13990*/  ISETP.GE.U32.AND P0, PT, R8, 0x4, PT ;  /* 0x000000040800780c */ /* 0x000fc60003f06070 */
[----:B------:R-:W-:-:S05]  /*139a0*/  IMAD.IADD R13, R17, 0x1, R14 ;  /* 0x00000001110d7824 */ /* 0x000fca00078e020e */
[----:B------:R-:W1:Y:S02]  /*139b0*/  SHFL.UP PT, R14, R13, 0x2, RZ ;  /* 0x044000000d0e7989 */ /* 0x000e6400000e00ff */
[----:B-1----:R-:W-:Y:S02]  /*139c0*/  SEL R14, R14, RZ, P1 ;  /* 0x000000ff0e0e7207 */ /* 0x002fe40000800000 */
[----:B------:R-:W-:-:S03]  /*139d0*/  ISETP.GE.U32.AND P1, PT, R8, 0x8, PT ;  /* 0x000000080800780c */ /* 0x000fc60003f26070 */
[----:B0-----:R-:W-:-:S05]  /*139e0*/  IMAD.IADD R3, R13, 0x1, R14 ;  /* 0x000000010d037824 */ /* 0x001fca00078e020e */
[----:B------:R-:W0:Y:S02]  /*139f0*/  SHFL.UP PT, R14, R3, 0x4, RZ ;  /* 0x04800000030e7989 */ /* 0x000e2400000e00ff */
[----:B0-----:R-:W-:Y:S02]  /*13a00*/  SEL R14, R14, RZ, P0 ;  /* 0x000000ff0e0e7207 */ /* 0x001fe40000000000 */
[----:B------:R-:W-:Y:S02]  /*13a10*/  ISETP.GE.U32.AND P0, PT, R8, 0x10, PT ;  /* 0x000000100800780c */ /* 0x000fe40003f06070 */
[----:B------:R-:W-:-:S05]  /*13a20*/  IADD3 R5, R3, R14, RZ ;  /* 0x0000000e03057210 */ /* 0x000fca0007ffe0ff */
[----:B------:R-:W0:Y:S02]  /*13a30*/  SHFL.UP PT, R14, R5, 0x8, RZ ;  /* 0x05000000050e7989 */ /* 0x000e2400000e00ff */
[----:B0-----:R-:W-:-:S05]  /*13a40*/  SEL R14, R14, RZ, P1 ;  /* 0x000000ff0e0e7207 */ /* 0x001fca0000800000 */
[----:B------:R-:W-:-:S05]  /*13a50*/  IMAD.IADD R7, R5, 0x1, R14 ;  /* 0x0000000105077824 */ /* 0x000fca00078e020e */
[----:B------:R-:W3:Y:S02]  /*13a60*/  SHFL.UP PT, R14, R7, 0x10, RZ ;  /* 0x06000000070e7989 */ /* 0x000ee400000e00ff */
[----:B---3--:R-:W-:-:S05]  /*13a70*/  SEL R2, R14, RZ, P0 ;  /* 0x000000ff0e027207 */ /* 0x008fca0000000000 */
[----:B------:R-:W-:-:S05]  /*13a80*/  IMAD.IADD R2, R7, 0x1, R2 ;  /* 0x0000000107027824 */ /* 0x000fca00078e0202 */
[----:B------:R0:W1:Y:S02]  /*13a90*/  SHFL.IDX PT, R14, R2, 0x1f, 0x1f ;  /* 0x03e01f00020e7f89 */ /* 0x00006400000e0000 */
.L_x_739:
[----:B------:R-:W-:Y:S02]  /*13aa0*/  ULDC UR4, c[0x0][0xc10] ;  /* 0x0003040000047ab9 */ /* 0x000fe40000000800 */
[----:B----4-:R-:W-:-:S04]  /*13ab0*/  IMAD.U32 R16, RZ, RZ, UR4 ;  /* 0x00000004ff107e24 */ /* 0x010fc8000f8e00ff */
[----:B-1----:R-:W-:-:S04]  /*13ac0*/  IMAD R3, R14, R16, RZ ;  /* 0x000000100e037224 */ /* 0x002fc800078e02ff */
[----:B------:R-:W-:-:S05]  /*13ad0*/  IMAD.IADD R6, R6, 0x1, R3 ;  /* 0x0000000106067824 */ /* 0x000fca00078e0203 */
[----:B------:R-:W-:-:S13]  /*13ae0*/  ISETP.GT.AND P0, PT, R6, R4, PT ;  /* 0x000000040600720c */ /* 0x000fda0003f04270 */
[----:B------:R-:W-:Y:S05]  /*13af0*/  @P0 BRA `(.L_x_650) ;  /* 0x0000000000b40947 */ /* 0x000fea0003800000 */
[----:B------:R-:W1:Y:S02]  /*13b00*/  LDC R0, c[0x0][0xc14] ;  /* 0x00030500ff007b82 */ /* 0x000e640000000800 */
.L_x_655:
[----:B------:R-:W-:-:S05]  /*13b10*/  VIADD R19, R19, 0x1f ;  /* 0x0000001f13137836 */ /* 0x000fca0000000000 */
[----:B-1----:R-:W-:-:S13]  /*13b20*/  ISETP.GE.AND P0, PT, R19, R0, PT ;  /* 0x000000001300720c */ /* 0x002fda0003f06270 */
        /* <DEDUP_REMOVED lines=10> */
[----:B0-----:R-:W-:-:S05]  /*13bd0*/  IMAD.WIDE R2, R5, 0x4, R2 ;  /* 0x0000000405027825 */ /* 0x001fca00078e0202 */
[----:B------:R0:W5:Y:S02]  /*13be0*/  LDG.E R17, desc[UR40][R2.64] ;  /* 0x0000002802117981 */ /* 0x000164000c1e1900 */
.L_x_653:
[----:B------:R-:W-:Y:S05]  /*13bf0*/  BSYNC B0 ;  /* 0x0000000000007941 */ /* 0x000fea0003800000 */
.L_x_652:
        /* <DEDUP_REMOVED lines=10> */
[----:B------:R-:W-:Y:S02]  /*13ca0*/  ISETP.GE.U32.AND P1, PT, R8, 0x8, PT ;  /* 0x000000080800780c */ /* 0x000fe40003f26070 */
[----:B0-----:R-:W-:-:S05]  /*13cb0*/  IADD3 R3, R13, R14, RZ ;  /* 0x0000000e0d037210 */ /* 0x001fca0007ffe0ff */
        /* <DEDUP_REMOVED lines=10> */
[----:B------:R0:W1:Y:S02]  /*13d60*/  SHFL.IDX PT, R14, R2, 0x1f, 0x1f ;  /* 0x03e01f00020e7f89 */ /* 0x00006400000e0000 */
.L_x_747:
[----:B------:R-:W-:Y:S02]  /*13d70*/  ULDC UR4, c[0x0][0xc10] ;  /* 0x0003040000047ab9 */ /* 0x000fe40000000800 */
[----:B------:R-:W-:-:S04]  /*13d80*/  IMAD.U32 R16, RZ, RZ, UR4 ;  /* 0x00000004ff107e24 */ /* 0x000fc8000f8e00ff */
[----:B-1----:R-:W-:-:S04]  /*13d90*/  IMAD R3, R14, R16, RZ ;  /* 0x000000100e037224 */ /* 0x002fc800078e02ff */
[----:B------:R-:W-:-:S05]  /*13da0*/  IMAD.IADD R6, R3, 0x1, R6 ;  /* 0x0000000103067824 */ /* 0x000fca00078e0206 */
[----:B------:R-:W-:-:S13]  /*13db0*/  ISETP.GT.AND P0, PT, R6, R4, PT ;  /* 0x000000040600720c */ /* 0x000fda0003f04270 */
[----:B------:R-:W-:Y:S05]  /*13dc0*/  @!P0 BRA `(.L_x_655) ;  /* 0xfffffffc00508947 */ /* 0x000fea000383ffff */
.L_x_650:
[----:B------:R-:W-:Y:S01]  /*13dd0*/  IMAD.IADD R6, R6, 0x1, -R3 ;  /* 0x0000000106067824 */ /* 0x000fe200078e0a03 */
[----:B------:R-:W-:-:S03]  /*13de0*/  UMOV UR4, 0xffffffff ;  /* 0xffffffff00047882 */ /* 0x000fc60000000000 */
[----:B------:R-:W-:-:S05]  /*13df0*/  IMAD R3, R2, R16, R6 ;  /* 0x0000001002037224 */ /* 0x000fca00078e0206 */
[----:B------:R-:W-:Y:S01]  /*13e00*/  ISETP.GT.AND P6, PT, R3, R4, PT ;  /* 0x000000040300720c */ /* 0x000fe20003fc4270 */
[----:B------:R-:W-:-:S12]  /*13e10*/  BRA.DIV UR4, `(.L_x_656) ;  /* 0x0000001e04c87947 */ /* 0x000fd8000b800000 */
[----:B------:R-:W-:-:S04]  /*13e20*/  VOTE.ANY R3, PT, !P6 ;  /* 0x0000000000037806 */ /* 0x000fc800070e0100 */
[----:B------:R-:W1:Y:S02]  /*13e30*/  POPC R5, R3 ;  /* 0x0000000300057309 */ /* 0x000e640000000000 */
[----:B-1----:R1:W3:Y:S02]  /*13e40*/  SHFL.IDX PT, R17, R17, R5, 0x1f ;  /* 0x00001f0511117589 */ /* 0x0022e400000e0000 */
.L_x_751:
[----:B------:R-:W-:Y:S01]  /*13e50*/  ISETP.NE.AND P0, PT, R3, RZ, PT ;  /* 0x000000ff0300720c */ /* 0x000fe20003f05270 */
[----:B------:R-:W-:-:S12]  /*13e60*/  IMAD.MOV.U32 R14, RZ, RZ, RZ ;  /* 0x000000ffff0e7224 */ /* 0x000fd800078e00ff */
[----:B------:R-:W-:Y:S05]  /*13e70*/  @!P0 BRA `(.L_x_657) ;  /* 0x0000000000108947 */ /* 0x000fea0003800000 */
[----:B------:R-:W-:Y:S01]  /*13e80*/  UMOV UR4, 0xffffffff ;  /* 0xffffffff00047882 */ /* 0x000fe20000000000 */
[----:B------:R-:W-:Y:S02]  /*13e90*/  VIADD R12, R5, 0xffffffff ;  /* 0xffffffff050c7836 */ /* 0x000fe40000000000 */
[----:B------:R-:W-:Y:S05]  /*13ea0*/  BRA.DIV UR4, `(.L_x_658) ;  /* 0x0000001e04ec7947 */ /* 0x000fea000b800000 */
[----:B------:R4:W0:Y:S02]  /*13eb0*/  SHFL.IDX PT, R14, R2, R12, 0x1f ;  /* 0x00001f0c020e7589 */ /* 0x00082400000e0000 */
.L_x_657:
[----:B0-----:R-:W-:Y:S01]  /*13ec0*/  IMAD R16, R14, R16, R6 ;  /* 0x000000100e107224 */ /* 0x001fe200078e0206 */
[----:B---3--:R-:W-:Y:S01]  /*13ed0*/  IABS R6, R17 ;  /* 0x0000001100067213 */ /* 0x008fe20000000000 */
[----:B----4-:R-:W-:Y:S02]  /*13ee0*/  IMAD.MOV.U32 R2, RZ, RZ, RZ ;  /* 0x000000ffff027224 */ /* 0x010fe400078e00ff */
[----:B------:R-:W-:Y:S01]  /*13ef0*/  IMAD.IADD R19, R5, 0x1, R19 ;  /* 0x0000000105137824 */ /* 0x000fe200078e0213 */
[----:B------:R-:W0:Y:S08]  /*13f00*/  I2F.RP R7, R6 ;  /* 0x0000000600077306 */ /* 0x000e300000209400 */
[----:B0-----:R-:W0:Y:S02]  /*13f10*/  MUFU.RCP R7, R7 ;  /* 0x0000000700077308 */ /* 0x001e240000001000 */
[----:B0-----:R-:W-:-:S06]  /*13f20*/  IADD3 R8, R7, 0xffffffe, RZ ;  /* 0x0ffffffe07087810 */ /* 0x001fcc0007ffe0ff */
[----:B------:R-:W0:Y:S02]  /*13f30*/  F2I.FTZ.U32.TRUNC.NTZ R3, R8 ;  /* 0x0000000800037305 */ /* 0x000e24000021f000 */
[----:B0-----:R-:W-:-:S04]  /*13f40*/  IMAD.MOV R9, RZ, RZ, -R3 ;  /* 0x000000ffff097224 */ /* 0x001fc800078e0a03 */
[----:B------:R-:W-:-:S04]  /*13f50*/  IMAD R9, R9, R6, RZ ;  /* 0x0000000609097224 */ /* 0x000fc800078e02ff */
[----:B------:R-:W-:Y:S01]  /*13f60*/  IMAD.HI.U32 R3, R3, R9, R2 ;  /* 0x0000000903037227 */ /* 0x000fe200078e0002 */
[----:B------:R-:W-:-:S03]  /*13f70*/  IABS R9, R17 ;  /* 0x0000001100097213 */ /* 0x000fc60000000000 */
[----:B------:R-:W-:Y:S02]  /*13f80*/  IMAD.IADD R2, R4, 0x1, -R16 ;  /* 0x0000000104027824 */ /* 0x000fe400078e0a10 */
[----:B------:R-:W-:-:S03]  /*13f90*/  IMAD.MOV R7, RZ, RZ, -R9 ;  /* 0x000000ffff077224 */ /* 0x000fc600078e0a09 */
[----:B------:R-:W-:-:S05]  /*13fa0*/  IABS R4, R2 ;  /* 0x0000000200047213 */ /* 0x000fca0000000000 */
        /* <DEDUP_REMOVED lines=9> */
[----:B------:R-:W-:Y:S01]  /*14040*/  @!P0 IMAD.MOV R3, RZ, RZ, -R3 ;  /* 0x000000ffff038224 */ /* 0x000fe200078e0a03 */
[----:B------:R-:W-:-:S13]  /*14050*/  ISETP.NE.AND P0, PT, R17, RZ, PT ;  /* 0x000000ff1100720c */ /* 0x000fda0003f05270 */
[----:B------:R-:W-:-:S04]  /*14060*/  @!P0 LOP3.LUT R3, RZ, R17, RZ, 0x33, !PT ;  /* 0x00000011ff038212 */ /* 0x000fc800078e33ff */
[----:B------:R-:W-:Y:S01]  /*14070*/  IADD3 R4, -R3, RZ, RZ ;  /* 0x000000ff03047210 */ /* 0x000fe20007ffe1ff */
[----:B------:R-:W-:-:S04]  /*14080*/  IMAD.MOV.U32 R18, RZ, RZ, R3 ;  /* 0x000000ffff127224 */ /* 0x000fc800078e0003 */
[----:B------:R-:W-:Y:S01]  /*14090*/  IMAD R17, R17, R4, R2 ;  /* 0x0000000411117224 */ /* 0x000fe200078e0202 */
[----:B------:R-:W-:Y:S06]  /*140a0*/  BRA `(.L_x_659) ;  /* 0x00000000001c7947 */ /* 0x000fec0003800000 */
.L_x_651:
[----:B------:R-:W-:Y:S01]  /*140b0*/  UMOV UR4, URZ ;  /* 0x0000003f00047c82 */ /* 0x000fe20008000000 */
[----:B------:R-:W-:Y:S01]  /*140c0*/  UMOV UR5, URZ ;  /* 0x0000003f00057c82 */ /* 0x000fe20008000000 */
[----:B------:R-:W-:Y:S01]  /*140d0*/  ULDC UR6, c[0x0][0xc14] ;  /* 0x0003050000067ab9 */ /* 0x000fe20000000800 */
[----:B------:R-:W-:Y:S02]  /*140e0*/  IMAD.MOV.U32 R16, RZ, RZ, R4 ;  /* 0x000000ffff107224 */ /* 0x000fe400078e0004 */
[----:B------:R-:W-:Y:S02]  /*140f0*/  IMAD.U32 R17, RZ, RZ, UR4 ;  /* 0x00000004ff117e24 */ /* 0x000fe4000f8e00ff */
[----:B------:R-:W-:Y:S02]  /*14100*/  IMAD.U32 R18, RZ, RZ, UR5 ;  /* 0x00000005ff127e24 */ /* 0x000fe4000f8e00ff */
[----:B------:R-:W-:-:S07]  /*14110*/  IMAD.U32 R19, RZ, RZ, UR6 ;  /* 0x00000006ff137e24 */ /* 0x000fce000f8e00ff */
.L_x_659:
        /* <DEDUP_REMOVED lines=12> */
.L_x_578:
[----:B0-----:R-:W4:Y:S01]  /*141e0*/  LDL.LU R0, [R1+0x28] ;  /* 0x0000280001007983 */ /* 0x001f220000300800 */
[----:B------:R-:W-:Y:S01]  /*141f0*/  BSSY B0, `(.L_x_661) ;  /* 0x000000b000007945 */ /* 0x000fe20003800000 */
[----:B-1----:R-:W0:Y:S01]  /*14200*/  S2R R5, SR_CgaCtaId ;  /* 0x0000000000057919 */ /* 0x002e220000008800 */
[----:B----4-:R-:W-:-:S05]  /*14210*/  VIADD R0, R0, 0x1 ;  /* 0x0000000100007836 */ /* 0x010fca0000000000 */
[----:B---3--:R-:W-:-:S04]  /*14220*/  LEA.HI R2, R0, R0, RZ, 0x1 ;  /* 0x0000000000027211 */ /* 0x008fc800078f08ff */
[----:B------:R-:W-:-:S05]  /*14230*/  LOP3.LUT R3, R2, 0xfffffffe, RZ, 0xc0, !PT ;  /* 0xfffffffe02037812 */ /* 0x000fca00078ec0ff */
[----:B------:R-:W-:Y:S01]  /*14240*/  IMAD.IADD R3, R0, 0x1, -R3 ;  /* 0x0000000100037824 */ /* 0x000fe200078e0a03 */
[----:B------:R-:W-:-:S04]  /*14250*/  MOV R0, 0x400 ;  /* 0x0000040000007802 */ /* 0x000fc80000000f00 */
[----:B0-----:R-:W-:Y:S02]  /*14260*/  LEA R0, R5, R0, 0x18 ;  /* 0x0000000005007211 */ /* 0x001fe400078ec0ff */
[----:B------:R-:W-:-:S04]  /*14270*/  SHF.L.U32 R3, R3, 0x1f, RZ ;  /* 0x0000001f03037819 */ /* 0x000fc800000006ff */
[----:B------:R-:W0:Y:S02]  /*14280*/  SYNCS.PHASECHK.TRANS64.TRYWAIT P0, [R0+URZ+0x28c20], R3 ;  /* 0x028c2003000075a7 */ /* 0x000e24000800017f */
[----:B0-----:R-:W-:Y:S05]  /*14290*/  @!P0 BRA `(.L_x_662) ;  /* 0x0000001c00148947 */ /* 0x001fea0003800000 */
.L_x_754:
[----:B------:R-:W-:Y:S05]  /*142a0*/  BSYNC B0 ;  /* 0x0000000000007941 */ /* 0x000fea0003800000 */
.L_x_661:
[----:B------:R-:W-:-:S03]  /*142b0*/  UMOV UR4, 0xffffffff ;  /* 0xffffffff00047882 */ /* 0x000fc60000000000 */
[----:B------:R-:W-:Y:S05]  /*142c0*/  BRA.DIV UR4, `(.L_x_663) ;  /* 0x0000001e041c7947 */ /* 0x000fea000b800000 */
[----:B------:R-:W1:Y:S02]  /*142d0*/  S2R R2, SR_TID.X ;  /* 0x0000000000027919 */ /* 0x000e640000002100 */
[----:B-1----:R-:W-:-:S04]  /*142e0*/  SHF.R.U32.HI R2, RZ, 0x5, R2 ;  /* 0x00000005ff027819 */ /* 0x002fc80000011602 */
[----:B------:R-:W-:-:S05]  /*142f0*/  LOP3.LUT R2, R2, 0x3, RZ, 0xc0, !PT ;  /* 0x0000000302027812 */ /* 0x000fca00078ec0ff */
[----:B------:R1:W3:Y:S02]  /*14300*/  SHFL.IDX PT, R14, R2, RZ, 0x1f ;  /* 0x00001fff020e7589 */ /* 0x0002e400000e0000 */
.L_x_757:
[----:B---3--:R-:W-:-:S13]  /*14310*/  ISETP.NE.AND P0, PT, R14, RZ, PT ;  /* 0x000000ff0e00720c */ /* 0x008fda0003f05270 */
[----:B------:R-:W-:Y:S05]  /*14320*/  @P0 BRA `(.L_x_447) ;  /* 0x0000000000940947 */ /* 0x000fea0003800000 */
[----:B------:R-:W-:-:S03]  /*14330*/  UMOV UR4, 0xffffffff ;  /* 0xffffffff00047882 */ /* 0x000fc60000000000 */
[----:B------:R-:W-:Y:S05]  /*14340*/  BRA.DIV UR4, `(.L_x_664) ;  /* 0x0000001e04307947 */ /* 0x000fea000b800000 */
[----:B------:R-:W-:-:S13]  /*14350*/  ELECT P6, URZ, PT ;  /* 0x00000000003f782f */ /* 0x000fda00038c0000 */
.L_x_760:
[----:B------:R-:W-:Y:S05]  /*14360*/  @!P6 BRA `(.L_x_447) ;  /* 0x000000000084e947 */ /* 0x000fea0003800000 */
[----:B-1----:R-:W3:Y:S02]  /*14370*/  LDL.LU R2, [R1+0x38] ;  /* 0x0000380001027983 */ /* 0x002ee40000300800 */
[----:B---3--:R-:W-:-:S04]  /*14380*/  LOP3.LUT R2, R2, 0x2, RZ, 0xfc, !PT ;  /* 0x0000000202027812 */ /* 0x008fc800078efcff */
[----:B------:R-:W-:-:S13]  /*14390*/  ISETP.NE.AND P2, PT, R2, 0x3, PT ;  /* 0x000000030200780c */ /* 0x000fda0003f45270 */
[----:B------:R-:W-:Y:S05]  /*143a0*/  @!P2 BRA `(.L_x_665) ;  /* 0x000000000004a947 */ /* 0x000fea0003800000 */
[----:B------:R-:W-:Y:S01]  /*143b0*/  BPT.TRAP 0x1 ;  /* 0x000000040000795c */ /* 0x000fe20000300000 */
.L_x_665:
[----:B0-----:R-:W3:Y:S04]  /*143c0*/  LDL R3, [R1] ;  /* 0x0000000001037983 */ /* 0x001ee80000100800 */
[----:B------:R-:W4:Y:S01]  /*143d0*/  LDL.LU R7, [R1+0x8] ;  /* 0x0000080001077983 */ /* 0x000f220000300800 */
[----:B------:R-:W-:-:S05]  /*143e0*/  IADD3 R2, R0, 0x28c40, RZ ;  /* 0x00028c4000027810 */ /* 0x000fca0007ffe0ff */
[C---:B---3--:R-:W-:Y:S02]  /*143f0*/  IMAD R6, R3.reuse, 0x8, R2 ;  /* 0x0000000803067824 */ /* 0x048fe400078e0202 */
[----:B------:R-:W-:Y:S01]  /*14400*/  VIADD R3, R3, 0x1 ;  /* 0x0000000103037836 */ /* 0x000fe20000000000 */
[----:B----4-:R-:W-:-:S04]  /*14410*/  SHF.L.U32 R5, R7, 0x1f, RZ ;  /* 0x0000001f07057819 */ /* 0x010fc800000006ff */
        /* <DEDUP_REMOVED lines=8> */
.L_x_761:
[----:B------:R-:W1:Y:S02]  /*144a0*/  SYNCS.PHASECHK.TRANS64.TRYWAIT P0, [R7+URZ], R2 ;  /* 0x00000002070075a7 */ /* 0x000e64000800017f */
[----:B-1----:R-:W-:Y:S05]  /*144b0*/  @!P0 BRA `(.L_x_667) ;  /* 0x0000001c00088947 */ /* 0x002fea0003800000 */
.L_x_762:
[----:B------:R-:W-:Y:S05]  /*144c0*/  @!P2 BRA `(.L_x_668) ;  /* 0x000000000004a947 */ /* 0x000fea0003800000 */
[----:B------:R-:W-:Y:S01]  /*144d0*/  BPT.TRAP 0x1 ;  /* 0x000000040000795c */ /* 0x000fe20000300000 */
.L_x_668:
[----:B------:R-:W3:Y:S01]  /*144e0*/  LDL.LU R4, [R1] ;  /* 0x0000000001047983 */ /* 0x000ee20000300800 */
[----:B------:R-:W-:-:S04]  /*144f0*/  VIADD R0, R0, 0x28c60 ;  /* 0x00028c6000007836 */ /* 0x000fc80000000000 */
[----:B---3--:R-:W-:-:S04]  /*14500*/  IMAD R4, R4, 0x8, R0 ;  /* 0x0000000804047824 */ /* 0x008fc800078e0200 */
[----:B------:R-:W3:Y:S02]  /*14510*/  SYNCS.PHASECHK.TRANS64.TRYWAIT P0, [R4+URZ], R5 ;  /* 0x00000005040075a7 */ /* 0x000ee4000800017f */
[----:B---3--:R-:W-:Y:S05]  /*14520*/  @!P0 BRA `(.L_x_669) ;  /* 0x0000001c00008947 */ /* 0x008fea0003800000 */
.L_x_763:
[----:B------:R-:W-:-:S07]  /*14530*/  IMAD R3, R3, 0x8, R0 ;  /* 0x0000000803037824 */ /* 0x000fce00078e0200 */
.L_x_670:
[----:B----4-:R4:W0:Y:S02]  /*14540*/  SYNCS.PHASECHK.TRANS64.TRYWAIT P0, [R3+URZ], R2 ;  /* 0x00000002030075a7 */ /* 0x010824000800017f */
[----:B0-----:R-:W-:Y:S05]  /*14550*/  @!P0 NANOSLEEP.SYNCS 0x989680 ;  /* 0x009896800000895d */ /* 0x001fea0003900000 */
[----:B------:R-:W0:Y:S02]  /*14560*/  @!P0 SYNCS.PHASECHK.TRANS64 P0, [R3+URZ], R2 ;  /* 0x00000002030085a7 */ /* 0x000e24000800007f */
[----:B0-----:R-:W-:Y:S05]  /*14570*/  @!P0 BRA `(.L_x_670) ;  /* 0xfffffffc00f08947 */ /* 0x001fea000383ffff */
.L_x_447:
[----:B------:R-:W-:Y:S05]  /*14580*/  BSYNC B8 ;  /* 0x0000000000087941 */ /* 0x000fea0003800000 */
.L_x_444:
[----:B------:R-:W-:Y:S05]  /*14590*/  EXIT ;  /* 0x000000000000794d */ /* 0x000fea0003800000 */
.L_x_463:
[----:B0-----:R0:W1:Y:S02]  /*145a0*/  SYNCS.PHASECHK.TRANS64.TRYWAIT P5, [R72+URZ+0x28c90], R59 ;  /* 0x028c903b480075a7 */ /* 0x00106400080a017f */
[----:B-1----:R-:W-:Y:S05]  /*145b0*/  @!P5 NANOSLEEP.SYNCS 0x989680 ;  /* 0x009896800000d95d */ /* 0x002fea0003900000 */
[----:B------:R-:W1:Y:S02]  /*145c0*/  @!P5 SYNCS.PHASECHK.TRANS64 P5, [R72+URZ+0x28c90], R59 ;  /* 0x028c903b4800d5a7 */ /* 0x000e6400080a007f */
[----:B-1----:R-:W-:Y:S05]  /*145d0*/  @!P5 BRA `(.L_x_463) ;  /* 0xfffffffc00f0d947 */ /* 0x002fea000383ffff */
[----:B------:R-:W-:Y:S05]  /*145e0*/  BRA `(.L_x_671) ;  /* 0xfffffee000107947 */ /* 0x000fea000383ffff */
.L_x_473:
[----:B0-----:R0:W1:Y:S02]  /*145f0*/  SYNCS.PHASECHK.TRANS64.TRYWAIT P5, [R72+URZ+0x28c90], R59 ;  /* 0x028c903b480075a7 */ /* 0x00106400080a017f */
[----:B-1----:R-:W-:Y:S05]  /*14600*/  @!P5 NANOSLEEP.SYNCS 0x989680 ;  /* 0x009896800000d95d */ /* 0x002fea0003900000 */
[----:B------:R-:W1:Y:S02]  /*14610*/  @!P5 SYNCS.PHASECHK.TRANS64 P5, [R72+URZ+0x28c90], R59 ;  /* 0x028c903b4800d5a7 */ /* 0x000e6400080a007f */
[----:B-1----:R-:W-:Y:S05]  /*14620*/  @!P5 BRA `(.L_x_473) ;  /* 0xfffffffc00f0d947 */ /* 0x002fea000383ffff */
[----:B------:R-:W-:Y:S05]  /*14630*/  BRA `(.L_x_672) ;  /* 0xfffffee800887947 */ /* 0x000fea000383ffff */
.L_x_478:
[----:B0-----:R0:W1:Y:S02]  /*14640*/  SYNCS.PHASECHK.TRANS64.TRYWAIT P5, [R72+URZ+0x28c90], R59 ;  /* 0x028c903b480075a7 */ /* 0x00106400080a017f */
[----:B-1----:R-:W-:Y:S05]  /*14650*/  @!P5 NANOSLEEP.SYNCS 0x989680 ;  /* 0x009896800000d95d */ /* 0x002fea0003900000 */
[----:B------:R-:W1:Y:S02]  /*14660*/  @!P5 SYNCS.PHASECHK.TRANS64 P5, [R72+URZ+0x28c90], R59 ;  /* 0x028c903b4800d5a7 */ /* 0x000e6400080a007f */
[----:B-1----:R-:W-:Y:S05]  /*14670*/  @!P5 BRA `(.L_x_478) ;  /* 0xfffffffc00f0d947 */ /* 0x002fea000383ffff */
[----:B------:R-:W-:Y:S05]  /*14680*/  BRA `(.L_x_673) ;  /* 0xfffffef000b87947 */ /* 0x000fea000383ffff */
.L_x_482:
[----:B----4-:R4:W0:Y:S02]  /*14690*/  SYNCS.PHASECHK.TRANS64.TRYWAIT P5, [R72+URZ+0x28cb0], R59 ;  /* 0x028cb03b480075a7 */ /* 0x01082400080a017f */
[----:B0-----:R-:W-:Y:S05]  /*146a0*/  @!P5 NANOSLEEP.SYNCS 0x989680 ;  /* 0x009896800000d95d */ /* 0x001fea0003900000 */
[----:B------:R-:W0:Y:S02]  /*146b0*/  @!P5 SYNCS.PHASECHK.TRANS64 P5, [R72+URZ+0x28cb0], R59 ;  /* 0x028cb03b4800d5a7 */ /* 0x000e2400080a007f */
[----:B0-----:R-:W-:Y:S05]  /*146c0*/  @!P5 BRA `(.L_x_482) ;  /* 0xfffffffc00f0d947 */ /* 0x001fea000383ffff */
[----:B------:R-:W-:Y:S05]  /*146d0*/  BRA `(.L_x_674) ;  /* 0xfffffef400347947 */ /* 0x000fea000383ffff */
.L_x_493:
[----:B0-----:R0:W1:Y:S02]  /*146e0*/  SYNCS.PHASECHK.TRANS64.TRYWAIT P0, [R8+URZ+0x28c50], R3 ;  /* 0x028c5003080075a7 */ /* 0x001064000800017f */
[----:B-1----:R-:W-:Y:S05]  /*146f0*/  @!P0 NANOSLEEP.SYNCS 0x989680 ;  /* 0x009896800000895d */ /* 0x002fea0003900000 */
[----:B------:R-:W1:Y:S02]  /*14700*/  @!P0 SYNCS.PHASECHK.TRANS64 P0, [R8+URZ+0x28c50], R3 ;  /* 0x028c5003080085a7 */ /* 0x000e64000800007f */
[----:B-1----:R-:W-:Y:S05]  /*14710*/  @!P0 BRA `(.L_x_493) ;  /* 0xfffffffc00f08947 */ /* 0x002fea000383ffff */
[----:B------:R-:W-:Y:S05]  /*14720*/  BRA `(.L_x_675) ;  /* 0xffffff0000547947 */ /* 0x000fea000383ffff */
.L_x_500:
[----:B-1----:R1:W2:Y:S02]  /*14730*/  SYNCS.PHASECHK.TRANS64.TRYWAIT P0, [R0+URZ+0x28c50], R3 ;  /* 0x028c5003000075a7 */ /* 0x0022a4000800017f */
[----:B--2---:R-:W-:Y:S05]  /*14740*/  @!P0 NANOSLEEP.SYNCS 0x989680 ;  /* 0x009896800000895d */ /* 0x004fea0003900000 */
[----:B------:R-:W2:Y:S02]  /*14750*/  @!P0 SYNCS.PHASECHK.TRANS64 P0, [R0+URZ+0x28c50], R3 ;  /* 0x028c5003000085a7 */ /* 0x000ea4000800007f */
[----:B--2---:R-:W-:Y:S05]  /*14760*/  @!P0 BRA `(.L_x_500) ;  /* 0xfffffffc00f08947 */ /* 0x004fea000383ffff */
[----:B------:R-:W-:Y:S05]  /*14770*/  BRA `(.L_x_499) ;  /* 0xffffff0c00807947 */ /* 0x000fea000383ffff */
.L_x_515:
[----:B------:R-:W-:Y:S01]  /*14780*/  BSSY B1, `(.L_x_676) ;  /* 0x0000008000017945 */ /* 0x000fe20003800000 */
[----:B------:R-:W-:Y:S01]  /*14790*/  IMAD.MOV.U32 R13, RZ, RZ, R26 ;  /* 0x000000ffff0d7224 */ /* 0x000fe200078e001a */
[----:B------:R-:W-:Y:S01]  /*147a0*/  MOV R11, 0x1c1f ;  /* 0x00001c1f000b7802 */ /* 0x000fe20000000f00 */
[----:B------:R-:W-:Y:S02]  /*147b0*/  IMAD.MOV.U32 R12, RZ, RZ, RZ ;  /* 0x000000ffff0c7224 */ /* 0x000fe400078e00ff */
[----:B------:R-:W-:-:S07]  /*147c0*/  IMAD.MOV.U32 R15, RZ, RZ, -0x1 ;  /* 0xffffffffff0f7424 */ /* 0x000fce00078e00ff */
[----:B0-----:R-:W-:Y:S05]  /*147d0*/  WARPSYNC.COLLECTIVE R15, `(.L_x_677) ;  /* 0x000000000f087348 */ /* 0x001fea0003c00000 */
[----:B------:R1:W2:Y:S02]  /*147e0*/  SHFL.IDX P6, R14, R13, R12, R11 ;  /* 0x0000000c0d0e7389 */ /* 0x0002a400000c000b */
[----:B012---:R-:W-:Y:S01]  /*147f0*/  ENDCOLLECTIVE ;  /* 0x000000000000791b */ /* 0x007fe20003800000 */
.L_x_677:
[----:B------:R-:W-:Y:S05]  /*14800*/  BSYNC B1 ;  /* 0x0000000000017941 */ /* 0x000fea0003800000 */
.L_x_676:
[----:B------:R-:W-:Y:S05]  /*14810*/  BRA `(.L_x_678) ;  /* 0xffffff2000ac7947 */ /* 0x000fea000383ffff */
.L_x_516:
[----:B------:R-:W-:Y:S01]  /*14820*/  BSSY B1, `(.L_x_679) ;  /* 0x0000008000017945 */ /* 0x000fe20003800000 */
[----:B------:R-:W-:Y:S02]  /*14830*/  IMAD.MOV.U32 R13, RZ, RZ, R24 ;  /* 0x000000ffff0d7224 */ /* 0x000fe400078e0018 */
[----:B------:R-:W-:Y:S02]  /*14840*/  IMAD.MOV.U32 R12, RZ, RZ, RZ ;  /* 0x000000ffff0c7224 */ /* 0x000fe400078e00ff */
[----:B------:R-:W-:Y:S02]  /*14850*/  IMAD.MOV.U32 R11, RZ, RZ, 0x1c1f ;  /* 0x00001c1fff0b7424 */ /* 0x000fe400078e00ff */
[----:B------:R-:W-:-:S07]  /*14860*/  IMAD.MOV.U32 R15, RZ, RZ, -0x1 ;  /* 0xffffffffff0f7424 */ /* 0x000fce00078e00ff */
[----:B0-----:R-:W-:Y:S05]  /*14870*/  WARPSYNC.COLLECTIVE R15, `(.L_x_680) ;  /* 0x000000000f087348 */ /* 0x001fea0003c00000 */
[----:B------:R1:W2:Y:S02]  /*14880*/  SHFL.IDX P6, R14, R13, R12, R11 ;  /* 0x0000000c0d0e7389 */ /* 0x0002a400000c000b */
[----:B012---:R-:W-:Y:S01]  /*14890*/  ENDCOLLECTIVE ;  /* 0x000000000000791b */ /* 0x007fe20003800000 */
.L_x_680:
[----:B------:R-:W-:Y:S05]  /*148a0*/  BSYNC B1 ;  /* 0x0000000000017941 */ /* 0x000fea0003800000 */
.L_x_679:
[----:B------:R-:W-:Y:S05]  /*148b0*/  BRA `(.L_x_681) ;  /* 0xffffff2000907947 */ /* 0x000fea000383ffff */
.L_x_517:
[----:B------:R-:W-:Y:S01]  /*148c0*/  BSSY B1, `(.L_x_682) ;  /* 0x0000008000017945 */ /* 0x000fe20003800000 */
[----:B------:R-:W-:Y:S01]  /*148d0*/  IMAD.MOV.U32 R13, RZ, RZ, R28 ;  /* 0x000000ffff0d7224 */ /* 0x000fe200078e001c */
[----:B------:R-:W-:Y:S01]  /*148e0*/  MOV R15, 0xffffffff ;  /* 0xffffffff000f7802 */ /* 0x000fe20000000f00 */
[----:B------:R-:W-:Y:S02]  /*148f0*/  IMAD.MOV.U32 R12, RZ, RZ, RZ ;  /* 0x000000ffff0c7224 */ /* 0x000fe400078e00ff */
[----:B------:R-:W-:-:S07]  /*14900*/  IMAD.MOV.U32 R11, RZ, RZ, 0x1c1f ;  /* 0x00001c1fff0b7424 */ /* 0x000fce00078e00ff */
[----:B0-----:R-:W-:Y:S05]  /*14910*/  WARPSYNC.COLLECTIVE R15, `(.L_x_683) ;  /* 0x000000000f087348 */ /* 0x001fea0003c00000 */
[----:B------:R1:W2:Y:S02]  /*14920*/  SHFL.IDX P6, R14, R13, R12, R11 ;  /* 0x0000000c0d0e7389 */ /* 0x0002a400000c000b */
[----:B012---:R-:W-:Y:S01]  /*14930*/  ENDCOLLECTIVE ;  /* 0x000000000000791b */ /* 0x007fe20003800000 */
.L_x_683:
[----:B------:R-:W-:Y:S05]  /*14940*/  BSYNC B1 ;  /* 0x0000000000017941 */ /* 0x000fea0003800000 */
.L_x_682:
[----:B------:R-:W-:Y:S05]  /*14950*/  BRA `(.L_x_684) ;  /* 0xffffff2000747947 */ /* 0x000fea000383ffff */
.L_x_518:
        /* <DEDUP_REMOVED lines=8> */
.L_x_686:
[----:B------:R-:W-:Y:S05]  /*149e0*/  BSYNC B1 ;  /* 0x0000000000017941 */ /* 0x000fea0003800000 */
.L_x_685:
[----:B------:R-:W-:Y:S05]  /*149f0*/  BRA `(.L_x_687) ;  /* 0xffffff2000587947 */ /* 0x000fea000383ffff */
.L_x_520:
[----:B0-----:R0:W1:Y:S02]  /*14a00*/  SYNCS.PHASECHK.TRANS64.TRYWAIT P0, [R2+URZ+0x28c00], R9 ;  /* 0x028c0009020075a7 */ /* 0x001064000800017f */
[----:B-1----:R-:W-:Y:S05]  /*14a10*/  @!P0 NANOSLEEP.SYNCS 0x989680 ;  /* 0x009896800000895d */ /* 0x002fea0003900000 */
[----:B------:R-:W1:Y:S02]  /*14a20*/  @!P0 SYNCS.PHASECHK.TRANS64 P0, [R2+URZ+0x28c00], R9 ;  /* 0x028c0009020085a7 */ /* 0x000e64000800007f */
[----:B-1----:R-:W-:Y:S05]  /*14a30*/  @!P0 BRA `(.L_x_520) ;  /* 0xfffffffc00f08947 */ /* 0x002fea000383ffff */
[----:B------:R-:W-:Y:S05]  /*14a40*/  BRA `(.L_x_688) ;  /* 0xffffff2000b87947 */ /* 0x000fea000383ffff */
.L_x_528:
[----:B------:R-:W-:Y:S01]  /*14a50*/  BSSY B1, `(.L_x_689) ;  /* 0x0000008000017945 */ /* 0x000fe20003800000 */
[----:B------:R-:W-:Y:S02]  /*14a60*/  IMAD.MOV.U32 R13, RZ, RZ, R26 ;  /* 0x000000ffff0d7224 */ /* 0x000fe400078e001a */
[----:B------:R-:W-:Y:S02]  /*14a70*/  IMAD.MOV.U32 R12, RZ, RZ, RZ ;  /* 0x000000ffff0c7224 */ /* 0x000fe400078e00ff */
[----:B------:R-:W-:Y:S02]  /*14a80*/  IMAD.MOV.U32 R11, RZ, RZ, 0x1c1f ;  /* 0x00001c1fff0b7424 */ /* 0x000fe400078e00ff */
[----:B------:R-:W-:-:S07]  /*14a90*/  IMAD.MOV.U32 R15, RZ, RZ, -0x1 ;  /* 0xffffffffff0f7424 */ /* 0x000fce00078e00ff */
[----:B0----5:R-:W-:Y:S05]  /*14aa0*/  WARPSYNC.COLLECTIVE R15, `(.L_x_690) ;  /* 0x000000000f087348 */ /* 0x021fea0003c00000 */
[----:B------:R1:W2:Y:S02]  /*14ab0*/  SHFL.IDX P6, R14, R13, R12, R11 ;  /* 0x0000000c0d0e7389 */ /* 0x0002a400000c000b */
[----:B012--5:R-:W-:Y:S01]  /*14ac0*/  ENDCOLLECTIVE ;  /* 0x000000000000791b */ /* 0x027fe20003800000 */
.L_x_690:
[----:B------:R-:W-:Y:S05]  /*14ad0*/  BSYNC B1 ;  /* 0x0000000000017941 */ /* 0x000fea0003800000 */
.L_x_689:
[----:B------:R-:W-:Y:S05]  /*14ae0*/  BRA `(.L_x_691) ;  /* 0xffffff2c00847947 */ /* 0x000fea000383ffff */
.L_x_529:
[----:B------:R-:W-:Y:S01]  /*14af0*/  BSSY B1, `(.L_x_692) ;  /* 0x0000008000017945 */ /* 0x000fe20003800000 */
[----:B------:R-:W-:Y:S01]  /*14b00*/  MOV R13, R24 ;  /* 0x00000018000d7202 */ /* 0x000fe20000000f00 */
[----:B------:R-:W-:Y:S02]  /*14b10*/  IMAD.MOV.U32 R12, RZ, RZ, RZ ;  /* 0x000000ffff0c7224 */ /* 0x000fe400078e00ff */
[----:B------:R-:W-:Y:S02]  /*14b20*/  IMAD.MOV.U32 R11, RZ, RZ, 0x1c1f ;  /* 0x00001c1fff0b7424 */ /* 0x000fe400078e00ff */
[----:B------:R-:W-:-:S07]  /*14b30*/  IMAD.MOV.U32 R15, RZ, RZ, -0x1 ;  /* 0xffffffffff0f7424 */ /* 0x000fce00078e00ff */
[----:B0----5:R-:W-:Y:S05]  /*14b40*/  WARPSYNC.COLLECTIVE R15, `(.L_x_693) ;  /* 0x000000000f087348 */ /* 0x021fea0003c00000 */
[----:B------:R1:W2:Y:S02]  /*14b50*/  SHFL.IDX P6, R14, R13, R12, R11 ;  /* 0x0000000c0d0e7389 */ /* 0x0002a400000c000b */
[----:B012--5:R-:W-:Y:S01]  /*14b60*/  ENDCOLLECTIVE ;  /* 0x000000000000791b */ /* 0x027fe20003800000 */
.L_x_693:
[----:B------:R-:W-:Y:S05]  /*14b70*/  BSYNC B1 ;  /* 0x0000000000017941 */ /* 0x000fea0003800000 */
.L_x_692:
[----:B------:R-:W-:Y:S05]  /*14b80*/  BRA `(.L_x_694) ;  /* 0xffffff2c00687947 */ /* 0x000fea000383ffff */
.L_x_530:
        /* <DEDUP_REMOVED lines=8> */
.L_x_696:
[----:B------:R-:W-:Y:S05]  /*14c10*/  BSYNC B1 ;  /* 0x0000000000017941 */ /* 0x000fea0003800000 */
.L_x_695:
[----:B------:R-:W-:Y:S05]  /*14c20*/  BRA `(.L_x_697) ;  /* 0xffffff2c004c7947 */ /* 0x000fea000383ffff */
.L_x_531:
[----:B------:R-:W-:Y:S01]  /*14c30*/  BSSY B1, `(.L_x_698) ;  /* 0x0000008000017945 */ /* 0x000fe20003800000 */
[----:B------:R-:W-:Y:S01]  /*14c40*/  IMAD.MOV.U32 R13, RZ, RZ, R27 ;  /* 0x000000ffff0d7224 */ /* 0x000fe200078e001b */
[----:B------:R-:W-:Y:S01]  /*14c50*/  MOV R12, RZ ;  /* 0x000000ff000c7202 */ /* 0x000fe20000000f00 */
[----:B------:R-:W-:Y:S02]  /*14c60*/  IMAD.MOV.U32 R11, RZ, RZ, 0x1c1f ;  /* 0x00001c1fff0b7424 */ /* 0x000fe400078e00ff */
[----:B------:R-:W-:-:S07]  /*14c70*/  IMAD.MOV.U32 R15, RZ, RZ, -0x1 ;  /* 0xffffffffff0f7424 */ /* 0x000fce00078e00ff */
[----:B0----5:R-:W-:Y:S05]  /*14c80*/  WARPSYNC.COLLECTIVE R15, `(.L_x_699) ;  /* 0x000000000f087348 */ /* 0x021fea0003c00000 */
[----:B------:R1:W2:Y:S02]  /*14c90*/  SHFL.IDX P6, R14, R13, R12, R11 ;  /* 0x0000000c0d0e7389 */ /* 0x0002a400000c000b */
[----:B012--5:R-:W-:Y:S01]  /*14ca0*/  ENDCOLLECTIVE ;  /* 0x000000000000791b */ /* 0x027fe20003800000 */
.L_x_699:
[----:B------:R-:W-:Y:S05]  /*14cb0*/  BSYNC B1 ;  /* 0x0000000000017941 */ /* 0x000fea0003800000 */
.L_x_698:
[----:B------:R-:W-:Y:S05]  /*14cc0*/  BRA `(.L_x_700) ;  /* 0xffffff2c00307947 */ /* 0x000fea000383ffff */
.L_x_533:
[----:B0-----:R0:W1:Y:S02]  /*14cd0*/  SYNCS.PHASECHK.TRANS64.TRYWAIT P1, [R2+URZ+0x28c00], R3 ;  /* 0x028c0003020075a7 */ /* 0x001064000802017f */
[----:B-1----:R-:W-:Y:S05]  /*14ce0*/  @!P1 NANOSLEEP.SYNCS 0x989680 ;  /* 0x009896800000995d */ /* 0x002fea0003900000 */
[----:B------:R-:W1:Y:S02]  /*14cf0*/  @!P1 SYNCS.PHASECHK.TRANS64 P1, [R2+URZ+0x28c00], R3 ;  /* 0x028c0003020095a7 */ /* 0x000e64000802007f */
[----:B-1----:R-:W-:Y:S05]  /*14d00*/  @!P1 BRA `(.L_x_533) ;  /* 0xfffffffc00f09947 */ /* 0x002fea000383ffff */
[----:B------:R-:W-:Y:S05]  /*14d10*/  BRA `(.L_x_701) ;  /* 0xffffff2c00907947 */ /* 0x000fea000383ffff */
.L_x_539:
[----:B0-----:R0:W1:Y:S02]  /*14d20*/  SYNCS.PHASECHK.TRANS64.TRYWAIT P1, [R15+URZ+0x28c30], R58 ;  /* 0x028c303a0f0075a7 */ /* 0x001064000802017f */
[----:B-1----:R-:W-:Y:S05]  /*14d30*/  @!P1 NANOSLEEP.SYNCS 0x989680 ;  /* 0x009896800000995d */ /* 0x002fea0003900000 */
[----:B------:R-:W1:Y:S02]  /*14d40*/  @!P1 SYNCS.PHASECHK.TRANS64 P1, [R15+URZ+0x28c30], R58 ;  /* 0x028c303a0f0095a7 */ /* 0x000e64000802007f */
[----:B-1----:R-:W-:Y:S05]  /*14d50*/  @!P1 BRA `(.L_x_539) ;  /* 0xfffffffc00f09947 */ /* 0x002fea000383ffff */
[----:B------:R-:W-:Y:S05]  /*14d60*/  BRA `(.L_x_538) ;  /* 0xffffff3800a07947 */ /* 0x000fea000383ffff */
.L_x_544:
[----:B--2---:R2:W3:Y:S02]  /*14d70*/  SYNCS.PHASECHK.TRANS64.TRYWAIT P2, [R15+URZ+0x28c50], R58 ;  /* 0x028c503a0f0075a7 */ /* 0x0044e4000804017f */
[----:B---3--:R-:W-:Y:S05]  /*14d80*/  @!P2 NANOSLEEP.SYNCS 0x989680 ;  /* 0x009896800000a95d */ /* 0x008fea0003900000 */
[----:B------:R-:W3:Y:S02]  /*14d90*/  @!P2 SYNCS.PHASECHK.TRANS64 P2, [R15+URZ+0x28c50], R58 ;  /* 0x028c503a0f00a5a7 */ /* 0x000ee4000804007f */
[----:B---3--:R-:W-:Y:S05]  /*14da0*/  @!P2 BRA `(.L_x_544) ;  /* 0xfffffffc00f0a947 */ /* 0x008fea000383ffff */
[----:B------:R-:W-:Y:S05]  /*14db0*/  BRA `(.L_x_543) ;  /* 0xffffff4800d87947 */ /* 0x000fea000383ffff */
.L_x_551:
[----:B-1----:R1:W2:Y:S02]  /*14dc0*/  SYNCS.PHASECHK.TRANS64.TRYWAIT P3, [R15+URZ+0x28c30], R213 ;  /* 0x028c30d50f0075a7 */ /* 0x0022a4000806017f */
[----:B--2---:R-:W-:Y:S05]  /*14dd0*/  @!P3 NANOSLEEP.SYNCS 0x989680 ;  /* 0x009896800000b95d */ /* 0x004fea0003900000 */
[----:B------:R-:W2:Y:S02]  /*14de0*/  @!P3 SYNCS.PHASECHK.TRANS64 P3, [R15+URZ+0x28c30], R213 ;  /* 0x028c30d50f00b5a7 */ /* 0x000ea4000806007f */
[----:B--2---:R-:W-:Y:S05]  /*14df0*/  @!P3 BRA `(.L_x_551) ;  /* 0xfffffffc00f0b947 */ /* 0x004fea000383ffff */
[----:B------:R-:W-:Y:S05]  /*14e00*/  BRA `(.L_x_550) ;  /* 0xffffff4c00e07947 */ /* 0x000fea000383ffff */
.L_x_556:
[----:B---3--:R3:W4:Y:S02]  /*14e10*/  SYNCS.PHASECHK.TRANS64.TRYWAIT P3, [R15+URZ+0x28c50], R213 ;  /* 0x028c50d50f0075a7 */ /* 0x008724000806017f */
[----:B----4-:R-:W-:Y:S05]  /*14e20*/  @!P3 NANOSLEEP.SYNCS 0x989680 ;  /* 0x009896800000b95d */ /* 0x010fea0003900000 */
[----:B------:R-:W4:Y:S02]  /*14e30*/  @!P3 SYNCS.PHASECHK.TRANS64 P3, [R15+URZ+0x28c50], R213 ;  /* 0x028c50d50f00b5a7 */ /* 0x000f24000806007f */
[----:B----4-:R-:W-:Y:S05]  /*14e40*/  @!P3 BRA `(.L_x_556) ;  /* 0xfffffffc00f0b947 */ /* 0x010fea000383ffff */
[----:B------:R-:W-:Y:S05]  /*14e50*/  BRA `(.L_x_555) ;  /* 0xffffff64003c7947 */ /* 0x000fea000383ffff */
.L_x_582:
[----:B------:R-:W0:Y:S01]  /*14e60*/  S2R R8, SR_TID.X ;  /* 0x0000000000087919 */ /* 0x000e220000002100 */
[----:B------:R-:W-:Y:S01]  /*14e70*/  BSSY B1, `(.L_x_702) ;  /* 0x000000a000017945 */ /* 0x000fe20003800000 */
[----:B------:R-:W-:Y:S02]  /*14e80*/  IMAD.MOV.U32 R12, RZ, RZ, RZ ;  /* 0x000000ffff0c7224 */ /* 0x000fe400078e00ff */
[----:B------:R-:W-:Y:S02]  /*14e90*/  IMAD.MOV.U32 R11, RZ, RZ, 0x1f ;  /* 0x0000001fff0b7424 */ /* 0x000fe400078e00ff */
[----:B------:R-:W-:Y:S01]  /*14ea0*/  IMAD.MOV.U32 R15, RZ, RZ, -0x1 ;  /* 0xffffffffff0f7424 */ /* 0x000fe200078e00ff */
[----:B0-----:R-:W-:-:S04]  /*14eb0*/  SHF.R.U32.HI R8, RZ, 0x5, R8 ;  /* 0x00000005ff087819 */ /* 0x001fc80000011608 */
[----:B------:R-:W-:-:S05]  /*14ec0*/  LOP3.LUT R8, R8, 0x3, RZ, 0xc0, !PT ;  /* 0x0000000308087812 */ /* 0x000fca00078ec0ff */
[----:B------:R-:W-:-:S07]  /*14ed0*/  IMAD.MOV.U32 R13, RZ, RZ, R8 ;  /* 0x000000ffff0d7224 */ /* 0x000fce00078e0008 */
[----:B-----5:R-:W-:Y:S05]  /*14ee0*/  WARPSYNC.COLLECTIVE R15, `(.L_x_703) ;  /* 0x000000000f087348 */ /* 0x020fea0003c00000 */
[----:B------:R0:W1:Y:S02]  /*14ef0*/  SHFL.IDX P6, R14, R13, R12, R11 ;  /* 0x0000000c0d0e7389 */ /* 0x00006400000c000b */
[----:B01---5:R-:W-:Y:S01]  /*14f00*/  ENDCOLLECTIVE ;  /* 0x000000000000791b */ /* 0x023fe20003800000 */
.L_x_703:
[----:B------:R-:W-:Y:S05]  /*14f10*/  BSYNC B1 ;  /* 0x0000000000017941 */ /* 0x000fea0003800000 */
.L_x_702:
[----:B------:R-:W-:Y:S05]  /*14f20*/  BRA `(.L_x_704) ;  /* 0xffffffa800707947 */ /* 0x000fea000383ffff */
.L_x_583:
[----:B------:R-:W-:Y:S01]  /*14f30*/  BSSY B1, `(.L_x_705) ;  /* 0x0000006000017945 */ /* 0x000fe20003800000 */
[----:B------:R-:W-:-:S07]  /*14f40*/  IMAD.MOV.U32 R15, RZ, RZ, -0x1 ;  /* 0xffffffffff0f7424 */ /* 0x000fce00078e00ff */
[----:B-----5:R-:W-:Y:S05]  /*14f50*/  WARPSYNC.COLLECTIVE R15, `(.L_x_706) ;  /* 0x000000000f0c7348 */ /* 0x020fea0003c00000 */
[----:B------:R-:W-:Y:S02]  /*14f60*/  ELECT P6, UR62, PT ;  /* 0x00000000003e782f */ /* 0x000fe400038c0000 */
[----:B------:R-:W-:Y:S01]  /*14f70*/  MOV R14, UR62 ;  /* 0x0000003e000e7c02 */ /* 0x000fe20008000f00 */
[----:B-----5:R-:W-:Y:S10]  /*14f80*/  ENDCOLLECTIVE ;  /* 0x000000000000791b */ /* 0x020ff40003800000 */
.L_x_706:
[----:B------:R-:W-:Y:S05]  /*14f90*/  BSYNC B1 ;  /* 0x0000000000017941 */ /* 0x000fea0003800000 */
.L_x_705:
[----:B------:R-:W-:Y:S05]  /*14fa0*/  BRA `(.L_x_707) ;  /* 0xffffffa8005c7947 */ /* 0x000fea000383ffff */
.L_x_585:
[----:B0-----:R0:W1:Y:S02]  /*14fb0*/  SYNCS.PHASECHK.TRANS64.TRYWAIT P0, [R5+URZ+0x28c20], R6 ;  /* 0x028c2006050075a7 */ /* 0x001064000800017f */
[----:B-1----:R-:W-:Y:S05]  /*14fc0*/  @!P0 NANOSLEEP.SYNCS 0x989680 ;  /* 0x009896800000895d */ /* 0x002fea0003900000 */
[----:B------:R-:W1:Y:S02]  /*14fd0*/  @!P0 SYNCS.PHASECHK.TRANS64 P0, [R5+URZ+0x28c20], R6 ;  /* 0x028c2006050085a7 */ /* 0x000e64000800007f */
[----:B-1----:R-:W-:Y:S05]  /*14fe0*/  @!P0 BRA `(.L_x_585) ;  /* 0xfffffffc00f08947 */ /* 0x002fea000383ffff */
[----:B------:R-:W-:Y:S05]  /*14ff0*/  BRA `(.L_x_708) ;  /* 0xffffffa800787947 */ /* 0x000fea000383ffff */
.L_x_588:
[----:B0-----:R0:W1:Y:S02]  /*15000*/  SYNCS.PHASECHK.TRANS64.TRYWAIT P0, [R6+URZ+0x28ca0], R9 ;  /* 0x028ca009060075a7 */ /* 0x001064000800017f */
[----:B-1----:R-:W-:Y:S05]  /*15010*/  @!P0 NANOSLEEP.SYNCS 0x989680 ;  /* 0x009896800000895d */ /* 0x002fea0003900000 */
[----:B------:R-:W1:Y:S02]  /*15020*/  @!P0 SYNCS.PHASECHK.TRANS64 P0, [R6+URZ+0x28ca0], R9 ;  /* 0x028ca009060085a7 */ /* 0x000e64000800007f */
[----:B-1----:R-:W-:Y:S05]  /*15030*/  @!P0 BRA `(.L_x_588) ;  /* 0xfffffffc00f08947 */ /* 0x002fea000383ffff */
[----:B------:R-:W-:Y:S05]  /*15040*/  BRA `(.L_x_709) ;  /* 0xffffffa800887947 */ /* 0x000fea000383ffff */
.L_x_590:
[----:B-1----:R1:W2:Y:S02]  /*15050*/  SYNCS.PHASECHK.TRANS64.TRYWAIT P0, [R6+URZ+0x28cc0], R9 ;  /* 0x028cc009060075a7 */ /* 0x0022a4000800017f */
[----:B--2---:R-:W-:Y:S05]  /*15060*/  @!P0 NANOSLEEP.SYNCS 0x989680 ;  /* 0x009896800000895d */ /* 0x004fea0003900000 */
[----:B------:R-:W2:Y:S02]  /*15070*/  @!P0 SYNCS.PHASECHK.TRANS64 P0, [R6+URZ+0x28cc0], R9 ;  /* 0x028cc009060085a7 */ /* 0x000ea4000800007f */
[----:B--2---:R-:W-:Y:S05]  /*15080*/  @!P0 BRA `(.L_x_590) ;  /* 0xfffffffc00f08947 */ /* 0x004fea000383ffff */
[----:B------:R-:W-:Y:S05]  /*15090*/  BRA `(.L_x_710) ;  /* 0xffffffa800ec7947 */ /* 0x000fea000383ffff */
.L_x_594:
[----:B0-----:R0:W1:Y:S02]  /*150a0*/  SYNCS.PHASECHK.TRANS64.TRYWAIT P0, [R7+URZ+0x28ca0], R8 ;  /* 0x028ca008070075a7 */ /* 0x001064000800017f */
[----:B-1----:R-:W-:Y:S05]  /*150b0*/  @!P0 NANOSLEEP.SYNCS 0x989680 ;  /* 0x009896800000895d */ /* 0x002fea0003900000 */
[----:B------:R-:W1:Y:S02]  /*150c0*/  @!P0 SYNCS.PHASECHK.TRANS64 P0, [R7+URZ+0x28ca0], R8 ;  /* 0x028ca008070085a7 */ /* 0x000e64000800007f */
[----:B-1----:R-:W-:Y:S05]  /*150d0*/  @!P0 BRA `(.L_x_594) ;  /* 0xfffffffc00f08947 */ /* 0x002fea000383ffff */
[----:B------:R-:W-:Y:S05]  /*150e0*/  BRA `(.L_x_711) ;  /* 0xffffffb0002c7947 */ /* 0x000fea000383ffff */
.L_x_596:
[----:B-1----:R1:W2:Y:S02]  /*150f0*/  SYNCS.PHASECHK.TRANS64.TRYWAIT P1, [R7+URZ+0x28cc0], R8 ;  /* 0x028cc008070075a7 */ /* 0x0022a4000802017f */
[----:B--2---:R-:W-:Y:S05]  /*15100*/  @!P1 NANOSLEEP.SYNCS 0x989680 ;  /* 0x009896800000995d */ /* 0x004fea0003900000 */
[----:B------:R-:W2:Y:S02]  /*15110*/  @!P1 SYNCS.PHASECHK.TRANS64 P1, [R7+URZ+0x28cc0], R8 ;  /* 0x028cc008070095a7 */ /* 0x000ea4000802007f */
[----:B--2---:R-:W-:Y:S05]  /*15120*/  @!P1 BRA `(.L_x_596) ;  /* 0xfffffffc00f09947 */ /* 0x004fea000383ffff */
[----:B------:R-:W-:Y:S05]  /*15130*/  BRA `(.L_x_712) ;  /* 0xffffffb000887947 */ /* 0x000fea000383ffff */
.L_x_606:
[----:B------:R-:W0:Y:S01]  /*15140*/  S2R R3, SR_TID.X ;  /* 0x0000000000037919 */ /* 0x000e220000002100 */
[----:B------:R-:W-:Y:S01]  /*15150*/  BSSY B0, `(.L_x_713) ;  /* 0x000000a000007945 */ /* 0x000fe20003800000 */
[----:B------:R-:W-:Y:S01]  /*15160*/  MOV R12, RZ ;  /* 0x000000ff000c7202 */ /* 0x000fe20000000f00 */
[----:B------:R-:W-:Y:S02]  /*15170*/  IMAD.MOV.U32 R11, RZ, RZ, 0x1f ;  /* 0x0000001fff0b7424 */ /* 0x000fe400078e00ff */
[----:B------:R-:W-:Y:S01]  /*15180*/  IMAD.MOV.U32 R15, RZ, RZ, -0x1 ;  /* 0xffffffffff0f7424 */ /* 0x000fe200078e00ff */
[----:B0-----:R-:W-:-:S04]  /*15190*/  SHF.R.U32.HI R3, RZ, 0x5, R3 ;  /* 0x00000005ff037819 */ /* 0x001fc80000011603 */
[----:B------:R-:W-:-:S05]  /*151a0*/  LOP3.LUT R3, R3, 0x3, RZ, 0xc0, !PT ;  /* 0x0000000303037812 */ /* 0x000fca00078ec0ff */
[----:B------:R-:W-:-:S07]  /*151b0*/  IMAD.MOV.U32 R13, RZ, RZ, R3 ;  /* 0x000000ffff0d7224 */ /* 0x000fce00078e0003 */
[----:B-1----:R-:W-:Y:S05]  /*151c0*/  WARPSYNC.COLLECTIVE R15, `(.L_x_714) ;  /* 0x000000000f087348 */ /* 0x002fea0003c00000 */
[----:B------:R0:W2:Y:S02]  /*151d0*/  SHFL.IDX P6, R14, R13, R12, R11 ;  /* 0x0000000c0d0e7389 */ /* 0x0000a400000c000b */
[----:B012---:R-:W-:Y:S01]  /*151e0*/  ENDCOLLECTIVE ;  /* 0x000000000000791b */ /* 0x007fe20003800000 */
.L_x_714:
[----:B------:R-:W-:Y:S05]  /*151f0*/  BSYNC B0 ;  /* 0x0000000000007941 */ /* 0x000fea0003800000 */
.L_x_713:
[----:B------:R-:W-:Y:S05]  /*15200*/  BRA `(.L_x_715) ;  /* 0xffffffbc00847947 */ /* 0x000fea000383ffff */
.L_x_607:
[----:B------:R-:W-:Y:S01]  /*15210*/  BSSY B0, `(.L_x_716) ;  /* 0x0000006000007945 */ /* 0x000fe20003800000 */
[----:B------:R-:W-:-:S07]  /*15220*/  IMAD.MOV.U32 R15, RZ, RZ, -0x1 ;  /* 0xffffffffff0f7424 */ /* 0x000fce00078e00ff */
[----:B------:R-:W-:Y:S05]  /*15230*/  WARPSYNC.COLLECTIVE R15, `(.L_x_717) ;  /* 0x000000000f0c7348 */ /* 0x000fea0003c00000 */
[----:B------:R-:W-:Y:S02]  /*15240*/  ELECT P6, UR62, PT ;  /* 0x00000000003e782f */ /* 0x000fe400038c0000 */
[----:B------:R-:W-:Y:S01]  /*15250*/  MOV R14, UR62 ;  /* 0x0000003e000e7c02 */ /* 0x000fe20008000f00 */
[----:B------:R-:W-:Y:S10]  /*15260*/  ENDCOLLECTIVE ;  /* 0x000000000000791b */ /* 0x000ff40003800000 */
.L_x_717:
[----:B------:R-:W-:Y:S05]  /*15270*/  BSYNC B0 ;  /* 0x0000000000007941 */ /* 0x000fea0003800000 */
.L_x_716:
[----:B------:R-:W-:Y:S05]  /*15280*/  BRA `(.L_x_718) ;  /* 0xffffffbc007c7947 */ /* 0x000fea000383ffff */
.L_x_610:
[----:B0-----:R0:W1:Y:S02]  /*15290*/  SYNCS.PHASECHK.TRANS64.TRYWAIT P0, [R5+URZ+0x28c40], R7 ;  /* 0x028c4007050075a7 */ /* 0x001064000800017f */
[----:B-1----:R-:W-:Y:S05]  /*152a0*/  @!P0 NANOSLEEP.SYNCS 0x989680 ;  /* 0x009896800000895d */ /* 0x002fea0003900000 */
[----:B------:R-:W1:Y:S02]  /*152b0*/  @!P0 SYNCS.PHASECHK.TRANS64 P0, [R5+URZ+0x28c40], R7 ;  /* 0x028c4007050085a7 */ /* 0x000e64000800007f */
[----:B-1----:R-:W-:Y:S05]  /*152c0*/  @!P0 BRA `(.L_x_610) ;  /* 0xfffffffc00f08947 */ /* 0x002fea000383ffff */
[----:B------:R-:W-:Y:S05]  /*152d0*/  BRA `(.L_x_719) ;  /* 0xffffffbc00ec7947 */ /* 0x000fea000383ffff */
.L_x_613:
        /* <DEDUP_REMOVED lines=8> */
.L_x_616:
[----:B0-----:R0:W1:Y:S02]  /*15360*/  SYNCS.PHASECHK.TRANS64.TRYWAIT P0, [R2+URZ+0x28c60], R5 ;  /* 0x028c6005020075a7 */ /* 0x001064000800017f */
[----:B-1----:R-:W-:Y:S05]  /*15370*/  @!P0 NANOSLEEP.SYNCS 0x989680 ;  /* 0x009896800000895d */ /* 0x002fea0003900000 */
[----:B------:R-:W1:Y:S02]  /*15380*/  @!P0 SYNCS.PHASECHK.TRANS64 P0, [R2+URZ+0x28c60], R5 ;  /* 0x028c6005020085a7 */ /* 0x000e64000800007f */
[----:B-1----:R-:W-:Y:S05]  /*15390*/  @!P0 BRA `(.L_x_616) ;  /* 0xfffffffc00f08947 */ /* 0x002fea000383ffff */
[----:B------:R-:W-:Y:S05]  /*153a0*/  BRA `(.L_x_721) ;  /* 0xffffffc000e87947 */ /* 0x000fea000383ffff */
.L_x_625:
[----:B--2---:R2:W3:Y:S02]  /*153b0*/  SYNCS.PHASECHK.TRANS64.TRYWAIT P0, [R2+URZ+0x28c40], R7 ;  /* 0x028c4007020075a7 */ /* 0x0044e4000800017f */
[----:B---3--:R-:W-:Y:S05]  /*153c0*/  @!P0 NANOSLEEP.SYNCS 0x989680 ;  /* 0x009896800000895d */ /* 0x008fea0003900000 */
[----:B------:R-:W3:Y:S02]  /*153d0*/  @!P0 SYNCS.PHASECHK.TRANS64 P0, [R2+URZ+0x28c40], R7 ;  /* 0x028c4007020085a7 */ /* 0x000ee4000800007f */
[----:B---3--:R-:W-:Y:S05]  /*153e0*/  @!P0 BRA `(.L_x_625) ;  /* 0xfffffffc00f08947 */ /* 0x008fea000383ffff */
[----:B------:R-:W-:Y:S05]  /*153f0*/  BRA `(.L_x_722) ;  /* 0xffffffc800c07947 */ /* 0x000fea000383ffff */
.L_x_627:
[----:B0-----:R0:W3:Y:S02]  /*15400*/  SYNCS.PHASECHK.TRANS64.TRYWAIT P0, [R2+URZ+0x28c60], R7 ;  /* 0x028c6007020075a7 */ /* 0x0010e4000800017f */
[----:B---3--:R-:W-:Y:S05]  /*15410*/  @!P0 NANOSLEEP.SYNCS 0x989680 ;  /* 0x009896800000895d */ /* 0x008fea0003900000 */
[----:B------:R-:W3:Y:S02]  /*15420*/  @!P0 SYNCS.PHASECHK.TRANS64 P0, [R2+URZ+0x28c60], R7 ;  /* 0x028c6007020085a7 */ /* 0x000ee4000800007f */
[----:B---3--:R-:W-:Y:S05]  /*15430*/  @!P0 BRA `(.L_x_627) ;  /* 0xfffffffc00f08947 */ /* 0x008fea000383ffff */
[----:B------:R-:W-:Y:S05]  /*15440*/  BRA `(.L_x_723) ;  /* 0xffffffcc00307947 */ /* 0x000fea000383ffff */
.L_x_632:
[----:B---3--:R3:W4:Y:S02]  /*15450*/  SYNCS.PHASECHK.TRANS64.TRYWAIT P0, [R2+URZ+0x28c40], R3 ;  /* 0x028c4003020075a7 */ /* 0x008724000800017f */
[----:B----4-:R-:W-:Y:S05]  /*15460*/  @!P0 NANOSLEEP.SYNCS 0x989680 ;  /* 0x009896800000895d */ /* 0x010fea0003900000 */
[----:B------:R-:W4:Y:S02]  /*15470*/  @!P0 SYNCS.PHASECHK.TRANS64 P0, [R2+URZ+0x28c40], R3 ;  /* 0x028c4003020085a7 */ /* 0x000f24000800007f */
[----:B----4-:R-:W-:Y:S05]  /*15480*/  @!P0 BRA `(.L_x_632) ;  /* 0xfffffffc00f08947 */ /* 0x010fea000383ffff */
[----:B------:R-:W-:Y:S05]  /*15490*/  BRA `(.L_x_724) ;  /* 0xffffffd000cc7947 */ /* 0x000fea000383ffff */
.L_x_634:
[----:B0-----:R0:W2:Y:S02]  /*154a0*/  SYNCS.PHASECHK.TRANS64.TRYWAIT P1, [R2+URZ+0x28c60], R3 ;  /* 0x028c6003020075a7 */ /* 0x0010a4000802017f */
[----:B--2---:R-:W-:Y:S05]  /*154b0*/  @!P1 NANOSLEEP.SYNCS 0x989680 ;  /* 0x009896800000995d */ /* 0x004fea0003900000 */
[----:B------:R-:W2:Y:S02]  /*154c0*/  @!P1 SYNCS.PHASECHK.TRANS64 P1, [R2+URZ+0x28c60], R3 ;  /* 0x028c6003020095a7 */ /* 0x000ea4000802007f */
[----:B--2---:R-:W-:Y:S05]  /*154d0*/  @!P1 BRA `(.L_x_634) ;  /* 0xfffffffc00f09947 */ /* 0x004fea000383ffff */
[----:B------:R-:W-:Y:S05]  /*154e0*/  BRA `(.L_x_725) ;  /* 0xffffffd400387947 */ /* 0x000fea000383ffff */
.L_x_639:
[----:B----4-:R4:W0:Y:S02]  /*154f0*/  SYNCS.PHASECHK.TRANS64.TRYWAIT P0, [R2+URZ+0x28c40], R3 ;  /* 0x028c4003020075a7 */ /* 0x010824000800017f */
[----:B0-----:R-:W-:Y:S05]  /*15500*/  @!P0 NANOSLEEP.SYNCS 0x989680 ;  /* 0x009896800000895d */ /* 0x001fea0003900000 */
[----:B------:R-:W0:Y:S02]  /*15510*/  @!P0 SYNCS.PHASECHK.TRANS64 P0, [R2+URZ+0x28c40], R3 ;  /* 0x028c4003020085a7 */ /* 0x000e24000800007f */
[----:B0-----:R-:W-:Y:S05]  /*15520*/  @!P0 BRA `(.L_x_639) ;  /* 0xfffffffc00f08947 */ /* 0x001fea000383ffff */
[----:B------:R-:W-:Y:S05]  /*15530*/  BRA `(.L_x_726) ;  /* 0xffffffd800b47947 */ /* 0x000fea000383ffff */
.L_x_641:
[----:B0-----:R0:W2:Y:S02]  /*15540*/  SYNCS.PHASECHK.TRANS64.TRYWAIT P1, [R2+URZ+0x28c60], R3 ;  /* 0x028c6003020075a7 */ /* 0x0010a4000802017f */
[----:B--2---:R-:W-:Y:S05]  /*15550*/  @!P1 NANOSLEEP.SYNCS 0x989680 ;  /* 0x009896800000995d */ /* 0x004fea0003900000 */
[----:B------:R-:W2:Y:S02]  /*15560*/  @!P1 SYNCS.PHASECHK.TRANS64 P1, [R2+URZ+0x28c60], R3 ;  /* 0x028c6003020095a7 */ /* 0x000ea4000802007f */
[----:B--2---:R-:W-:Y:S05]  /*15570*/  @!P1 BRA `(.L_x_641) ;  /* 0xfffffffc00f09947 */ /* 0x004fea000383ffff */
[----:B------:R-:W-:Y:S05]  /*15580*/  BRA `(.L_x_727) ;  /* 0xffffffdc00247947 */ /* 0x000fea000383ffff */
.L_x_646:
[----:B------:R-:W-:Y:S01]  /*15590*/  BSSY B0, `(.L_x_728) ;  /* 0x0000008000007945 */ /* 0x000fe20003800000 */
[----:B0-----:R-:W-:Y:S02]  /*155a0*/  IMAD.MOV.U32 R13, RZ, RZ, R16 ;  /* 0x000000ffff0d7224 */ /* 0x001fe400078e0010 */
[----:B------:R-:W-:Y:S02]  /*155b0*/  IMAD.MOV.U32 R12, RZ, RZ, RZ ;  /* 0x000000ffff0c7224 */ /* 0x000fe400078e00ff */
[----:B--2---:R-:W-:Y:S02]  /*155c0*/  IMAD.MOV.U32 R11, RZ, RZ, 0x1f ;  /* 0x0000001fff0b7424 */ /* 0x004fe400078e00ff */
[----:B------:R-:W-:-:S07]  /*155d0*/  IMAD.MOV.U32 R15, RZ, RZ, -0x1 ;  /* 0xffffffffff0f7424 */ /* 0x000fce00078e00ff */
[----:B-1-3--:R-:W-:Y:S05]  /*155e0*/  WARPSYNC.COLLECTIVE R15, `(.L_x_729) ;  /* 0x000000000f087348 */ /* 0x00afea0003c00000 */
[----:B------:R0:W2:Y:S02]  /*155f0*/  SHFL.IDX P6, R14, R13, R12, R11 ;  /* 0x0000000c0d0e7389 */ /* 0x0000a400000c000b */
[----:B0123--:R-:W-:Y:S01]  /*15600*/  ENDCOLLECTIVE ;  /* 0x000000000000791b */ /* 0x00ffe20003800000 */
.L_x_729:
[----:B------:R-:W-:Y:S05]  /*15610*/  BSYNC B0 ;  /* 0x0000000000007941 */ /* 0x000fea0003800000 */
.L_x_728:
[----:B------:R-:W-:Y:S01]  /*15620*/  MOV R13, R16 ;  /* 0x00000010000d7202 */ /* 0x000fe20000000f00 */
[----:B------:R-:W-:Y:S02]  /*15630*/  IMAD.MOV.U32 R12, RZ, RZ, 0x1 ;  /* 0x00000001ff0c7424 */ /* 0x000fe400078e00ff */
[----:B------:R-:W-:Y:S02]  /*15640*/  IMAD.MOV.U32 R11, RZ, RZ, 0x1f ;  /* 0x0000001fff0b7424 */ /* 0x000fe400078e00ff */
[----:B------:R-:W-:Y:S02]  /*15650*/  IMAD.MOV.U32 R15, RZ, RZ, -0x1 ;  /* 0xffffffffff0f7424 */ /* 0x000fe400078e00ff */
[----:B------:R-:W-:-:S07]  /*15660*/  IMAD.MOV.U32 R4, RZ, RZ, R14 ;  /* 0x000000ffff047224 */ /* 0x000fce00078e000e */
[----:B------:R-:W-:Y:S05]  /*15670*/  WARPSYNC.COLLECTIVE R15, `(.L_x_730) ;  /* 0x000000000f087348 */ /* 0x000fea0003c00000 */
[----:B------:R0:W1:Y:S02]  /*15680*/  SHFL.IDX P6, R14, R13, R12, R11 ;  /* 0x0000000c0d0e7389 */ /* 0x00006400000c000b */
[----:B01----:R-:W-:Y:S01]  /*15690*/  ENDCOLLECTIVE ;  /* 0x000000000000791b */ /* 0x003fe20003800000 */
.L_x_730:
[----:B------:R-:W-:Y:S01]  /*156a0*/  IMAD.MOV.U32 R6, RZ, RZ, R14 ;  /* 0x000000ffff067224 */ /* 0x000fe200078e000e */
[----:B------:R-:W-:Y:S06]  /*156b0*/  BRA `(.L_x_731) ;  /* 0xffffffe000647947 */ /* 0x000fec000383ffff */
.L_x_649:
[----:B------:R-:W-:Y:S01]  /*156c0*/  BSSY B0, `(.L_x_732) ;  /* 0x0000008000007945 */ /* 0x000fe20003800000 */
[----:B-----5:R-:W-:Y:S02]  /*156d0*/  IMAD.MOV.U32 R13, RZ, RZ, R17 ;  /* 0x000000ffff0d7224 */ /* 0x020fe400078e0011 */
[----:B------:R-:W-:Y:S02]  /*156e0*/  IMAD.MOV.U32 R12, RZ, RZ, 0x1 ;  /* 0x00000001ff0c7424 */ /* 0x000fe400078e00ff */
[----:B--2---:R-:W-:Y:S02]  /*156f0*/  IMAD.MOV.U32 R11, RZ, RZ, RZ ;  /* 0x000000ffff0b7224 */ /* 0x004fe400078e00ff */
[----:B------:R-:W-:-:S07]  /*15700*/  IMAD.MOV.U32 R15, RZ, RZ, -0x1 ;  /* 0xffffffffff0f7424 */ /* 0x000fce00078e00ff */
[----:B0--34-:R-:W-:Y:S05]  /*15710*/  WARPSYNC.COLLECTIVE R15, `(.L_x_733) ;  /* 0x000000000f087348 */ /* 0x019fea0003c00000 */
[----:B------:R1:W2:Y:S02]  /*15720*/  SHFL.UP P6, R14, R13, R12, R11 ;  /* 0x0400000c0d0e7389 */ /* 0x0002a400000c000b */
[----:B01234-:R-:W-:Y:S01]  /*15730*/  ENDCOLLECTIVE ;  /* 0x000000000000791b */ /* 0x01ffe20003800000 */
.L_x_733:
[----:B------:R-:W-:Y:S05]  /*15740*/  BSYNC B0 ;  /* 0x0000000000007941 */ /* 0x000fea0003800000 */
.L_x_732:
[----:B------:R-:W-:Y:S01]  /*15750*/  ISETP.NE.AND P0, PT, R8, RZ, PT ;  /* 0x000000ff0800720c */ /* 0x000fe20003f05270 */
[----:B------:R-:W-:Y:S02]  /*15760*/  IMAD.MOV.U32 R12, RZ, RZ, 0x2 ;  /* 0x00000002ff0c7424 */ /* 0x000fe400078e00ff */
[----:B------:R-:W-:Y:S01]  /*15770*/  IMAD.MOV.U32 R11, RZ, RZ, RZ ;  /* 0x000000ffff0b7224 */ /* 0x000fe200078e00ff */
[----:B------:R-:W-:Y:S01]  /*15780*/  SEL R14, R14, RZ, P0 ;  /* 0x000000ff0e0e7207 */ /* 0x000fe20000000000 */
[----:B------:R-:W-:Y:S01]  /*15790*/  IMAD.MOV.U32 R15, RZ, RZ, -0x1 ;  /* 0xffffffffff0f7424 */ /* 0x000fe200078e00ff */
[----:B------:R-:W-:Y:S02]  /*157a0*/  ISETP.GE.U32.AND P0, PT, R8, 0x2, PT ;  /* 0x000000020800780c */ /* 0x000fe40003f06070 */
[----:B------:R-:W-:-:S11]  /*157b0*/  IADD3 R13, R17, R14, RZ ;  /* 0x0000000e110d7210 */ /* 0x000fd60007ffe0ff */
[----:B------:R-:W-:Y:S05]  /*157c0*/  WARPSYNC.COLLECTIVE R15, `(.L_x_734) ;  /* 0x000000000f087348 */ /* 0x000fea0003c00000 */
[----:B------:R0:W1:Y:S02]  /*157d0*/  SHFL.UP P6, R14, R13, R12, R11 ;  /* 0x0400000c0d0e7389 */ /* 0x00006400000c000b */
[----:B01----:R-:W-:Y:S01]  /*157e0*/  ENDCOLLECTIVE ;  /* 0x000000000000791b */ /* 0x003fe20003800000 */
.L_x_734:
        /* <DEDUP_REMOVED lines=8> */
.L_x_735:
        /* <DEDUP_REMOVED lines=8> */
.L_x_736:
        /* <DEDUP_REMOVED lines=8> */
.L_x_737:
[----:B------:R-:W-:Y:S02]  /*15970*/  IMAD.MOV.U32 R12, RZ, RZ, 0x1f ;  /* 0x0000001fff0c7424 */ /* 0x000fe400078e00ff */
[----:B------:R-:W-:Y:S01]  /*15980*/  IMAD.MOV.U32 R11, RZ, RZ, 0x1f ;  /* 0x0000001fff0b7424 */ /* 0x000fe200078e00ff */
[----:B------:R-:W-:-:S05]  /*15990*/  SEL R2, R14, RZ, P0 ;  /* 0x000000ff0e027207 */ /* 0x000fca0000000000 */
[----:B------:R-:W-:-:S04]  /*159a0*/  IMAD.IADD R2, R7, 0x1, R2 ;  /* 0x0000000107027824 */ /* 0x000fc800078e0202 */
[----:B------:R-:W-:-:S07]  /*159b0*/  IMAD.MOV.U32 R13, RZ, RZ, R2 ;  /* 0x000000ffff0d7224 */ /* 0x000fce00078e0002 */
[----:B------:R-:W-:Y:S05]  /*159c0*/  WARPSYNC.COLLECTIVE R15, `(.L_x_738) ;  /* 0x000000000f087348 */ /* 0x000fea0003c00000 */
[----:B------:R0:W1:Y:S02]  /*159d0*/  SHFL.IDX P6, R14, R13, R12, R11 ;  /* 0x0000000c0d0e7389 */ /* 0x00006400000c000b */
[----:B01----:R-:W-:Y:S01]  /*159e0*/  ENDCOLLECTIVE ;  /* 0x000000000000791b */ /* 0x003fe20003800000 */
.L_x_738:
[----:B------:R-:W-:Y:S05]  /*159f0*/  BRA `(.L_x_739) ;  /* 0xffffffe000287947 */ /* 0x000fea000383ffff */
.L_x_654:
[----:B------:R-:W-:Y:S01]  /*15a00*/  BSSY B0, `(.L_x_740) ;  /* 0x0000008000007945 */ /* 0x000fe20003800000 */
[----:B-----5:R-:W-:Y:S01]  /*15a10*/  IMAD.MOV.U32 R13, RZ, RZ, R17 ;  /* 0x000000ffff0d7224 */ /* 0x020fe200078e0011 */
[----:B------:R-:W-:Y:S01]  /*15a20*/  MOV R12, 0x1 ;  /* 0x00000001000c7802 */ /* 0x000fe20000000f00 */
[----:B--2---:R-:W-:Y:S02]  /*15a30*/  IMAD.MOV.U32 R11, RZ, RZ, RZ ;  /* 0x000000ffff0b7224 */ /* 0x004fe400078e00ff */
[----:B------:R-:W-:-:S07]  /*15a40*/  IMAD.MOV.U32 R15, RZ, RZ, -0x1 ;  /* 0xffffffffff0f7424 */ /* 0x000fce00078e00ff */
[----:B0-----:R-:W-:Y:S05]  /*15a50*/  WARPSYNC.COLLECTIVE R15, `(.L_x_741) ;  /* 0x000000000f087348 */ /* 0x001fea0003c00000 */
[----:B------:R1:W2:Y:S02]  /*15a60*/  SHFL.UP P6, R14, R13, R12, R11 ;  /* 0x0400000c0d0e7389 */ /* 0x0002a400000c000b */
[----:B012---:R-:W-:Y:S01]  /*15a70*/  ENDCOLLECTIVE ;  /* 0x000000000000791b */ /* 0x007fe20003800000 */
.L_x_741:
[----:B------:R-:W-:Y:S05]  /*15a80*/  BSYNC B0 ;  /* 0x0000000000007941 */ /* 0x000fea0003800000 */
.L_x_740:
        /* <DEDUP_REMOVED lines=10> */
.L_x_742:
        /* <DEDUP_REMOVED lines=8> */
.L_x_743:
        /* <DEDUP_REMOVED lines=8> */
.L_x_744:
        /* <DEDUP_REMOVED lines=8> */
.L_x_745:
[----:B------:R-:W-:Y:S01]  /*15cb0*/  MOV R12, 0x1f ;  /* 0x0000001f000c7802 */ /* 0x000fe20000000f00 */
[----:B------:R-:W-:Y:S01]  /*15cc0*/  IMAD.MOV.U32 R11, RZ, RZ, 0x1f ;  /* 0x0000001fff0b7424 */ /* 0x000fe200078e00ff */
[----:B------:R-:W-:-:S05]  /*15cd0*/  SEL R2, R14, RZ, P0 ;  /* 0x000000ff0e027207 */ /* 0x000fca0000000000 */
[----:B------:R-:W-:-:S04]  /*15ce0*/  IMAD.IADD R2, R7, 0x1, R2 ;  /* 0x0000000107027824 */ /* 0x000fc800078e0202 */
[----:B------:R-:W-:-:S07]  /*15cf0*/  IMAD.MOV.U32 R13, RZ, RZ, R2 ;  /* 0x000000ffff0d7224 */ /* 0x000fce00078e0002 */
[----:B------:R-:W-:Y:S05]  /*15d00*/  WARPSYNC.COLLECTIVE R15, `(.L_x_746) ;  /* 0x000000000f087348 */ /* 0x000fea0003c00000 */
[----:B------:R0:W1:Y:S02]  /*15d10*/  SHFL.IDX P6, R14, R13, R12, R11 ;  /* 0x0000000c0d0e7389 */ /* 0x00006400000c000b */
[----:B01----:R-:W-:Y:S01]  /*15d20*/  ENDCOLLECTIVE ;  /* 0x000000000000791b */ /* 0x003fe20003800000 */
.L_x_746:
[----:B------:R-:W-:Y:S05]  /*15d30*/  BRA `(.L_x_747) ;  /* 0xffffffe0000c7947 */ /* 0x000fea000383ffff */
.L_x_656:
[----:B------:R-:W-:Y:S01]  /*15d40*/  BSSY B0, `(.L_x_748) ;  /* 0x0000006000007945 */ /* 0x000fe20003800000 */
[----:B------:R-:W-:Y:S01]  /*15d50*/  PLOP3.LUT P6, PT, P6, PT, PT, 0x8, 0x0 ;  /* 0x000000000000781c */ /* 0x000fe200037ce170 */
[----:B------:R-:W-:-:S12]  /*15d60*/  IMAD.MOV.U32 R15, RZ, RZ, -0x1 ;  /* 0xffffffffff0f7424 */ /* 0x000fd800078e00ff */
[----:B0-2---:R-:W-:Y:S05]  /*15d70*/  WARPSYNC.COLLECTIVE R15, `(.L_x_749) ;  /* 0x000000000f087348 */ /* 0x005fea0003c00000 */
[----:B------:R-:W-:Y:S01]  /*15d80*/  VOTE.ANY R14, PT, P6 ;  /* 0x00000000000e7806 */ /* 0x000fe200030e0100 */
[----:B0-2---:R-:W-:Y:S06]  /*15d90*/  ENDCOLLECTIVE ;  /* 0x000000000000791b */ /* 0x005fec0003800000 */
.L_x_749:
[----:B------:R-:W-:Y:S05]  /*15da0*/  BSYNC B0 ;  /* 0x0000000000007941 */ /* 0x000fea0003800000 */
.L_x_748:
[----:B------:R-:W-:Y:S02]  /*15db0*/  IMAD.MOV.U32 R3, RZ, RZ, R14 ;  /* 0x000000ffff037224 */ /* 0x000fe400078e000e */
[----:B------:R-:W-:Y:S02]  /*15dc0*/  IMAD.MOV.U32 R13, RZ, RZ, R17 ;  /* 0x000000ffff0d7224 */ /* 0x000fe400078e0011 */
[----:B------:R-:W0:Y:S01]  /*15dd0*/  POPC R5, R3 ;  /* 0x0000000300057309 */ /* 0x000e220000000000 */
[----:B------:R-:W-:Y:S02]  /*15de0*/  IMAD.MOV.U32 R11, RZ, RZ, 0x1f ;  /* 0x0000001fff0b7424 */ /* 0x000fe400078e00ff */
[----:B------:R-:W-:Y:S02]  /*15df0*/  IMAD.MOV.U32 R15, RZ, RZ, -0x1 ;  /* 0xffffffffff0f7424 */ /* 0x000fe400078e00ff */
[----:B0-----:R-:W-:-:S07]  /*15e00*/  IMAD.MOV.U32 R12, RZ, RZ, R5 ;  /* 0x000000ffff0c7224 */ /* 0x001fce00078e0005 */
[----:B------:R-:W-:Y:S05]  /*15e10*/  WARPSYNC.COLLECTIVE R15, `(.L_x_750) ;  /* 0x000000000f087348 */ /* 0x000fea0003c00000 */
[----:B------:R0:W1:Y:S02]  /*15e20*/  SHFL.IDX P6, R14, R13, R12, R11 ;  /* 0x0000000c0d0e7389 */ /* 0x00006400000c000b */
[----:B01----:R-:W-:Y:S01]  /*15e30*/  ENDCOLLECTIVE ;  /* 0x000000000000791b */ /* 0x003fe20003800000 */
.L_x_750:
[----:B------:R-:W-:Y:S01]  /*15e40*/  IMAD.MOV.U32 R17, RZ, RZ, R14 ;  /* 0x000000ffff117224 */ /* 0x000fe200078e000e */
[----:B------:R-:W-:Y:S06]  /*15e50*/  BRA `(.L_x_751) ;  /* 0xffffffdc00fc7947 */ /* 0x000fec000383ffff */
.L_x_658:
[----:B------:R-:W-:Y:S01]  /*15e60*/  BSSY B0, `(.L_x_752) ;  /* 0x0000007000007945 */ /* 0x000fe20003800000 */
[----:B------:R-:W-:Y:S01]  /*15e70*/  MOV R13, R2 ;  /* 0x00000002000d7202 */ /* 0x000fe20000000f00 */
[----:B--2---:R-:W-:Y:S02]  /*15e80*/  IMAD.MOV.U32 R11, RZ, RZ, 0x1f ;  /* 0x0000001fff0b7424 */ /* 0x004fe400078e00ff */
[----:B------:R-:W-:-:S07]  /*15e90*/  IMAD.MOV.U32 R15, RZ, RZ, -0x1 ;  /* 0xffffffffff0f7424 */ /* 0x000fce00078e00ff */
[----:B01-3--:R-:W-:Y:S05]  /*15ea0*/  WARPSYNC.COLLECTIVE R15, `(.L_x_753) ;  /* 0x000000000f087348 */ /* 0x00bfea0003c00000 */
[----:B------:R2:W4:Y:S02]  /*15eb0*/  SHFL.IDX P6, R14, R13, R12, R11 ;  /* 0x0000000c0d0e7389 */ /* 0x00052400000c000b */
[----:B01234-:R-:W-:Y:S01]  /*15ec0*/  ENDCOLLECTIVE ;  /* 0x000000000000791b */ /* 0x01ffe20003800000 */
.L_x_753:
[----:B------:R-:W-:Y:S05]  /*15ed0*/  BSYNC B0 ;  /* 0x0000000000007941 */ /* 0x000fea0003800000 */
.L_x_752:
[----:B------:R-:W-:Y:S05]  /*15ee0*/  BRA `(.L_x_657) ;  /* 0xffffffdc00f47947 */ /* 0x000fea000383ffff */
.L_x_662:
[----:B0-----:R0:W1:Y:S02]  /*15ef0*/  SYNCS.PHASECHK.TRANS64.TRYWAIT P0, [R0+URZ+0x28c20], R3 ;  /* 0x028c2003000075a7 */ /* 0x001064000800017f */
[----:B-1----:R-:W-:Y:S05]  /*15f00*/  @!P0 NANOSLEEP.SYNCS 0x989680 ;  /* 0x009896800000895d */ /* 0x002fea0003900000 */
[----:B------:R-:W1:Y:S02]  /*15f10*/  @!P0 SYNCS.PHASECHK.TRANS64 P0, [R0+URZ+0x28c20], R3 ;  /* 0x028c2003000085a7 */ /* 0x000e64000800007f */
[----:B-1----:R-:W-:Y:S05]  /*15f20*/  @!P0 BRA `(.L_x_662) ;  /* 0xfffffffc00f08947 */ /* 0x002fea000383ffff */
[----:B------:R-:W-:Y:S05]  /*15f30*/  BRA `(.L_x_754) ;  /* 0xffffffe000d87947 */ /* 0x000fea000383ffff */
.L_x_663:
[----:B------:R-:W1:Y:S01]  /*15f40*/  S2R R2, SR_TID.X ;  /* 0x0000000000027919 */ /* 0x000e620000002100 */
[----:B------:R-:W-:Y:S01]  /*15f50*/  BSSY B0, `(.L_x_755) ;  /* 0x000000a000007945 */ /* 0x000fe20003800000 */
[----:B------:R-:W-:Y:S02]  /*15f60*/  IMAD.MOV.U32 R12, RZ, RZ, RZ ;  /* 0x000000ffff0c7224 */ /* 0x000fe400078e00ff */
[----:B--2---:R-:W-:Y:S02]  /*15f70*/  IMAD.MOV.U32 R11, RZ, RZ, 0x1f ;  /* 0x0000001fff0b7424 */ /* 0x004fe400078e00ff */
[----:B------:R-:W-:Y:S01]  /*15f80*/  IMAD.MOV.U32 R15, RZ, RZ, -0x1 ;  /* 0xffffffffff0f7424 */ /* 0x000fe200078e00ff */
[----:B-1----:R-:W-:-:S04]  /*15f90*/  SHF.R.U32.HI R2, RZ, 0x5, R2 ;  /* 0x00000005ff027819 */ /* 0x002fc80000011602 */
[----:B------:R-:W-:-:S05]  /*15fa0*/  LOP3.LUT R2, R2, 0x3, RZ, 0xc0, !PT ;  /* 0x0000000302027812 */ /* 0x000fca00078ec0ff */
[----:B------:R-:W-:-:S07]  /*15fb0*/  IMAD.MOV.U32 R13, RZ, RZ, R2 ;  /* 0x000000ffff0d7224 */ /* 0x000fce00078e0002 */
[----:B0-----:R-:W-:Y:S05]  /*15fc0*/  WARPSYNC.COLLECTIVE R15, `(.L_x_756) ;  /* 0x000000000f087348 */ /* 0x001fea0003c00000 */
[----:B------:R1:W2:Y:S02]  /*15fd0*/  SHFL.IDX P6, R14, R13, R12, R11 ;  /* 0x0000000c0d0e7389 */ /* 0x0002a400000c000b */
[----:B012---:R-:W-:Y:S01]  /*15fe0*/  ENDCOLLECTIVE ;  /* 0x000000000000791b */ /* 0x007fe20003800000 */
.L_x_756:
[----:B------:R-:W-:Y:S05]  /*15ff0*/  BSYNC B0 ;  /* 0x0000000000007941 */ /* 0x000fea0003800000 */
.L_x_755:
[----:B------:R-:W-:Y:S05]  /*16000*/  BRA `(.L_x_757) ;  /* 0xffffffe000c07947 */ /* 0x000fea000383ffff */
.L_x_664:
[----:B------:R-:W-:Y:S01]  /*16010*/  BSSY B0, `(.L_x_758) ;  /* 0x0000006000007945 */ /* 0x000fe20003800000 */
[----:B------:R-:W-:-:S07]  /*16020*/  IMAD.MOV.U32 R15, RZ, RZ, -0x1 ;  /* 0xffffffffff0f7424 */ /* 0x000fce00078e00ff */
[----:B012---:R-:W-:Y:S05]  /*16030*/  WARPSYNC.COLLECTIVE R15, `(.L_x_759) ;  /* 0x000000000f0c7348 */ /* 0x007fea0003c00000 */
[----:B------:R-:W-:Y:S02]  /*16040*/  ELECT P6, UR62, PT ;  /* 0x00000000003e782f */ /* 0x000fe400038c0000 */
[----:B------:R-:W-:Y:S01]  /*16050*/  MOV R14, UR62 ;  /* 0x0000003e000e7c02 */ /* 0x000fe20008000f00 */
[----:B012---:R-:W-:Y:S10]  /*16060*/  ENDCOLLECTIVE ;  /* 0x000000000000791b */ /* 0x007ff40003800000 */
.L_x_759:
[----:B------:R-:W-:Y:S05]  /*16070*/  BSYNC B0 ;  /* 0x0000000000007941 */ /* 0x000fea0003800000 */
.L_x_758:
[----:B------:R-:W-:Y:S05]  /*16080*/  BRA `(.L_x_760) ;  /* 0xffffffe000b47947 */ /* 0x000fea000383ffff */
.L_x_666:
[----:B0-----:R0:W1:Y:S02]  /*16090*/  SYNCS.PHASECHK.TRANS64.TRYWAIT P0, [R6+URZ], R5 ;  /* 0x00000005060075a7 */ /* 0x001064000800017f */
[----:B-1----:R-:W-:Y:S05]  /*160a0*/  @!P0 NANOSLEEP.SYNCS 0x989680 ;  /* 0x009896800000895d */ /* 0x002fea0003900000 */
[----:B------:R-:W1:Y:S02]  /*160b0*/  @!P0 SYNCS.PHASECHK.TRANS64 P0, [R6+URZ], R5 ;  /* 0x00000005060085a7 */ /* 0x000e64000800007f */
[----:B-1----:R-:W-:Y:S05]  /*160c0*/  @!P0 BRA `(.L_x_666) ;  /* 0xfffffffc00f08947 */ /* 0x002fea000383ffff */
[----:B------:R-:W-:Y:S05]  /*160d0*/  BRA `(.L_x_761) ;  /* 0xffffffe000f07947 */ /* 0x000fea000383ffff */
.L_x_667:
[----:B-1----:R1:W3:Y:S02]  /*160e0*/  SYNCS.PHASECHK.TRANS64.TRYWAIT P0, [R7+URZ], R2 ;  /* 0x00000002070075a7 */ /* 0x0022e4000800017f */
[----:B---3--:R-:W-:Y:S05]  /*160f0*/  @!P0 NANOSLEEP.SYNCS 0x989680 ;  /* 0x009896800000895d */ /* 0x008fea0003900000 */
[----:B------:R-:W3:Y:S02]  /*16100*/  @!P0 SYNCS.PHASECHK.TRANS64 P0, [R7+URZ], R2 ;  /* 0x00000002070085a7 */ /* 0x000ee4000800007f */
[----:B---3--:R-:W-:Y:S05]  /*16110*/  @!P0 BRA `(.L_x_667) ;  /* 0xfffffffc00f08947 */ /* 0x008fea000383ffff */
[----:B------:R-:W-:Y:S05]  /*16120*/  BRA `(.L_x_762) ;  /* 0xffffffe000e47947 */ /* 0x000fea000383ffff */
.L_x_669:
[----:B---3--:R3:W4:Y:S02]  /*16130*/  SYNCS.PHASECHK.TRANS64.TRYWAIT P0, [R4+URZ], R5 ;  /* 0x00000005040075a7 */ /* 0x008724000800017f */
[----:B----4-:R-:W-:Y:S05]  /*16140*/  @!P0 NANOSLEEP.SYNCS 0x989680 ;  /* 0x009896800000895d */ /* 0x010fea0003900000 */
[----:B------:R-:W4:Y:S02]  /*16150*/  @!P0 SYNCS.PHASECHK.TRANS64 P0, [R4+URZ], R5 ;  /* 0x00000005040085a7 */ /* 0x000f24000800007f */
[----:B----4-:R-:W-:Y:S05]  /*16160*/  @!P0 BRA `(.L_x_669) ;  /* 0xfffffffc00f08947 */ /* 0x010fea000383ffff */
[----:B------:R-:W-:Y:S05]  /*16170*/  BRA `(.L_x_763) ;  /* 0xffffffe000ec7947 */ /* 0x000fea000383ffff */
.L_x_764:
        /* <DEDUP_REMOVED lines=16> */
.L_x_4552:


//--------------------- .text._ZN7cutlass13device_kernelIN5flash11enable_sm90INS1_16FlashAttnFwdSm90INS1_25CollectiveMainloopFwdSm90ILi2EN4cute5tupleIJNS5_1CILi1EEES8_S8_EEENS6_IJNS7_ILi64EEESA_SA_EEELi512ENS_10bfloat16_tEfNS_4arch4Sm90ELb0ELb0ELb0ELb1ELb0ELb0ELb1ELb0ELb0ELb0ELb0ELb0EEENS1_21CollectiveEpilogueFwdINS6_IJSA_NS7_ILi512EEESA_EEES9_SC_SE_Li256ELb1ELb0ELb0ELb0EEENS1_36VarlenDynamicPersistentTileSchedulerILi64ELi64ELi256ELi32ELb0ELb0ELb1ELb0ELb1ELb1EEEEEEEEEvNT_6ParamsE --------------------------
	.section	.text._ZN7cutlass13device_kernelIN5flash11enable_sm90INS1_16FlashAttnFwdSm90INS1_25CollectiveMainloopFwdSm90ILi2EN4cute5tupleIJNS5_1CILi1EEES8_S8_EEENS6_IJNS7_ILi64EEESA_SA_EEELi512ENS_10bfloat16_tEfNS_4arch4Sm90ELb0ELb0ELb0ELb1ELb0ELb0ELb1ELb0ELb0ELb0ELb0ELb0EEENS1_21CollectiveEpilogueFwdINS6_IJSA_NS7_ILi512EEESA_EEES9_SC_SE_Li256ELb1ELb0ELb0ELb0EEENS1_36VarlenDynamicPersistentTileSchedulerILi64ELi64ELi256ELi32ELb0ELb0ELb1ELb0ELb1ELb1EEEEEEEEEvNT_6ParamsE,"ax",@progbits
	.align	128
.text._ZN7cutlass13device_kernelIN5flash11enable_sm90INS1_16FlashAttnFwdSm90INS1_25CollectiveMainloopFwdSm90ILi2EN4cute5tupleIJNS5_1CILi1EEES8_S8_EEENS6_IJNS7_ILi64EEESA_SA_EEELi512ENS_10bfloat16_tEfNS_4arch4Sm90ELb0ELb0ELb0ELb1ELb0ELb0ELb1ELb0ELb0ELb0ELb0ELb0EEENS1_21CollectiveEpilogueFwdINS6_IJSA_NS7_ILi512EEESA_EEES9_SC_SE_Li256ELb1ELb0ELb0ELb0EEENS1_36VarlenDynamicPersistentTileSchedulerILi64ELi64ELi256ELi32ELb0ELb0ELb1ELb0ELb1ELb1EEEEEEEEEvNT_6ParamsE:
        .type           _ZN7cutlass13device_kernelIN5flash11enable_sm90INS1_16FlashAttnFwdSm90INS1_25CollectiveMainloopFwdSm90ILi2EN4cute5tupleIJNS5_1CILi1EEES8_S8_EEENS6_IJNS7_ILi64EEESA_SA_EEELi512ENS_10bfloat16_tEfNS_4arch4Sm90ELb0ELb0ELb0ELb1ELb0ELb0ELb1ELb0ELb0ELb0ELb0ELb0EEENS1_21CollectiveEpilogueFwdINS6_IJSA_NS7_ILi512EEESA_EEES9_SC_SE_Li256ELb1ELb0ELb0ELb0EEENS1_36VarlenDynamicPersistentTileSchedulerILi64ELi64ELi256ELi32ELb0ELb0ELb1ELb0ELb1ELb1EEEEEEEEEvNT_6ParamsE,@function
        .size           _ZN7cutlass13device_kernelIN5flash11enable_sm90INS1_16FlashAttnFwdSm90INS1_25CollectiveMainloopFwdSm90ILi2EN4cute5tupleIJNS5_1CILi1EEES8_S8_EEENS6_IJNS7_ILi64EEESA_SA_EEELi512ENS_10bfloat16_tEfNS_4arch4Sm90ELb0ELb0ELb0ELb1ELb0ELb0ELb1ELb0ELb0ELb0ELb0ELb0EEENS1_21CollectiveEpilogueFwdINS6_IJSA_NS7_ILi512EEESA_EEES9_SC_SE_Li256ELb1ELb0ELb0ELb0EEENS1_36VarlenDynamicPersistentTileSchedulerILi64ELi64ELi256ELi32ELb0ELb0ELb1ELb0ELb1ELb1EEEEEEEEEvNT_6ParamsE,(.L_x_4553 - _ZN7cutlass13device_kernelIN5flash11enable_sm90INS1_16FlashAttnFwdSm90INS1_25CollectiveMainloopFwdSm90ILi2EN4cute5tupleIJNS5_1CILi1EEES8_S8_EEENS6_IJNS7_ILi64EEESA_SA_EEELi512ENS_10bfloat16_tEfNS_4arch4Sm90ELb0ELb0ELb0ELb1ELb0ELb0ELb1ELb0ELb0ELb0ELb0ELb0EEENS1_21CollectiveEpilogueFwdINS6_IJSA_NS7_ILi512EEESA_EEES9_SC_SE_Li256ELb1ELb0ELb0ELb0EEENS1_36VarlenDynamicPersistentTileSchedulerILi64ELi64ELi256ELi32ELb0ELb0ELb1ELb0ELb1ELb1EEEEEEEEEvNT_6ParamsE)
        .other          _ZN7cutlass13device_kernelIN5flash11enable_sm90INS1_16FlashAttnFwdSm90INS1_25CollectiveMainloopFwdSm90ILi2EN4cute5tupleIJNS5_1CILi1EEES8_S8_EEENS6_IJNS7_ILi64EEESA_SA_EEELi512ENS_10bfloat16_tEfNS_4arch4Sm90ELb0ELb0ELb0ELb1ELb0ELb0ELb1ELb0ELb0ELb0ELb0ELb0EEENS1_21CollectiveEpilogueFwdINS6_IJSA_NS7_ILi512EEESA_EEES9_SC_SE_Li256ELb1ELb0ELb0ELb0EEENS1_36VarlenDynamicPersistentTileSchedulerILi64ELi64ELi256ELi32ELb0ELb0ELb1ELb0ELb1ELb1EEEEEEEEEvNT_6ParamsE,@"STO_CUDA_ENTRY STV_DEFAULT"
_ZN7cutlass13device_kernelIN5flash11enable_sm90INS1_16FlashAttnFwdSm90INS1_25CollectiveMainloopFwdSm90ILi2EN4cute5tupleIJNS5_1CILi1EEES8_S8_EEENS6_IJNS7_ILi64EEESA_SA_EEELi512ENS_10bfloat16_tEfNS_4arch4Sm90ELb0ELb0ELb0ELb1ELb0ELb0ELb1ELb0ELb0ELb0ELb0ELb0EEENS1_21CollectiveEpilogueFwdINS6_IJSA_NS7_ILi512EEESA_EEES9_SC_SE_Li256ELb1ELb0ELb0ELb0EEENS1_36VarlenDynamicPersistentTileSchedulerILi64ELi64ELi256ELi32ELb0ELb0ELb1ELb0ELb1ELb1EEEEEEEEEvNT_6ParamsE:
        /* <DEDUP_REMOVED lines=22> */
[----:B0-----:R-:W-:Y:S01]  /*0160*/  NOP ;  /* 0x0000000000007918 */ /* 0x001fe20000000000 */
.L_x_766:
[----:B------:R-:W-:Y:S05]  /*0170*/  BSYNC B0 ;  /* 0x0000000000007941 */ /* 0x000fea0003800000 */
.L_x_765:
        /* <DEDUP_REMOVED lines=12> */
[----:B------:R-:W-:Y:S01]  /*0240*/  VOTEU.ANY UP2, P0 ;  /* 0x00000000003f7886 */ /* 0x000fe20000040100 */
        /* <DEDUP_REMOVED lines=8> */
[----:B-1----:R0:W1:Y:S01]  /*02d0*/  @UP0 SYNCS.EXCH.64 URZ, [UR8+0x38800], UR4 ;  /* 0x03880004083f05b2 */ /* 0x0020620008000100 */
[----:B------:R0:W2:Y:S05]  /*02e0*/  @UP1 SYNCS.EXCH.64 URZ, [UR8+0x38810], UR4 ;  /* 0x03881004083f15b2 */ /* 0x0000aa0008000100 */
[----:B------:R0:W3:Y:S02]  /*02f0*/  @UP2 SYNCS.EXCH.64 URZ, [UR8+0x38820], UR6 ;  /* 0x03882006083f25b2 */ /* 0x0000e40008000100 */
        /* <DEDUP_REMOVED lines=13> */
[----:B------:R0:W0:Y:S01]  /*03d0*/  SYNCS.EXCH.64 URZ, [UR6+0x38848], UR4 ;  /* 0x03884804063f75b2 */ /* 0x0000220008000100 */
[----:B------:R-:W-:Y:S01]  /*03e0*/  NOP ;  /* 0x0000000000007918 */ /* 0x000fe20000000000 */
.L_x_767:
        /* <DEDUP_REMOVED lines=22> */
.L_x_768:
        /* <DEDUP_REMOVED lines=18> */
.L_x_769:
        /* <DEDUP_REMOVED lines=22> */
.L_x_770:
        /* <DEDUP_REMOVED lines=22> */
.L_x_771:
[----:B------:R-:W-:Y:S01]  /*0930*/  ISETP.NE.AND P0, PT, R3, RZ, PT ;  /* 0x000000ff0300720c */ /* 0x000fe20003f05270 */
[----:B------:R-:W-:Y:S01]  /*0940*/  NOP ;  /* 0x0000000000007918 */ /* 0x000fe20000000000 */
[----:B01234-:R-:W-:Y:S11]  /*0950*/  BAR.SYNC.DEFER_BLOCKING 0x0 ;  /* 0x0000000000007b1d */ /* 0x01fff60000010000 */
[----:B------:R-:W-:Y:S05]  /*0960*/  @!P0 BRA `(.L_x_772) ;  /* 0x000000a800c48947 */ /* 0x000fea0003800000 */
.L_x_773:
        /* <DEDUP_REMOVED lines=22> */
[----:B------:R-:W-:Y:S01]  /*0ad0*/  UMOV UR36, URZ ;  /* 0x0000003f00247c82 */ /* 0x000fe20008000000 */
[----:B------:R-:W-:Y:S01]  /*0ae0*/  UMOV UR41, URZ ;  /* 0x0000003f00297c82 */ /* 0x000fe20008000000 */
[----:B------:R-:W-:-:S04]  /*0af0*/  SHF.R.S32.HI R0, RZ, 0x1f, R191 ;  /* 0x0000001fff007819 */ /* 0x000fc800000114bf */
[CC--:B------:R-:W-:Y:S02]  /*0b00*/  LEA.HI R2, R0.reuse, R191.reuse, RZ, 0x4 ;  /* 0x000000bf00027211 */ /* 0x0c0fe400078f20ff */
[----:B------:R-:W-:Y:S02]  /*0b10*/  LEA.HI R6, R0, R191, RZ, 0x5 ;  /* 0x000000bf00067211 */ /* 0x000fe400078f28ff */
[----:B------:R-:W-:Y:S02]  /*0b20*/  SHF.R.S32.HI R3, RZ, 0x4, R2 ;  /* 0x00000004ff037819 */ /* 0x000fe40000011402 */
[----:B------:R-:W-:Y:S02]  /*0b30*/  SHF.R.S32.HI R12, RZ, 0x5, R6 ;  /* 0x00000005ff0c7819 */ /* 0x000fe40000011406 */
[C---:B------:R-:W-:Y:S02]  /*0b40*/  LEA.HI R5, R2.reuse, R3, RZ, 0x1 ;  /* 0x0000000302057211 */ /* 0x040fe400078f08ff */
[----:B------:R-:W-:-:S02]  /*0b50*/  LOP3.LUT R2, R2, 0xfffffff0, RZ, 0xc0, !PT ;  /* 0xfffffff002027812 */ /* 0x000fc400078ec0ff */
[----:B------:R-:W-:Y:S02]  /*0b60*/  LOP3.LUT R8, R5, 0x1ffffffe, RZ, 0xc0, !PT ;  /* 0x1ffffffe05087812 */ /* 0x000fe400078ec0ff */
[----:B------:R-:W-:Y:S01]  /*0b70*/  SHF.R.S32.HI R5, RZ, 0x1f, R6 ;  /* 0x0000001fff057819 */ /* 0x000fe20000011406 */
[----:B------:R-:W-:Y:S01]  /*0b80*/  IMAD.IADD R6, R191, 0x1, -R2 ;  /* 0x00000001bf067824 */ /* 0x000fe200078e0a02 */
[----:B------:R-:W-:Y:S01]  /*0b90*/  LEA.HI R4, R0, R191, RZ, 0x7 ;  /* 0x000000bf00047211 */ /* 0x000fe200078f38ff */
[----:B------:R-:W-:Y:S01]  /*0ba0*/  IMAD.IADD R9, R3, 0x1, -R8 ;  /* 0x0000000103097824 */ /* 0x000fe200078e0a08 */
[----:B------:R-:W-:Y:S02]  /*0bb0*/  LEA.HI R5, R5, R12, RZ, 0x2 ;  /* 0x0000000c05057211 */ /* 0x000fe400078f10ff */
[----:B------:R-:W-:Y:S02]  /*0bc0*/  SHF.R.S32.HI R3, RZ, 0x1f, R6 ;  /* 0x0000001fff037819 */ /* 0x000fe40000011406 */
[----:B------:R-:W-:-:S02]  /*0bd0*/  SHF.R.S32.HI R189, RZ, 0x7, R4 ;  /* 0x00000007ffbd7819 */ /* 0x000fc40000011404 */
[----:B------:R-:W-:Y:S02]  /*0be0*/  LOP3.LUT R7, R5, 0x3ffffc, RZ, 0xc0, !PT ;  /* 0x003ffffc05077812 */ /* 0x000fe400078ec0ff */
[----:B------:R-:W-:Y:S01]  /*0bf0*/  LEA.HI R5, R3, R6, RZ, 0x3 ;  /* 0x0000000603057211 */ /* 0x000fe200078f18ff */
[----:B------:R-:W-:Y:S01]  /*0c00*/  IMAD R11, R189, 0x100, R6 ;  /* 0x00000100bd0b7824 */ /* 0x000fe200078e0206 */
[----:B------:R-:W-:Y:S02]  /*0c10*/  IADD3 R8, R12, -R7, RZ ;  /* 0x800000070c087210 */ /* 0x000fe40007ffe0ff */
[C---:B------:R-:W-:Y:S01]  /*0c20*/  LOP3.LUT R7, R5.reuse, 0xfffffff8, RZ, 0xc0, !PT ;  /* 0xfffffff805077812 */ /* 0x040fe200078ec0ff */
[----:B------:R-:W-:Y:S01]  /*0c30*/  IMAD.SHL.U32 R10, R5, 0x40, RZ ;  /* 0x00000040050a7824 */ /* 0x000fe200078e00ff */
[----:B------:R-:W-:Y:S01]  /*0c40*/  LOP3.LUT R2, R4, 0xffffff80, RZ, 0xc0, !PT ;  /* 0xffffff8004027812 */ /* 0x000fe200078ec0ff */
[----:B------:R-:W-:Y:S01]  /*0c50*/  IMAD R190, R8, 0x10, R11 ;  /* 0x0000001008be7824 */ /* 0x000fe200078e020b */
[----:B------:R-:W-:Y:S01]  /*0c60*/  SHF.L.U32 R9, R9, 0x3, RZ ;  /* 0x0000000309097819 */ /* 0x000fe200000006ff */
[----:B------:R-:W-:Y:S01]  /*0c70*/  IMAD.IADD R8, R6, 0x1, -R7 ;  /* 0x0000000106087824 */ /* 0x000fe200078e0a07 */
[----:B------:R-:W-:Y:S01]  /*0c80*/  LOP3.LUT R11, R10, 0x7ffffe00, RZ, 0xc0, !PT ;  /* 0x7ffffe000a0b7812 */ /* 0x000fe200078ec0ff */
[----:B------:R-:W-:Y:S01]  /*0c90*/  IMAD.IADD R2, R191, 0x1, -R2 ;  /* 0x00000001bf027824 */ /* 0x000fe200078e0a02 */
[----:B------:R-:W-:Y:S01]  /*0ca0*/  LEA.HI R0, R0, R191, RZ, 0x3 ;  /* 0x000000bf00007211 */ /* 0x000fe200078f18ff */
[C---:B------:R-:W-:Y:S01]  /*0cb0*/  IMAD.SHL.U32 R10, R8.reuse, 0x40, RZ ;  /* 0x00000040080a7824 */ /* 0x040fe200078e00ff */
[----:B------:R-:W-:Y:S01]  /*0cc0*/  R2P PR, R8, 0x6 ;  /* 0x0000000608007804 */ /* 0x000fe20000000000 */
[----:B------:R-:W-:Y:S01]  /*0cd0*/  IMAD.U32 R190, R190, 0x40, R9 ;  /* 0x00000040bebe7824 */ /* 0x000fe200078e0009 */
[----:B------:R-:W-:Y:S01]  /*0ce0*/  SHF.R.S32.HI R3, RZ, 0x1f, R2 ;  /* 0x0000001fff037819 */ /* 0x000fe20000011402 */
[----:B------:R-:W-:Y:S01]  /*0cf0*/  IMAD R11, R12, 0x400, R11 ;  /* 0x000004000c0b7824 */ /* 0x000fe200078e020b */
[----:B------:R-:W-:-:S02]  /*0d00*/  LOP3.LUT R10, R10, 0x1c0, RZ, 0xc0, !PT ;  /* 0x000001c00a0a7812 */ /* 0x000fc400078ec0ff */
[----:B------:R-:W-:Y:S02]  /*0d10*/  LEA.HI R5, R3, R2, RZ, 0x2 ;  /* 0x0000000203057211 */ /* 0x000fe400078f10ff */
[----:B------:R-:W-:Y:S02]  /*0d20*/  LOP3.LUT R9, R10, 0x8, R9, 0xf8, !PT ;  /* 0x000000080a097812 */ /* 0x000fe400078ef809 */
[--C-:B------:R-:W-:Y:S02]  /*0d30*/  SHF.R.S32.HI R6, RZ, 0x2, R5.reuse ;  /* 0x00000002ff067819 */ /* 0x100fe40000011405 */
[----:B------:R-:W-:Y:S02]  /*0d40*/  SHF.R.S32.HI R7, RZ, 0x1f, R5 ;  /* 0x0000001fff077819 */ /* 0x000fe40000011405 */
[----:B------:R-:W-:Y:S02]  /*0d50*/  SHF.R.U32.HI R10, RZ, 0x3, R10 ;  /* 0x00000003ff0a7819 */ /* 0x000fe4000001160a */
[----:B------:R-:W-:-:S02]  /*0d60*/  LEA.HI R7, R7, R6, RZ, 0x3 ;  /* 0x0000000607077211 */ /* 0x000fc400078f18ff */
[----:B------:R-:W-:Y:S02]  /*0d70*/  LOP3.LUT R10, R9, R10, RZ, 0x3c, !PT ;  /* 0x0000000a090a7212 */ /* 0x000fe400078e3cff */
[----:B------:R-:W-:Y:S02]  /*0d80*/  LEA.HI R3, R3, R2, RZ, 0x5 ;  /* 0x0000000203037211 */ /* 0x000fe400078f28ff */
[----:B------:R-:W-:Y:S01]  /*0d90*/  LOP3.LUT R7, R7, 0xfffffff8, RZ, 0xc0, !PT ;  /* 0xfffffff807077812 */ /* 0x000fe200078ec0ff */
[----:B------:R-:W-:Y:S01]  /*0da0*/  IMAD.IADD R10, R11, 0x1, R10 ;  /* 0x000000010b0a7824 */ /* 0x000fe200078e020a */
[----:B------:R-:W-:Y:S02]  /*0db0*/  SHF.R.S32.HI R3, RZ, 0x5, R3 ;  /* 0x00000005ff037819 */ /* 0x000fe40000011403 */
[----:B------:R-:W-:Y:S01]  /*0dc0*/  LEA.HI R4, R4, R189, RZ, 0x1 ;  /* 0x000000bd04047211 */ /* 0x000fe200078f08ff */
[----:B------:R-:W-:Y:S01]  /*0dd0*/  IMAD.IADD R6, R6, 0x1, -R7 ;  /* 0x0000000106067824 */ /* 0x000fe200078e0a07 */
[----:B------:R-:W-:Y:S01]  /*0de0*/  LEA R184, R10, UR37, 0x1 ;  /* 0x000000250ab87c11 */ /* 0x000fe2000f8e08ff */
[----:B------:R-:W-:Y:S01]  /*0df0*/  IMAD.MOV.U32 R7, RZ, RZ, R15 ;  /* 0x000000ffff077224 */ /* 0x000fe200078e000f */
[----:B------:R-:W-:Y:S01]  /*0e00*/  LOP3.LUT R5, R5, 0x7ffffffc, RZ, 0xc0, !PT ;  /* 0x7ffffffc05057812 */ /* 0x000fe200078ec0ff */
[----:B------:R-:W-:Y:S01]  /*0e10*/  IMAD R17, R3, 0x10, R6 ;  /* 0x0000001003117824 */ /* 0x000fe200078e0206 */
        /* <DEDUP_REMOVED lines=8> */
[----:B------:R-:W-:Y:S01]  /*0ea0*/  MOV R5, R13 ;  /* 0x0000000d00057202 */ /* 0x000fe20000000f00 */
[C---:B------:R-:W-:Y:S01]  /*0eb0*/  @P1 VIADD R185, R187.reuse, 0xffffffe0 ;  /* 0xffffffe0bbb91836 */ /* 0x040fe20000000000 */
[----:B------:R-:W-:Y:S01]  /*0ec0*/  IADD3 R187, R187, R186, RZ ;  /* 0x000000babbbb7210 */ /* 0x000fe20007ffe0ff */
[----:B------:R-:W-:Y:S01]  /*0ed0*/  IMAD.MOV.U32 R2, RZ, RZ, RZ ;  /* 0x000000ffff027224 */ /* 0x000fe200078e00ff */
[----:B------:R-:W-:Y:S01]  /*0ee0*/  SHF.R.S32.HI R18, RZ, 0x3, R0 ;  /* 0x00000003ff127819 */ /* 0x000fe20000011400 */
[----:B------:R-:W-:-:S02]  /*0ef0*/  IMAD.SHL.U32 R16, R6, 0x8, RZ ;  /* 0x0000000806107824 */ /* 0x000fc400078e00ff */
[----:B------:R-:W-:Y:S02]  /*0f00*/  IMAD.SHL.U32 R23, R4, 0x100, RZ ;  /* 0x0000010004177824 */ /* 0x000fe400078e00ff */
[----:B------:R-:W-:Y:S02]  /*0f10*/  IMAD.SHL.U32 R22, R22, 0x2, RZ ;  /* 0x0000000216167824 */ /* 0x000fe400078e00ff */
[----:B------:R-:W-:-:S07]  /*0f20*/  IMAD.IADD R186, R186, 0x1, R185 ;  /* 0x00000001baba7824 */ /* 0x000fce00078e02b9 */
.L_x_812:
[----:B0-2---:R-:W0:Y:S01]  /*0f30*/  LDC.64 R8, c[0x0][0xd60] ;  /* 0x00035800ff087b82 */ /* 0x005e220000000a00 */
[----:B------:R-:W-:Y:S01]  /*0f40*/  ULDC.64 UR10, c[0x0][0x208] ;  /* 0x00008200000a7ab9 */ /* 0x000fe20000000a00 */
        /* <DEDUP_REMOVED lines=8> */
[----:B------:R-:W-:Y:S01]  /*0fd0*/  PLOP3.LUT P0, PT, PT, PT, UP0, 0x80, 0x0 ;  /* 0x000000000000781c */ /* 0x000fe20003f0f008 */
[----:B------:R-:W-:Y:S01]  /*0fe0*/  UMOV UR39, UR5 ;  /* 0x0000000500277c82 */ /* 0x000fe20008000000 */
        /* <DEDUP_REMOVED lines=22> */
[----:B-1-3--:R-:W-:Y:S05]  /*1150*/  @P0 BRA `(.L_x_774) ;  /* 0x0000000000300947 */ /* 0x00afea0003800000 */
[----:B------:R-:W-:Y:S02]  /*1160*/  ULDC.64 UR4, c[0x0][0xb00] ;  /* 0x0002c00000047ab9 */ /* 0x000fe40000000a00 */
[----:B------:R-:W-:-:S04]  /*1170*/  ISETP.NE.U32.AND P0, PT, RZ, UR4, PT ;  /* 0x00000004ff007c0c */ /* 0x000fc8000bf05070 */
[----:B------:R-:W-:-:S13]  /*1180*/  ISETP.NE.AND.EX P0, PT, RZ, UR5, PT, P0 ;  /* 0x00000005ff007c0c */ /* 0x000fda000bf05300 */
[----:B------:R-:W-:Y:S05]  /*1190*/  @!P0 BRA `(.L_x_774) ;  /* 0x0000000000208947 */ /* 0x000fea0003800000 */
[----:B------:R-:W-:Y:S01]  /*11a0*/  ULDC.64 UR4, c[0x0][0xb00] ;  /* 0x0002c00000047ab9 */ /* 0x000fe20000000a00 */
[----:B------:R-:W-:Y:S01]  /*11b0*/  ULDC.64 UR6, c[0x0][0x208] ;  /* 0x0000820000067ab9 */ /* 0x000fe20000000a00 */
[----:B------:R-:W-:-:S06]  /*11c0*/  UIMAD.WIDE UR4, UR38, 0x4, UR4 ;  /* 0x00000004260478a5 */ /* 0x000fcc000f8e0204 */
[----:B0-----:R-:W-:Y:S02]  /*11d0*/  IMAD.U32 R6, RZ, RZ, UR4 ;  /* 0x00000004ff067e24 */ /* 0x001fe4000f8e00ff */
[----:B------:R-:W-:-:S05]  /*11e0*/  IMAD.U32 R7, RZ, RZ, UR5 ;  /* 0x00000005ff077e24 */ /* 0x000fca000f8e00ff */
[----:B-----5:R-:W2:Y:S04]  /*11f0*/  LDG.E R152, desc[UR6][R6.64] ;  /* 0x0000000606987981 */ /* 0x020ea8000c1e1900 */
[----:B------:R-:W2:Y:S02]  /*1200*/  LDG.E R9, desc[UR6][R6.64+0x4] ;  /* 0x0000040606097981 */ /* 0x000ea4000c1e1900 */
[----:B--2---:R-:W-:-:S07]  /*1210*/  IMAD.IADD R152, R9, 0x1, -R152 ;  /* 0x0000000109987824 */ /* 0x004fce00078e0a98 */
.L_x_774:
[----:B------:R-:W2:Y:S01]  /*1220*/  LDL R4, [R1] ;  /* 0x0000000001047983 */ /* 0x000ea20000100800 */
[----:B-----5:R-:W-:Y:S01]  /*1230*/  IMAD.IADD R152, R152, 0x1, -R3 ;  /* 0x0000000198987824 */ /* 0x020fe200078e0a03 */
[----:B------:R-:W-:Y:S01]  /*1240*/  CS2R R150, SRZ ;  /* 0x0000000000967805 */ /* 0x000fe2000001ff00 */
[----:B------:R-:W-:Y:S01]  /*1250*/  IMAD.MOV.U32 R188, RZ, RZ, R5 ;  /* 0x000000ffffbc7224 */ /* 0x000fe200078e0005 */
[----:B------:R-:W-:Y:S01]  /*1260*/  CS2R R148, SRZ ;  /* 0x0000000000947805 */ /* 0x000fe2000001ff00 */
[----:B------:R-:W-:Y:S01]  /*1270*/  IMAD.MOV.U32 R176, RZ, RZ, RZ ;  /* 0x000000ffffb07224 */ /* 0x000fe200078e00ff */
[----:B------:R-:W-:Y:S01]  /*1280*/  IADD3 R0, R152, 0x3f, RZ ;  /* 0x0000003f98007810 */ /* 0x000fe20007ffe0ff */
[----:B------:R-:W-:Y:S01]  /*1290*/  IMAD.MOV.U32 R175, RZ, RZ, RZ ;  /* 0x000000ffffaf7224 */ /* 0x000fe200078e00ff */
[----:B------:R-:W-:Y:S02]  /*12a0*/  CS2R R144, SRZ ;  /* 0x0000000000907805 */ /* 0x000fe4000001ff00 */
[----:B------:R-:W-:-:S02]  /*12b0*/  CS2R R142, SRZ ;  /* 0x00000000008e7805 */ /* 0x000fc4000001ff00 */
[----:B------:R-:W-:Y:S02]  /*12c0*/  SHF.R.S32.HI R3, RZ, 0x1f, R0 ;  /* 0x0000001fff037819 */ /* 0x000fe40000011400 */
[----:B------:R-:W-:Y:S02]  /*12d0*/  CS2R R140, SRZ ;  /* 0x00000000008c7805 */ /* 0x000fe4000001ff00 */
[----:B------:R-:W-:Y:S02]  /*12e0*/  CS2R R138, SRZ ;  /* 0x00000000008a7805 */ /* 0x000fe4000001ff00 */
[----:B------:R-:W-:Y:S02]  /*12f0*/  CS2R R136, SRZ ;  /* 0x0000000000887805 */ /* 0x000fe4000001ff00 */
[----:B------:R-:W-:Y:S01]  /*1300*/  LEA.HI R174, R3, R0, RZ, 0x6 ;  /* 0x0000000003ae7211 */ /* 0x000fe200078f30ff */
[----:B------:R-:W-:Y:S01]  /*1310*/  IMAD.MOV.U32 R3, RZ, RZ, RZ ;  /* 0x000000ffff037224 */ /* 0x000fe200078e00ff */
        /* <DEDUP_REMOVED lines=23> */
[----:B------:R-:W-:Y:S02]  /*1490*/  MOV R153, RZ ;  /* 0x000000ff00997202 */ /* 0x000fe40000000f00 */
        /* <DEDUP_REMOVED lines=33> */
[----:B0-----:R-:W-:-:S02]  /*16b0*/  CS2R R8, SRZ ;  /* 0x0000000000087805 */ /* 0x001fc4000001ff00 */
[----:B------:R-:W-:Y:S02]  /*16c0*/  SHF.R.S32.HI R174, RZ, 0x6, R174 ;  /* 0x00000006ffae7819 */ /* 0x000fe400000114ae */
[----:B--2---:R-:W-:-:S13]  /*16d0*/  ISETP.NE.AND P0, PT, R4, 0x1, PT ;  /* 0x000000010400780c */ /* 0x004fda0003f05270 */
[----:B------:R-:W-:Y:S05]  /*16e0*/  @!P0 BRA `(.L_x_775) ;  /* 0x0000001400d48947 */ /* 0x000fea0003800000 */
[----:B------:R-:W-:Y:S02]  /*16f0*/  ISETP.GE.AND P1, PT, R152, 0x1, PT ;  /* 0x000000019800780c */ /* 0x000fe40003f26270 */
[----:B------:R-:W-:-:S11]  /*1700*/  PLOP3.LUT P0, PT, PT, PT, PT, 0x80, 0x0 ;  /* 0x000000000000781c */ /* 0x000fd60003f0f070 */
[----:B------:R-:W-:Y:S05]  /*1710*/  @!P1 BRA `(.L_x_776) ;  /* 0x0000007000f09947 */ /* 0x000fea0003800000 */
[----:B------:R-:W0:Y:S01]  /*1720*/  SHFL.IDX PT, R4, R189, RZ, 0x1f ;  /* 0x00001fffbd047589 */ /* 0x000e2200000e0000 */
[----:B------:R-:W-:Y:S01]  /*1730*/  UMOV UR7, 0x40000040 ;  /* 0x4000004000077882 */ /* 0x000fe20000000000 */
[----:B------:R-:W-:Y:S01]  /*1740*/  UMOV UR9, 0x40000040 ;  /* 0x4000004000097882 */ /* 0x000fe20000000000 */
[----:B------:R-:W-:Y:S01]  /*1750*/  UMOV UR11, 0x40000040 ;  /* 0x40000040000b7882 */ /* 0x000fe20000000000 */
[----:B------:R-:W-:Y:S01]  /*1760*/  BAR.SYNC.DEFER_BLOCKING 0xe, 0x100 ;  /* 0x0384000000007b1d */ /* 0x000fe20000010000 */
[----:B------:R-:W-:-:S05]  /*1770*/  ISETP.GE.AND P0, PT, R152, 0x41, PT ;  /* 0x000000419800780c */ /* 0x000fca0003f06270 */
[----:B------:R-:W-:Y:S01]  /*1780*/  UMOV UR13, 0x40000040 ;  /* 0x40000040000d7882 */ /* 0x000fe20000000000 */
[----:B------:R-:W-:Y:S01]  /*1790*/  UMOV UR15, 0x40000040 ;  /* 0x40000040000f7882 */ /* 0x000fe20000000000 */
[----:B------:R-:W-:Y:S01]  /*17a0*/  UMOV UR17, 0x40000040 ;  /* 0x4000004000117882 */ /* 0x000fe20000000000 */
[----:B------:R-:W-:Y:S01]  /*17b0*/  UMOV UR19, 0x40000040 ;  /* 0x4000004000137882 */ /* 0x000fe20000000000 */
[----:B------:R-:W1:Y:S01]  /*17c0*/  S2R R6, SR_TID.X ;  /* 0x0000000000067919 */ /* 0x000e620000002100 */
[----:B0-----:R-:W-:Y:S01]  /*17d0*/  R2UR UR4, R4 ;  /* 0x00000000040472ca */ /* 0x001fe200000e0000 */
[----:B------:R-:W-:Y:S01]  /*17e0*/  IMAD.U32 R4, RZ, RZ, UR36 ;  /* 0x00000024ff047e24 */ /* 0x000fe2000f8e00ff */
[----:B------:R-:W-:-:S11]  /*17f0*/  WARPGROUP.ARRIVE ;  /* 0x00000000000079c5 */ /* 0x000fd60000000000 */
[----:B------:R-:W-:-:S04]  /*1800*/  ULEA.HI UR5, UR4, UR4, URZ, 0x1 ;  /* 0x0000000404057291 */ /* 0x000fc8000f8f083f */
[----:B------:R-:W-:-:S04]  /*1810*/  ULOP3.LUT UR5, UR5, 0x1fffe, URZ, 0xc0, !UPT ;  /* 0x0001fffe05057892 */ /* 0x000fc8000f8ec03f */
[----:B------:R-:W-:Y:S01]  /*1820*/  UIADD3 UR5, UR4, -UR5, URZ ;  /* 0x8000000504057290 */ /* 0x000fe2000fffe03f */
[----:B-1----:R-:W-:Y:S01]  /*1830*/  LOP3.LUT R5, R6, 0x7f, RZ, 0xc0, !PT ;  /* 0x0000007f06057812 */ /* 0x002fe200078ec0ff */
[----:B------:R-:W-:Y:S02]  /*1840*/  UIADD3 UR4, UR37, 0x36400, URZ ;  /* 0x0003640025047890 */ /* 0x000fe4000fffe03f */
[----:B------:R-:W-:Y:S01]  /*1850*/  ULEA UR5, UR5, UR37, 0xf ;  /* 0x0000002505057291 */ /* 0x000fe2000f8e783f */
[----:B------:R-:W-:Y:S01]  /*1860*/  ISETP.NE.AND P1, PT, R5, RZ, PT ;  /* 0x000000ff0500720c */ /* 0x000fe20003f25270 */
[----:B------:R-:W-:Y:S02]  /*1870*/  USHF.R.U32.HI UR4, URZ, 0x4, UR4 ;  /* 0x000000043f047899 */ /* 0x000fe40008011604 */
[----:B------:R-:W-:Y:S02]  /*1880*/  UIADD3 UR5, UR5, 0x400, URZ ;  /* 0x0000040005057890 */ /* 0x000fe4000fffe03f */
[----:B------:R-:W-:-:S02]  /*1890*/  ULOP3.LUT UR4, UR4, 0x3fff, URZ, 0xc0, !UPT ;  /* 0x00003fff04047892 */ /* 0x000fc4000f8ec03f */
[----:B------:R-:W-:Y:S02]  /*18a0*/  USHF.R.U32.HI UR5, URZ, 0x4, UR5 ;  /* 0x000000043f057899 */ /* 0x000fe40008011605 */
[----:B------:R-:W-:Y:S02]  /*18b0*/  ULOP3.LUT UR4, UR4, 0x10000, URZ, 0xfc, !UPT ;  /* 0x0001000004047892 */ /* 0x000fe4000f8efc3f */
[----:B------:R-:W-:Y:S02]  /*18c0*/  ULOP3.LUT UR5, UR5, 0x3fff, URZ, 0xc0, !UPT ;  /* 0x00003fff05057892 */ /* 0x000fe4000f8ec03f */
[----:B------:R-:W-:Y:S01]  /*18d0*/  UIADD3 UR8, UR4, 0x2, URZ ;  /* 0x0000000204087890 */ /* 0x000fe2000fffe03f */
[----:B------:R-:W-:Y:S01]  /*18e0*/  @!P1 LEA R4, R4, UR37, 0x3 ;  /* 0x0000002504049c11 */ /* 0x000fe2000f8e18ff */
[----:B------:R-:W-:Y:S02]  /*18f0*/  ULOP3.LUT UR20, UR5, 0x2000000, URZ, 0xfc, !UPT ;  /* 0x0200000005147892 */ /* 0x000fe4000f8efc3f */
[----:B------:R-:W-:-:S02]  /*1900*/  UIADD3 UR12, UR4, 0x4, URZ ;  /* 0x00000004040c7890 */ /* 0x000fc4000fffe03f */
[----:B------:R-:W-:Y:S01]  /*1910*/  ULEA UR6, UR36, UR20, 0xc ;  /* 0x0000001424067291 */ /* 0x000fe2000f8e603f */
[----:B------:R-:W-:Y:S01]  /*1920*/  @!P1 VIADD R4, R4, 0x38860 ;  /* 0x0003886004049836 */ /* 0x000fe20000000000 */
[----:B------:R-:W-:Y:S01]  /*1930*/  UMOV UR5, 0x40000040 ;  /* 0x4000004000057882 */ /* 0x000fe20000000000 */
[----:B------:R-:W-:Y:S02]  /*1940*/  UIADD3 UR16, UR4, 0x6, URZ ;  /* 0x0000000604107890 */ /* 0x000fe4000fffe03f */
[----:B------:R-:W-:Y:S01]  /*1950*/  UIADD3 UR10, UR6, 0x80, URZ ;  /* 0x00000080060a7890 */ /* 0x000fe2000fffe03f */
[----:B------:R-:W-:Y:S01]  /*1960*/  @!P1 PRMT R4, RZ, 0x654, R4 ;  /* 0x00000654ff049816 */ /* 0x000fe20000000004 */
[----:B------:R-:W-:Y:S02]  /*1970*/  UIADD3 UR14, UR6, 0x100, URZ ;  /* 0x00000100060e7890 */ /* 0x000fe4000fffe03f */
[----:B------:R-:W-:Y:S01]  /*1980*/  HGMMA.64x256x16.F32.BF16 R24, gdesc[UR4].tnspB, RZ, !UPT, gsb0 ;  /* 0x43e00000041879f0 */ /* 0x000fe2000c0018ff */
[----:B------:R-:W-:-:S02]  /*1990*/  UIADD3 UR18, UR6, 0x180, URZ ;  /* 0x0000018006127890 */ /* 0x000fc4000fffe03f */
        /* <DEDUP_REMOVED lines=16> */
[----:B------:R-:W-:-:S07]  /*1aa0*/  VIADD R174, R174, 0xfffffffe ;  /* 0xfffffffeaeae7836 */ /* 0x000fce0000000000 */
.L_x_778:
[----:B------:R-:W-:Y:S01]  /*1ab0*/  BAR.SYNC.DEFER_BLOCKING 0xe, 0x100 ;  /* 0x0384000000007b1d */ /* 0x000fe20000010000 */
[----:B01----:R-:W-:Y:S01]  /*1ac0*/  IMAD.U32 R4, RZ, RZ, UR36 ;  /* 0x00000024ff047e24 */ /* 0x003fe2000f8e00ff */
[----:B------:R-:W-:Y:S01]  /*1ad0*/  UIADD3 UR36, UR36, 0x1, URZ ;  /* 0x0000000124247890 */ /* 0x000fe2000fffe03f */
[C---:B------:R-:W-:Y:S01]  /*1ae0*/  ISETP.GT.AND P0, PT, R174.reuse, RZ, PT ;  /* 0x000000ffae00720c */ /* 0x040fe20003f04270 */
[----:B------:R-:W-:Y:S02]  /*1af0*/  VIADD R174, R174, 0xffffffff ;  /* 0xffffffffaeae7836 */ /* 0x000fe40000000000 */
[----:B------:R-:W-:Y:S01]  /*1b00*/  LEA R4, R4, R17, 0x6 ;  /* 0x0000001104047211 */ /* 0x000fe200078e30ff */
[----:B------:R-:W-:Y:S01]  /*1b10*/  UISETP.NE.AND UP0, UPT, UR36, 0x2, UPT ;  /* 0x000000022400788c */ /* 0x000fe2000bf05270 */
[----:B------:R-:W-:Y:S02]  /*1b20*/  UMOV UR7, 0x40000040 ;  /* 0x4000004000077882 */ /* 0x000fe40000000000 */
[----:B------:R-:W-:Y:S01]  /*1b30*/  LEA R4, R4, UR37, 0x2 ;  /* 0x0000002504047c11 */ /* 0x000fe2000f8e10ff */
[----:B------:R-:W-:Y:S01]  /*1b40*/  USEL UR36, UR36, URZ, UP0 ;  /* 0x0000003f24247287 */ /* 0x000fe20008000000 */
[----:B------:R-:W-:Y:S01]  /*1b50*/  UMOV UR11, 0x40000040 ;  /* 0x40000040000b7882 */ /* 0x000fe20000000000 */
[----:B------:R-:W-:-:S02]  /*1b60*/  UMOV UR15, 0x40000040 ;  /* 0x40000040000f7882 */ /* 0x000fc40000000000 */
[----:B------:R-:W-:Y:S01]  /*1b70*/  ULEA UR6, UR36, UR20, 0xc ;  /* 0x0000001424067291 */ /* 0x000fe2000f8e603f */
[----:B------:R-:W-:-:S03]  /*1b80*/  UMOV UR19, 0x40000040 ;  /* 0x4000004000137882 */ /* 0x000fc60000000000 */
[----:B------:R-:W-:Y:S02]  /*1b90*/  UIADD3 UR10, UR6, 0x80, URZ ;  /* 0x00000080060a7890 */ /* 0x000fe4000fffe03f */
[----:B------:R-:W-:Y:S02]  /*1ba0*/  UIADD3 UR14, UR6, 0x100, URZ ;  /* 0x00000100060e7890 */ /* 0x000fe4000fffe03f */
[----:B------:R-:W-:Y:S01]  /*1bb0*/  UIADD3 UR18, UR6, 0x180, URZ ;  /* 0x0000018006127890 */ /* 0x000fe2000fffe03f */
[----:B------:R-:W0:Y:S04]  /*1bc0*/  LDS R5, [R4+0x38400] ;  /* 0x0384000004057984 */ /* 0x000e280000000800 */
[----:B------:R1:W2:Y:S02]  /*1bd0*/  LDS R6, [R4+0x38420] ;  /* 0x0384200004067984 */ /* 0x0002a40000000800 */
[----:B-1----:R-:W-:-:S05]  /*1be0*/  IMAD.U32 R4, RZ, RZ, UR36 ;  /* 0x00000024ff047e24 */ /* 0x002fca000f8e00ff */
[----:B------:R-:W-:-:S05]  /*1bf0*/  @!P1 LEA R4, R4, UR37, 0x3 ;  /* 0x0000002504049c11 */ /* 0x000fca000f8e18ff */
[----:B------:R-:W-:-:S05]  /*1c00*/  @!P1 VIADD R4, R4, 0x38860 ;  /* 0x0003886004049836 */ /* 0x000fca0000000000 */
[----:B------:R-:W-:Y:S01]  /*1c10*/  @!P1 PRMT R4, RZ, 0x654, R4 ;  /* 0x00000654ff049816 */ /* 0x000fe20000000004 */
        /* <DEDUP_REMOVED lines=127> */
[----:B------:R-:W-:-:S06]  /*2410*/  FMUL.FTZ R151, R151, R6 ;  /* 0x0000000697977220 */ /* 0x000fcc0000410000 */
[----:B------:R-:W-:-:S06]  /*2420*/  WARPGROUP.ARRIVE ;  /* 0x00000000000079c5 */ /* 0x000fcc0000000000 */
[----:B------:R-:W-:Y:S01]  /*2430*/  HGMMA.64x256x16.F32.BF16 R24, gdesc[UR4].tnspB, R24, gsb0 ;  /* 0x43e00000041879f0 */ /* 0x000fe20008001818 */
[----:B------:R-:W-:-:S06]  /*2440*/  USEL UR6, URZ, 0x1, UP0 ;  /* 0x000000013f067887 */ /* 0x000fcc0008000000 */
[----:B------:R-:W-:Y:S01]  /*2450*/  LOP3.LUT R2, R2, UR6, RZ, 0x3c, !PT ;  /* 0x0000000602027c12 */ /* 0x000fe2000f8e3cff */
[----:B------:R-:W-:Y:S02]  /*2460*/  WARPGROUP.DEPBAR.LE gsb0, 0x0 ;  /* 0x00008000000079c5 */ /* 0x000fe40000010000 */
[----:B------:R-:W-:-:S15]  /*2470*/  WARPGROUP.ARRIVE ;  /* 0x00000000000079c5 */ /* 0x000fde0000000000 */
[----:B------:R-:W-:-:S03]  /*2480*/  NOP ;  /* 0x0000000000007918 */ /* 0x000fc60000000000 */
        /* <DEDUP_REMOVED lines=13> */
.L_x_777:
[----:B------:R-:W-:Y:S01]  /*2560*/  BAR.SYNC.DEFER_BLOCKING 0xe, 0x100 ;  /* 0x0384000000007b1d */ /* 0x000fe20000010000 */
[----:B01----:R-:W-:Y:S01]  /*2570*/  IMAD.U32 R4, RZ, RZ, UR36 ;  /* 0x00000024ff047e24 */ /* 0x003fe2000f8e00ff */
[----:B------:R-:W-:Y:S01]  /*2580*/  UIADD3 UR36, UR36, 0x1, URZ ;  /* 0x0000000124247890 */ /* 0x000fe2000fffe03f */
[----:B------:R-:W-:Y:S02]  /*2590*/  PLOP3.LUT P0, PT, PT, PT, PT, 0x8, 0x0 ;  /* 0x000000000000781c */ /* 0x000fe40003f0e170 */
[----:B------:R-:W-:Y:S01]  /*25a0*/  IMAD R4, R4, 0x40, R17 ;  /* 0x0000004004047824 */ /* 0x000fe200078e0211 */
[----:B------:R-:W-:-:S04]  /*25b0*/  UISETP.NE.AND UP0, UPT, UR36, 0x2, UPT ;  /* 0x000000022400788c */ /* 0x000fc8000bf05270 */
[----:B------:R-:W-:Y:S01]  /*25c0*/  LEA R6, R4, UR37, 0x2 ;  /* 0x0000002504067c11 */ /* 0x000fe2000f8e10ff */
[----:B------:R-:W-:Y:S02]  /*25d0*/  USEL UR4, URZ, 0x1, UP0 ;  /* 0x000000013f047887 */ /* 0x000fe40008000000 */
[----:B------:R-:W-:-:S04]  /*25e0*/  USEL UR36, UR36, URZ, UP0 ;  /* 0x0000003f24247287 */ /* 0x000fc80008000000 */
[----:B------:R-:W-:Y:S01]  /*25f0*/  LOP3.LUT R2, R2, UR4, RZ, 0x3c, !PT ;  /* 0x0000000402027c12 */ /* 0x000fe2000f8e3cff */
[----:B------:R-:W0:Y:S04]  /*2600*/  LDS R5, [R6+0x38400] ;  /* 0x0384000006057984 */ /* 0x000e280000000800 */
[----:B------:R-:W1:Y:S01]  /*2610*/  LDS R4, [R6+0x38420] ;  /* 0x0384200006047984 */ /* 0x000e620000000800 */
[-C--:B0-----:R-:W-:Y:S01]  /*2620*/  FMUL.FTZ R14, R40, R5.reuse ;  /* 0x00000005280e7220 */ /* 0x081fe20000410000 */
[-C--:B------:R-:W-:Y:S01]  /*2630*/  FMUL.FTZ R169, R24, R5.reuse ;  /* 0x0000000518a97220 */ /* 0x080fe20000410000 */
[-C--:B------:R-:W-:Y:S01]  /*2640*/  FMUL.FTZ R8, R25, R5.reuse ;  /* 0x0000000519087220 */ /* 0x080fe20000410000 */
[-C--:B------:R-:W-:Y:S01]  /*2650*/  FMUL.FTZ R20, R28, R5.reuse ;  /* 0x000000051c147220 */ /* 0x080fe20000410000 */
        /* <DEDUP_REMOVED lines=126> */
.L_x_775:
        /* <DEDUP_REMOVED lines=19> */
[----:B------:R-:W-:Y:S01]  /*2f70*/  MOV R4, UR4 ;  /* 0x0000000400047c02 */ /* 0x000fe20008000f00 */
        /* <DEDUP_REMOVED lines=11> */
[----:B-1----:R-:W-:Y:S05]  /*3030*/  CALL.ABS.NOINC R14 ;  /* 0x000000000e007343 */ /* 0x002fea0003c00000 */
.L_x_779:
[----:B------:R-:W2:Y:S01]  /*3040*/  LDL R20, [R1] ;  /* 0x0000000001147983 */ /* 0x000ea20000100800 */
[----:B------:R-:W-:-:S04]  /*3050*/  ULEA.HI UR4, UR41, UR41, URZ, 0x1 ;  /* 0x0000002929047291 */ /* 0x000fc8000f8f083f */
[----:B------:R-:W-:-:S04]  /*3060*/  ULOP3.LUT UR4, UR4, 0xfffffffe, URZ, 0xc0, !UPT ;  /* 0xfffffffe04047892 */ /* 0x000fc8000f8ec03f */
[----:B------:R-:W-:-:S06]  /*3070*/  UIADD3 UR4, UR41, -UR4, URZ ;  /* 0x8000000429047290 */ /* 0x000fcc000fffe03f */
[----:B------:R-:W-:-:S05]  /*3080*/  IMAD.U32 R4, RZ, RZ, UR4 ;  /* 0x00000004ff047e24 */ /* 0x000fca000f8e00ff */
[----:B------:R-:W-:-:S04]  /*3090*/  SHF.L.U32 R4, R4, 0x1f, RZ ;  /* 0x0000001f04047819 */ /* 0x000fc800000006ff */
[----:B------:R-:W0:Y:S01]  /*30a0*/  SYNCS.PHASECHK.TRANS64.TRYWAIT P1, [UR37+0x38800], R4 ;  /* 0x03880004ff0075a7 */ /* 0x000e220008020165 */
[----:B--2---:R-:W-:Y:S01]  /*30b0*/  ISETP.NE.AND P0, PT, R20, RZ, PT ;  /* 0x000000ff1400720c */ /* 0x004fe20003f05270 */
[----:B0-----:R-:W-:-:S12]  /*30c0*/  @!P1 BRA `(.L_x_780) ;  /* 0x000000d4001c9947 */ /* 0x001fd80003800000 */
.L_x_894:
[----:B------:R-:W-:Y:S05]  /*30d0*/  @P0 BRA `(.L_x_781) ;  /* 0x0000000000040947 */ /* 0x000fea0003800000 */
[----:B------:R-:W-:Y:S01]  /*30e0*/  BPT.TRAP 0x1 ;  /* 0x000000040000795c */ /* 0x000fe20000300000 */
.L_x_781:
[----:B0-----:R-:W-:Y:S01]  /*30f0*/  IMAD.U32 R3, RZ, RZ, UR36 ;  /* 0x00000024ff037e24 */ /* 0x001fe2000f8e00ff */
[----:B------:R-:W-:-:S04]  /*3100*/  SHF.L.U32 R6, R2, 0x1f, RZ ;  /* 0x0000001f02067819 */ /* 0x000fc800000006ff */
[----:B------:R-:W-:-:S04]  /*3110*/  LEA R3, R3, UR37, 0x3 ;  /* 0x0000002503037c11 */ /* 0x000fc8000f8e18ff */
[----:B------:R0:W1:Y:S01]  /*3120*/  SYNCS.PHASECHK.TRANS64.TRYWAIT P1, [R3+URZ+0x38830], R6 ;  /* 0x03883006030075a7 */ /* 0x000062000802017f */
[----:B------:R-:W-:Y:S05]  /*3130*/  @P0 BRA `(.L_x_782) ;  /* 0x0000000000040947 */ /* 0x000fea0003800000 */
[----:B------:R-:W-:Y:S01]  /*3140*/  BPT.TRAP 0x1 ;  /* 0x000000040000795c */ /* 0x000fe20000300000 */
.L_x_782:
[----:B-1----:R-:W-:Y:S05]  /*3150*/  @P1 BRA `(.L_x_783) ;  /* 0x0000000000081947 */ /* 0x002fea0003800000 */
[----:B------:R-:W1:Y:S02]  /*3160*/  SYNCS.PHASECHK.TRANS64.TRYWAIT P1, [R3+URZ+0x38830], R6 ;  /* 0x03883006030075a7 */ /* 0x000e64000802017f */
[----:B-1----:R-:W-:Y:S05]  /*3170*/  @!P1 BRA `(.L_x_784) ;  /* 0x000000d400089947 */ /* 0x002fea0003800000 */
.L_x_783:
[----:B------:R-:W-:-:S04]  /*3180*/  UIADD3 UR4, UR37, 0x22400, URZ ;  /* 0x0002240025047890 */ /* 0x000fc8000fffe03f */
[----:B------:R-:W-:-:S04]  /*3190*/  USHF.R.U32.HI UR4, URZ, 0x4, UR4 ;  /* 0x000000043f047899 */ /* 0x000fc80008011604 */
[----:B------:R-:W-:-:S06]  /*31a0*/  ULOP3.LUT UR4, UR4, 0x3fff, URZ, 0xc0, !UPT ;  /* 0x00003fff04047892 */ /* 0x000fcc000f8ec03f */
[----:B------:R-:W-:Y:S01]  /*31b0*/  IMAD.U32 R0, RZ, RZ, UR4 ;  /* 0x00000004ff007e24 */ /* 0x000fe2000f8e00ff */
[----:B------:R-:W-:Y:S05]  /*31c0*/  WARPSYNC.ALL ;  /* 0x0000000000007948 */ /* 0x000fea0003800000 */
[----:B------:R-:W-:-:S04]  /*31d0*/  LOP3.LUT R0, R0, 0x10000, RZ, 0xfc, !PT ;  /* 0x0001000000007812 */ /* 0x000fc800078efcff */
        /* <DEDUP_REMOVED lines=10> */
[----:B------:R-:W-:-:S02]  /*3280*/  UMOV UR17, 0x40000040 ;  /* 0x4000004000117882 */ /* 0x000fc40000000000 */
[----:B------:R-:W-:Y:S02]  /*3290*/  ULEA UR6, UR36, UR6, 0x9 ;  /* 0x0000000624067291 */ /* 0x000fe4000f8e483f */
[----:B------:R-:W-:Y:S02]  /*32a0*/  ULOP3.LUT UR4, UR4, 0x10000, URZ, 0xfc, !UPT ;  /* 0x0001000004047892 */ /* 0x000fe4000f8efc3f */
[----:B------:R-:W-:Y:S02]  /*32b0*/  UIADD3 UR14, UR6, 0x2, URZ ;  /* 0x00000002060e7890 */ /* 0x000fe4000fffe03f */
[----:B------:R-:W-:Y:S02]  /*32c0*/  UIADD3 UR12, UR4, 0x2, URZ ;  /* 0x00000002040c7890 */ /* 0x000fe4000fffe03f */
[----:B------:R-:W-:Y:S02]  /*32d0*/  UIADD3 UR18, UR6, 0x4, URZ ;  /* 0x0000000406127890 */ /* 0x000fe4000fffe03f */
[----:B------:R-:W-:-:S02]  /*32e0*/  UIADD3 UR16, UR4, 0x4, URZ ;  /* 0x0000000404107890 */ /* 0x000fc4000fffe03f */
[----:B------:R-:W-:Y:S01]  /*32f0*/  HGMMA.64x64x16.F32.BF16 R24, gdesc[UR4], RZ, !UPT, gsb0 ;  /* 0x00e00000041879f0 */ /* 0x000fe2000c0018ff */
[----:B------:R-:W-:Y:S02]  /*3300*/  UIADD3 UR22, UR6, 0x6, URZ ;  /* 0x0000000606167890 */ /* 0x000fe4000fffe03f */
[----:B------:R-:W-:Y:S01]  /*3310*/  UIADD3 UR20, UR4, 0x6, URZ ;  /* 0x0000000604147890 */ /* 0x000fe2000fffe03f */
[----:B------:R-:W-:Y:S01]  /*3320*/  UMOV UR23, 0x40000040 ;  /* 0x4000004000177882 */ /* 0x000fe20000000000 */
        /* <DEDUP_REMOVED lines=11> */
[----:B------:R-:W2:Y:S02]  /*33e0*/  SYNCS.PHASECHK.TRANS64.TRYWAIT P1, [UR37+0x38810], R4 ;  /* 0x03881004ff0075a7 */ /* 0x000ea40008020165 */
[----:B--2---:R-:W-:Y:S05]  /*33f0*/  @!P1 BRA `(.L_x_785) ;  /* 0x000000d0007c9947 */ /* 0x004fea0003800000 */
.L_x_895:
[----:B------:R-:W-:Y:S05]  /*3400*/  @P0 BRA `(.L_x_786) ;  /* 0x0000000000040947 */ /* 0x000fea0003800000 */
[----:B------:R-:W-:Y:S01]  /*3410*/  BPT.TRAP 0x1 ;  /* 0x000000040000795c */ /* 0x000fe20000300000 */
.L_x_786:
[----:B------:R3:W4:Y:S01]  /*3420*/  SYNCS.PHASECHK.TRANS64.TRYWAIT P1, [R3+URZ+0x38850], R6 ;  /* 0x03885006030075a7 */ /* 0x000722000802017f */
[----:B------:R-:W-:Y:S05]  /*3430*/  @P0 BRA `(.L_x_787) ;  /* 0x0000000000040947 */ /* 0x000fea0003800000 */
[----:B------:R-:W-:Y:S01]  /*3440*/  BPT.TRAP 0x1 ;  /* 0x000000040000795c */ /* 0x000fe20000300000 */
.L_x_787:
[----:B----4-:R-:W-:Y:S05]  /*3450*/  @P1 BRA `(.L_x_788) ;  /* 0x0000000000081947 */ /* 0x010fea0003800000 */
[----:B------:R-:W4:Y:S02]  /*3460*/  SYNCS.PHASECHK.TRANS64.TRYWAIT P1, [R3+URZ+0x38850], R6 ;  /* 0x03885006030075a7 */ /* 0x000f24000802017f */
[----:B----4-:R-:W-:Y:S05]  /*3470*/  @!P1 BRA `(.L_x_789) ;  /* 0x000000d000749947 */ /* 0x010fea0003800000 */
.L_x_788:
[----:B------:R-:W-:Y:S01]  /*3480*/  UIADD3 UR4, UR37, 0x400, URZ ;  /* 0x0000040025047890 */ /* 0x000fe2000fffe03f */
[----:B------:R-:W-:Y:S01]  /*3490*/  WARPGROUP.ARRIVE ;  /* 0x00000000000079c5 */ /* 0x000fe20000000000 */
[----:B------:R-:W-:-:S05]  /*34a0*/  UIADD3 UR5, UR37, 0x26400, URZ ;  /* 0x0002640025057890 */ /* 0x000fca000fffe03f */
[----:B--2---:R-:W2:Y:S01]  /*34b0*/  S2R R4, SR_TID.X ;  /* 0x0000000000047919 */ /* 0x004ea20000002100 */
[----:B------:R-:W-:Y:S01]  /*34c0*/  USHF.R.U32.HI UR4, URZ, 0x4, UR4 ;  /* 0x000000043f047899 */ /* 0x000fe20008011604 */
[----:B------:R-:W-:Y:S01]  /*34d0*/  IMAD R5, R174, -0x40, R152 ;  /* 0xffffffc0ae057824 */ /* 0x000fe200078e0298 */
[----:B------:R-:W-:Y:S01]  /*34e0*/  USHF.R.U32.HI UR5, URZ, 0x4, UR5 ;  /* 0x000000043f057899 */ /* 0x000fe20008011605 */
[----:B------:R-:W5:Y:S01]  /*34f0*/  S2R R57, SR_TID.X ;  /* 0x0000000000397919 */ /* 0x000f620000002100 */
[----:B------:R-:W-:Y:S02]  /*3500*/  ULOP3.LUT UR4, UR4, 0x3fff, URZ, 0xc0, !UPT ;  /* 0x00003fff04047892 */ /* 0x000fe4000f8ec03f */
[----:B------:R-:W-:Y:S01]  /*3510*/  ULOP3.LUT UR5, UR5, 0x3fff, URZ, 0xc0, !UPT ;  /* 0x00003fff05057892 */ /* 0x000fe2000f8ec03f */
[----:B------:R-:W-:Y:S01]  /*3520*/  IADD3 R5, -R22, 0x40, R5 ;  /* 0x0000004016057810 */ /* 0x000fe20007ffe105 */
[----:B------:R-:W-:Y:S02]  /*3530*/  ULOP3.LUT UR4, UR4, 0x10000, URZ, 0xfc, !UPT ;  /* 0x0001000004047892 */ /* 0x000fe4000f8efc3f */
[----:B------:R-:W-:Y:S01]  /*3540*/  ULOP3.LUT UR5, UR5, 0x10000, URZ, 0xfc, !UPT ;  /* 0x0001000005057892 */ /* 0x000fe2000f8efc3f */
[C---:B------:R-:W-:Y:S01]  /*3550*/  ISETP.GT.AND P5, PT, R5.reuse, RZ, PT ;  /* 0x000000ff0500720c */ /* 0x040fe20003fa4270 */
[----:B------:R-:W-:Y:S01]  /*3560*/  ULEA UR6, UR36, UR4, 0xc ;  /* 0x0000000424067291 */ /* 0x000fe2000f8e603f */
[C---:B------:R-:W-:Y:S01]  /*3570*/  ISETP.GT.AND P4, PT, R5.reuse, 0x1, PT ;  /* 0x000000010500780c */ /* 0x040fe20003f84270 */
[----:B------:R-:W-:Y:S01]  /*3580*/  UMOV UR9, 0x40000040 ;  /* 0x4000004000097882 */ /* 0x000fe20000000000 */
[----:B------:R-:W-:Y:S01]  /*3590*/  UMOV UR11, 0x40000040 ;  /* 0x40000040000b7882 */ /* 0x000fe20000000000 */
[----:B------:R-:W-:Y:S01]  /*35a0*/  UIADD3 UR14, UR5, 0x800, URZ ;  /* 0x00000800050e7890 */ /* 0x000fe2000fffe03f */
[C---:B------:R-:W-:Y:S01]  /*35b0*/  ISETP.GT.AND P3, PT, R5.reuse, 0x8, PT ;  /* 0x000000080500780c */ /* 0x040fe20003f64270 */
[----:B------:R-:W-:Y:S01]  /*35c0*/  UMOV UR8, UR5 ;  /* 0x0000000500087c82 */ /* 0x000fe20008000000 */
[----:B------:R-:W-:Y:S01]  /*35d0*/  UMOV UR10, UR6 ;  /* 0x00000006000a7c82 */ /* 0x000fe20008000000 */
[----:B------:R-:W-:Y:S01]  /*35e0*/  UIADD3 UR15, UR6, 0x800, URZ ;  /* 0x00000800060f7890 */ /* 0x000fe2000fffe03f */
[----:B------:R-:W-:Y:S01]  /*35f0*/  HGMMA.64x64x16.F32.BF16 R24, gdesc[UR8], R24, gsb0 ;  /* 0x00e00000081879f0 */ /* 0x000fe20008001818 */
[----:B------:R-:W-:Y:S01]  /*3600*/  UIADD3 UR8, UR5, 0x2, URZ ;  /* 0x0000000205087890 */ /* 0x000fe2000fffe03f */
[C---:B------:R-:W-:Y:S01]  /*3610*/  ISETP.GT.AND P2, PT, R5.reuse, 0x9, PT ;  /* 0x000000090500780c */ /* 0x040fe20003f44270 */
[----:B------:R-:W-:Y:S01]  /*3620*/  UIADD3 UR10, UR6, 0x2, URZ ;  /* 0x00000002060a7890 */ /* 0x000fe2000fffe03f */
[C---:B------:R-:W-:Y:S01]  /*3630*/  ISETP.GT.AND P1, PT, R5.reuse, 0x10, PT ;  /* 0x000000100500780c */ /* 0x040fe20003f24270 */
[----:B------:R-:W-:Y:S01]  /*3640*/  UMOV UR9, 0x40000040 ;  /* 0x4000004000097882 */ /* 0x000fe20000000000 */
[----:B------:R-:W-:Y:S01]  /*3650*/  UMOV UR11, 0x40000040 ;  /* 0x40000040000b7882 */ /* 0x000fe20000000000 */
[----:B------:R-:W-:Y:S01]  /*3660*/  UMOV UR25, 0x40000040 ;  /* 0x4000004000197882 */ /* 0x000fe20000000000 */
[----:B------:R-:W-:Y:S01]  /*3670*/  UMOV UR27, 0x40000040 ;  /* 0x40000040001b7882 */ /* 0x000fe20000000000 */
[----:B------:R-:W-:-:S02]  /*3680*/  ISETP.GT.AND P6, PT, R5, 0x11, PT ;  /* 0x000000110500780c */ /* 0x000fc40003fc4270 */
[----:B--2---:R-:W-:Y:S02]  /*3690*/  SHF.R.U32.HI R4, RZ, 0x7, R4 ;  /* 0x00000007ff047819 */ /* 0x004fe40000011604 */
[----:B-----5:R-:W-:-:S04]  /*36a0*/  LOP3.LUT R57, R57, 0x7f, RZ, 0xc0, !PT ;  /* 0x0000007f39397812 */ /* 0x020fc800078ec0ff */
[----:B------:R-:W2:Y:S02]  /*36b0*/  SHFL.IDX PT, R4, R4, RZ, 0x1f ;  /* 0x00001fff04047589 */ /* 0x000ea400000e0000 */
[----:B--2---:R-:W-:-:S13]  /*36c0*/  R2UR UR7, R4 ;  /* 0x00000000040772ca */ /* 0x004fda00000e0000 */
[----:B------:R-:W-:-:S04]  /*36d0*/  UISETP.GT.AND UP0, UPT, UR7, 0x7f, UPT ;  /* 0x0000007f0700788c */ /* 0x000fc8000bf04270 */
[----:B------:R-:W-:Y:S01]  /*36e0*/  USEL UR7, URZ, 0x2, !UP0 ;  /* 0x000000023f077887 */ /* 0x000fe2000c000000 */
[----:B------:R-:W-:Y:S02]  /*36f0*/  WARPGROUP.DEPBAR.LE gsb0, 0x0 ;  /* 0x00008000000079c5 */ /* 0x000fe40000010000 */
[----:B------:R-:W-:-:S06]  /*3700*/  WARPGROUP.ARRIVE ;  /* 0x00000000000079c5 */ /* 0x000fcc0000000000 */
[----:B------:R-:W-:Y:S01]  /*3710*/  HGMMA.64x64x16.F32.BF16 R24, gdesc[UR8], R24, gsb0 ;  /* 0x00e00000081879f0 */ /* 0x000fe20008001818 */
[----:B------:R-:W-:Y:S02]  /*3720*/  UIADD3 UR8, UR5, 0x4, URZ ;  /* 0x0000000405087890 */ /* 0x000fe4000fffe03f */
[----:B------:R-:W-:Y:S01]  /*3730*/  UIADD3 UR10, UR6, 0x4, URZ ;  /* 0x00000004060a7890 */ /* 0x000fe2000fffe03f */
[----:B------:R-:W-:Y:S01]  /*3740*/  UMOV UR9, 0x40000040 ;  /* 0x4000004000097882 */ /* 0x000fe20000000000 */
[----:B------:R-:W-:Y:S01]  /*3750*/  UMOV UR11, 0x40000040 ;  /* 0x40000040000b7882 */ /* 0x000fe20000000000 */
        /* <DEDUP_REMOVED lines=94> */
[----:B------:R-:W-:Y:S02]  /*3d40*/  UIADD3 UR8, UR7, UR14, URZ ;  /* 0x0000000e07087290 */ /* 0x000fe4000fffe03f */
[----:B------:R-:W-:Y:S01]  /*3d50*/  UIADD3 UR10, UR7, UR15, URZ ;  /* 0x0000000f070a7290 */ /* 0x000fe2000fffe03f */
[----:B------:R-:W-:Y:S01]  /*3d60*/  UMOV UR9, 0x40000040 ;  /* 0x4000004000097882 */ /* 0x000fe20000000000 */
[----:B------:R-:W-:Y:S01]  /*3d70*/  UMOV UR11, 0x40000040 ;  /* 0x40000040000b7882 */ /* 0x000fe20000000000 */
[----:B------:R-:W-:Y:S02]  /*3d80*/  WARPGROUP.DEPBAR.LE gsb0, 0x0 ;  /* 0x00008000000079c5 */ /* 0x000fe40000010000 */
[----:B------:R-:W-:-:S06]  /*3d90*/  WARPGROUP.ARRIVE ;  /* 0x00000000000079c5 */ /* 0x000fcc0000000000 */
[----:B------:R-:W-:Y:S01]  /*3da0*/  HGMMA.64x64x16.F32.BF16 R24, gdesc[UR8], R24, gsb0 ;  /* 0x00e00000081879f0 */ /* 0x000fe20008001818 */
[----:B------:R-:W-:Y:S01]  /*3db0*/  UMOV UR9, 0x4 ;  /* 0x0000000400097882 */ /* 0x000fe20000000000 */
[----:B------:R-:W-:Y:S01]  /*3dc0*/  UMOV UR10, 0x28 ;  /* 0x00000028000a7882 */ /* 0x000fe20000000000 */
[----:B------:R-:W-:Y:S02]  /*3dd0*/  USEL UR8, UR9, 0x2, UP0 ;  /* 0x0000000209087887 */ /* 0x000fe40008000000 */
[----:B------:R-:W-:Y:S02]  /*3de0*/  USEL UR9, UR9, 0x6, !UP0 ;  /* 0x0000000609097887 */ /* 0x000fe4000c000000 */
[----:B------:R-:W-:Y:S02]  /*3df0*/  UIADD3 UR24, UR14, UR8, URZ ;  /* 0x000000080e187290 */ /* 0x000fe4000fffe03f */
[----:B------:R-:W-:Y:S01]  /*3e00*/  UIADD3 UR26, UR15, UR8, URZ ;  /* 0x000000080f1a7290 */ /* 0x000fe2000fffe03f */
[----:B------:R-:W-:Y:S01]  /*3e10*/  UMOV UR11, 0xa00 ;  /* 0x00000a00000b7882 */ /* 0x000fe20000000000 */
[----:B------:R-:W-:-:S02]  /*3e20*/  USEL UR10, UR10, 0x26, UP0 ;  /* 0x000000260a0a7887 */ /* 0x000fc40008000000 */
[----:B------:R-:W-:Y:S02]  /*3e30*/  USEL UR11, UR11, 0x980, UP0 ;  /* 0x000009800b0b7887 */ /* 0x000fe40008000000 */
[----:B------:R-:W-:Y:S02]  /*3e40*/  ULOP3.LUT UR10, UR10, 0x6, URZ, 0xc0, !UPT ;  /* 0x000000060a0a7892 */ /* 0x000fe4000f8ec03f */
[----:B------:R-:W-:Y:S01]  /*3e50*/  ULOP3.LUT UR11, UR11, 0xa00, URZ, 0xc0, !UPT ;  /* 0x00000a000b0b7892 */ /* 0x000fe2000f8ec03f */
[----:B------:R-:W-:Y:S02]  /*3e60*/  WARPGROUP.DEPBAR.LE gsb0, 0x0 ;  /* 0x00008000000079c5 */ /* 0x000fe40000010000 */
[----:B------:R-:W-:-:S06]  /*3e70*/  WARPGROUP.ARRIVE ;  /* 0x00000000000079c5 */ /* 0x000fcc0000000000 */
[----:B------:R-:W-:Y:S01]  /*3e80*/  HGMMA.64x64x16.F32.BF16 R24, gdesc[UR24], R24, gsb0 ;  /* 0x00e00000181879f0 */ /* 0x000fe20008001818 */
[----:B------:R-:W-:Y:S02]  /*3e90*/  UIADD3 UR24, UR14, UR9, URZ ;  /* 0x000000090e187290 */ /* 0x000fe4000fffe03f */
[----:B------:R-:W-:Y:S01]  /*3ea0*/  UIADD3 UR26, UR15, UR9, URZ ;  /* 0x000000090f1a7290 */ /* 0x000fe2000fffe03f */
[----:B------:R-:W-:Y:S01]  /*3eb0*/  UMOV UR25, 0x40000040 ;  /* 0x4000004000197882 */ /* 0x000fe20000000000 */
[----:B------:R-:W-:Y:S01]  /*3ec0*/  UMOV UR27, 0x40000040 ;  /* 0x40000040001b7882 */ /* 0x000fe20000000000 */
[----:B------:R-:W-:Y:S01]  /*3ed0*/  ULOP3.LUT UR15, UR42, 0x2000000, URZ, 0xfc, !UPT ;  /* 0x020000002a0f7892 */ /* 0x000fe2000f8efc3f */
[----:B------:R-:W-:Y:S02]  /*3ee0*/  WARPGROUP.DEPBAR.LE gsb0, 0x0 ;  /* 0x00008000000079c5 */ /* 0x000fe40000010000 */
[----:B------:R-:W-:-:S06]  /*3ef0*/  WARPGROUP.ARRIVE ;  /* 0x00000000000079c5 */ /* 0x000fcc0000000000 */
[----:B------:R-:W-:Y:S01]  /*3f00*/  HGMMA.64x64x16.F32.BF16 R24, gdesc[UR24], R24, gsb0 ;  /* 0x00e00000181879f0 */ /* 0x000fe20008001818 */
[----:B------:R-:W-:Y:S02]  /*3f10*/  UIADD3 UR24, UR10, UR11, UR5 ;  /* 0x0000000b0a187290 */ /* 0x000fe4000fffe005 */
[----:B------:R-:W-:Y:S01]  /*3f20*/  UIADD3 UR26, UR10, UR11, UR6 ;  /* 0x0000000b0a1a7290 */ /* 0x000fe2000fffe006 */
[----:B------:R-:W-:Y:S01]  /*3f30*/  UMOV UR25, 0x40000040 ;  /* 0x4000004000197882 */ /* 0x000fe20000000000 */
[----:B------:R-:W-:Y:S01]  /*3f40*/  UMOV UR27, 0x40000040 ;  /* 0x40000040001b7882 */ /* 0x000fe20000000000 */
[----:B------:R-:W-:Y:S02]  /*3f50*/  UIADD3 UR10, UR5, 0xa00, URZ ;  /* 0x00000a00050a7890 */ /* 0x000fe4000fffe03f */
[----:B------:R-:W-:Y:S01]  /*3f60*/  UIADD3 UR11, UR6, 0xa00, URZ ;  /* 0x00000a00060b7890 */ /* 0x000fe2000fffe03f */
        /* <DEDUP_REMOVED lines=21> */
[----:B------:R-:W-:Y:S01]  /*40c0*/  UMOV UR10, 0x30 ;  /* 0x00000030000a7882 */ /* 0x000fe20000000000 */
[----:B------:R-:W-:Y:S01]  /*40d0*/  UMOV UR11, 0xc00 ;  /* 0x00000c00000b7882 */ /* 0x000fe20000000000 */
[----:B------:R-:W-:Y:S02]  /*40e0*/  USEL UR10, UR10, 0x2e, UP0 ;  /* 0x0000002e0a0a7887 */ /* 0x000fe40008000000 */
[----:B------:R-:W-:-:S02]  /*40f0*/  USEL UR11, UR11, 0xb80, UP0 ;  /* 0x00000b800b0b7887 */ /* 0x000fc40008000000 */
[----:B------:R-:W-:Y:S02]  /*4100*/  ULOP3.LUT UR10, UR10, 0x6, URZ, 0xc0, !UPT ;  /* 0x000000060a0a7892 */ /* 0x000fe4000f8ec03f */
        /* <DEDUP_REMOVED lines=53> */
[----:B------:R-:W-:Y:S02]  /*4460*/  UMOV UR7, 0x40 ;  /* 0x0000004000077882 */ /* 0x000fe40000000000 */
[----:B------:R-:W-:-:S04]  /*4470*/  USEL UR7, UR7, 0x3e, UP0 ;  /* 0x0000003e07077887 */ /* 0x000fc80008000000 */
        /* <DEDUP_REMOVED lines=8> */
[----:B------:R-:W-:Y:S02]  /*4500*/  UIADD3 UR8, UR9, UR10, URZ ;  /* 0x0000000a09087290 */ /* 0x000fe4000fffe03f */
[----:B------:R-:W-:-:S03]  /*4510*/  UIADD3 UR10, UR9, UR11, URZ ;  /* 0x0000000b090a7290 */ /* 0x000fc6000fffe03f */
[----:B------:R-:W-:Y:S01]  /*4520*/  UMOV UR9, 0x40000040 ;  /* 0x4000004000097882 */ /* 0x000fe20000000000 */
[----:B------:R-:W-:Y:S01]  /*4530*/  UMOV UR11, 0x40000040 ;  /* 0x40000040000b7882 */ /* 0x000fe20000000000 */
[----:B------:R-:W-:Y:S02]  /*4540*/  WARPGROUP.DEPBAR.LE gsb0, 0x0 ;  /* 0x00008000000079c5 */ /* 0x000fe40000010000 */
[----:B------:R-:W-:-:S06]  /*4550*/  WARPGROUP.ARRIVE ;  /* 0x00000000000079c5 */ /* 0x000fcc0000000000 */
[----:B------:R-:W-:Y:S03]  /*4560*/  HGMMA.64x64x16.F32.BF16 R24, gdesc[UR24], R24, gsb0 ;  /* 0x00e00000181879f0 */ /* 0x000fe60008001818 */
[----:B------:R-:W-:Y:S02]  /*4570*/  WARPGROUP.DEPBAR.LE gsb0, 0x0 ;  /* 0x00008000000079c5 */ /* 0x000fe40000010000 */
[----:B------:R-:W-:-:S06]  /*4580*/  WARPGROUP.ARRIVE ;  /* 0x00000000000079c5 */ /* 0x000fcc0000000000 */
[----:B------:R-:W-:Y:S01]  /*4590*/  HGMMA.64x64x16.F32.BF16 R24, gdesc[UR8], R24, gsb0 ;  /* 0x00e00000081879f0 */ /* 0x000fe20008001818 */
[----:B------:R-:W-:Y:S01]  /*45a0*/  UMOV UR8, 0x1000 ;  /* 0x0000100000087882 */ /* 0x000fe20000000000 */
[----:B------:R-:W-:Y:S01]  /*45b0*/  UMOV UR9, 0x40000040 ;  /* 0x4000004000097882 */ /* 0x000fe20000000000 */
[----:B------:R-:W-:Y:S01]  /*45c0*/  USEL UR8, UR8, 0xf80, UP0 ;  /* 0x00000f8008087887 */ /* 0x000fe20008000000 */
[----:B------:R-:W-:-:S03]  /*45d0*/  UMOV UR11, 0x40000040 ;  /* 0x40000040000b7882 */ /* 0x000fc60000000000 */
[----:B------:R-:W-:-:S04]  /*45e0*/  ULOP3.LUT UR8, UR8, 0x1e00, URZ, 0xc0, !UPT ;  /* 0x00001e0008087892 */ /* 0x000fc8000f8ec03f */
[----:B------:R-:W-:Y:S02]  /*45f0*/  UIADD3 UR10, UR7, UR8, UR5 ;  /* 0x00000008070a7290 */ /* 0x000fe4000fffe005 */
[----:B------:R-:W-:-:S03]  /*4600*/  UIADD3 UR6, UR7, UR8, UR6 ;  /* 0x0000000807067290 */ /* 0x000fc6000fffe006 */
[----:B------:R-:W-:Y:S02]  /*4610*/  UMOV UR7, 0x40000040 ;  /* 0x4000004000077882 */ /* 0x000fe40000000000 */
[----:B------:R-:W-:Y:S02]  /*4620*/  UMOV UR8, UR10 ;  /* 0x0000000a00087c82 */ /* 0x000fe40008000000 */
[----:B------:R-:W-:Y:S01]  /*4630*/  UMOV UR10, UR6 ;  /* 0x00000006000a7c82 */ /* 0x000fe20008000000 */
[----:B------:R-:W-:Y:S01]  /*4640*/  ULEA UR6, UR36, UR15, 0xc ;  /* 0x0000000f24067291 */ /* 0x000fe2000f8e603f */
[----:B------:R-:W-:Y:S02]  /*4650*/  WARPGROUP.DEPBAR.LE gsb0, 0x0 ;  /* 0x00008000000079c5 */ /* 0x000fe40000010000 */
[----:B------:R-:W-:-:S06]  /*4660*/  WARPGROUP.ARRIVE ;  /* 0x00000000000079c5 */ /* 0x000fcc0000000000 */
[----:B------:R-:W-:Y:S01]  /*4670*/  HGMMA.64x64x16.F32.BF16 R24, gdesc[UR8], R24, gsb0 ;  /* 0x00e00000081879f0 */ /* 0x000fe20008001818 */
[----:B------:R-:W-:Y:S01]  /*4680*/  ULDC UR9, c[0x0][0xa80] ;  /* 0x0002a00000097ab9 */ /* 0x000fe20000000800 */
[----:B------:R-:W-:Y:S01]  /*4690*/  UIADD3 UR8, UR6, 0x80, URZ ;  /* 0x0000008006087890 */ /* 0x000fe2000fffe03f */
[----:B------:R-:W-:-:S06]  /*46a0*/  UMOV UR11, 0x40000040 ;  /* 0x40000040000b7882 */ /* 0x000fcc0000000000 */
[----:B------:R-:W-:Y:S01]  /*46b0*/  UMOV UR10, UR8 ;  /* 0x00000008000a7c82 */ /* 0x000fe20008000000 */
[----:B------:R-:W-:Y:S01]  /*46c0*/  UIADD3 UR8, UR6, 0x100, URZ ;  /* 0x0000010006087890 */ /* 0x000fe2000fffe03f */
        /* <DEDUP_REMOVED lines=51> */
[----:B------:R-:W-:Y:S02]  /*4a00*/  FMNMX.FTZ R5, R26, R27, !PT ;  /* 0x0000001b1a057209 */ /* 0x000fe40007810000 */
[----:B------:R-:W-:-:S02]  /*4a10*/  FMNMX.FTZ R7, R53, R4, !PT ;  /* 0x0000000435077209 */ /* 0x000fc40007810000 */
[----:B------:R-:W-:Y:S02]  /*4a20*/  FSEL R46, R46, -INF , P1 ;  /* 0xff8000002e2e7808 */ /* 0x000fe40000800000 */
[----:B------:R-:W-:Y:S01]  /*4a30*/  FSEL R47, R47, -INF , P6 ;  /* 0xff8000002f2f7808 */ /* 0x000fe20003000000 */
[----:B------:R-:W2:Y:S01]  /*4a40*/  SHFL.BFLY PT, R4, R7, 0x2, 0x1f ;  /* 0x0c401f0007047f89 */ /* 0x000ea200000e0000 */
[----:B------:R-:W-:Y:S02]  /*4a50*/  FSEL R50, R50, -INF , P5 ;  /* 0xff80000032327808 */ /* 0x000fe40002800000 */
[----:B------:R-:W-:Y:S02]  /*4a60*/  FSEL R51, R51, -INF , P4 ;  /* 0xff80000033337808 */ /* 0x000fe40002000000 */
[----:B------:R-:W-:Y:S02]  /*4a70*/  FSEL R54, R54, -INF , P3 ;  /* 0xff80000036367808 */ /* 0x000fe40001800000 */
[----:B------:R-:W-:-:S02]  /*4a80*/  FSEL R55, R55, -INF , P2 ;  /* 0xff80000037377808 */ /* 0x000fc40001000000 */
[----:B------:R-:W-:Y:S02]  /*4a90*/  ISETP.GE.AND P2, PT, R152, 0x41, PT ;  /* 0x000000419800780c */ /* 0x000fe40003f46270 */
[----:B--2---:R-:W-:Y:S02]  /*4aa0*/  FMNMX.FTZ R8, R7, R4, !PT ;  /* 0x0000000407087209 */ /* 0x004fe40007810000 */
[----:B------:R-:W-:-:S03]  /*4ab0*/  FMNMX.FTZ R4, R30, R5, !PT ;  /* 0x000000051e047209 */ /* 0x000fc60007810000 */
[----:B------:R-:W2:Y:S01]  /*4ac0*/  SHFL.BFLY PT, R9, R8, 0x1, 0x1f ;  /* 0x0c201f0008097f89 */ /* 0x000ea200000e0000 */
[----:B------:R-:W-:-:S04]  /*4ad0*/  FMNMX.FTZ R5, R31, R4, !PT ;  /* 0x000000041f057209 */ /* 0x000fc80007810000 */
[----:B------:R-:W-:-:S04]  /*4ae0*/  FMNMX.FTZ R4, R34, R5, !PT ;  /* 0x0000000522047209 */ /* 0x000fc80007810000 */
[----:B------:R-:W-:-:S04]  /*4af0*/  FMNMX.FTZ R5, R35, R4, !PT ;  /* 0x0000000423057209 */ /* 0x000fc80007810000 */
[----:B01-34-:R-:W-:-:S04]  /*4b00*/  FMNMX.FTZ R6, R38, R5, !PT ;  /* 0x0000000526067209 */ /* 0x01bfc80007810000 */
[----:B------:R-:W-:-:S04]  /*4b10*/  FMNMX.FTZ R5, R39, R6, !PT ;  /* 0x0000000627057209 */ /* 0x000fc80007810000 */
[----:B------:R-:W-:Y:S02]  /*4b20*/  FMNMX.FTZ R6, R42, R5, !PT ;  /* 0x000000052a067209 */ /* 0x000fe40007810000 */
[----:B--2---:R-:W-:Y:S02]  /*4b30*/  FMNMX.FTZ R4, R8, R9, !PT ;  /* 0x0000000908047209 */ /* 0x004fe40007810000 */
        /* <DEDUP_REMOVED lines=11> */
[----:B------:R-:W-:Y:S01]  /*4bf0*/  MUFU.EX2 R6, R24 ;  /* 0x0000001800067308 */ /* 0x000fe20000000800 */
        /* <DEDUP_REMOVED lines=10> */
[--C-:B------:R-:W-:Y:S01]  /*4ca0*/  FFMA.FTZ R21, R45, UR9, -R56.reuse ;  /* 0x000000092d157c23 */ /* 0x100fe20008010838 */
[--C-:B------:R-:W-:Y:S01]  /*4cb0*/  FFMA.FTZ R153, R48, UR9, -R56.reuse ;  /* 0x0000000930997c23 */ /* 0x100fe20008010838 */
[--C-:B------:R-:W-:Y:S01]  /*4cc0*/  FFMA.FTZ R154, R49, UR9, -R56.reuse ;  /* 0x00000009319a7c23 */ /* 0x100fe20008010838 */
[--C-:B------:R-:W-:Y:S01]  /*4cd0*/  FFMA.FTZ R155, R52, UR9, -R56.reuse ;  /* 0x00000009349b7c23 */ /* 0x100fe20008010838 */
[--C-:B------:R-:W-:Y:S01]  /*4ce0*/  FFMA.FTZ R172, R53, UR9, -R56.reuse ;  /* 0x0000000935ac7c23 */ /* 0x100fe20008010838 */
[----:B------:R-:W1:Y:S08]  /*4cf0*/  MUFU.EX2 R7, R7 ;  /* 0x0000000700077308 */ /* 0x000e700000000800 */
[----:B------:R-:W-:Y:S08]  /*4d00*/  MUFU.EX2 R8, R28 ;  /* 0x0000001c00087308 */ /* 0x000ff00000000800 */
[----:B------:R-:W2:Y:S01]  /*4d10*/  MUFU.EX2 R9, R9 ;  /* 0x0000000900097308 */ /* 0x000ea20000000800 */
[----:B-1----:R-:W-:Y:S01]  /*4d20*/  F2FP.BF16.F32.PACK_AB R156, R7, R6 ;  /* 0x00000006079c723e */ /* 0x002fe200000010ff */
[----:B------:R-:W-:Y:S01]  /*4d30*/  FADD.FTZ R7, R6, R7 ;  /* 0x0000000706077221 */ /* 0x000fe20000010000 */
[----:B0-----:R-:W-:Y:S01]  /*4d40*/  FMNMX.FTZ R24, R5, R14, !PT ;  /* 0x0000000e05187209 */ /* 0x001fe20007810000 */
[----:B------:R-:W-:-:S04]  /*4d50*/  FFMA.FTZ R14, R40, UR9, -R56 ;  /* 0x00000009280e7c23 */ /* 0x000fc80008010838 */
[----:B------:R-:W0:Y:S01]  /*4d60*/  SHFL.BFLY PT, R5, R24, 0x1, 0x1f ;  /* 0x0c201f0018057f89 */ /* 0x000e2200000e0000 */
[----:B------:R-:W-:Y:S08]  /*4d70*/  MUFU.EX2 R10, R10 ;  /* 0x0000000a000a7308 */ /* 0x000ff00000000800 */
[----:B------:R-:W1:Y:S01]  /*4d80*/  MUFU.EX2 R11, R11 ;  /* 0x0000000b000b7308 */ /* 0x000e620000000800 */
[----:B--2---:R-:W-:Y:S01]  /*4d90*/  F2FP.BF16.F32.PACK_AB R158, R9, R8 ;  /* 0x00000008099e723e */ /* 0x004fe200000010ff */
[----:B------:R-:W-:-:S04]  /*4da0*/  FADD.FTZ R8, R8, R7 ;  /* 0x0000000708087221 */ /* 0x000fc80000010000 */
[----:B------:R-:W-:Y:S02]  /*4db0*/  FADD.FTZ R9, R9, R8 ;  /* 0x0000000809097221 */ /* 0x000fe40000010000 */
[----:B------:R-:W-:Y:S01]  /*4dc0*/  MUFU.EX2 R12, R12 ;  /* 0x0000000c000c7308 */ /* 0x000fe20000000800 */
[----:B0-----:R-:W-:-:S07]  /*4dd0*/  FMNMX.FTZ R5, R24, R5, !PT ;  /* 0x0000000518057209 */ /* 0x001fce0007810000 */
[----:B------:R-:W0:Y:S01]  /*4de0*/  MUFU.EX2 R13, R13 ;  /* 0x0000000d000d7308 */ /* 0x000e220000000800 */
[----:B-1----:R-:W-:Y:S01]  /*4df0*/  F2FP.BF16.F32.PACK_AB R160, R11, R10 ;  /* 0x0000000a0ba0723e */ /* 0x002fe200000010ff */
[----:B------:R-:W-:Y:S01]  /*4e00*/  FADD.FTZ R10, R10, R9 ;  /* 0x000000090a0a7221 */ /* 0x000fe20000010000 */
[C---:B------:R-:W-:Y:S01]  /*4e10*/  FSETP.NEU.FTZ.AND P1, PT, R5.reuse, -INF , PT ;  /* 0xff8000000500780b */ /* 0x040fe20003f3d000 */
[----:B------:R-:W-:Y:S02]  /*4e20*/  FMUL.FTZ R24, R5, UR9 ;  /* 0x0000000905187c20 */ /* 0x000fe40008410000 */
[----:B------:R-:W-:Y:S02]  /*4e30*/  FADD.FTZ R11, R11, R10 ;  /* 0x0000000a0b0b7221 */ /* 0x000fe40000010000 */
[----:B------:R-:W-:Y:S01]  /*4e40*/  MUFU.EX2 R14, R14 ;  /* 0x0000000e000e7308 */ /* 0x000fe20000000800 */
[----:B------:R-:W-:Y:S02]  /*4e50*/  FSEL R25, R24, RZ, P1 ;  /* 0x000000ff18197208 */ /* 0x000fe40000800000 */
        /* <DEDUP_REMOVED lines=11> */
[----:B------:R-:W-:Y:S01]  /*4f10*/  @!P1 IADD3 R24, R3, 0x38840, RZ ;  /* 0x0003884003189810 */ /* 0x000fe20007ffe0ff */
[--C-:B------:R-:W-:Y:S01]  /*4f20*/  FFMA.FTZ R46, R46, UR9, -R25.reuse ;  /* 0x000000092e2e7c23 */ /* 0x100fe20008010819 */
[--C-:B------:R-:W-:Y:S01]  /*4f30*/  FFMA.FTZ R47, R47, UR9, -R25.reuse ;  /* 0x000000092f2f7c23 */ /* 0x100fe20008010819 */
[--C-:B------:R-:W-:Y:S01]  /*4f40*/  FFMA.FTZ R50, R50, UR9, -R25.reuse ;  /* 0x0000000932327c23 */ /* 0x100fe20008010819 */
[----:B------:R-:W-:Y:S01]  /*4f50*/  @!P1 PRMT R24, RZ, 0x654, R24 ;  /* 0x00000654ff189816 */ /* 0x000fe20000000018 */
[--C-:B------:R-:W-:Y:S01]  /*4f60*/  FFMA.FTZ R51, R51, UR9, -R25.reuse ;  /* 0x0000000933337c23 */ /* 0x100fe20008010819 */
[--C-:B------:R-:W-:Y:S01]  /*4f70*/  FFMA.FTZ R54, R54, UR9, -R25.reuse ;  /* 0x0000000936367c23 */ /* 0x100fe20008010819 */
[----:B------:R-:W-:Y:S01]  /*4f80*/  FFMA.FTZ R25, R55, UR9, -R25 ;  /* 0x0000000937197c23 */ /* 0x000fe20008010819 */
[----:B------:R1:W-:Y:S01]  /*4f90*/  @!P1 SYNCS.ARRIVE.TRANS64.RED.A1T0 RZ, [R24+URZ], RZ ;  /* 0x000000ff18ff99a7 */ /* 0x0003e2000810043f */
[----:B------:R-:W-:Y:S01]  /*4fa0*/  MUFU.EX2 R173, R26 ;  /* 0x0000001a00ad7308 */ /* 0x000fe20000000800 */
[----:B0-----:R-:W-:Y:S01]  /*4fb0*/  F2FP.BF16.F32.PACK_AB R162, R13, R12 ;  /* 0x0000000c0da2723e */ /* 0x001fe200000010ff */
[----:B------:R-:W-:Y:S01]  /*4fc0*/  FADD.FTZ R12, R12, R11 ;  /* 0x0000000b0c0c7221 */ /* 0x000fe20000010000 */
[----:B------:R-:W-:-:S03]  /*4fd0*/  @!P1 VIADD R3, R3, 0x38860 ;  /* 0x0003886003039836 */ /* 0x000fc60000000000 */
[----:B------:R-:W-:Y:S02]  /*4fe0*/  FADD.FTZ R13, R13, R12 ;  /* 0x0000000c0d0d7221 */ /* 0x000fe40000010000 */
[----:B------:R-:W0:Y:S01]  /*4ff0*/  MUFU.EX2 R176, R27 ;  /* 0x0000001b00b07308 */ /* 0x000e220000000800 */
[----:B------:R-:W-:-:S07]  /*5000*/  @!P1 PRMT R3, RZ, 0x654, R3 ;  /* 0x00000654ff039816 */ /* 0x000fce0000000003 */
[----:B------:R-:W-:Y:S08]  /*5010*/  MUFU.EX2 R175, R30 ;  /* 0x0000001e00af7308 */ /* 0x000ff00000000800 */
[----:B------:R-:W2:Y:S01]  /*5020*/  MUFU.EX2 R178, R31 ;  /* 0x0000001f00b27308 */ /* 0x000ea20000000800 */
[----:B0-----:R-:W-:Y:S01]  /*5030*/  F2FP.BF16.F32.PACK_AB R157, R176, R173 ;  /* 0x000000adb09d723e */ /* 0x001fe200000010ff */
[----:B------:R-:W-:-:S06]  /*5040*/  FADD.FTZ R176, R173, R176 ;  /* 0x000000b0adb07221 */ /* 0x000fcc0000010000 */
[----:B------:R-:W-:Y:S08]  /*5050*/  MUFU.EX2 R177, R34 ;  /* 0x0000002200b17308 */ /* 0x000ff00000000800 */
[----:B------:R-:W0:Y:S01]  /*5060*/  MUFU.EX2 R180, R35 ;  /* 0x0000002300b47308 */ /* 0x000e220000000800 */
[----:B--2---:R-:W-:Y:S01]  /*5070*/  F2FP.BF16.F32.PACK_AB R159, R178, R175 ;  /* 0x000000afb29f723e */ /* 0x004fe200000010ff */
[----:B------:R-:W-:Y:S01]  /*5080*/  BAR.SYNC.DEFER_BLOCKING 0xf, 0x100 ;  /* 0x03c4000000007b1d */ /* 0x000fe20000010000 */
[----:B------:R-:W-:-:S04]  /*5090*/  FADD.FTZ R175, R175, R176 ;  /* 0x000000b0afaf7221 */ /* 0x000fc80000010000 */
[----:B------:R-:W-:Y:S01]  /*50a0*/  FADD.FTZ R178, R178, R175 ;  /* 0x000000afb2b27221 */ /* 0x000fe20000010000 */
[----:B------:R-:W-:Y:S08]  /*50b0*/  MUFU.EX2 R179, R38 ;  /* 0x0000002600b37308 */ /* 0x000ff00000000800 */
[----:B------:R-:W2:Y:S01]  /*50c0*/  MUFU.EX2 R182, R39 ;  /* 0x0000002700b67308 */ /* 0x000ea20000000800 */
[----:B0-----:R-:W-:Y:S01]  /*50d0*/  F2FP.BF16.F32.PACK_AB R161, R180, R177 ;  /* 0x000000b1b4a1723e */ /* 0x001fe200000010ff */
[----:B------:R-:W-:-:S04]  /*50e0*/  FADD.FTZ R177, R177, R178 ;  /* 0x000000b2b1b17221 */ /* 0x000fc80000010000 */
[----:B------:R-:W-:Y:S02]  /*50f0*/  FADD.FTZ R180, R180, R177 ;  /* 0x000000b1b4b47221 */ /* 0x000fe40000010000 */
[----:B------:R-:W0:Y:S01]  /*5100*/  MUFU.EX2 R15, R15 ;  /* 0x0000000f000f7308 */ /* 0x000e220000000800 */
[----:B------:R3:W-:Y:S07]  /*5110*/  STSM.16.M88.4 [R184+0x36400], R156 ;  /* 0x0364009cb8007844 */ /* 0x0007ee0000000200 */
[----:B------:R-:W-:Y:S01]  /*5120*/  MUFU.EX2 R20, R20 ;  /* 0x0000001400147308 */ /* 0x000fe20000000800 */
[----:B--2---:R-:W-:Y:S01]  /*5130*/  F2FP.BF16.F32.PACK_AB R163, R182, R179 ;  /* 0x000000b3b6a3723e */ /* 0x004fe200000010ff */
[----:B------:R-:W-:-:S04]  /*5140*/  FADD.FTZ R179, R179, R180 ;  /* 0x000000b4b3b37221 */ /* 0x000fc80000010000 */
[----:B------:R3:W-:Y:S01]  /*5150*/  STSM.16.M88.4 [R185], R160 ;  /* 0x000000a0b9007844 */ /* 0x0007e20000000200 */
[----:B------:R-:W-:Y:S01]  /*5160*/  FADD.FTZ R182, R182, R179 ;  /* 0x000000b3b6b67221 */ /* 0x000fe20000010000 */
[----:B------:R-:W2:Y:S01]  /*5170*/  MUFU.EX2 R21, R21 ;  /* 0x0000001500157308 */ /* 0x000ea20000000800 */
[----:B0-----:R-:W-:Y:S01]  /*5180*/  F2FP.BF16.F32.PACK_AB R164, R15, R14 ;  /* 0x0000000e0fa4723e */ /* 0x001fe200000010ff */
[----:B------:R-:W-:-:S04]  /*5190*/  FADD.FTZ R14, R14, R13 ;  /* 0x0000000d0e0e7221 */ /* 0x000fc80000010000 */
[----:B------:R-:W-:Y:S02]  /*51a0*/  FADD.FTZ R15, R15, R14 ;  /* 0x0000000e0f0f7221 */ /* 0x000fe40000010000 */
[----:B------:R-:W-:Y:S08]  /*51b0*/  MUFU.EX2 R181, R42 ;  /* 0x0000002a00b57308 */ /* 0x000ff00000000800 */
[----:B------:R-:W0:Y:S01]  /*51c0*/  MUFU.EX2 R192, R43 ;  /* 0x0000002b00c07308 */ /* 0x000e220000000800 */
[----:B--2---:R-:W-:Y:S01]  /*51d0*/  F2FP.BF16.F32.PACK_AB R166, R21, R20 ;  /* 0x0000001415a6723e */ /* 0x004fe200000010ff */
[----:B------:R-:W-:-:S04]  /*51e0*/  FADD.FTZ R20, R20, R15 ;  /* 0x0000000f14147221 */ /* 0x000fc80000010000 */
[----:B------:R-:W-:Y:S02]  /*51f0*/  FADD.FTZ R20, R21, R20 ;  /* 0x0000001415147221 */ /* 0x000fe40000010000 */
[----:B------:R-:W-:Y:S08]  /*5200*/  MUFU.EX2 R183, R46 ;  /* 0x0000002e00b77308 */ /* 0x000ff00000000800 */
        /* <DEDUP_REMOVED lines=8> */
[----:B------:R3:W-:Y:S01]  /*5290*/  STSM.16.M88.4 [R187], R164 ;  /* 0x000000a4bb007844 */ /* 0x0007e20000000200 */
[----:B------:R-:W-:Y:S01]  /*52a0*/  FADD.FTZ R194, R194, R183 ;  /* 0x000000b7c2c27221 */ /* 0x000fe20000010000 */
[----:B------:R-:W-:Y:S08]  /*52b0*/  MUFU.EX2 R155, R155 ;  /* 0x0000009b009b7308 */ /* 0x000ff00000000800 */
[----:B------:R-:W2:Y:S01]  /*52c0*/  MUFU.EX2 R172, R172 ;  /* 0x000000ac00ac7308 */ /* 0x000ea20000000800 */
[----:B0-----:R-:W-:Y:S01]  /*52d0*/  F2FP.BF16.F32.PACK_AB R168, R154, R153 ;  /* 0x000000999aa8723e */ /* 0x001fe200000010ff */
[----:B------:R-:W-:-:S04]  /*52e0*/  FADD.FTZ R153, R153, R20 ;  /* 0x0000001499997221 */ /* 0x000fc80000010000 */
[----:B------:R-:W-:Y:S02]  /*52f0*/  FADD.FTZ R154, R154, R153 ;  /* 0x000000999a9a7221 */ /* 0x000fe40000010000 */
[----:B------:R-:W-:Y:S08]  /*5300*/  MUFU.EX2 R193, R50 ;  /* 0x0000003200c17308 */ /* 0x000ff00000000800 */
[----:B------:R-:W0:Y:S01]  /*5310*/  MUFU.EX2 R196, R51 ;  /* 0x0000003300c47308 */ /* 0x000e220000000800 */
[----:B--2---:R-:W-:-:S07]  /*5320*/  F2FP.BF16.F32.PACK_AB R170, R172, R155 ;  /* 0x0000009bacaa723e */ /* 0x004fce00000010ff */
[----:B------:R-:W-:Y:S08]  /*5330*/  MUFU.EX2 R195, R54 ;  /* 0x0000003600c37308 */ /* 0x000ff00000000800 */
[----:B------:R-:W2:Y:S01]  /*5340*/  MUFU.EX2 R198, R25 ;  /* 0x0000001900c67308 */ /* 0x000ea20000000800 */
[----:B0-----:R-:W-:Y:S01]  /*5350*/  F2FP.BF16.F32.PACK_AB R169, R196, R193 ;  /* 0x000000c1c4a9723e */ /* 0x001fe200000010ff */
[----:B------:R-:W-:-:S04]  /*5360*/  FADD.FTZ R193, R193, R194 ;  /* 0x000000c2c1c17221 */ /* 0x000fc80000010000 */
[----:B------:R-:W-:Y:S01]  /*5370*/  FADD.FTZ R196, R196, R193 ;  /* 0x000000c1c4c47221 */ /* 0x000fe20000010000 */
[----:B--2---:R-:W-:-:S03]  /*5380*/  F2FP.BF16.F32.PACK_AB R171, R198, R195 ;  /* 0x000000c3c6ab723e */ /* 0x004fc600000010ff */
[----:B------:R-:W-:Y:S02]  /*5390*/  FADD.FTZ R195, R195, R196 ;  /* 0x000000c4c3c37221 */ /* 0x000fe40000010000 */
[----:B------:R3:W-:Y:S01]  /*53a0*/  STSM.16.M88.4 [R186], R168 ;  /* 0x000000a8ba007844 */ /* 0x0007e20000000200 */
[----:B-1----:R-:W-:Y:S01]  /*53b0*/  WARPGROUP.ARRIVE ;  /* 0x00000000000079c5 */ /* 0x002fe20000000000 */
[----:B------:R-:W-:-:S05]  /*53c0*/  FADD.FTZ R6, R198, R195 ;  /* 0x000000c3c6067221 */ /* 0x000fca0000010000 */
[----:B------:R-:W-:Y:S01]  /*53d0*/  HGMMA.64x256x16.F32.BF16 R24, R156, gdesc[UR4].tnspB, RZ, !UPT, gsb0 ;  /* 0x43e000049c187df0 */ /* 0x000fe2000c0018ff */
[----:B------:R-:W-:Y:S01]  /*53e0*/  UIADD3 UR6, UR6, 0x180, URZ ;  /* 0x0000018006067890 */ /* 0x000fe2000fffe03f */
[----:B------:R-:W-:Y:S01]  /*53f0*/  UMOV UR7, 0x40000040 ;  /* 0x4000004000077882 */ /* 0x000fe20000000000 */
[----:B------:R-:W-:Y:S02]  /*5400*/  WARPGROUP.DEPBAR.LE gsb0, 0x0 ;  /* 0x00008000000079c5 */ /* 0x000fe40000010000 */
[----:B------:R-:W-:-:S15]  /*5410*/  WARPGROUP.ARRIVE ;  /* 0x00000000000079c5 */ /* 0x000fde0000000000 */
[----:B------:R-:W-:-:S08]  /*5420*/  NOP ;  /* 0x0000000000007918 */ /* 0x000fd00000000000 */
        /* <DEDUP_REMOVED lines=20> */
[----:B------:R0:W-:Y:S02]  /*5570*/  @!P1 SYNCS.ARRIVE.TRANS64.RED.A1T0 RZ, [R3+URZ], RZ ;  /* 0x000000ff03ff99a7 */ /* 0x0001e4000810043f */
[----:B0-----:R-:W-:-:S04]  /*5580*/  FADD.FTZ R3, R155, R154 ;  /* 0x0000009a9b037221 */ /* 0x001fc80000010000 */
[----:B------:R-:W-:Y:S01]  /*5590*/  FADD.FTZ R3, R172, R3 ;  /* 0x00000003ac037221 */ /* 0x000fe20000010000 */
[----:B---3--:R-:W-:Y:S06]  /*55a0*/  @!P2 BRA `(.L_x_790) ;  /* 0x0000002800a4a947 */ /* 0x008fec0003800000 */
[----:B------:R-:W-:Y:S01]  /*55b0*/  VIADD R7, R174, 0xfffffffe ;  /* 0xfffffffeae077836 */ /* 0x000fe20000000000 */
[----:B------:R-:W-:Y:S01]  /*55c0*/  UMOV UR7, UR36 ;  /* 0x0000002400077c82 */ /* 0x000fe20008000000 */
[----:B------:R-:W-:Y:S02]  /*55d0*/  IMAD.MOV.U32 R11, RZ, RZ, R5 ;  /* 0x000000ffff0b7224 */ /* 0x000fe400078e0005 */
[----:B------:R-:W-:-:S07]  /*55e0*/  IMAD.MOV.U32 R9, RZ, RZ, R4 ;  /* 0x000000ffff097224 */ /* 0x000fce00078e0004 */
.L_x_799:
[----:B------:R-:W-:Y:S01]  /*55f0*/  UIADD3 UR14, UR7, 0x1, URZ ;  /* 0x00000001070e7890 */ /* 0x000fe2000fffe03f */
[C---:B------:R-:W-:Y:S01]  /*5600*/  ISETP.GT.AND P2, PT, R7.reuse, RZ, PT ;  /* 0x000000ff0700720c */ /* 0x040fe20003f44270 */
[----:B------:R-:W-:Y:S02]  /*5610*/  VIADD R7, R7, 0xffffffff ;  /* 0xffffffff07077836 */ /* 0x000fe40000000000 */
[----:B------:R-:W-:-:S04]  /*5620*/  UISETP.NE.AND UP0, UPT, UR14, 0x2, UPT ;  /* 0x000000020e00788c */ /* 0x000fc8000bf05270 */
[----:B------:R-:W-:Y:S02]  /*5630*/  USEL UR14, UR14, URZ, UP0 ;  /* 0x0000003f0e0e7287 */ /* 0x000fe40008000000 */
[----:B------:R-:W-:-:S05]  /*5640*/  USEL UR6, URZ, 0x1, UP0 ;  /* 0x000000013f067887 */ /* 0x000fca0008000000 */
[----:B------:R-:W-:Y:S01]  /*5650*/  UMOV UR36, UR14 ;  /* 0x0000000e00247c82 */ /* 0x000fe20008000000 */
[----:B------:R-:W-:Y:S01]  /*5660*/  LOP3.LUT R2, R2, UR6, RZ, 0x3c, !PT ;  /* 0x0000000602027c12 */ /* 0x000fe2000f8e3cff */
[----:B------:R-:W-:Y:S06]  /*5670*/  @P0 BRA `(.L_x_791) ;  /* 0x0000000000040947 */ /* 0x000fec0003800000 */
[----:B------:R-:W-:Y:S01]  /*5680*/  BPT.TRAP 0x1 ;  /* 0x000000040000795c */ /* 0x000fe20000300000 */
.L_x_791:
[----:B------:R-:W-:Y:S01]  /*5690*/  ULEA UR6, UR36, UR37, 0x3 ;  /* 0x0000002524067291 */ /* 0x000fe2000f8e183f */
[----:B------:R-:W-:-:S08]  /*56a0*/  SHF.L.U32 R4, R2, 0x1f, RZ ;  /* 0x0000001f02047819 */ /* 0x000fd000000006ff */
[----:B------:R0:W1:Y:S01]  /*56b0*/  SYNCS.PHASECHK.TRANS64.TRYWAIT P3, [UR6+0x38830], R4 ;  /* 0x03883004ff0075a7 */ /* 0x0000620008060146 */
[----:B------:R-:W-:Y:S05]  /*56c0*/  @P0 BRA `(.L_x_792) ;  /* 0x0000000000040947 */ /* 0x000fea0003800000 */
[----:B------:R-:W-:Y:S01]  /*56d0*/  BPT.TRAP 0x1 ;  /* 0x000000040000795c */ /* 0x000fe20000300000 */
.L_x_792:
[----:B-1----:R-:W-:Y:S05]  /*56e0*/  @P3 BRA `(.L_x_793) ;  /* 0x0000000000083947 */ /* 0x002fea0003800000 */
[----:B------:R-:W1:Y:S02]  /*56f0*/  SYNCS.PHASECHK.TRANS64.TRYWAIT P3, [UR6+0x38830], R4 ;  /* 0x03883004ff0075a7 */ /* 0x000e640008060146 */
[----:B-1----:R-:W-:Y:S05]  /*5700*/  @!P3 BRA `(.L_x_794) ;  /* 0x000000ac00e4b947 */ /* 0x002fea0003800000 */
.L_x_793:
[----:B------:R-:W-:Y:S01]  /*5710*/  R2UR UR18, R0 ;  /* 0x00000000001272ca */ /* 0x000fe200000e0000 */
[----:B------:R-:W-:Y:S01]  /*5720*/  UIADD3 UR8, UR37, 0x20400, URZ ;  /* 0x0002040025087890 */ /* 0x000fe2000fffe03f */
[----:B------:R-:W-:Y:S01]  /*5730*/  WARPGROUP.ARRIVE ;  /* 0x00000000000079c5 */ /* 0x000fe20000000000 */
[----:B------:R-:W-:Y:S01]  /*5740*/  UMOV UR11, 0x40000040 ;  /* 0x40000040000b7882 */ /* 0x000fe20000000000 */
[----:B------:R-:W-:Y:S01]  /*5750*/  UMOV UR9, 0x40000040 ;  /* 0x4000004000097882 */ /* 0x000fe20000000000 */
[----:B------:R-:W-:-:S04]  /*5760*/  USHF.R.U32.HI UR8, URZ, 0x4, UR8 ;  /* 0x000000043f087899 */ /* 0x000fc80008011608 */
[----:B------:R-:W-:-:S04]  /*5770*/  ULOP3.LUT UR8, UR8, 0x3fff, URZ, 0xc0, !UPT ;  /* 0x00003fff08087892 */ /* 0x000fc8000f8ec03f */
[----:B------:R-:W-:Y:S02]  /*5780*/  ULEA UR18, UR36, UR18, 0x9 ;  /* 0x0000001224127291 */ /* 0x000fe4000f8e483f */
[----:B------:R-:W-:-:S05]  /*5790*/  ULOP3.LUT UR8, UR8, 0x10000, URZ, 0xfc, !UPT ;  /* 0x0001000008087892 */ /* 0x000fca000f8efc3f */
[----:B------:R-:W-:-:S04]  /*57a0*/  UMOV UR10, UR18 ;  /* 0x00000012000a7c82 */ /* 0x000fc80008000000 */
[----:B------:R-:W-:Y:S01]  /*57b0*/  HGMMA.64x64x16.F32.BF16 R152, gdesc[UR8], RZ, !UPT, gsb0 ;  /* 0x00e00000089879f0 */ /* 0x000fe2000c0018ff */
[----:B------:R-:W-:Y:S01]  /*57c0*/  UIADD3 UR10, UR18, 0x2, URZ ;  /* 0x00000002120a7890 */ /* 0x000fe2000fffe03f */
[----:B------:R-:W-:Y:S01]  /*57d0*/  UMOV UR8, UR12 ;  /* 0x0000000c00087c82 */ /* 0x000fe20008000000 */
[----:B------:R-:W-:Y:S01]  /*57e0*/  UMOV UR9, UR13 ;  /* 0x0000000d00097c82 */ /* 0x000fe20008000000 */
[----:B------:R-:W-:Y:S01]  /*57f0*/  UMOV UR11, 0x40000040 ;  /* 0x40000040000b7882 */ /* 0x000fe20000000000 */
[----:B------:R-:W-:Y:S02]  /*5800*/  WARPGROUP.DEPBAR.LE gsb0, 0x0 ;  /* 0x00008000000079c5 */ /* 0x000fe40000010000 */
[----:B------:R-:W-:-:S06]  /*5810*/  WARPGROUP.ARRIVE ;  /* 0x00000000000079c5 */ /* 0x000fcc0000000000 */
[----:B------:R-:W-:Y:S01]  /*5820*/  HGMMA.64x64x16.F32.BF16 R152, gdesc[UR8], R152, gsb0 ;  /* 0x00e00000089879f0 */ /* 0x000fe20008001898 */
        /* <DEDUP_REMOVED lines=15> */
[----:B------:R-:W-:Y:S05]  /*5920*/  @P0 BRA `(.L_x_795) ;  /* 0x0000000000040947 */ /* 0x000fea0003800000 */
[----:B------:R-:W-:Y:S01]  /*5930*/  BPT.TRAP 0x1 ;  /* 0x000000040000795c */ /* 0x000fe20000300000 */
.L_x_795:
[----:B------:R2:W3:Y:S01]  /*5940*/  SYNCS.PHASECHK.TRANS64.TRYWAIT P3, [UR6+0x38850], R4 ;  /* 0x03885004ff0075a7 */ /* 0x0004e20008060146 */
[----:B------:R-:W-:Y:S05]  /*5950*/  @P0 BRA `(.L_x_796) ;  /* 0x0000000000040947 */ /* 0x000fea0003800000 */
[----:B------:R-:W-:Y:S01]  /*5960*/  BPT.TRAP 0x1 ;  /* 0x000000040000795c */ /* 0x000fe20000300000 */
.L_x_796:
[----:B---3--:R-:W-:Y:S05]  /*5970*/  @P3 BRA `(.L_x_797) ;  /* 0x0000000000083947 */ /* 0x008fea0003800000 */
[----:B------:R-:W3:Y:S02]  /*5980*/  SYNCS.PHASECHK.TRANS64.TRYWAIT P3, [UR6+0x38850], R4 ;  /* 0x03885004ff0075a7 */ /* 0x000ee40008060146 */
[----:B---3--:R-:W-:Y:S05]  /*5990*/  @!P3 BRA `(.L_x_798) ;  /* 0x000000ac0058b947 */ /* 0x008fea0003800000 */
.L_x_797:
[----:B------:R-:W-:Y:S01]  /*59a0*/  UIADD3 UR8, UR37, 0x26400, URZ ;  /* 0x0002640025087890 */ /* 0x000fe2000fffe03f */
[----:B------:R-:W-:Y:S01]  /*59b0*/  WARPGROUP.ARRIVE ;  /* 0x00000000000079c5 */ /* 0x000fe20000000000 */
[----:B------:R-:W-:-:S05]  /*59c0*/  UIADD3 UR11, UR5, 0x4, URZ ;  /* 0x00000004050b7890 */ /* 0x000fca000fffe03f */
[----:B-1----:R-:W1:Y:S01]  /*59d0*/  S2R R5, SR_TID.X ;  /* 0x0000000000057919 */ /* 0x002e620000002100 */
[----:B------:R-:W-:Y:S01]  /*59e0*/  USHF.R.U32.HI UR8, URZ, 0x4, UR8 ;  /* 0x000000043f087899 */ /* 0x000fe20008011608 */
[----:B------:R-:W-:Y:S01]  /*59f0*/  IMAD.U32 R200, RZ, RZ, UR6 ;  /* 0x00000006ffc87e24 */ /* 0x000fe2000f8e00ff */
[----:B------:R-:W-:Y:S02]  /*5a00*/  UIADD3 UR9, UR5, 0x200, URZ ;  /* 0x0000020005097890 */ /* 0x000fe4000fffe03f */
[----:B------:R-:W-:Y:S02]  /*5a10*/  ULOP3.LUT UR18, UR8, 0x3fff, URZ, 0xc0, !UPT ;  /* 0x00003fff08127892 */ /* 0x000fe4000f8ec03f */
[----:B------:R-:W-:Y:S02]  /*5a20*/  UIADD3 UR10, UR5, 0x6, URZ ;  /* 0x00000006050a7890 */ /* 0x000fe4000fffe03f */
[----:B------:R-:W-:Y:S02]  /*5a30*/  ULEA UR8, UR14, UR4, 0xc ;  /* 0x000000040e087291 */ /* 0x000fe4000f8e603f */
[----:B------:R-:W-:Y:S01]  /*5a40*/  ULOP3.LUT UR5, UR18, 0x10000, URZ, 0xfc, !UPT ;  /* 0x0001000012057892 */ /* 0x000fe2000f8efc3f */
[----:B------:R-:W-:Y:S01]  /*5a50*/  UMOV UR27, 0x40000040 ;  /* 0x40000040001b7882 */ /* 0x000fe20000000000 */
[----:B------:R-:W-:Y:S01]  /*5a60*/  UMOV UR25, 0x40000040 ;  /* 0x4000004000197882 */ /* 0x000fe20000000000 */
[----:B------:R-:W-:-:S02]  /*5a70*/  UIADD3 UR18, UR8, 0x800, URZ ;  /* 0x0000080008127890 */ /* 0x000fc4000fffe03f */
[----:B------:R-:W-:Y:S02]  /*5a80*/  UMOV UR26, UR8 ;  /* 0x00000008001a7c82 */ /* 0x000fe40008000000 */
[----:B------:R-:W-:Y:S01]  /*5a90*/  UMOV UR24, UR5 ;  /* 0x0000000500187c82 */ /* 0x000fe20008000000 */
[----:B------:R-:W-:Y:S01]  /*5aa0*/  UIADD3 UR19, UR5, 0x800, URZ ;  /* 0x0000080005137890 */ /* 0x000fe2000fffe03f */
[----:B------:R-:W-:Y:S01]  /*5ab0*/  HGMMA.64x64x16.F32.BF16 R152, gdesc[UR24], R152, gsb0 ;  /* 0x00e00000189879f0 */ /* 0x000fe20008001898 */
[----:B------:R-:W-:Y:S02]  /*5ac0*/  UIADD3 UR26, UR8, 0x2, URZ ;  /* 0x00000002081a7890 */ /* 0x000fe4000fffe03f */
[----:B------:R-:W-:Y:S01]  /*5ad0*/  UIADD3 UR24, UR5, 0x2, URZ ;  /* 0x0000000205187890 */ /* 0x000fe2000fffe03f */
[----:B------:R-:W-:Y:S01]  /*5ae0*/  UMOV UR27, 0x40000040 ;  /* 0x40000040001b7882 */ /* 0x000fe20000000000 */
[----:B------:R-:W-:Y:S01]  /*5af0*/  UMOV UR25, 0x40000040 ;  /* 0x4000004000197882 */ /* 0x000fe20000000000 */
[----:B------:R-:W-:Y:S01]  /*5b00*/  ULEA UR6, UR14, UR15, 0xc ;  /* 0x0000000f0e067291 */ /* 0x000fe2000f8e603f */
[----:B-1----:R-:W-:-:S05]  /*5b10*/  SHF.R.U32.HI R5, RZ, 0x7, R5 ;  /* 0x00000007ff057819 */ /* 0x002fca0000011605 */
[----:B0-2---:R-:W0:Y:S01]  /*5b20*/  SHFL.IDX PT, R4, R5, RZ, 0x1f ;  /* 0x00001fff05047589 */ /* 0x005e2200000e0000 */
[----:B------:R-:W-:Y:S02]  /*5b30*/  WARPGROUP.DEPBAR.LE gsb0, 0x0 ;  /* 0x00008000000079c5 */ /* 0x000fe40000010000 */
[----:B------:R-:W-:-:S06]  /*5b40*/  WARPGROUP.ARRIVE ;  /* 0x00000000000079c5 */ /* 0x000fcc0000000000 */
[----:B------:R-:W-:Y:S01]  /*5b50*/  HGMMA.64x64x16.F32.BF16 R152, gdesc[UR24], R152, gsb0 ;  /* 0x00e00000189879f0 */ /* 0x000fe20008001898 */
[----:B------:R-:W-:Y:S01]  /*5b60*/  UIADD3 UR26, UR8, 0x4, URZ ;  /* 0x00000004081a7890 */ /* 0x000fe2000fffe03f */
[----:B------:R-:W-:Y:S01]  /*5b70*/  UMOV UR24, UR11 ;  /* 0x0000000b00187c82 */ /* 0x000fe20008000000 */
[----:B------:R-:W-:Y:S01]  /*5b80*/  UMOV UR25, 0x40000040 ;  /* 0x4000004000197882 */ /* 0x000fe20000000000 */
[----:B------:R-:W-:Y:S01]  /*5b90*/  UMOV UR27, 0x40000040 ;  /* 0x40000040001b7882 */ /* 0x000fe20000000000 */
[----:B------:R-:W-:Y:S01]  /*5ba0*/  UMOV UR11, 0x4 ;  /* 0x00000004000b7882 */ /* 0x000fe20000000000 */
[----:B------:R-:W-:Y:S02]  /*5bb0*/  WARPGROUP.DEPBAR.LE gsb0, 0x0 ;  /* 0x00008000000079c5 */ /* 0x000fe40000010000 */
[----:B------:R-:W-:-:S06]  /*5bc0*/  WARPGROUP.ARRIVE ;  /* 0x00000000000079c5 */ /* 0x000fcc0000000000 */
[----:B------:R-:W-:Y:S01]  /*5bd0*/  HGMMA.64x64x16.F32.BF16 R152, gdesc[UR24], R152, gsb0 ;  /* 0x00e00000189879f0 */ /* 0x000fe20008001898 */
[----:B------:R-:W-:Y:S01]  /*5be0*/  UIADD3 UR26, UR8, 0x6, URZ ;  /* 0x00000006081a7890 */ /* 0x000fe2000fffe03f */
[----:B------:R-:W-:Y:S01]  /*5bf0*/  UMOV UR24, UR10 ;  /* 0x0000000a00187c82 */ /* 0x000fe20008000000 */
        /* <DEDUP_REMOVED lines=9> */
[----:B0-----:R-:W-:-:S13]  /*5c90*/  R2UR UR9, R4 ;  /* 0x00000000040972ca */ /* 0x001fda00000e0000 */
[----:B------:R-:W-:-:S04]  /*5ca0*/  UISETP.GT.AND UP0, UPT, UR9, 0x7f, UPT ;  /* 0x0000007f0900788c */ /* 0x000fc8000bf04270 */
[----:B------:R-:W-:Y:S02]  /*5cb0*/  USEL UR9, URZ, 0x2, !UP0 ;  /* 0x000000023f097887 */ /* 0x000fe4000c000000 */
[----:B------:R-:W-:Y:S02]  /*5cc0*/  USEL UR10, UR11, 0x2, UP0 ;  /* 0x000000020b0a7887 */ /* 0x000fe40008000000 */
[----:B------:R-:W-:Y:S01]  /*5cd0*/  USEL UR11, UR11, 0x6, !UP0 ;  /* 0x000000060b0b7887 */ /* 0x000fe2000c000000 */
        /* <DEDUP_REMOVED lines=212> */
[----:B------:R-:W-:Y:S02]  /*6a20*/  UIADD3 UR11, UR9, UR10, UR5 ;  /* 0x0000000a090b7290 */ /* 0x000fe4000fffe005 */
[----:B------:R-:W-:-:S03]  /*6a30*/  UIADD3 UR10, UR9, UR10, UR8 ;  /* 0x0000000a090a7290 */ /* 0x000fc6000fffe008 */
[----:B------:R-:W-:Y:S02]  /*6a40*/  UMOV UR9, 0x40000040 ;  /* 0x4000004000097882 */ /* 0x000fe40000000000 */
[----:B------:R-:W-:Y:S01]  /*6a50*/  UMOV UR8, UR11 ;  /* 0x0000000b00087c82 */ /* 0x000fe20008000000 */
[----:B------:R-:W-:Y:S01]  /*6a60*/  UMOV UR11, 0x40000040 ;  /* 0x40000040000b7882 */ /* 0x000fe20000000000 */
[----:B------:R-:W-:Y:S02]  /*6a70*/  WARPGROUP.DEPBAR.LE gsb0, 0x0 ;  /* 0x00008000000079c5 */ /* 0x000fe40000010000 */
[----:B------:R-:W-:-:S06]  /*6a80*/  WARPGROUP.ARRIVE ;  /* 0x00000000000079c5 */ /* 0x000fcc0000000000 */
[----:B------:R-:W-:Y:S03]  /*6a90*/  HGMMA.64x64x16.F32.BF16 R152, gdesc[UR24], R152, gsb0 ;  /* 0x00e00000189879f0 */ /* 0x000fe60008001898 */
        /* <DEDUP_REMOVED lines=38> */
[C---:B------:R-:W-:Y:S01]  /*6d00*/  FADD.FTZ R9, -R4.reuse, R9 ;  /* 0x0000000904097221 */ /* 0x040fe20000010100 */
[----:B------:R-:W-:Y:S01]  /*6d10*/  FMNMX.FTZ R5, R171, R10, !PT ;  /* 0x0000000aab057209 */ /* 0x000fe20007810000 */
[----:B------:R-:W-:Y:S02]  /*6d20*/  FMUL.FTZ R192, R4, UR9 ;  /* 0x0000000904c07c20 */ /* 0x000fe40008410000 */
[----:B------:R-:W-:Y:S01]  /*6d30*/  FMUL.FTZ R13, R9, UR9 ;  /* 0x00000009090d7c20 */ /* 0x000fe20008410000 */
[----:B------:R-:W-:Y:S01]  /*6d40*/  FMNMX.FTZ R10, R174, R5, !PT ;  /* 0x00000005ae0a7209 */ /* 0x000fe20007810000 */
[--C-:B------:R-:W-:Y:S01]  /*6d50*/  FFMA.FTZ R9, R152, UR9, -R192.reuse ;  /* 0x0000000998097c23 */ /* 0x100fe200080108c0 */
[--C-:B------:R-:W-:Y:S01]  /*6d60*/  FFMA.FTZ R153, R153, UR9, -R192.reuse ;  /* 0x0000000999997c23 */ /* 0x100fe200080108c0 */
[--C-:B------:R-:W-:Y:S01]  /*6d70*/  FFMA.FTZ R156, R156, UR9, -R192.reuse ;  /* 0x000000099c9c7c23 */ /* 0x100fe200080108c0 */
[----:B------:R-:W-:Y:S01]  /*6d80*/  FMNMX.FTZ R5, R175, R10, !PT ;  /* 0x0000000aaf057209 */ /* 0x000fe20007810000 */
[----:B------:R0:W1:Y:S01]  /*6d90*/  MUFU.EX2 R8, R13 ;  /* 0x0000000d00087308 */ /* 0x0000620000000800 */
        /* <DEDUP_REMOVED lines=8> */
[--C-:B0-----:R-:W-:Y:S01]  /*6e20*/  FFMA.FTZ R13, R157, UR9, -R192.reuse ;  /* 0x000000099d0d7c23 */ /* 0x101fe200080108c0 */
[--C-:B------:R-:W-:Y:S01]  /*6e30*/  FFMA.FTZ R172, R172, UR9, -R192.reuse ;  /* 0x00000009acac7c23 */ /* 0x100fe200080108c0 */
[----:B------:R-:W-:Y:S01]  /*6e40*/  FMNMX.FTZ R14, R182, R5, !PT ;  /* 0x00000005b60e7209 */ /* 0x000fe20007810000 */
[--C-:B------:R-:W-:Y:S01]  /*6e50*/  FFMA.FTZ R173, R173, UR9, -R192.reuse ;  /* 0x00000009adad7c23 */ /* 0x100fe200080108c0 */
[--C-:B------:R-:W-:Y:S01]  /*6e60*/  FFMA.FTZ R176, R176, UR9, -R192.reuse ;  /* 0x00000009b0b07c23 */ /* 0x100fe200080108c0 */
[--C-:B------:R-:W-:Y:S01]  /*6e70*/  FFMA.FTZ R177, R177, UR9, -R192.reuse ;  /* 0x00000009b1b17c23 */ /* 0x100fe200080108c0 */
[----:B------:R-:W-:Y:S01]  /*6e80*/  FMNMX.FTZ R5, R183, R14, !PT ;  /* 0x0000000eb7057209 */ /* 0x000fe20007810000 */
[----:B------:R0:W-:Y:S01]  /*6e90*/  MUFU.EX2 R12, R156 ;  /* 0x0000009c000c7308 */ /* 0x0001e20000000800 */
[--C-:B--2---:R-:W-:Y:S01]  /*6ea0*/  FFMA.FTZ R153, R181, UR9, -R192.reuse ;  /* 0x00000009b5997c23 */ /* 0x104fe200080108c0 */
[--C-:B------:R-:W-:Y:S01]  /*6eb0*/  FFMA.FTZ R14, R160, UR9, -R192.reuse ;  /* 0x00000009a00e7c23 */ /* 0x100fe200080108c0 */
[----:B------:R-:W-:Y:S01]  /*6ec0*/  FFMA.FTZ R180, R180, UR9, -R192 ;  /* 0x00000009b4b47c23 */ /* 0x000fe200080108c0 */
[----:B------:R-:W2:Y:S01]  /*6ed0*/  SHFL.BFLY PT, R152, R5, 0x2, 0x1f ;  /* 0x0c401f0005987f89 */ /* 0x000ea200000e0000 */
[-C--:B-1----:R-:W-:Y:S01]  /*6ee0*/  FMUL.FTZ R24, R24, R8.reuse ;  /* 0x0000000818187220 */ /* 0x082fe20000410000 */
        /* <DEDUP_REMOVED lines=21> */
[----:B------:R-:W-:Y:S01]  /*7040*/  FMUL.FTZ R61, R61, R8 ;  /* 0x000000083d3d7220 */ /* 0x000fe20000410000 */
[----:B--2---:R-:W-:Y:S01]  /*7050*/  FMNMX.FTZ R152, R5, R152, !PT ;  /* 0x0000009805987209 */ /* 0x004fe20007810000 */
[-C--:B------:R-:W-:Y:S01]  /*7060*/  FMUL.FTZ R64, R64, R8.reuse ;  /* 0x0000000840407220 */ /* 0x080fe20000410000 */
[-C--:B------:R-:W-:Y:S01]  /*7070*/  FMUL.FTZ R65, R65, R8.reuse ;  /* 0x0000000841417220 */ /* 0x080fe20000410000 */
[-C--:B------:R-:W-:Y:S01]  /*7080*/  FMUL.FTZ R68, R68, R8.reuse ;  /* 0x0000000844447220 */ /* 0x080fe20000410000 */
[----:B------:R-:W-:Y:S01]  /*7090*/  MUFU.EX2 R15, R15 ;  /* 0x0000000f000f7308 */ /* 0x000fe20000000800 */
[----:B------:R-:W2:Y:S01]  /*70a0*/  SHFL.BFLY PT, R5, R152, 0x1, 0x1f ;  /* 0x0c201f0098057f89 */ /* 0x000ea200000e0000 */
        /* <DEDUP_REMOVED lines=23> */
[----:B--2---:R-:W-:Y:S01]  /*7220*/  FMNMX.FTZ R5, R152, R5, !PT ;  /* 0x0000000598057209 */ /* 0x004fe20007810000 */
[-C--:B------:R-:W-:Y:S01]  /*7230*/  FMUL.FTZ R109, R109, R8.reuse ;  /* 0x000000086d6d7220 */ /* 0x080fe20000410000 */
[-C--:B------:R-:W-:Y:S01]  /*7240*/  FMUL.FTZ R112, R112, R8.reuse ;  /* 0x0000000870707220 */ /* 0x080fe20000410000 */
[-C--:B------:R-:W-:Y:S01]  /*7250*/  FMUL.FTZ R113, R113, R8.reuse ;  /* 0x0000000871717220 */ /* 0x080fe20000410000 */
[-C--:B------:R-:W-:Y:S01]  /*7260*/  FMUL.FTZ R116, R116, R8.reuse ;  /* 0x0000000874747220 */ /* 0x080fe20000410000 */
[C---:B------:R-:W-:Y:S01]  /*7270*/  FADD.FTZ R152, -R5.reuse, R11 ;  /* 0x0000000b05987221 */ /* 0x040fe20000010100 */
[----:B0-----:R-:W-:Y:S01]  /*7280*/  FMUL.FTZ R156, R5, UR9 ;  /* 0x00000009059c7c20 */ /* 0x001fe20008410000 */
[----:B------:R0:W-:Y:S01]  /*7290*/  MUFU.EX2 R11, R153 ;  /* 0x00000099000b7308 */ /* 0x0001e20000000800 */
[----:B------:R-:W-:Y:S01]  /*72a0*/  FMUL.FTZ R117, R117, R8 ;  /* 0x0000000875757220 */ /* 0x000fe20000410000 */
[----:B------:R-:W-:Y:S01]  /*72b0*/  FMUL.FTZ R152, R152, UR9 ;  /* 0x0000000998987c20 */ /* 0x000fe20008410000 */
[----:B------:R-:W-:Y:S01]  /*72c0*/  FFMA.FTZ R192, R154, UR9, -R156 ;  /* 0x000000099ac07c23 */ /* 0x000fe2000801089c */
[----:B------:R-:W-:-:S02]  /*72d0*/  IMAD.U32 R154, RZ, RZ, UR7 ;  /* 0x00000007ff9a7e24 */ /* 0x000fc4000f8e00ff */
[--C-:B------:R-:W-:Y:S01]  /*72e0*/  FFMA.FTZ R193, R155, UR9, -R156.reuse ;  /* 0x000000099bc17c23 */ /* 0x100fe2000801089c */
[--C-:B------:R-:W-:Y:S01]  /*72f0*/  FFMA.FTZ R194, R158, UR9, -R156.reuse ;  /* 0x000000099ec27c23 */ /* 0x100fe2000801089c */
[--C-:B------:R-:W-:Y:S01]  /*7300*/  FFMA.FTZ R195, R159, UR9, -R156.reuse ;  /* 0x000000099fc37c23 */ /* 0x100fe2000801089c */
[----:B------:R2:W3:Y:S01]  /*7310*/  MUFU.EX2 R181, R152 ;  /* 0x0000009800b57308 */ /* 0x0004e20000000800 */
[----:B0-----:R-:W-:Y:S01]  /*7320*/  IADD3 R153, -R23, RZ, RZ ;  /* 0x000000ff17997210 */ /* 0x001fe20007ffe1ff */
[--C-:B------:R-:W-:Y:S01]  /*7330*/  FFMA.FTZ R196, R162, UR9, -R156.reuse ;  /* 0x00000009a2c47c23 */ /* 0x100fe2000801089c */
[--C-:B------:R-:W-:Y:S01]  /*7340*/  FFMA.FTZ R197, R163, UR9, -R156.reuse ;  /* 0x00000009a3c57c23 */ /* 0x100fe2000801089c */
[--C-:B------:R-:W-:Y:S01]  /*7350*/  FFMA.FTZ R198, R166, UR9, -R156.reuse ;  /* 0x00000009a6c67c23 */ /* 0x100fe2000801089c */
[----:B------:R-:W-:Y:S01]  /*7360*/  ISETP.NE.AND P3, PT, R22, R153, PT ;  /* 0x000000991600720c */ /* 0x000fe20003f65270 */
[--C-:B------:R-:W-:Y:S01]  /*7370*/  FFMA.FTZ R199, R167, UR9, -R156.reuse ;  /* 0x00000009a7c77c23 */ /* 0x100fe2000801089c */
[--C-:B------:R-:W-:Y:S01]  /*7380*/  FFMA.FTZ R170, R170, UR9, -R156.reuse ;  /* 0x00000009aaaa7c23 */ /* 0x100fe2000801089c */
[----:B------:R-:W-:Y:S01]  /*7390*/  FFMA.FTZ R171, R171, UR9, -R156 ;  /* 0x00000009abab7c23 */ /* 0x000fe2000801089c */
[----:B--2---:R-:W-:-:S02]  /*73a0*/  @!P1 VIADD R152, R200, 0x38840 ;  /* 0x00038840c8989836 */ /* 0x004fc40000000000 */
[--C-:B------:R-:W-:Y:S01]  /*73b0*/  FFMA.FTZ R174, R174, UR9, -R156.reuse ;  /* 0x00000009aeae7c23 */ /* 0x100fe2000801089c */
[--C-:B------:R-:W-:Y:S01]  /*73c0*/  FFMA.FTZ R175, R175, UR9, -R156.reuse ;  /* 0x00000009afaf7c23 */ /* 0x100fe2000801089c */
[--C-:B------:R-:W-:Y:S01]  /*73d0*/  FFMA.FTZ R178, R178, UR9, -R156.reuse ;  /* 0x00000009b2b27c23 */ /* 0x100fe2000801089c */
[----:B------:R-:W-:Y:S01]  /*73e0*/  FFMA.FTZ R179, R179, UR9, -R156 ;  /* 0x00000009b3b37c23 */ /* 0x000fe2000801089c */
[----:B------:R-:W-:Y:S01]  /*73f0*/  @!P1 PRMT R152, RZ, 0x654, R152 ;  /* 0x00000654ff989816 */ /* 0x000fe20000000098 */
[--C-:B------:R-:W-:Y:S01]  /*7400*/  FFMA.FTZ R182, R182, UR9, -R156.reuse ;  /* 0x00000009b6b67c23 */ /* 0x100fe2000801089c */
[----:B------:R-:W-:Y:S01]  /*7410*/  FFMA.FTZ R156, R183, UR9, -R156 ;  /* 0x00000009b79c7c23 */ /* 0x000fe2000801089c */
[----:B------:R-:W-:Y:S01]  /*7420*/  MUFU.EX2 R192, R192 ;  /* 0x000000c000c07308 */ /* 0x000fe20000000800 */
[----:B------:R-:W-:Y:S01]  /*7430*/  @!P3 IMAD R153, R154, 0x40, R17 ;  /* 0x000000409a99b824 */ /* 0x000fe200078e0211 */
[----:B------:R0:W-:Y:S01]  /*7440*/  @!P1 SYNCS.ARRIVE.TRANS64.RED.A1T0 RZ, [R152+URZ], RZ ;  /* 0x000000ff98ff99a7 */ /* 0x0001e2000810043f */
[----:B-1----:R-:W-:Y:S01]  /*7450*/  F2FP.BF16.F32.PACK_AB R154, R13, R12 ;  /* 0x0000000c0d9a723e */ /* 0x002fe200000010ff */
[-C--:B---3--:R-:W-:Y:S01]  /*7460*/  FMUL.FTZ R26, R26, R181.reuse ;  /* 0x000000b51a1a7220 */ /* 0x088fe20000410000 */
[----:B------:R-:W-:Y:S01]  /*7470*/  F2FP.BF16.F32.PACK_AB R158, R21, R20 ;  /* 0x00000014159e723e */ /* 0x000fe200000010ff */
[-C--:B------:R-:W-:Y:S01]  /*7480*/  FMUL.FTZ R27, R27, R181.reuse ;  /* 0x000000b51b1b7220 */ /* 0x080fe20000410000 */
[----:B------:R-:W-:Y:S01]  /*7490*/  @!P3 LEA R153, R153, UR37, 0x2 ;  /* 0x000000259999bc11 */ /* 0x000fe2000f8e10ff */
[----:B------:R-:W1:Y:S01]  /*74a0*/  MUFU.EX2 R193, R193 ;  /* 0x000000c100c17308 */ /* 0x000e620000000800 */
[----:B------:R-:W-:Y:S01]  /*74b0*/  FMUL.FTZ R30, R30, R181 ;  /* 0x000000b51e1e7220 */ /* 0x000fe20000410000 */
[----:B0-----:R-:W-:Y:S01]  /*74c0*/  F2FP.BF16.F32.PACK_AB R152, R10, R9 ;  /* 0x000000090a98723e */ /* 0x001fe200000010ff */
[-C--:B------:R-:W-:Y:S01]  /*74d0*/  FMUL.FTZ R31, R31, R181.reuse ;  /* 0x000000b51f1f7220 */ /* 0x080fe20000410000 */
[----:B------:R-:W-:Y:S01]  /*74e0*/  @!P3 STS [R153+0x38400], R8 ;  /* 0x038400089900b388 */ /* 0x000fe20000000800 */
[-C--:B------:R-:W-:Y:S01]  /*74f0*/  FMUL.FTZ R34, R34, R181.reuse ;  /* 0x000000b522227220 */ /* 0x080fe20000410000 */
[-C--:B------:R-:W-:Y:S01]  /*7500*/  FMUL.FTZ R35, R35, R181.reuse ;  /* 0x000000b523237220 */ /* 0x080fe20000410000 */
[-C--:B------:R-:W-:Y:S01]  /*7510*/  FMUL.FTZ R38, R38, R181.reuse ;  /* 0x000000b526267220 */ /* 0x080fe20000410000 */
[----:B------:R1:W-:Y:S01]  /*7520*/  @!P3 STS [R153+0x38420], R181 ;  /* 0x038420b59900b388 */ /* 0x0003e20000000800 */
        /* <DEDUP_REMOVED lines=8> */
[----:B------:R-:W0:Y:S01]  /*75b0*/  MUFU.EX2 R195, R195 ;  /* 0x000000c300c37308 */ /* 0x000e220000000800 */
[----:B-1----:R-:W-:Y:S01]  /*75c0*/  F2FP.BF16.F32.PACK_AB R153, R193, R192 ;  /* 0x000000c0c199723e */ /* 0x002fe200000010ff */
        /* <DEDUP_REMOVED lines=15> */
[----:B0-----:R-:W-:Y:S01]  /*76c0*/  F2FP.BF16.F32.PACK_AB R155, R195, R194 ;  /* 0x000000c2c39b723e */ /* 0x001fe200000010ff */
        /* <DEDUP_REMOVED lines=27> */
[----:B------:R-:W-:Y:S01]  /*7880*/  FMUL.FTZ R121, R121, R8 ;  /* 0x0000000879797220 */ /* 0x000fe20000410000 */
[-C--:B------:R-:W-:Y:S01]  /*7890*/  FMUL.FTZ R122, R122, R181.reuse ;  /* 0x000000b57a7a7220 */ /* 0x080fe20000410000 */
[-C--:B------:R-:W-:Y:S01]  /*78a0*/  FMUL.FTZ R123, R123, R181.reuse ;  /* 0x000000b57b7b7220 */ /* 0x080fe20000410000 */
[----:B------:R-:W-:Y:S01]  /*78b0*/  MUFU.EX2 R172, R172 ;  /* 0x000000ac00ac7308 */ /* 0x000fe20000000800 */
[----:B0-----:R-:W-:Y:S01]  /*78c0*/  F2FP.BF16.F32.PACK_AB R159, R199, R198 ;  /* 0x000000c6c79f723e */ /* 0x001fe200000010ff */
[-C--:B------:R-:W-:Y:S01]  /*78d0*/  FMUL.FTZ R124, R124, R8.reuse ;  /* 0x000000087c7c7220 */ /* 0x080fe20000410000 */
[-C--:B------:R-:W-:Y:S01]  /*78e0*/  FMUL.FTZ R125, R125, R8.reuse ;  /* 0x000000087d7d7220 */ /* 0x080fe20000410000 */
[-C--:B------:R-:W-:Y:S01]  /*78f0*/  FMUL.FTZ R126, R126, R181.reuse ;  /* 0x000000b57e7e7220 */ /* 0x080fe20000410000 */
[-C--:B------:R-:W-:Y:S01]  /*7900*/  FMUL.FTZ R127, R127, R181.reuse ;  /* 0x000000b57f7f7220 */ /* 0x080fe20000410000 */
[-C--:B------:R-:W-:Y:S01]  /*7910*/  FMUL.FTZ R128, R128, R8.reuse ;  /* 0x0000000880807220 */ /* 0x080fe20000410000 */
[----:B------:R-:W-:Y:S01]  /*7920*/  FMUL.FTZ R129, R129, R8 ;  /* 0x0000000881817220 */ /* 0x000fe20000410000 */
        /* <DEDUP_REMOVED lines=15> */
[-C--:B------:R-:W-:Y:S01]  /*7a20*/  FMUL.FTZ R142, R142, R181.reuse ;  /* 0x000000b58e8e7220 */ /* 0x080fe20000410000 */
[----:B------:R-:W1:Y:S01]  /*7a30*/  MUFU.EX2 R171, R171 ;  /* 0x000000ab00ab7308 */ /* 0x000e620000000800 */
[----:B0-----:R-:W-:Y:S01]  /*7a40*/  F2FP.BF16.F32.PACK_AB R162, R173, R172 ;  /* 0x000000acada2723e */ /* 0x001fe200000010ff */
[-C--:B------:R-:W-:Y:S01]  /*7a50*/  FMUL.FTZ R143, R143, R181.reuse ;  /* 0x000000b58f8f7220 */ /* 0x080fe20000410000 */
[-C--:B------:R-:W-:Y:S01]  /*7a60*/  FMUL.FTZ R144, R144, R8.reuse ;  /* 0x0000000890907220 */ /* 0x080fe20000410000 */
[-C--:B------:R-:W-:Y:S01]  /*7a70*/  FMUL.FTZ R145, R145, R8.reuse ;  /* 0x0000000891917220 */ /* 0x080fe20000410000 */
[-C--:B------:R-:W-:Y:S01]  /*7a80*/  FMUL.FTZ R146, R146, R181.reuse ;  /* 0x000000b592927220 */ /* 0x080fe20000410000 */
[-C--:B------:R-:W-:Y:S01]  /*7a90*/  FMUL.FTZ R147, R147, R181.reuse ;  /* 0x000000b593937220 */ /* 0x080fe20000410000 */
[-C--:B------:R-:W-:Y:S01]  /*7aa0*/  FMUL.FTZ R148, R148, R8.reuse ;  /* 0x0000000894947220 */ /* 0x080fe20000410000 */
[----:B------:R-:W-:Y:S01]  /*7ab0*/  MUFU.EX2 R174, R174 ;  /* 0x000000ae00ae7308 */ /* 0x000fe20000000800 */
[----:B------:R-:W-:Y:S01]  /*7ac0*/  FMUL.FTZ R149, R149, R8 ;  /* 0x0000000895957220 */ /* 0x000fe20000410000 */
[-C--:B------:R-:W-:Y:S01]  /*7ad0*/  FMUL.FTZ R150, R150, R181.reuse ;  /* 0x000000b596967220 */ /* 0x080fe20000410000 */
[----:B------:R-:W-:Y:S01]  /*7ae0*/  FMUL.FTZ R151, R151, R181 ;  /* 0x000000b597977220 */ /* 0x000fe20000410000 */
[----:B------:R0:W-:Y:S01]  /*7af0*/  STSM.16.M88.4 [R184+0x36400], R152 ;  /* 0x03640098b8007844 */ /* 0x0001e20000000200 */
[----:B------:R-:W-:Y:S01]  /*7b00*/  UMOV UR7, 0x40000040 ;  /* 0x4000004000077882 */ /* 0x000fe20000000000 */
[----:B------:R-:W-:Y:S01]  /*7b10*/  FFMA.FTZ R3, R8, R3, R9 ;  /* 0x0000000308037223 */ /* 0x000fe20000010009 */
[----:B------:R-:W-:Y:S01]  /*7b20*/  FFMA.FTZ R6, R181, R6, R192 ;  /* 0x00000006b5067223 */ /* 0x000fe200000100c0 */
[----:B------:R-:W2:Y:S01]  /*7b30*/  MUFU.EX2 R175, R175 ;  /* 0x000000af00af7308 */ /* 0x000ea20000000800 */
[----:B-1----:R-:W-:Y:S01]  /*7b40*/  F2FP.BF16.F32.PACK_AB R161, R171, R170 ;  /* 0x000000aaaba1723e */ /* 0x002fe200000010ff */
[----:B------:R-:W-:Y:S01]  /*7b50*/  FADD.FTZ R3, R10, R3 ;  /* 0x000000030a037221 */ /* 0x000fe20000010000 */
[----:B------:R-:W-:Y:S01]  /*7b60*/  FADD.FTZ R193, R193, R6 ;  /* 0x00000006c1c17221 */ /* 0x000fe20000010000 */
[----:B------:R-:W-:-:S02]  /*7b70*/  IMAD.MOV.U32 R9, RZ, RZ, R4 ;  /* 0x000000ffff097224 */ /* 0x000fc400078e0004 */
[----:B------:R-:W-:Y:S01]  /*7b80*/  FADD.FTZ R12, R12, R3 ;  /* 0x000000030c0c7221 */ /* 0x000fe20000010000 */
[----:B------:R-:W-:Y:S01]  /*7b90*/  FADD.FTZ R194, R194, R193 ;  /* 0x000000c1c2c27221 */ /* 0x000fe20000010000 */
[----:B------:R-:W-:Y:S01]  /*7ba0*/  MUFU.EX2 R176, R176 ;  /* 0x000000b000b07308 */ /* 0x000fe20000000800 */
[----:B------:R-:W-:Y:S02]  /*7bb0*/  @!P1 VIADD R3, R200, 0x38860 ;  /* 0x00038860c8039836 */ /* 0x000fe40000000000 */
[----:B------:R-:W-:Y:S01]  /*7bc0*/  FADD.FTZ R13, R13, R12 ;  /* 0x0000000c0d0d7221 */ /* 0x000fe20000010000 */
[----:B------:R-:W-:Y:S02]  /*7bd0*/  FADD.FTZ R195, R195, R194 ;  /* 0x000000c2c3c37221 */ /* 0x000fe40000010000 */
[----:B------:R-:W-:Y:S02]  /*7be0*/  @!P1 PRMT R3, RZ, 0x654, R3 ;  /* 0x00000654ff039816 */ /* 0x000fe40000000003 */
[----:B------:R-:W-:Y:S01]  /*7bf0*/  FADD.FTZ R196, R196, R195 ;  /* 0x000000c3c4c47221 */ /* 0x000fe20000010000 */
[----:B------:R-:W1:Y:S01]  /*7c00*/  MUFU.EX2 R177, R177 ;  /* 0x000000b100b17308 */ /* 0x000e620000000800 */
[----:B--2---:R-:W-:-:S02]  /*7c10*/  F2FP.BF16.F32.PACK_AB R163, R175, R174 ;  /* 0x000000aeafa3723e */ /* 0x004fc400000010ff */
[----:B------:R-:W-:-:S04]  /*7c20*/  FADD.FTZ R197, R197, R196 ;  /* 0x000000c4c5c57221 */ /* 0x000fc80000010000 */
[----:B------:R-:W-:Y:S01]  /*7c30*/  FADD.FTZ R198, R198, R197 ;  /* 0x000000c5c6c67221 */ /* 0x000fe20000010000 */
[----:B------:R-:W2:Y:S03]  /*7c40*/  MUFU.EX2 R180, R180 ;  /* 0x000000b400b47308 */ /* 0x000ea60000000800 */
[----:B------:R-:W-:-:S04]  /*7c50*/  FADD.FTZ R199, R199, R198 ;  /* 0x000000c6c7c77221 */ /* 0x000fc80000010000 */
[----:B------:R-:W-:Y:S01]  /*7c60*/  FADD.FTZ R170, R170, R199 ;  /* 0x000000c7aaaa7221 */ /* 0x000fe20000010000 */
[----:B------:R-:W-:Y:S01]  /*7c70*/  MUFU.EX2 R178, R178 ;  /* 0x000000b200b27308 */ /* 0x000fe20000000800 */
[----:B-1----:R-:W-:Y:S02]  /*7c80*/  F2FP.BF16.F32.PACK_AB R164, R177, R176 ;  /* 0x000000b0b1a4723e */ /* 0x002fe400000010ff */
[----:B------:R-:W-:-:S04]  /*7c90*/  FADD.FTZ R171, R171, R170 ;  /* 0x000000aaabab7221 */ /* 0x000fc80000010000 */
[----:B------:R-:W-:Y:S01]  /*7ca0*/  FADD.FTZ R174, R174, R171 ;  /* 0x000000abaeae7221 */ /* 0x000fe20000010000 */
[----:B------:R-:W1:Y:S01]  /*7cb0*/  MUFU.EX2 R179, R179 ;  /* 0x000000b300b37308 */ /* 0x000e620000000800 */
[----:B--2---:R-:W-:Y:S02]  /*7cc0*/  F2FP.BF16.F32.PACK_AB R166, R11, R180 ;  /* 0x000000b40ba6723e */ /* 0x004fe400000010ff */
[----:B------:R-:W-:-:S05]  /*7cd0*/  FADD.FTZ R175, R175, R174 ;  /* 0x000000aeafaf7221 */ /* 0x000fca0000010000 */
[----:B------:R-:W2:Y:S08]  /*7ce0*/  MUFU.EX2 R182, R182 ;  /* 0x000000b600b67308 */ /* 0x000eb00000000800 */
[----:B------:R3:W4:Y:S01]  /*7cf0*/  MUFU.EX2 R183, R156 ;  /* 0x0000009c00b77308 */ /* 0x0007220000000800 */
[----:B-1----:R-:W-:Y:S01]  /*7d00*/  F2FP.BF16.F32.PACK_AB R165, R179, R178 ;  /* 0x000000b2b3a5723e */ /* 0x002fe200000010ff */
[----:B------:R-:W-:-:S04]  /*7d10*/  FADD.FTZ R178, R178, R175 ;  /* 0x000000afb2b27221 */ /* 0x000fc80000010000 */
[----:B------:R-:W-:Y:S01]  /*7d20*/  FADD.FTZ R179, R179, R178 ;  /* 0x000000b2b3b37221 */ /* 0x000fe20000010000 */
[C---:B---3--:R-:W-:Y:S01]  /*7d30*/  F2FP.BF16.F32.PACK_AB R156, R15.reuse, R14 ;  /* 0x0000000e0f9c723e */ /* 0x048fe200000010ff */
[----:B------:R-:W-:Y:S02]  /*7d40*/  FADD.FTZ R14, R14, R13 ;  /* 0x0000000d0e0e7221 */ /* 0x000fe40000010000 */
[----:B--2---:R-:W-:Y:S02]  /*7d50*/  FADD.FTZ R6, R182, R179 ;  /* 0x000000b3b6067221 */ /* 0x004fe40000010000 */
[----:B------:R0:W-:Y:S01]  /*7d60*/  STSM.16.M88.4 [R185], R156 ;  /* 0x0000009cb9007844 */ /* 0x0001e20000000200 */
[----:B------:R-:W-:Y:S01]  /*7d70*/  FADD.FTZ R15, R15, R14 ;  /* 0x0000000e0f0f7221 */ /* 0x000fe20000010000 */
[C---:B----4-:R-:W-:Y:S02]  /*7d80*/  F2FP.BF16.F32.PACK_AB R167, R183.reuse, R182 ;  /* 0x000000b6b7a7723e */ /* 0x050fe400000010ff */
[----:B------:R0:W-:Y:S01]  /*7d90*/  STSM.16.M88.4 [R187], R160 ;  /* 0x000000a0bb007844 */ /* 0x0001e20000000200 */
[----:B------:R-:W-:Y:S01]  /*7da0*/  FADD.FTZ R20, R20, R15 ;  /* 0x0000000f14147221 */ /* 0x000fe20000010000 */
[----:B------:R-:W-:-:S02]  /*7db0*/  FADD.FTZ R6, R183, R6 ;  /* 0x00000006b7067221 */ /* 0x000fc40000010000 */
[----:B------:R0:W-:Y:S01]  /*7dc0*/  STSM.16.M88.4 [R186], R164 ;  /* 0x000000a4ba007844 */ /* 0x0001e20000000200 */
[----:B------:R-:W-:Y:S01]  /*7dd0*/  WARPGROUP.ARRIVE ;  /* 0x00000000000079c5 */ /* 0x000fe20000000000 */
[----:B------:R-:W-:-:S04]  /*7de0*/  FADD.FTZ R21, R21, R20 ;  /* 0x0000001415157221 */ /* 0x000fc80000010000 */
[----:B------:R-:W-:Y:S01]  /*7df0*/  FADD.FTZ R168, R168, R21 ;  /* 0x00000015a8a87221 */ /* 0x000fe20000010000 */
[----:B------:R-:W-:Y:S01]  /*7e00*/  HGMMA.64x256x16.F32.BF16 R24, R152, gdesc[UR4].tnspB, R24, gsb0 ;  /* 0x43e0000498187df0 */ /* 0x000fe20008001818 */
[----:B------:R-:W-:Y:S01]  /*7e10*/  UIADD3 UR6, UR6, 0x180, URZ ;  /* 0x0000018006067890 */ /* 0x000fe2000fffe03f */
[----:B------:R-:W-:Y:S01]  /*7e20*/  UMOV UR7, 0x40000040 ;  /* 0x4000004000077882 */ /* 0x000fe20000000000 */
[----:B------:R-:W-:-:S04]  /*7e30*/  FADD.FTZ R169, R169, R168 ;  /* 0x000000a8a9a97221 */ /* 0x000fc80000010000 */
[----:B------:R-:W-:-:S04]  /*7e40*/  FADD.FTZ R172, R172, R169 ;  /* 0x000000a9acac7221 */ /* 0x000fc80000010000 */
[----:B------:R-:W-:-:S04]  /*7e50*/  FADD.FTZ R173, R173, R172 ;  /* 0x000000acadad7221 */ /* 0x000fc80000010000 */
[----:B------:R-:W-:-:S04]  /*7e60*/  FADD.FTZ R176, R176, R173 ;  /* 0x000000adb0b07221 */ /* 0x000fc80000010000 */
[----:B------:R-:W-:-:S04]  /*7e70*/  FADD.FTZ R177, R177, R176 ;  /* 0x000000b0b1b17221 */ /* 0x000fc80000010000 */
[----:B------:R-:W-:Y:S01]  /*7e80*/  FADD.FTZ R180, R180, R177 ;  /* 0x000000b1b4b47221 */ /* 0x000fe20000010000 */
[----:B------:R-:W-:Y:S02]  /*7e90*/  WARPGROUP.DEPBAR.LE gsb0, 0x0 ;  /* 0x00008000000079c5 */ /* 0x000fe40000010000 */
[----:B------:R-:W-:-:S06]  /*7ea0*/  WARPGROUP.ARRIVE ;  /* 0x00000000000079c5 */ /* 0x000fcc0000000000 */
        /* <DEDUP_REMOVED lines=10> */
[----:B------:R-:W-:Y:S01]  /*7f50*/  HGMMA.64x256x16.F32.BF16 R24, R164, gdesc[UR4].tnspB, R24, gsb0 ;  /* 0x43e00004a4187df0 */ /* 0x000fe20008001818 */
[----:B------:R-:W-:Y:S02]  /*7f60*/  UMOV UR7, UR36 ;  /* 0x0000002400077c82 */ /* 0x000fe40008000000 */
        /* <DEDUP_REMOVED lines=10> */
[----:B-1----:R-:W-:Y:S01]  /*8010*/  FADD.FTZ R3, R11, R180 ;  /* 0x000000b40b037221 */ /* 0x002fe20000010000 */
[----:B------:R-:W-:Y:S01]  /*8020*/  MOV R11, R5 ;  /* 0x00000005000b7202 */ /* 0x000fe20000000f00 */
[----:B0-----:R-:W-:Y:S06]  /*8030*/  @P2 BRA `(.L_x_799) ;  /* 0xffffffd4006c2947 */ /* 0x001fec000383ffff */
.L_x_790:
[----:B------:R-:W0:Y:S01]  /*8040*/  SHFL.BFLY PT, R0, R3, 0x2, 0x1f ;  /* 0x0c401f0003007f89 */ /* 0x000e2200000e0000 */
[----:B------:R-:W-:Y:S01]  /*8050*/  IMAD.U32 R11, RZ, RZ, UR9 ;  /* 0x00000009ff0b7e24 */ /* 0x000fe2000f8e00ff */
[----:B------:R-:W-:Y:S02]  /*8060*/  UIADD3 UR41, UR41, 0x1, URZ ;  /* 0x0000000129297890 */ /* 0x000fe4000fffe03f */
[----:B------:R-:W1:Y:S01]  /*8070*/  SHFL.BFLY PT, R9, R6, 0x2, 0x1f ;  /* 0x0c401f0006097f89 */ /* 0x000e6200000e0000 */
[----:B------:R-:W-:Y:S08]  /*8080*/  BAR.ARV 0x8, 0xa0 ;  /* 0x0202800000007b1d */ /* 0x000ff00000002000 */
[----:B------:R-:W-:Y:S01]  /*8090*/  BAR.SYNC.DEFER_BLOCKING 0xf, 0x100 ;  /* 0x03c4000000007b1d */ /* 0x000fe20000010000 */
[----:B0-----:R-:W-:Y:S01]  /*80a0*/  FADD.FTZ R0, R0, R3 ;  /* 0x0000000300007221 */ /* 0x001fe20000010000 */
[----:B------:R-:W-:-:S02]  /*80b0*/  IMAD.MOV.U32 R3, RZ, RZ, -0x800000 ;  /* 0xff800000ff037424 */ /* 0x000fc400078e00ff */
[----:B-1----:R-:W-:Y:S02]  /*80c0*/  FADD.FTZ R9, R9, R6 ;  /* 0x0000000609097221 */ /* 0x002fe40000010000 */
[----:B------:R-:W0:Y:S04]  /*80d0*/  SHFL.BFLY PT, R7, R0, 0x1, 0x1f ;  /* 0x0c201f0000077f89 */ /* 0x000e2800000e0000 */
[----:B------:R-:W1:Y:S01]  /*80e0*/  SHFL.BFLY PT, R8, R9, 0x1, 0x1f ;  /* 0x0c201f0009087f89 */ /* 0x000e6200000e0000 */
[----:B0-----:R-:W-:Y:S01]  /*80f0*/  FADD.FTZ R21, R0, R7 ;  /* 0x0000000700157221 */ /* 0x001fe20000010000 */
[----:B------:R-:W-:Y:S02]  /*8100*/  IMAD.MOV R7, RZ, RZ, -R23 ;  /* 0x000000ffff077224 */ /* 0x000fe400078e0a17 */
[----:B-1----:R-:W-:-:S02]  /*8110*/  FADD.FTZ R15, R9, R8 ;  /* 0x00000008090f7221 */ /* 0x002fc40000010000 */
[----:B------:R-:W-:Y:S01]  /*8120*/  FSETP.NE.FTZ.AND P1, PT, R21, RZ, PT ;  /* 0x000000ff1500720b */ /* 0x000fe20003f35000 */
[----:B------:R-:W-:Y:S01]  /*8130*/  IMAD.U32 R8, RZ, RZ, UR36 ;  /* 0x00000024ff087e24 */ /* 0x000fe2000f8e00ff */
[----:B------:R-:W-:Y:S02]  /*8140*/  ISETP.NE.AND P0, PT, R22, R7, PT ;  /* 0x000000071600720c */ /* 0x000fe40003f05270 */
[----:B------:R-:W-:Y:S02]  /*8150*/  CS2R R6, SRZ ;  /* 0x0000000000067805 */ /* 0x000fe4000001ff00 */
[----:B------:R-:W-:Y:S01]  /*8160*/  FSETP.NE.FTZ.AND P2, PT, R15, RZ, PT ;  /* 0x000000ff0f00720b */ /* 0x000fe20003f55000 */
[----:B------:R-:W-:-:S04]  /*8170*/  UIADD3 UR36, UR36, 0x1, URZ ;  /* 0x0000000124247890 */ /* 0x000fc8000fffe03f */
[----:B------:R-:W-:Y:S02]  /*8180*/  UISETP.NE.AND UP0, UPT, UR36, 0x2, UPT ;  /* 0x000000022400788c */ /* 0x000fe4000bf05270 */
[----:B------:R-:W0:Y:S02]  /*8190*/  @P1 MUFU.RCP R7, R21 ;  /* 0x0000001500071308 */ /* 0x000e240000001000 */
[----:B------:R-:W-:Y:S01]  /*81a0*/  USEL UR4, URZ, 0x1, UP0 ;  /* 0x000000013f047887 */ /* 0x000fe20008000000 */
[----:B------:R-:W-:Y:S01]  /*81b0*/  @!P0 IMAD R0, R8, 0x40, R17 ;  /* 0x0000004008008824 */ /* 0x000fe200078e0211 */
[----:B------:R-:W-:-:S04]  /*81c0*/  USEL UR36, UR36, URZ, UP0 ;  /* 0x0000003f24247287 */ /* 0x000fc80008000000 */
[----:B------:R-:W-:Y:S01]  /*81d0*/  @!P0 LEA R9, R0, UR37, 0x2 ;  /* 0x0000002500098c11 */ /* 0x000fe2000f8e10ff */
[----:B------:R-:W1:Y:S01]  /*81e0*/  @P2 MUFU.RCP R6, R15 ;  /* 0x0000000f00062308 */ /* 0x000e620000001000 */
[----:B------:R-:W-:Y:S02]  /*81f0*/  MOV R0, 0xff800000 ;  /* 0xff80000000007802 */ /* 0x000fe40000000f00 */
[----:B------:R-:W-:-:S05]  /*8200*/  LOP3.LUT R2, R2, UR4, RZ, 0x3c, !PT ;  /* 0x0000000402027c12 */ /* 0x000fca000f8e3cff */
[----:B------:R-:W2:Y:S01]  /*8210*/  @P1 MUFU.LG2 R21, R21 ;  /* 0x0000001500151308 */ /* 0x000ea20000000c00 */
[-C--:B0-----:R-:W-:Y:S01]  /*8220*/  FMUL.FTZ R8, R25, R7.reuse ;  /* 0x0000000719087220 */ /* 0x081fe20000410000 */
[----:B------:R0:W-:Y:S01]  /*8230*/  @!P0 STS [R9+0x38400], R7 ;  /* 0x0384000709008388 */ /* 0x0001e20000000800 */
[-C--:B------:R-:W-:Y:S01]  /*8240*/  FMUL.FTZ R10, R29, R7.reuse ;  /* 0x000000071d0a7220 */ /* 0x080fe20000410000 */
[----:B------:R-:W-:Y:S02]  /*8250*/  IMAD.U32 R29, RZ, RZ, UR9 ;  /* 0x00000009ff1d7e24 */ /* 0x000fe4000f8e00ff */
[-C--:B------:R-:W-:Y:S01]  /*8260*/  FMUL.FTZ R169, R24, R7.reuse ;  /* 0x0000000718a97220 */ /* 0x080fe20000410000 */
[-C--:B------:R-:W-:Y:S01]  /*8270*/  FMUL.FTZ R20, R28, R7.reuse ;  /* 0x000000071c147220 */ /* 0x080fe20000410000 */
[-C--:B------:R-:W-:Y:S01]  /*8280*/  FMUL.FTZ R165, R32, R7.reuse ;  /* 0x0000000720a57220 */ /* 0x080fe20000410000 */
        /* <DEDUP_REMOVED lines=61> */
[----:B0-----:R-:W-:Y:S01]  /*8660*/  @P1 FMUL.FTZ R7, R11, 0.69314718246459960938 ;  /* 0x3f3172180b071820 */ /* 0x001fe20000410000 */
[----:B------:R-:W-:Y:S01]  /*8670*/  @P2 FMUL.FTZ R29, R29, 0.69314718246459960938 ;  /* 0x3f3172181d1d2820 */ /* 0x000fe20000410000 */
[----:B--2---:R-:W-:Y:S01]  /*8680*/  @P1 FMUL.FTZ R24, R21, 0.69314718246459960938 ;  /* 0x3f31721815181820 */ /* 0x004fe20000410000 */
[----:B---3--:R-:W-:Y:S01]  /*8690*/  @P2 FMUL.FTZ R28, R25, 0.69314718246459960938 ;  /* 0x3f317218191c2820 */ /* 0x008fe20000410000 */
[-C--:B-1----:R-:W-:Y:S01]  /*86a0*/  FMUL.FTZ R9, R26, R6.reuse ;  /* 0x000000061a097220 */ /* 0x082fe20000410000 */
[-C--:B------:R-:W-:Y:S01]  /*86b0*/  FMUL.FTZ R11, R30, R6.reuse ;  /* 0x000000061e0b7220 */ /* 0x080fe20000410000 */
[-C--:B------:R-:W-:Y:S01]  /*86c0*/  FMUL.FTZ R13, R42, R6.reuse ;  /* 0x000000062a0d7220 */ /* 0x080fe20000410000 */
[-C--:B------:R-:W-:Y:S01]  /*86d0*/  FMUL.FTZ R15, R46, R6.reuse ;  /* 0x000000062e0f7220 */ /* 0x080fe20000410000 */
[----:B------:R-:W-:Y:S01]  /*86e0*/  PLOP3.LUT P0, PT, PT, PT, PT, 0x8, 0x0 ;  /* 0x000000000000781c */ /* 0x000fe20003f0e170 */
        /* <DEDUP_REMOVED lines=63> */
.L_x_776:
        /* <DEDUP_REMOVED lines=15> */
[----:B------:R-:W-:Y:S01]  /*8bd0*/  F2FP.BF16.F32.PACK_AB R10, R10, R20 ;  /* 0x000000140a0a723e */ /* 0x000fe200000010ff */
[----:B------:R-:W-:Y:S01]  /*8be0*/  ULDC.64 UR10, c[0x0][0x208] ;  /* 0x00008200000a7ab9 */ /* 0x000fe20000000a00 */
        /* <DEDUP_REMOVED lines=19> */
[----:B------:R-:W-:Y:S01]  /*8d20*/  UISETP.NE.U32.AND UP0, UPT, UR6, URZ, UPT ;  /* 0x0000003f0600728c */ /* 0x000fe2000bf05070 */
[----:B------:R-:W-:Y:S01]  /*8d30*/  F2FP.BF16.F32.PACK_AB R72, R73, R72 ;  /* 0x000000484948723e */ /* 0x000fe200000010ff */
[----:B------:R-:W-:Y:S01]  /*8d40*/  UIADD3 UR4, UP1, UR8, UR6, URZ ;  /* 0x0000000608047290 */ /* 0x000fe2000ff3e03f */
[C---:B------:R-:W-:Y:S01]  /*8d50*/  IADD3 R177, P1, R126.reuse, 0x20, RZ ;  /* 0x000000207eb17810 */ /* 0x040fe20007f3e0ff */
[----:B------:R-:W-:Y:S01]  /*8d60*/  UISETP.NE.AND.EX UP0, UPT, UR7, URZ, UPT, UP0 ;  /* 0x0000003f0700728c */ /* 0x000fe2000bf05300 */
[C---:B------:R-:W-:Y:S01]  /*8d70*/  LOP3.LUT R21, R126.reuse, 0x380, RZ, 0xc0, !PT ;  /* 0x000003807e157812 */ /* 0x040fe200078ec0ff */
[----:B------:R-:W-:Y:S01]  /*8d80*/  UIADD3.X UR6, UR9, UR7, URZ, UP1, !UPT ;  /* 0x0000000709067290 */ /* 0x000fe20008ffe43f */
[C---:B------:R-:W-:Y:S01]  /*8d90*/  IADD3 R181, P4, R126.reuse, 0x60, RZ ;  /* 0x000000607eb57810 */ /* 0x040fe20007f9e0ff */
[----:B------:R-:W-:Y:S01]  /*8da0*/  IMAD.X R25, RZ, RZ, R127, P1 ;  /* 0x000000ffff197224 */ /* 0x000fe200008e067f */
[----:B------:R-:W-:-:S02]  /*8db0*/  IADD3 R183, P3, R126, 0x2000, RZ ;  /* 0x000020007eb77810 */ /* 0x000fc40007f7e0ff */
        /* <DEDUP_REMOVED lines=9> */
[----:B------:R-:W-:Y:S01]  /*8e50*/  IMAD.X R95, RZ, RZ, R127, P2 ;  /* 0x000000ffff5f7224 */ /* 0x000fe200010e067f */
[----:B------:R-:W-:-:S02]  /*8e60*/  SHF.R.U64 R21, R21, 0x3, RZ ;  /* 0x0000000315157819 */ /* 0x000fc400000012ff */
[-C--:B------:R-:W-:Y:S02]  /*8e70*/  IADD3.X R29, RZ, R127.reuse, RZ, P0, !PT ;  /* 0x0000007fff1d7210 */ /* 0x080fe400007fe4ff */
[----:B------:R-:W-:Y:S02]  /*8e80*/  IADD3.X R99, RZ, R127, RZ, P1, !PT ;  /* 0x0000007fff637210 */ /* 0x000fe40000ffe4ff */
        /* <DEDUP_REMOVED lines=12> */
[----:B------:R-:W-:-:S02]  /*8f50*/  LOP3.LUT R24, R177, 0x380, RZ, 0xc0, !PT ;  /* 0x00000380b1187812 */ /* 0x000fc400078ec0ff */
[----:B------:R-:W-:Y:S01]  /*8f60*/  LOP3.LUT R126, R21, R126, RZ, 0x3c, !PT ;  /* 0x0000007e157e7212 */ /* 0x000fe200078e3cff */
[----:B------:R-:W-:Y:S01]  /*8f70*/  IMAD.X R21, RZ, RZ, R127, P1 ;  /* 0x000000ffff157224 */ /* 0x000fe200008e067f */
[----:B------:R-:W-:Y:S02]  /*8f80*/  LOP3.LUT R28, R179, 0x380, RZ, 0xc0, !PT ;  /* 0x00000380b31c7812 */ /* 0x000fe400078ec0ff */
[----:B------:R-:W-:Y:S02]  /*8f90*/  LOP3.LUT R32, R181, 0x380, RZ, 0xc0, !PT ;  /* 0x00000380b5207812 */ /* 0x000fe400078ec0ff */
[----:B------:R-:W-:Y:S02]  /*8fa0*/  LOP3.LUT R36, R183, 0x380, RZ, 0xc0, !PT ;  /* 0x00000380b7247812 */ /* 0x000fe400078ec0ff */
[----:B------:R-:W-:Y:S02]  /*8fb0*/  SHF.R.U64 R24, R24, 0x3, RZ ;  /* 0x0000000318187819 */ /* 0x000fe400000012ff */
[----:B------:R-:W-:-:S02]  /*8fc0*/  LOP3.LUT R86, R193, 0x380, RZ, 0xc0, !PT ;  /* 0x00000380c1567812 */ /* 0x000fc400078ec0ff */
[----:B------:R-:W-:Y:S02]  /*8fd0*/  SHF.R.U64 R28, R28, 0x3, RZ ;  /* 0x000000031c1c7819 */ /* 0x000fe400000012ff */
[----:B------:R-:W-:Y:S02]  /*8fe0*/  LOP3.LUT R90, R195, 0x380, RZ, 0xc0, !PT ;  /* 0x00000380c35a7812 */ /* 0x000fe400078ec0ff */
[----:B------:R-:W-:Y:S02]  /*8ff0*/  MOV R126, R126 ;  /* 0x0000007e007e7202 */ /* 0x000fe40000000f00 */
[----:B------:R-:W-:Y:S02]  /*9000*/  SHF.R.U64 R32, R32, 0x3, RZ ;  /* 0x0000000320207819 */ /* 0x000fe400000012ff */
[----:B------:R-:W-:Y:S01]  /*9010*/  LOP3.LUT R94, R197, 0x380, RZ, 0xc0, !PT ;  /* 0x00000380c55e7812 */ /* 0x000fe200078ec0ff */
[----:B------:R0:W-:Y:S01]  /*9020*/  STSM.16.M88.4 [R126], R8 ;  /* 0x000000087e007844 */ /* 0x0001e20000000200 */
[----:B------:R-:W-:-:S02]  /*9030*/  SHF.R.U64 R36, R36, 0x3, RZ ;  /* 0x0000000324247819 */ /* 0x000fc400000012ff */
[----:B------:R-:W-:Y:S02]  /*9040*/  LOP3.LUT R98, R199, 0x380, RZ, 0xc0, !PT ;  /* 0x00000380c7627812 */ /* 0x000fe400078ec0ff */
[----:B------:R-:W-:Y:S02]  /*9050*/  LOP3.LUT R24, R24, R177, RZ, 0x3c, !PT ;  /* 0x000000b118187212 */ /* 0x000fe400078e3cff */
[----:B------:R-:W-:Y:S02]  /*9060*/  SHF.R.U64 R86, R86, 0x3, RZ ;  /* 0x0000000356567819 */ /* 0x000fe400000012ff */
[----:B------:R-:W-:Y:S02]  /*9070*/  LOP3.LUT R102, R201, 0x380, RZ, 0xc0, !PT ;  /* 0x00000380c9667812 */ /* 0x000fe400078ec0ff */
[----:B------:R-:W-:Y:S02]  /*9080*/  LOP3.LUT R106, R203, 0x380, RZ, 0xc0, !PT ;  /* 0x00000380cb6a7812 */ /* 0x000fe400078ec0ff */
[----:B------:R-:W-:-:S02]  /*9090*/  LOP3.LUT R27, R4, 0x380, RZ, 0xc0, !PT ;  /* 0x00000380041b7812 */ /* 0x000fc400078ec0ff */
[----:B------:R-:W-:Y:S02]  /*90a0*/  IADD3.X R123, RZ, R127, RZ, P2, !PT ;  /* 0x0000007fff7b7210 */ /* 0x000fe400017fe4ff */
[----:B------:R-:W-:Y:S02]  /*90b0*/  LOP3.LUT R28, R28, R179, RZ, 0x3c, !PT ;  /* 0x000000b31c1c7212 */ /* 0x000fe400078e3cff */
[----:B------:R-:W-:Y:S02]  /*90c0*/  SHF.R.U64 R90, R90, 0x3, RZ ;  /* 0x000000035a5a7819 */ /* 0x000fe400000012ff */
[----:B------:R-:W-:Y:S02]  /*90d0*/  LOP3.LUT R114, R207, 0x380, RZ, 0xc0, !PT ;  /* 0x00000380cf727812 */ /* 0x000fe400078ec0ff */
[----:B------:R-:W-:Y:S02]  /*90e0*/  LOP3.LUT R32, R32, R181, RZ, 0x3c, !PT ;  /* 0x000000b520207212 */ /* 0x000fe400078e3cff */
[----:B------:R-:W-:-:S02]  /*90f0*/  SHF.R.U64 R94, R94, 0x3, RZ ;  /* 0x000000035e5e7819 */ /* 0x000fc400000012ff */
[----:B------:R-:W-:Y:S02]  /*9100*/  LOP3.LUT R110, R205, 0x380, RZ, 0xc0, !PT ;  /* 0x00000380cd6e7812 */ /* 0x000fe400078ec0ff */
[----:B------:R-:W-:Y:S02]  /*9110*/  LOP3.LUT R127, R122, 0x380, RZ, 0xc0, !PT ;  /* 0x000003807a7f7812 */ /* 0x000fe400078ec0ff */
[----:B------:R-:W-:Y:S02]  /*9120*/  LOP3.LUT R36, R36, R183, RZ, 0x3c, !PT ;  /* 0x000000b724247212 */ /* 0x000fe400078e3cff */
[----:B------:R-:W-:Y:S02]  /*9130*/  SHF.R.U64 R98, R98, 0x3, RZ ;  /* 0x0000000362627819 */ /* 0x000fe400000012ff */
[----:B0-----:R-:W-:Y:S02]  /*9140*/  F2FP.BF16.F32.PACK_AB R10, R12, R162 ;  /* 0x000000a20c0a723e */ /* 0x001fe400000010ff */
[----:B------:R-:W-:-:S02]  /*9150*/  LOP3.LUT R86, R86, R193, RZ, 0x3c, !PT ;  /* 0x000000c156567212 */ /* 0x000fc400078e3cff */
[----:B------:R-:W-:Y:S02]  /*9160*/  SHF.R.U64 R102, R102, 0x3, RZ ;  /* 0x0000000366667819 */ /* 0x000fe400000012ff */
[----:B------:R-:W-:Y:S02]  /*9170*/  SHF.R.U64 R106, R106, 0x3, RZ ;  /* 0x000000036a6a7819 */ /* 0x000fe400000012ff */
[----:B------:R-:W-:Y:S02]  /*9180*/  SHF.R.U64 R27, R27, 0x3, RZ ;  /* 0x000000031b1b7819 */ /* 0x000fe400000012ff */
[----:B------:R-:W-:Y:S02]  /*9190*/  MOV R31, R24 ;  /* 0x00000018001f7202 */ /* 0x000fe40000000f00 */
[----:B------:R-:W-:Y:S02]  /*91a0*/  F2FP.BF16.F32.PACK_AB R8, R160, R165 ;  /* 0x000000a5a008723e */ /* 0x000fe400000010ff */
[----:B------:R-:W-:-:S02]  /*91b0*/  F2FP.BF16.F32.PACK_AB R9, R35, R34 ;  /* 0x000000222309723e */ /* 0x000fc400000010ff */
[----:B------:R-:W-:Y:S02]  /*91c0*/  F2FP.BF16.F32.PACK_AB R11, R39, R38 ;  /* 0x00000026270b723e */ /* 0x000fe400000010ff */
[----:B------:R-:W-:Y:S02]  /*91d0*/  F2FP.BF16.F32.PACK_AB R12, R41, R14 ;  /* 0x0000000e290c723e */ /* 0x000fe400000010ff */
[----:B------:R-:W-:Y:S01]  /*91e0*/  LOP3.LUT R90, R90, R195, RZ, 0x3c, !PT ;  /* 0x000000c35a5a7212 */ /* 0x000fe200078e3cff */
[----:B------:R0:W-:Y:S01]  /*91f0*/  STSM.16.M88.4 [R31], R8 ;  /* 0x000000081f007844 */ /* 0x0001e20000000200 */
[----:B------:R-:W-:Y:S02]  /*9200*/  SHF.R.U64 R114, R114, 0x3, RZ ;  /* 0x0000000372727819 */ /* 0x000fe400000012ff */
[----:B------:R-:W-:Y:S02]  /*9210*/  LOP3.LUT R169, R6, 0x380, RZ, 0xc0, !PT ;  /* 0x0000038006a97812 */ /* 0x000fe400078ec0ff */
[----:B------:R-:W-:-:S02]  /*9220*/  MOV R28, R28 ;  /* 0x0000001c001c7202 */ /* 0x000fc40000000f00 */
[----:B------:R-:W-:Y:S02]  /*9230*/  F2FP.BF16.F32.PACK_AB R14, R45, R44 ;  /* 0x0000002c2d0e723e */ /* 0x000fe400000010ff */
[----:B------:R-:W-:Y:S02]  /*9240*/  LOP3.LUT R94, R94, R197, RZ, 0x3c, !PT ;  /* 0x000000c55e5e7212 */ /* 0x000fe400078e3cff */
[----:B------:R-:W-:Y:S01]  /*9250*/  SHF.R.U64 R110, R110, 0x3, RZ ;  /* 0x000000036e6e7819 */ /* 0x000fe200000012ff */
[----:B------:R1:W-:Y:S01]  /*9260*/  STSM.16.M88.4 [R28], R12 ;  /* 0x0000000c1c007844 */ /* 0x0003e20000000200 */
[----:B------:R-:W-:Y:S02]  /*9270*/  SHF.R.U64 R127, R127, 0x3, RZ ;  /* 0x000000037f7f7819 */ /* 0x000fe400000012ff */
[----:B------:R-:W-:Y:S01]  /*9280*/  MOV R32, R32 ;  /* 0x0000002000207202 */ /* 0x000fe20000000f00 */
[----:B0-----:R-:W-:Y:S01]  /*9290*/  IMAD.U32 R10, RZ, RZ, UR4 ;  /* 0x00000004ff0a7e24 */ /* 0x001fe2000f8e00ff */
[----:B------:R-:W-:Y:S01]  /*92a0*/  LOP3.LUT R98, R98, R199, RZ, 0x3c, !PT ;  /* 0x000000c762627212 */ /* 0x000fe200078e3cff */
[----:B------:R-:W-:Y:S01]  /*92b0*/  IMAD.U32 R11, RZ, RZ, UR6 ;  /* 0x00000006ff0b7e24 */ /* 0x000fe2000f8e00ff */
[----:B------:R-:W-:Y:S01]  /*92c0*/  MOV R36, R36 ;  /* 0x0000002400247202 */ /* 0x000fe20000000f00 */
[----:B------:R-:W-:Y:S01]  /*92d0*/  STSM.16.M88.4 [R32], R48 ;  /* 0x0000003020007844 */ /* 0x000fe20000000200 */
[----:B------:R-:W-:Y:S01]  /*92e0*/  LOP3.LUT R102, R102, R201, RZ, 0x3c, !PT ;  /* 0x000000c966667212 */ /* 0x000fe200078e3cff */
[----:B------:R-:W-:Y:S01]  /*92f0*/  ULDC.64 UR6, c[0x0][0xce0] ;  /* 0x0003380000067ab9 */ /* 0x000fe20000000a00 */
[----:B------:R-:W-:Y:S01]  /*9300*/  LOP3.LUT R106, R106, R203, RZ, 0x3c, !PT ;  /* 0x000000cb6a6a7212 */ /* 0x000fe200078e3cff */
[----:B------:R-:W-:Y:S01]  /*9310*/  STSM.16.M88.4 [R36], R56 ;  /* 0x0000003824007844 */ /* 0x000fe20000000200 */
[----:B------:R-:W-:-:S02]  /*9320*/  LOP3.LUT R118, R27, R4, RZ, 0x3c, !PT ;  /* 0x000000041b767212 */ /* 0x000fc400078e3cff */
[----:B------:R-:W-:Y:S02]  /*9330*/  MOV R86, R86 ;  /* 0x0000005600567202 */ /* 0x000fe40000000f00 */
[----:B------:R-:W-:Y:S02]  /*9340*/  F2FP.BF16.F32.PACK_AB R66, R69, R68 ;  /* 0x000000444542723e */ /* 0x000fe400000010ff */
[----:B------:R-:W-:Y:S02]  /*9350*/  F2FP.BF16.F32.PACK_AB R67, R71, R70 ;  /* 0x000000464743723e */ /* 0x000fe400000010ff */
[----:B------:R-:W-:Y:S02]  /*9360*/  F2FP.BF16.F32.PACK_AB R73, R75, R74 ;  /* 0x0000004a4b49723e */ /* 0x000fe400000010ff */
[----:B------:R-:W-:Y:S01]  /*9370*/  F2FP.BF16.F32.PACK_AB R80, R81, R80 ;  /* 0x000000505150723e */ /* 0x000fe200000010ff */
[----:B------:R-:W-:Y:S01]  /*9380*/  STSM.16.M88.4 [R86], R64 ;  /* 0x0000004056007844 */ /* 0x000fe20000000200 */
[----:B------:R-:W-:-:S02]  /*9390*/  LOP3.LUT R114, R114, R207, RZ, 0x3c, !PT ;  /* 0x000000cf72727212 */ /* 0x000fc400078e3cff */
[----:B------:R-:W-:Y:S02]  /*93a0*/  SHF.R.U64 R169, R169, 0x3, RZ ;  /* 0x00000003a9a97819 */ /* 0x000fe400000012ff */
[----:B------:R-:W-:Y:S02]  /*93b0*/  MOV R27, R90 ;  /* 0x0000005a001b7202 */ /* 0x000fe40000000f00 */
[----:B------:R-:W-:Y:S02]  /*93c0*/  F2FP.BF16.F32.PACK_AB R74, R77, R76 ;  /* 0x0000004c4d4a723e */ /* 0x000fe400000010ff */
[----:B------:R-:W-:Y:S02]  /*93d0*/  F2FP.BF16.F32.PACK_AB R75, R79, R78 ;  /* 0x0000004e4f4b723e */ /* 0x000fe400000010ff */
[----:B------:R-:W-:Y:S02]  /*93e0*/  F2FP.BF16.F32.PACK_AB R81, R83, R82 ;  /* 0x000000525351723e */ /* 0x000fe400000010ff */
[----:B------:R-:W-:Y:S01]  /*93f0*/  LOP3.LUT R110, R110, R205, RZ, 0x3c, !PT ;  /* 0x000000cd6e6e7212 */ /* 0x000fe200078e3cff */
[----:B------:R-:W-:Y:S01]  /*9400*/  STSM.16.M88.4 [R27], R72 ;  /* 0x000000481b007844 */ /* 0x000fe20000000200 */
[----:B------:R-:W-:-:S02]  /*9410*/  LOP3.LUT R122, R127, R122, RZ, 0x3c, !PT ;  /* 0x0000007a7f7a7212 */ /* 0x000fc400078e3cff */
[----:B------:R-:W-:Y:S02]  /*9420*/  MOV R94, R94 ;  /* 0x0000005e005e7202 */ /* 0x000fe40000000f00 */
        /* <DEDUP_REMOVED lines=9> */
[----:B------:R-:W-:Y:S01]  /*94c0*/  MOV R102, R102 ;  /* 0x0000006600667202 */ /* 0x000fe20000000f00 */
[----:B------:R-:W-:Y:S01]  /*94d0*/  STSM.16.M88.4 [R25], R88 ;  /* 0x0000005819007844 */ /* 0x000fe20000000200 */
[----:B------:R-:W-:Y:S02]  /*94e0*/  MOV R4, R106 ;  /* 0x0000006a00047202 */ /* 0x000fe40000000f00 */
[----:B------:R-:W-:-:S02]  /*94f0*/  F2FP.BF16.F32.PACK_AB R97, R155, R154 ;  /* 0x0000009a9b61723e */ /* 0x000fc400000010ff */
[----:B------:R-:W-:Y:S02]  /*9500*/  F2FP.BF16.F32.PACK_AB R98, R101, R100 ;  /* 0x000000646562723e */ /* 0x000fe400000010ff */
[----:B------:R-:W-:Y:S02]  /*9510*/  F2FP.BF16.F32.PACK_AB R99, R157, R156 ;  /* 0x0000009c9d63723e */ /* 0x000fe400000010ff */
[----:B------:R-:W-:Y:S02]  /*9520*/  F2FP.BF16.F32.PACK_AB R104, R105, R104 ;  /* 0x000000686968723e */ /* 0x000fe400000010ff */
[----:B------:R-:W-:Y:S01]  /*9530*/  LOP3.LUT R20, R169, R6, RZ, 0x3c, !PT ;  /* 0x00000006a9147212 */ /* 0x000fe200078e3cff */
[----:B------:R-:W-:Y:S01]  /*9540*/  STSM.16.M88.4 [R102], R96 ;  /* 0x0000006066007844 */ /* 0x000fe20000000200 */
        /* <DEDUP_REMOVED lines=19> */
[----:B------:R-:W-:Y:S01]  /*9680*/  STSM.16.M88.4 [R24], R120 ;  /* 0x0000007818007844 */ /* 0x000fe20000000200 */
[----:B------:R-:W-:Y:S02]  /*9690*/  MOV R118, R118 ;  /* 0x0000007600767202 */ /* 0x000fe40000000f00 */
[----:B------:R-:W-:Y:S02]  /*96a0*/  F2FP.BF16.F32.PACK_AB R130, R133, R132 ;  /* 0x000000848582723e */ /* 0x000fe400000010ff */
[----:B------:R-:W-:-:S02]  /*96b0*/  F2FP.BF16.F32.PACK_AB R131, R135, R134 ;  /* 0x000000868783723e */ /* 0x000fc400000010ff */
[----:B------:R-:W-:Y:S02]  /*96c0*/  F2FP.BF16.F32.PACK_AB R137, R139, R138 ;  /* 0x0000008a8b89723e */ /* 0x000fe400000010ff */
[----:B------:R-:W-:Y:S01]  /*96d0*/  F2FP.BF16.F32.PACK_AB R138, R141, R140 ;  /* 0x0000008c8d8a723e */ /* 0x000fe200000010ff */
[----:B------:R-:W-:Y:S01]  /*96e0*/  STSM.16.M88.4 [R118], R128 ;  /* 0x0000008076007844 */ /* 0x000fe20000000200 */
[----:B------:R-:W-:Y:S02]  /*96f0*/  F2FP.BF16.F32.PACK_AB R139, R143, R142 ;  /* 0x0000008e8f8b723e */ /* 0x000fe400000010ff */
[----:B------:R-:W-:Y:S02]  /*9700*/  MOV R20, R20 ;  /* 0x0000001400147202 */ /* 0x000fe40000000f00 */
[----:B-1----:R-:W-:Y:S01]  /*9710*/  F2FP.BF16.F32.PACK_AB R12, R145, R144 ;  /* 0x00000090910c723e */ /* 0x002fe200000010ff */
[----:B------:R1:W-:Y:S01]  /*9720*/  STSM.16.M88.4 [R6], R136 ;  /* 0x0000008806007844 */ /* 0x0003e20000000200 */
[----:B------:R-:W-:-:S02]  /*9730*/  F2FP.BF16.F32.PACK_AB R13, R176, R175 ;  /* 0x000000afb00d723e */ /* 0x000fc400000010ff */
[----:B------:R-:W-:Y:S02]  /*9740*/  F2FP.BF16.F32.PACK_AB R14, R149, R148 ;  /* 0x00000094950e723e */ /* 0x000fe400000010ff */
[----:B------:R-:W-:Y:S02]  /*9750*/  F2FP.BF16.F32.PACK_AB R15, R151, R150 ;  /* 0x00000096970f723e */ /* 0x000fe400000010ff */
[----:B------:R-:W-:-:S03]  /*9760*/  PLOP3.LUT P0, PT, PT, PT, UP0, 0x80, 0x0 ;  /* 0x000000000000781c */ /* 0x000fc60003f0f008 */
[----:B------:R2:W-:Y:S01]  /*9770*/  STSM.16.M88.4 [R20], R12 ;  /* 0x0000000c14007844 */ /* 0x0005e20000000200 */
[----:B------:R-:W-:Y:S09]  /*9780*/  BAR.SYNC.DEFER_BLOCKING 0x1, 0x100 ;  /* 0x0044000000007b1d */ /* 0x000ff20000010000 */
[----:B0-----:R-:W3:Y:S01]  /*9790*/  @P0 LDG.E R4, desc[UR10][R10.64] ;  /* 0x0000000a0a040981 */ /* 0x001ee2000c1e1900 */
[----:B------:R-:W-:Y:S01]  /*97a0*/  UISETP.NE.U32.AND UP1, UPT, UR6, URZ, UPT ;  /* 0x0000003f0600728c */ /* 0x000fe2000bf25070 */
[----:B------:R-:W0:Y:S01]  /*97b0*/  LDC R81, c[0x0][0xb88] ;  /* 0x0002e200ff517b82 */ /* 0x000e220000000800 */
[----:B------:R-:W-:-:S02]  /*97c0*/  IMAD R9, R18, 0x40, R16 ;  /* 0x0000004012097824 */ /* 0x000fc400078e0210 */
[----:B------:R-:W-:Y:S02]  /*97d0*/  UISETP.NE.AND.EX UP1, UPT, UR7, URZ, UPT, UP1 ;  /* 0x0000003f0700728c */ /* 0x000fe4000bf25310 */
[----:B------:R-:W-:-:S04]  /*97e0*/  IMAD.WIDE R146, R9, 0x2, R146 ;  /* 0x0000000209927825 */ /* 0x000fc800078e0292 */
[----:B------:R-:W-:Y:S02]  /*97f0*/  PLOP3.LUT P6, PT, PT, PT, UP1, 0x80, 0x0 ;  /* 0x000000000000781c */ /* 0x000fe40003fcf018 */
[C---:B------:R-:W-:Y:S02]  /*9800*/  IADD3 R9, P2, R146.reuse, 0x1000, RZ ;  /* 0x0000100092097810 */ /* 0x040fe40007f5e0ff */
[C---:B------:R-:W-:Y:S01]  /*9810*/  IADD3 R29, P1, R146.reuse, 0x2000, RZ ;  /* 0x00002000921d7810 */ /* 0x040fe20007f3e0ff */
[----:B------:R-:W-:Y:S01]  /*9820*/  @UP1 UIADD3 UR6, UP2, UR8, UR6, URZ ;  /* 0x0000000608061290 */ /* 0x000fe2000ff5e03f */
[----:B-1----:R-:W-:Y:S02]  /*9830*/  P2R R6, PR, RZ, 0x4 ;  /* 0x00000004ff067803 */ /* 0x002fe40000000000 */
[C---:B------:R-:W-:Y:S01]  /*9840*/  IADD3 R25, P2, R146.reuse, 0x3000, RZ ;  /* 0x0000300092197810 */ /* 0x040fe20007f5e0ff */
[----:B------:R-:W-:Y:S01]  /*9850*/  @UP1 UIADD3.X UR7, UR9, UR7, URZ, UP2, !UPT ;  /* 0x0000000709071290 */ /* 0x000fe200097fe43f */
[C---:B------:R-:W-:Y:S01]  /*9860*/  IADD3 R41, P3, R146.reuse, 0x4000, RZ ;  /* 0x0000400092297810 */ /* 0x040fe20007f7e0ff */
[----:B--2---:R-:W-:Y:S01]  /*9870*/  IMAD.U32 R12, RZ, RZ, UR6 ;  /* 0x00000006ff0c7e24 */ /* 0x004fe2000f8e00ff */
[----:B------:R-:W-:-:S02]  /*9880*/  IADD3 R33, P4, R146, 0x5000, RZ ;  /* 0x0000500092217810 */ /* 0x000fc40007f9e0ff */
[----:B------:R-:W-:Y:S02]  /*9890*/  IADD3 R45, P5, R146, 0x6000, RZ ;  /* 0x00006000922d7810 */ /* 0x000fe40007fbe0ff */
[----:B------:R-:W-:Y:S02]  /*98a0*/  LOP3.LUT R8, R9, 0x380, RZ, 0xc0, !PT ;  /* 0x0000038009087812 */ /* 0x000fe400078ec0ff */
[----:B------:R-:W-:Y:S02]  /*98b0*/  LOP3.LUT R28, R29, 0x380, RZ, 0xc0, !PT ;  /* 0x000003801d1c7812 */ /* 0x000fe400078ec0ff */
[----:B------:R-:W-:Y:S02]  /*98c0*/  LOP3.LUT R24, R25, 0x380, RZ, 0xc0, !PT ;  /* 0x0000038019187812 */ /* 0x000fe400078ec0ff */
[----:B------:R-:W-:Y:S02]  /*98d0*/  LOP3.LUT R40, R41, 0x380, RZ, 0xc0, !PT ;  /* 0x0000038029287812 */ /* 0x000fe400078ec0ff */
[----:B------:R-:W-:-:S02]  /*98e0*/  LOP3.LUT R32, R33, 0x380, RZ, 0xc0, !PT ;  /* 0x0000038021207812 */ /* 0x000fc400078ec0ff */
[----:B------:R-:W-:Y:S02]  /*98f0*/  LOP3.LUT R44, R45, 0x380, RZ, 0xc0, !PT ;  /* 0x000003802d2c7812 */ /* 0x000fe400078ec0ff */
[----:B------:R-:W-:Y:S01]  /*9900*/  MOV R13, UR7 ;  /* 0x00000007000d7c02 */ /* 0x000fe20008000f00 */
[----:B------:R-:W-:Y:S01]  /*9910*/  UMOV UR4, URZ ;  /* 0x0000003f00047c82 */ /* 0x000fe20008000000 */
[----:B------:R-:W-:Y:S02]  /*9920*/  SHF.R.U64 R8, R8, 0x3, RZ ;  /* 0x0000000308087819 */ /* 0x000fe400000012ff */
[----:B------:R-:W-:Y:S01]  /*9930*/  SHF.R.U64 R28, R28, 0x3, RZ ;  /* 0x000000031c1c7819 */ /* 0x000fe200000012ff */
[----:B0-----:R0:W5:Y:S01]  /*9940*/  @P6 LDG.E R81, desc[UR10][R12.64] ;  /* 0x0000000a0c516981 */ /* 0x001162000c1e1900 */
        /* <DEDUP_REMOVED lines=10> */
[----:B---3--:R-:W-:Y:S01]  /*99f0*/  @P0 R2UR UR4, R4 ;  /* 0x00000000040402ca */ /* 0x008fe200000e0000 */
[----:B0-----:R-:W-:-:S14]  /*9a00*/  @P6 BRA `(.L_x_802) ;  /* 0x0000000000146947 */ /* 0x001fdc0003800000 */
[----:B------:R-:W-:Y:S05]  /*9a10*/  @!P0 BRA `(.L_x_802) ;  /* 0x0000000000108947 */ /* 0x000fea0003800000 */
[----:B------:R-:W-:Y:S02]  /*9a20*/  ULDC.64 UR6, c[0x0][0x208] ;  /* 0x0000820000067ab9 */ /* 0x000fe40000000a00 */
[----:B------:R-:W2:Y:S04]  /*9a30*/  LDG.E R4, desc[UR6][R10.64] ;  /* 0x000000060a047981 */ /* 0x000ea8000c1e1900 */
[----:B-----5:R-:W2:Y:S02]  /*9a40*/  LDG.E R81, desc[UR6][R10.64+0x4] ;  /* 0x000004060a517981 */ /* 0x020ea4000c1e1900 */
[----:B--2---:R-:W-:-:S07]  /*9a50*/  IMAD.IADD R81, R81, 0x1, -R4 ;  /* 0x0000000151517824 */ /* 0x004fce00078e0a04 */
.L_x_802:
        /* <DEDUP_REMOVED lines=65> */
[----:B------:R-:W-:Y:S01]  /*9e70*/  IMAD.MOV R11, RZ, RZ, -R23 ;  /* 0x000000ffff0b7224 */ /* 0x000fe200078e0a17 */
[----:B------:R-:W-:Y:S01]  /*9e80*/  UMOV UR7, UR9 ;  /* 0x0000000900077c82 */ /* 0x000fe20008000000 */
[----:B------:R-:W-:Y:S01]  /*9e90*/  LEA R10, R188, R17, 0x6 ;  /* 0x00000011bc0a7211 */ /* 0x000fe200078e30ff */
[----:B------:R-:W-:Y:S02]  /*9ea0*/  UIMAD.WIDE.U32 UR6, UR39, UR10, UR6 ;  /* 0x0000000a270672a5 */ /* 0x000fe4000f8e0006 */
[----:B------:R-:W-:Y:S01]  /*9eb0*/  UIMAD UR8, UR39, UR11, UR8 ;  /* 0x0000000b270872a4 */ /* 0x000fe2000f8e0208 */
[----:B------:R-:W-:Y:S01]  /*9ec0*/  ISETP.NE.AND P0, PT, R22, R11, PT ;  /* 0x0000000b1600720c */ /* 0x000fe20003f05270 */
[C---:B------:R-:W-:Y:S01]  /*9ed0*/  VIADD R4, R10.reuse, 0x8 ;  /* 0x000000080a047836 */ /* 0x040fe20000000000 */
[----:B------:R-:W-:Y:S01]  /*9ee0*/  ULDC.64 UR10, c[0x0][0xc78] ;  /* 0x00031e00000a7ab9 */ /* 0x000fe20000000a00 */
[----:B------:R-:W-:Y:S01]  /*9ef0*/  UIADD3 UR7, UR7, UR8, URZ ;  /* 0x0000000807077290 */ /* 0x000fe2000fffe03f */
[----:B------:R-:W-:Y:S01]  /*9f00*/  SHF.R.S32.HI R6, RZ, 0x1f, R10 ;  /* 0x0000001fff067819 */ /* 0x000fe2000001140a */
[----:B------:R-:W-:Y:S01]  /*9f10*/  UIMAD UR8, UR40, UR10, URZ ;  /* 0x0000000a280872a4 */ /* 0x000fe2000f8e023f */
[-C--:B-----5:R-:W-:Y:S01]  /*9f20*/  ISETP.GE.OR P1, PT, R10, R81.reuse, P0 ;  /* 0x000000510a00720c */ /* 0x0a0fe20000726670 */
[----:B------:R-:W-:Y:S01]  /*9f30*/  UIMAD.WIDE.U32 UR6, UR38, UR10, UR6 ;  /* 0x0000000a260672a5 */ /* 0x000fe2000f8e0006 */
[----:B------:R-:W-:Y:S01]  /*9f40*/  ISETP.GE.OR P0, PT, R4, R81, P0 ;  /* 0x000000510400720c */ /* 0x000fe20000706670 */
[----:B------:R-:W-:Y:S01]  /*9f50*/  UIMAD UR8, UR38, UR11, UR8 ;  /* 0x0000000b260872a4 */ /* 0x000fe2000f8e0208 */
[----:B------:R-:W-:-:S02]  /*9f60*/  ULDC.64 UR14, c[0x0][0x208] ;  /* 0x00008200000e7ab9 */ /* 0x000fc40000000a00 */
        /* <DEDUP_REMOVED lines=8> */
.L_x_803:
[C---:B0-----:R-:W-:Y:S01]  /*9ff0*/  VIADD R3, R16.reuse, 0x40 ;  /* 0x0000004010037836 */ /* 0x041fe20000000000 */
[----:B------:R-:W-:Y:S01]  /*a000*/  ULDC UR8, c[0x0][0xb8c] ;  /* 0x0002e30000087ab9 */ /* 0x000fe20000000800 */
[C---:B------:R-:W-:Y:S01]  /*a010*/  VIADD R6, R16.reuse, 0x80 ;  /* 0x0000008010067836 */ /* 0x040fe20000000000 */
[----:B------:R-:W-:Y:S01]  /*a020*/  ULDC.64 UR6, c[0x0][0x208] ;  /* 0x0000820000067ab9 */ /* 0x000fe20000000a00 */
[C---:B------:R-:W-:Y:S01]  /*a030*/  VIADD R86, R16.reuse, 0xc0 ;  /* 0x000000c010567836 */ /* 0x040fe20000000000 */
[----:B------:R-:W-:Y:S01]  /*a040*/  ISETP.GE.AND P1, PT, R3, UR8, PT ;  /* 0x0000000803007c0c */ /* 0x000fe2000bf26270 */
[C---:B------:R-:W-:Y:S01]  /*a050*/  VIADD R20, R16.reuse, 0x180 ;  /* 0x0000018010147836 */ /* 0x040fe20000000000 */
[----:B------:R-:W-:Y:S01]  /*a060*/  ISETP.GE.AND P0, PT, R16, UR8, PT ;  /* 0x0000000810007c0c */ /* 0x000fe2000bf06270 */
[----:B------:R-:W-:Y:S01]  /*a070*/  ULDC.64 UR10, c[0x0][0xba0] ;  /* 0x0002e800000a7ab9 */ /* 0x000fe20000000a00 */
[----:B------:R-:W-:Y:S01]  /*a080*/  SEL R4, RZ, 0xffffffff, P1 ;  /* 0xffffffffff047807 */ /* 0x000fe20000800000 */
[----:B------:R0:W5:Y:S01]  /*a090*/  LD.E.128 R12, desc[UR6][R146.64] ;  /* 0x00000006920c7980 */ /* 0x000162000c101d00 */
[----:B------:R-:W-:-:S02]  /*a0a0*/  SEL R0, RZ, 0x1, P0 ;  /* 0x00000001ff007807 */ /* 0x000fc40000000000 */
[----:B------:R-:W-:Y:S01]  /*a0b0*/  SHF.L.U32 R19, R4, 0x1, RZ ;  /* 0x0000000104137819 */ /* 0x000fe200000006ff */
[----:B------:R-:W5:Y:S01]  /*a0c0*/  LD.E.128 R8, desc[UR6][R8.64] ;  /* 0x0000000608087980 */ /* 0x000f62000c101d00 */
[----:B------:R-:W-:Y:S02]  /*a0d0*/  ISETP.GE.AND P0, PT, R6, UR8, PT ;  /* 0x0000000806007c0c */ /* 0x000fe4000bf06270 */
[----:B------:R-:W-:Y:S01]  /*a0e0*/  ISETP.GE.AND P1, PT, R86, UR8, PT ;  /* 0x0000000856007c0c */ /* 0x000fe2000bf26270 */
[----:B------:R-:W5:Y:S01]  /*a0f0*/  LD.E.128 R28, desc[UR6][R28.64] ;  /* 0x000000061c1c7980 */ /* 0x000f62000c101d00 */
[----:B------:R-:W-:Y:S02]  /*a100*/  LOP3.LUT R0, R19, 0x2, R0, 0xe2, !PT ;  /* 0x0000000213007812 */ /* 0x000fe400078ee200 */
[----:B------:R-:W-:Y:S01]  /*a110*/  SEL R19, RZ, 0x4, P0 ;  /* 0x00000004ff137807 */ /* 0x000fe20000000000 */
[----:B------:R-:W5:Y:S01]  /*a120*/  LD.E.128 R24, desc[UR6][R24.64] ;  /* 0x0000000618187980 */ /* 0x000f62000c101d00 */
[----:B------:R-:W-:-:S03]  /*a130*/  SEL R4, RZ, 0x8, P1 ;  /* 0x00000008ff047807 */ /* 0x000fc60000800000 */
[----:B------:R-:W5:Y:S01]  /*a140*/  LD.E.128 R40, desc[UR6][R40.64] ;  /* 0x0000000628287980 */ /* 0x000f62000c101d00 */
[----:B------:R-:W-:-:S03]  /*a150*/  ISETP.GE.AND P2, PT, R20, UR8, PT ;  /* 0x0000000814007c0c */ /* 0x000fc6000bf46270 */
[----:B------:R-:W5:Y:S01]  /*a160*/  LD.E.128 R32, desc[UR6][R32.64] ;  /* 0x0000000620207980 */ /* 0x000f62000c101d00 */
[----:B------:R-:W-:-:S03]  /*a170*/  LOP3.LUT R0, R4, R0, R19, 0xfe, !PT ;  /* 0x0000000004007212 */ /* 0x000fc600078efe13 */
[----:B------:R-:W5:Y:S01]  /*a180*/  LD.E.128 R44, desc[UR6][R44.64] ;  /* 0x000000062c2c7980 */ /* 0x000f62000c101d00 */
[----:B------:R-:W-:-:S03]  /*a190*/  SHF.R.S32.HI R21, RZ, 0x1f, R16 ;  /* 0x0000001fff157819 */ /* 0x000fc60000011410 */
[----:B------:R-:W5:Y:S01]  /*a1a0*/  LD.E.128 R36, desc[UR6][R36.64] ;  /* 0x0000000624247980 */ /* 0x000f62000c101d00 */
[----:B------:R-:W-:-:S03]  /*a1b0*/  IMAD.U32 R19, RZ, RZ, UR10 ;  /* 0x0000000aff137e24 */ /* 0x000fc6000f8e00ff */
[----:B------:R-:W5:Y:S01]  /*a1c0*/  LD.E.128 R52, desc[UR6][R52.64] ;  /* 0x0000000634347980 */ /* 0x000f62000c101d00 */
[----:B------:R-:W-:-:S03]  /*a1d0*/  IMAD.MOV.U32 R20, RZ, RZ, R16 ;  /* 0x000000ffff147224 */ /* 0x000fc600078e0010 */
[----:B------:R-:W5:Y:S04]  /*a1e0*/  LD.E.128 R48, desc[UR6][R48.64] ;  /* 0x0000000630307980 */ /* 0x000f68000c101d00 */
[----:B------:R-:W5:Y:S04]  /*a1f0*/  LD.E.128 R60, desc[UR6][R60.64] ;  /* 0x000000063c3c7980 */ /* 0x000f68000c101d00 */
[----:B------:R-:W5:Y:S04]  /*a200*/  LD.E.128 R56, desc[UR6][R56.64] ;  /* 0x0000000638387980 */ /* 0x000f68000c101d00 */
[----:B------:R-:W5:Y:S04]  /*a210*/  LD.E.128 R68, desc[UR6][R68.64] ;  /* 0x0000000644447980 */ /* 0x000f68000c101d00 */
[----:B------:R-:W5:Y:S04]  /*a220*/  LD.E.128 R64, desc[UR6][R64.64] ;  /* 0x0000000640407980 */ /* 0x000f68000c101d00 */
[----:B------:R-:W5:Y:S04]  /*a230*/  LD.E.128 R76, desc[UR6][R76.64] ;  /* 0x000000064c4c7980 */ /* 0x000f68000c101d00 */
[----:B------:R-:W5:Y:S01]  /*a240*/  LD.E.128 R72, desc[UR6][R72.64] ;  /* 0x0000000648487980 */ /* 0x000f62000c101d00 */
[----:B------:R-:W-:Y:S01]  /*a250*/  UIMAD UR6, UR9, UR10, URZ ;  /* 0x0000000a090672a4 */ /* 0x000fe2000f8e023f */
[C---:B------:R-:W-:Y:S01]  /*a260*/  VIADD R88, R16.reuse, 0x100 ;  /* 0x0000010010587836 */ /* 0x040fe20000000000 */
[C---:B------:R-:W-:Y:S01]  /*a270*/  IADD3 R80, R16.reuse, 0x1c0, RZ ;  /* 0x000001c010507810 */ /* 0x040fe20007ffe0ff */
[----:B------:R-:W-:Y:S01]  /*a280*/  VIADD R89, R16, 0x140 ;  /* 0x0000014010597836 */ /* 0x000fe20000000000 */
[----:B------:R-:W-:-:S02]  /*a290*/  UIMAD UR6, UR4, UR11, UR6 ;  /* 0x0000000b040672a4 */ /* 0x000fc4000f8e0206 */
[----:B------:R-:W-:Y:S01]  /*a2a0*/  IMAD.WIDE.U32 R20, R19, UR4, R20 ;  /* 0x0000000413147c25 */ /* 0x000fe2000f8e0014 */
[----:B------:R-:W-:Y:S01]  /*a2b0*/  @!PT LDS RZ, [RZ] ;  /* 0x00000000fffff984 */ /* 0x000fe20000000800 */
[----:B------:R-:W-:Y:S01]  /*a2c0*/  @!PT LDS RZ, [RZ] ;  /* 0x00000000fffff984 */ /* 0x000fe20000000800 */
[----:B------:R-:W-:Y:S01]  /*a2d0*/  @!PT LDS RZ, [RZ] ;  /* 0x00000000fffff984 */ /* 0x000fe20000000800 */
[----:B------:R-:W-:Y:S01]  /*a2e0*/  @!PT LDS RZ, [RZ] ;  /* 0x00000000fffff984 */ /* 0x000fe20000000800 */
[----:B------:R1:W-:Y:S06]  /*a2f0*/  MEMBAR.ALL.CTA ;  /* 0x0000000000007992 */ /* 0x0003ec0000008000 */
[----:B-1----:R-:W1:Y:S01]  /*a300*/  FENCE.VIEW.ASYNC.S ;  /* 0x00000000000073c6 */ /* 0x002e620000000000 */
[----:B------:R-:W-:Y:S01]  /*a310*/  ULDC.64 UR10, c[0x0][0xbe0] ;  /* 0x0002f800000a7ab9 */ /* 0x000fe20000000a00 */
[----:B------:R-:W-:Y:S01]  /*a320*/  ISETP.GE.AND P0, PT, R88, UR8, PT ;  /* 0x0000000858007c0c */ /* 0x000fe2000bf06270 */
[----:B------:R-:W-:Y:S01]  /*a330*/  UIMAD UR4, UR12, UR10, URZ ;  /* 0x0000000a0c0472a4 */ /* 0x000fe2000f8e023f */
[----:B------:R-:W-:Y:S01]  /*a340*/  ISETP.GE.AND P1, PT, R89, UR8, PT ;  /* 0x0000000859007c0c */ /* 0x000fe2000bf26270 */
[----:B------:R-:W-:Y:S01]  /*a350*/  VIADD R21, R21, UR6 ;  /* 0x0000000615157c36 */ /* 0x000fe20008000000 */
[----:B------:R-:W-:Y:S01]  /*a360*/  SEL R19, RZ, 0x10, P0 ;  /* 0x00000010ff137807 */ /* 0x000fe20000000000 */
[----:B------:R-:W-:Y:S01]  /*a370*/  IMAD.U32 R83, RZ, RZ, UR10 ;  /* 0x0000000aff537e24 */ /* 0x000fe2000f8e00ff */
[----:B------:R-:W-:Y:S01]  /*a380*/  UIMAD UR6, UR39, UR11, UR4 ;  /* 0x0000000b270672a4 */ /* 0x000fe2000f8e0204 */
[----:B------:R-:W-:Y:S01]  /*a390*/  SEL R4, RZ, 0x20, P1 ;  /* 0x00000020ff047807 */ /* 0x000fe20000800000 */
[----:B-----5:R-:W-:Y:S01]  /*a3a0*/  IMAD R81, R188, -0x40, R81 ;  /* 0xffffffc0bc517824 */ /* 0x020fe200078e0251 */
[----:B------:R-:W-:Y:S01]  /*a3b0*/  UIADD3 UR4, UR37, 0x38820, URZ ;  /* 0x0003882025047890 */ /* 0x000fe2000fffe03f */
[----:B------:R-:W-:Y:S01]  /*a3c0*/  IMAD.WIDE.U32 R20, R83, UR39, R20 ;  /* 0x0000002753147c25 */ /* 0x000fe2000f8e0014 */
[----:B------:R-:W-:Y:S01]  /*a3d0*/  LOP3.LUT R19, R4, R0, R19, 0xfe, !PT ;  /* 0x0000000004137212 */ /* 0x000fe200078efe13 */
[----:B------:R-:W-:Y:S01]  /*a3e0*/  BSSY B1, `(.L_x_804) ;  /* 0x0000030000017945 */ /* 0x000fe20003800000 */
[----:B------:R-:W-:Y:S01]  /*a3f0*/  SEL R0, RZ, 0x40, P2 ;  /* 0x00000040ff007807 */ /* 0x000fe20001000000 */
[----:B------:R-:W-:Y:S01]  /*a400*/  VIADD R21, R21, UR6 ;  /* 0x0000000615157c36 */ /* 0x000fe20008000000 */
[----:B------:R-:W-:Y:S01]  /*a410*/  ULDC.64 UR6, c[0x0][0xbe8] ;  /* 0x0002fa0000067ab9 */ /* 0x000fe20000000a00 */
[----:B------:R-:W-:Y:S01]  /*a420*/  ISETP.GE.AND P2, PT, R18, R81, PT ;  /* 0x000000511200720c */ /* 0x000fe20003f46270 */
[----:B------:R-:W-:Y:S01]  /*a430*/  IMAD.U32 R83, RZ, RZ, UR6 ;  /* 0x00000006ff537e24 */ /* 0x000fe2000f8e00ff */
[----:B------:R-:W-:Y:S01]  /*a440*/  UIMAD UR6, UR40, UR6, URZ ;  /* 0x00000006280672a4 */ /* 0x000fe2000f8e023f */
[----:B------:R-:W-:Y:S01]  /*a450*/  ISETP.GE.AND P1, PT, R80, UR8, PT ;  /* 0x0000000850007c0c */ /* 0x000fe2000bf26270 */
[----:B------:R-:W-:Y:S01]  /*a460*/  UPRMT UR4, URZ, 0x654, UR4 ;  /* 0x000006543f047896 */ /* 0x000fe20008000004 */
[----:B------:R-:W-:Y:S01]  /*a470*/  IMAD.WIDE.U32 R82, R83, UR38, R20 ;  /* 0x0000002653527c25 */ /* 0x000fe2000f8e0014 */
[----:B------:R-:W-:Y:S01]  /*a480*/  UIMAD UR6, UR38, UR7, UR6 ;  /* 0x00000007260672a4 */ /* 0x000fe2000f8e0206 */
[----:B------:R-:W-:-:S02]  /*a490*/  LOP3.LUT R0, R19, R0, RZ, 0xfc, !PT ;  /* 0x0000000013007212 */ /* 0x000fc400078efcff */
[----:B------:R-:W-:Y:S01]  /*a4a0*/  VIADD R4, R18, 0x20 ;  /* 0x0000002012047836 */ /* 0x000fe20000000000 */
[--C-:B------:R-:W-:Y:S02]  /*a4b0*/  SHF.R.S32.HI R19, RZ, 0x1f, R18.reuse ;  /* 0x0000001fff137819 */ /* 0x100fe40000011412 */
[----:B------:R-:W-:Y:S01]  /*a4c0*/  SEL R21, RZ, 0x80, P1 ;  /* 0x00000080ff157807 */ /* 0x000fe20000800000 */
[----:B-1----:R-:W-:Y:S01]  /*a4d0*/  SYNCS.ARRIVE.TRANS64.RED.A1T0 RZ, [UR4], RZ ;  /* 0x000000ffffff79a7 */ /* 0x002fe20008100404 */
[----:B------:R-:W-:Y:S02]  /*a4e0*/  IADD3 R87, R83, UR6, RZ ;  /* 0x0000000653577c10 */ /* 0x000fe4000fffe0ff */
[----:B------:R-:W-:Y:S01]  /*a4f0*/  ISETP.GE.AND P0, PT, R4, R81, PT ;  /* 0x000000510400720c */ /* 0x000fe20003f06270 */
[----:B------:R-:W-:Y:S01]  /*a500*/  IMAD.WIDE R80, R188, 0x40, R18 ;  /* 0x00000040bc507825 */ /* 0x000fe200078e0212 */
[----:B------:R-:W-:Y:S01]  /*a510*/  LOP3.LUT R4, R0, R21, RZ, 0xfc, !PT ;  /* 0x0000001500047212 */ /* 0x000fe200078efcff */
[----:B0-----:R-:W-:Y:S10]  /*a520*/  @P2 BRA `(.L_x_805) ;  /* 0x00000000006c2947 */ /* 0x001ff40003800000 */
[----:B------:R-:W-:Y:S01]  /*a530*/  ULDC.64 UR6, c[0x0][0xbd8] ;  /* 0x0002f60000067ab9 */ /* 0x000fe20000000a00 */
[----:B------:R-:W-:Y:S01]  /*a540*/  IMAD.MOV.U32 R20, RZ, RZ, R82 ;  /* 0x000000ffff147224 */ /* 0x000fe200078e0052 */
[----:B------:R-:W-:Y:S01]  /*a550*/  ISETP.GE.AND P2, PT, R16, UR8, PT ;  /* 0x0000000810007c0c */ /* 0x000fe2000bf46270 */
[----:B------:R-:W-:Y:S01]  /*a560*/  IMAD R85, R81, UR6, RZ ;  /* 0x0000000651557c24 */ /* 0x000fe2000f8e02ff */
[----:B------:R-:W-:Y:S01]  /*a570*/  ISETP.GE.AND P3, PT, R3, UR8, PT ;  /* 0x0000000803007c0c */ /* 0x000fe2000bf66270 */
[----:B------:R-:W-:Y:S01]  /*a580*/  IMAD.MOV.U32 R21, RZ, RZ, R87 ;  /* 0x000000ffff157224 */ /* 0x000fe200078e0057 */
[----:B------:R-:W-:Y:S01]  /*a590*/  ULDC.64 UR10, c[0x0][0x208] ;  /* 0x00008200000a7ab9 */ /* 0x000fe20000000a00 */
[C---:B------:R-:W-:Y:S01]  /*a5a0*/  IMAD R85, R80.reuse, UR7, R85 ;  /* 0x0000000750557c24 */ /* 0x040fe2000f8e0255 */
[----:B------:R-:W-:Y:S01]  /*a5b0*/  ISETP.GE.AND P4, PT, R89, UR8, PT ;  /* 0x0000000859007c0c */ /* 0x000fe2000bf86270 */
[----:B------:R-:W-:Y:S01]  /*a5c0*/  IMAD.WIDE.U32 R20, R80, UR6, R20 ;  /* 0x0000000650147c25 */ /* 0x000fe2000f8e0014 */
[----:B------:R-:W-:Y:S01]  /*a5d0*/  ULDC.64 UR6, c[0x0][0xb80] ;  /* 0x0002e00000067ab9 */ /* 0x000fe20000000a00 */
[----:B------:R-:W-:-:S02]  /*a5e0*/  LOP3.LUT P5, RZ, R0, 0x40, RZ, 0xc0, !PT ;  /* 0x0000004000ff7812 */ /* 0x000fc400078ac0ff */
[----:B------:R-:W-:Y:S01]  /*a5f0*/  IMAD.IADD R21, R21, 0x1, R85 ;  /* 0x0000000115157824 */ /* 0x000fe200078e0255 */
[----:B------:R-:W-:Y:S02]  /*a600*/  LEA R84, P1, R20, UR6, 0x1 ;  /* 0x0000000614547c11 */ /* 0x000fe4000f8208ff */
[----:B------:R-:W-:Y:S02]  /*a610*/  LOP3.LUT P6, RZ, R4, 0x80, RZ, 0xc0, !PT ;  /* 0x0000008004ff7812 */ /* 0x000fe400078cc0ff */
        /* <DEDUP_REMOVED lines=12> */
.L_x_805:
[----:B------:R-:W-:Y:S05]  /*a6e0*/  BSYNC B1 ;  /* 0x0000000000017941 */ /* 0x000fea0003800000 */
.L_x_804:
        /* <DEDUP_REMOVED lines=9> */
[----:B------:R-:W-:Y:S01]  /*a780*/  ULDC.64 UR10, c[0x0][0x208] ;  /* 0x00008200000a7ab9 */ /* 0x000fe20000000a00 */
[----:B------:R-:W-:Y:S02]  /*a790*/  ISETP.GE.AND P3, PT, R6, UR8, PT ;  /* 0x0000000806007c0c */ /* 0x000fe4000bf66270 */
[----:B------:R-:W-:Y:S01]  /*a7a0*/  IMAD R80, R80, UR6, RZ ;  /* 0x0000000650507c24 */ /* 0x000fe2000f8e02ff */
[----:B------:R-:W-:-:S02]  /*a7b0*/  ISETP.GE.AND P5, PT, R16, UR8, PT ;  /* 0x0000000810007c0c */ /* 0x000fc4000bfa6270 */
[----:B------:R-:W-:Y:S01]  /*a7c0*/  ISETP.GE.AND P2, PT, R86, UR8, PT ;  /* 0x0000000856007c0c */ /* 0x000fe2000bf46270 */
[----:B------:R-:W-:Y:S01]  /*a7d0*/  IMAD R3, R15, UR7, R80 ;  /* 0x000000070f037c24 */ /* 0x000fe2000f8e0250 */
[----:B------:R-:W-:Y:S01]  /*a7e0*/  ULDC.64 UR6, c[0x0][0xb80] ;  /* 0x0002e00000067ab9 */ /* 0x000fe20000000a00 */
[----:B------:R-:W-:Y:S02]  /*a7f0*/  ISETP.GE.AND P1, PT, R88, UR8, PT ;  /* 0x0000000858007c0c */ /* 0x000fe4000bf26270 */
[----:B------:R-:W-:Y:S01]  /*a800*/  IMAD.IADD R3, R13, 0x1, R3 ;  /* 0x000000010d037824 */ /* 0x000fe200078e0203 */
[----:B------:R-:W-:-:S04]  /*a810*/  LEA R14, P6, R12, UR6, 0x1 ;  /* 0x000000060c0e7c11 */ /* 0x000fc8000f8c08ff */
[----:B------:R-:W-:Y:S02]  /*a820*/  LEA.HI.X R15, R12, UR7, R3, 0x1, P6 ;  /* 0x000000070c0f7c11 */ /* 0x000fe4000b0f0c03 */
[----:B------:R-:W-:-:S03]  /*a830*/  LOP3.LUT P6, RZ, R0, 0x40, RZ, 0xc0, !PT ;  /* 0x0000004000ff7812 */ /* 0x000fc600078cc0ff */
[----:B------:R2:W-:Y:S01]  /*a840*/  @!P0 STG.E.128 desc[UR10][R14.64+0x280], R56 ;  /* 0x000280380e008986 */ /* 0x0005e2000c101d0a */
[----:B------:R-:W-:-:S03]  /*a850*/  LOP3.LUT P0, RZ, R4, 0x80, RZ, 0xc0, !PT ;  /* 0x0000008004ff7812 */ /* 0x000fc6000780c0ff */
[----:B------:R2:W-:Y:S04]  /*a860*/  @!P5 STG.E.128 desc[UR10][R14.64], R8 ;  /* 0x000000080e00d986 */ /* 0x0005e8000c101d0a */
[----:B------:R2:W-:Y:S04]  /*a870*/  @!P4 STG.E.128 desc[UR10][R14.64+0x80], R24 ;  /* 0x000080180e00c986 */ /* 0x0005e8000c101d0a */
[----:B------:R2:W-:Y:S04]  /*a880*/  @!P3 STG.E.128 desc[UR10][R14.64+0x100], R32 ;  /* 0x000100200e00b986 */ /* 0x0005e8000c101d0a */
[----:B------:R2:W-:Y:S04]  /*a890*/  @!P2 STG.E.128 desc[UR10][R14.64+0x180], R36 ;  /* 0x000180240e00a986 */ /* 0x0005e8000c101d0a */
[----:B------:R2:W-:Y:S04]  /*a8a0*/  @!P1 STG.E.128 desc[UR10][R14.64+0x200], R48 ;  /* 0x000200300e009986 */ /* 0x0005e8000c101d0a */
[----:B------:R2:W-:Y:S01]  /*a8b0*/  @P6 STG.E.128 desc[UR10][R14.64+0x300], R64 ;  /* 0x000300400e006986 */ /* 0x0005e2000c101d0a */
[----:B------:R-:W-:Y:S05]  /*a8c0*/  @!P0 BRA `(.L_x_806) ;  /* 0x0000000800d88947 */ /* 0x000fea0003800000 */
[----:B------:R-:W-:Y:S02]  /*a8d0*/  ULDC.64 UR6, c[0x0][0x208] ;  /* 0x0000820000067ab9 */ /* 0x000fe40000000a00 */
[----:B------:R3:W-:Y:S01]  /*a8e0*/  STG.E.128 desc[UR6][R14.64+0x380], R72 ;  /* 0x000380480e007986 */ /* 0x0007e2000c101d06 */
[----:B------:R-:W-:Y:S05]  /*a8f0*/  BRA `(.L_x_806) ;  /* 0x0000000800cc7947 */ /* 0x000fea0003800000 */
.L_x_801:
[----:B------:R-:W-:Y:S01]  /*a900*/  USHF.L.U32 UR8, UR38, 0x2, URZ ;  /* 0x0000000226087899 */ /* 0x000fe2000800063f */
[----:B------:R-:W-:Y:S01]  /*a910*/  ULDC.64 UR6, c[0x0][0xcd8] ;  /* 0x0003360000067ab9 */ /* 0x000fe20000000a00 */
[----:B------:R-:W-:Y:S01]  /*a920*/  USHF.L.U64.HI UR9, UR38, 0x2, UR40 ;  /* 0x0000000226097899 */ /* 0x000fe20008010228 */
[----:B------:R-:W-:Y:S01]  /*a930*/  IMAD.MOV.U32 R13, RZ, RZ, RZ ;  /* 0x000000ffff0d7224 */ /* 0x000fe200078e00ff */
[----:B------:R-:W-:Y:S02]  /*a940*/  UIADD3 UR4, UP1, UR8, UR6, URZ ;  /* 0x0000000608047290 */ /* 0x000fe4000ff3e03f */
[----:B------:R-:W-:Y:S02]  /*a950*/  UISETP.NE.U32.AND UP0, UPT, UR6, URZ, UPT ;  /* 0x0000003f0600728c */ /* 0x000fe4000bf05070 */
[----:B------:R-:W-:Y:S02]  /*a960*/  UIADD3.X UR6, UR9, UR7, URZ, UP1, !UPT ;  /* 0x0000000709067290 */ /* 0x000fe40008ffe43f */
[----:B------:R-:W-:Y:S01]  /*a970*/  UISETP.NE.AND.EX UP0, UPT, UR7, URZ, UPT, UP0 ;  /* 0x0000003f0700728c */ /* 0x000fe2000bf05300 */
[----:B------:R-:W0:Y:S01]  /*a980*/  LDC R3, c[0x0][0xb88] ;  /* 0x0002e200ff037b82 */ /* 0x000e220000000800 */
[----:B------:R-:W-:Y:S01]  /*a990*/  IMAD.U32 R8, RZ, RZ, UR4 ;  /* 0x00000004ff087e24 */ /* 0x000fe2000f8e00ff */
[----:B------:R-:W-:Y:S01]  /*a9a0*/  ULDC.64 UR10, c[0x0][0x208] ;  /* 0x00008200000a7ab9 */ /* 0x000fe20000000a00 */
[----:B------:R-:W-:Y:S01]  /*a9b0*/  IMAD.U32 R9, RZ, RZ, UR6 ;  /* 0x00000006ff097e24 */ /* 0x000fe2000f8e00ff */
[----:B------:R-:W-:Y:S01]  /*a9c0*/  ULDC.64 UR6, c[0x0][0xce0] ;  /* 0x0003380000067ab9 */ /* 0x000fe20000000a00 */
[----:B------:R-:W-:Y:S01]  /*a9d0*/  PLOP3.LUT P1, PT, PT, PT, UP0, 0x80, 0x0 ;  /* 0x000000000000781c */ /* 0x000fe20003f2f008 */
[----:B------:R-:W-:-:S04]  /*a9e0*/  UISETP.NE.U32.AND UP1, UPT, UR6, URZ, UPT ;  /* 0x0000003f0600728c */ /* 0x000fc8000bf25070 */
[----:B------:R-:W-:-:S06]  /*a9f0*/  UISETP.NE.AND.EX UP1, UPT, UR7, URZ, UPT, UP1 ;  /* 0x0000003f0700728c */ /* 0x000fcc000bf25310 */
[----:B------:R-:W-:Y:S01]  /*aa00*/  PLOP3.LUT P2, PT, PT, PT, UP1, 0x80, 0x0 ;  /* 0x000000000000781c */ /* 0x000fe20003f4f018 */
[----:B------:R-:W-:Y:S01]  /*aa10*/  VIADD R6, R16, 0x40 ;  /* 0x0000004010067836 */ /* 0x000fe20000000000 */
[----:B------:R-:W5:Y:S03]  /*aa20*/  @P1 LDG.E R13, desc[UR10][R8.64] ;  /* 0x0000000a080d1981 */ /* 0x000f66000c1e1900 */
[----:B------:R-:W-:-:S04]  /*aa30*/  @UP1 UIADD3 UR6, UP2, UR8, UR6, URZ ;  /* 0x0000000608061290 */ /* 0x000fc8000ff5e03f */
[----:B------:R-:W-:Y:S02]  /*aa40*/  @UP1 UIADD3.X UR7, UR9, UR7, URZ, UP2, !UPT ;  /* 0x0000000709071290 */ /* 0x000fe400097fe43f */
[----:B------:R-:W-:-:S04]  /*aa50*/  IMAD.U32 R10, RZ, RZ, UR6 ;  /* 0x00000006ff0a7e24 */ /* 0x000fc8000f8e00ff */
[----:B------:R-:W-:-:S05]  /*aa60*/  MOV R11, UR7 ;  /* 0x00000007000b7c02 */ /* 0x000fca0008000f00 */
[----:B0-----:R0:W5:Y:S01]  /*aa70*/  @P2 LDG.E R3, desc[UR10][R10.64] ;  /* 0x0000000a0a032981 */ /* 0x001162000c1e1900 */
[----:B------:R-:W-:Y:S01]  /*aa80*/  ULDC UR10, c[0x0][0xb8c] ;  /* 0x0002e300000a7ab9 */ /* 0x000fe20000000800 */
[----:B------:R-:W-:Y:S01]  /*aa90*/  VIADD R14, R16, 0x80 ;  /* 0x00000080100e7836 */ /* 0x000fe20000000000 */
[----:B------:R-:W-:Y:S01]  /*aaa0*/  ISETP.GE.AND P3, PT, R6, UR10, PT ;  /* 0x0000000a06007c0c */ /* 0x000fe2000bf66270 */
[C---:B------:R-:W-:Y:S01]  /*aab0*/  VIADD R20, R16.reuse, 0xc0 ;  /* 0x000000c010147836 */ /* 0x040fe20000000000 */
[C---:B------:R-:W-:Y:S01]  /*aac0*/  ISETP.GE.AND P0, PT, R16.reuse, UR10, PT ;  /* 0x0000000a10007c0c */ /* 0x040fe2000bf06270 */
[----:B------:R-:W-:Y:S01]  /*aad0*/  VIADD R12, R16, 0x180 ;  /* 0x00000180100c7836 */ /* 0x000fe20000000000 */
[----:B------:R-:W-:Y:S02]  /*aae0*/  SEL R4, RZ, 0xffffffff, P3 ;  /* 0xffffffffff047807 */ /* 0x000fe40001800000 */
[----:B------:R-:W-:Y:S02]  /*aaf0*/  SEL R0, RZ, 0x1, P0 ;  /* 0x00000001ff007807 */ /* 0x000fe40000000000 */
[----:B------:R-:W-:Y:S01]  /*ab00*/  ISETP.GE.AND P4, PT, R14, UR10, PT ;  /* 0x0000000a0e007c0c */ /* 0x000fe2000bf86270 */
[----:B------:R-:W-:Y:S01]  /*ab10*/  IMAD.SHL.U32 R15, R4, 0x2, RZ ;  /* 0x00000002040f7824 */ /* 0x000fe200078e00ff */
[----:B------:R-:W-:-:S02]  /*ab20*/  ISETP.GE.AND P5, PT, R20, UR10, PT ;  /* 0x0000000a14007c0c */ /* 0x000fc4000bfa6270 */
[----:B0-----:R-:W-:Y:S02]  /*ab30*/  SEL R11, RZ, 0x4, P4 ;  /* 0x00000004ff0b7807 */ /* 0x001fe40002000000 */
[----:B------:R-:W-:Y:S02]  /*ab40*/  LOP3.LUT R0, R15, 0x2, R0, 0xe2, !PT ;  /* 0x000000020f007812 */ /* 0x000fe400078ee200 */
[----:B------:R-:W-:Y:S02]  /*ab50*/  SEL R4, RZ, 0x8, P5 ;  /* 0x00000008ff047807 */ /* 0x000fe40002800000 */
[----:B------:R-:W-:Y:S02]  /*ab60*/  ISETP.GE.AND P0, PT, R12, UR10, PT ;  /* 0x0000000a0c007c0c */ /* 0x000fe4000bf06270 */
[----:B------:R-:W-:Y:S02]  /*ab70*/  ISETP.GE.AND P3, PT, R191, 0x40, PT ;  /* 0x00000040bf00780c */ /* 0x000fe40003f66270 */
[----:B------:R-:W-:Y:S01]  /*ab80*/  LOP3.LUT R12, R4, R0, R11, 0xfe, !PT ;  /* 0x00000000040c7212 */ /* 0x000fe200078efe0b */
[----:B------:R-:W-:Y:S10]  /*ab90*/  @P2 BRA `(.L_x_807) ;  /* 0x0000000000142947 */ /* 0x000ff40003800000 */
[----:B------:R-:W-:Y:S05]  /*aba0*/  @!P1 BRA `(.L_x_807) ;  /* 0x0000000000109947 */ /* 0x000fea0003800000 */
[----:B------:R-:W-:Y:S02]  /*abb0*/  ULDC.64 UR6, c[0x0][0x208] ;  /* 0x0000820000067ab9 */ /* 0x000fe40000000a00 */
[----:B------:R-:W2:Y:S04]  /*abc0*/  LDG.E R0, desc[UR6][R8.64] ;  /* 0x0000000608007981 */ /* 0x000ea8000c1e1900 */
[----:B-----5:R-:W2:Y:S02]  /*abd0*/  LDG.E R3, desc[UR6][R8.64+0x4] ;  /* 0x0000040608037981 */ /* 0x020ea4000c1e1900 */
[----:B--2---:R-:W-:-:S07]  /*abe0*/  IADD3 R3, -R0, R3, RZ ;  /* 0x0000000300037210 */ /* 0x004fce0007ffe1ff */
.L_x_807:
        /* <DEDUP_REMOVED lines=15> */
[----:B------:R-:W-:Y:S01]  /*ace0*/  ULDC.64 UR8, c[0x0][0xc70] ;  /* 0x00031c0000087ab9 */ /* 0x000fe20000000a00 */
[----:B------:R-:W-:Y:S01]  /*acf0*/  ULDC.64 UR12, c[0x0][0x208] ;  /* 0x00008200000c7ab9 */ /* 0x000fe20000000a00 */
        /* <DEDUP_REMOVED lines=17> */
.L_x_809:
[----:B------:R-:W-:Y:S05]  /*ae10*/  BSYNC B1 ;  /* 0x0000000000017941 */ /* 0x000fea0003800000 */
.L_x_808:
[----:B------:R-:W-:Y:S01]  /*ae20*/  ULDC.64 UR8, c[0x0][0xba0] ;  /* 0x0002e80000087ab9 */ /* 0x000fe20000000a00 */
[----:B------:R-:W-:Y:S01]  /*ae30*/  IMAD.MOV.U32 R8, RZ, RZ, R16 ;  /* 0x000000ffff087224 */ /* 0x000fe200078e0010 */
[----:B------:R-:W-:Y:S01]  /*ae40*/  ISETP.GE.AND P1, PT, R26, UR10, PT ;  /* 0x0000000a1a007c0c */ /* 0x000fe2000bf26270 */
[----:B0-----:R-:W-:Y:S01]  /*ae50*/  IMAD.MOV.U32 R9, RZ, RZ, R15 ;  /* 0x000000ffff097224 */ /* 0x001fe200078e000f */
[----:B------:R-:W-:Y:S01]  /*ae60*/  ISETP.GE.AND P2, PT, R27, UR10, PT ;  /* 0x0000000a1b007c0c */ /* 0x000fe2000bf46270 */
[----:B------:R-:W-:Y:S01]  /*ae70*/  IMAD R0, R4, UR8, RZ ;  /* 0x0000000804007c24 */ /* 0x000fe2000f8e02ff */
[----:B------:R-:W-:Y:S01]  /*ae80*/  SEL R11, RZ, 0x10, P1 ;  /* 0x00000010ff0b7807 */ /* 0x000fe20000800000 */
[C---:B------:R-:W-:Y:S01]  /*ae90*/  IMAD.WIDE.U32 R8, R13.reuse, UR8, R8 ;  /* 0x000000080d087c25 */ /* 0x040fe2000f8e0008 */
[----:B------:R-:W-:Y:S01]  /*aea0*/  IADD3 R4, R16, 0x1c0, RZ ;  /* 0x000001c010047810 */ /* 0x000fe20007ffe0ff */
[----:B------:R-:W-:Y:S02]  /*aeb0*/  BSSY B1, `(.L_x_810) ;  /* 0x0000039000017945 */ /* 0x000fe40003800000 */
[----:B------:R-:W-:Y:S01]  /*aec0*/  IMAD R13, R13, UR9, R0 ;  /* 0x000000090d0d7c24 */ /* 0x000fe2000f8e0200 */
[----:B------:R-:W-:Y:S01]  /*aed0*/  ULDC.64 UR8, c[0x0][0xbe0] ;  /* 0x0002f80000087ab9 */ /* 0x000fe20000000a00 */
[----:B------:R-:W-:Y:S01]  /*aee0*/  SEL R0, RZ, 0x20, P2 ;  /* 0x00000020ff007807 */ /* 0x000fe20001000000 */
[----:B------:R-:W-:Y:S01]  /*aef0*/  UIMAD UR4, UR7, UR8, URZ ;  /* 0x00000008070472a4 */ /* 0x000fe2000f8e023f */
[----:B------:R-:W-:Y:S01]  /*af00*/  IMAD.IADD R9, R9, 0x1, R13 ;  /* 0x0000000109097824 */ /* 0x000fe200078e020d */
[----:B------:R-:W-:Y:S01]  /*af10*/  ISETP.GE.AND P2, PT, R4, UR10, PT ;  /* 0x0000000a04007c0c */ /* 0x000fe2000bf46270 */
[----:B------:R-:W-:Y:S01]  /*af20*/  IMAD.U32 R13, RZ, RZ, UR8 ;  /* 0x00000008ff0d7e24 */ /* 0x000fe2000f8e00ff */
[----:B------:R-:W-:Y:S01]  /*af30*/  UIMAD UR4, UR39, UR9, UR4 ;  /* 0x00000009270472a4 */ /* 0x000fe2000f8e0204 */
[----:B------:R-:W-:Y:S01]  /*af40*/  IMAD R3, R188, -0x40, R3 ;  /* 0xffffffc0bc037824 */ /* 0x000fe200078e0203 */
[----:B------:R-:W-:Y:S01]  /*af50*/  LOP3.LUT R11, R0, R12, R11, 0xfe, !PT ;  /* 0x0000000c000b7212 */ /* 0x000fe200078efe0b */
[----:B------:R-:W-:Y:S01]  /*af60*/  IMAD.WIDE.U32 R8, R13, UR39, R8 ;  /* 0x000000270d087c25 */ /* 0x000fe2000f8e0008 */
[----:B------:R-:W-:Y:S01]  /*af70*/  SEL R0, RZ, 0x40, P0 ;  /* 0x00000040ff007807 */ /* 0x000fe20000000000 */
[----:B------:R-:W-:Y:S01]  /*af80*/  ULDC.64 UR6, c[0x0][0xbe8] ;  /* 0x0002fa0000067ab9 */ /* 0x000fe20000000a00 */
[C---:B------:R-:W-:Y:S01]  /*af90*/  ISETP.GE.AND P1, PT, R18.reuse, R3, PT ;  /* 0x000000031200720c */ /* 0x040fe20003f26270 */
[----:B------:R-:W-:Y:S01]  /*afa0*/  VIADD R9, R9, UR4 ;  /* 0x0000000409097c36 */ /* 0x000fe20008000000 */
[----:B------:R-:W-:Y:S01]  /*afb0*/  UIMAD UR4, UR40, UR6, URZ ;  /* 0x00000006280472a4 */ /* 0x000fe2000f8e023f */
[----:B------:R-:W-:Y:S01]  /*afc0*/  LOP3.LUT R21, R11, R0, RZ, 0xfc, !PT ;  /* 0x000000000b157212 */ /* 0x000fe200078efcff */
[----:B------:R-:W-:Y:S01]  /*afd0*/  IMAD.U32 R11, RZ, RZ, UR6 ;  /* 0x00000006ff0b7e24 */ /* 0x000fe2000f8e00ff */
[----:B------:R-:W-:Y:S01]  /*afe0*/  SHF.R.S32.HI R13, RZ, 0x1f, R18 ;  /* 0x0000001fff0d7819 */ /* 0x000fe20000011412 */
[----:B------:R-:W-:Y:S01]  /*aff0*/  UIMAD UR4, UR38, UR7, UR4 ;  /* 0x00000007260472a4 */ /* 0x000fe2000f8e0204 */
[----:B------:R-:W-:Y:S01]  /*b000*/  VIADD R4, R18, 0x20 ;  /* 0x0000002012047836 */ /* 0x000fe20000000000 */
[----:B------:R-:W-:Y:S01]  /*b010*/  MOV R12, R18 ;  /* 0x00000012000c7202 */ /* 0x000fe20000000f00 */
[----:B------:R-:W-:Y:S01]  /*b020*/  IMAD.WIDE.U32 R10, R11, UR38, R8 ;  /* 0x000000260b0a7c25 */ /* 0x000fe2000f8e0008 */
[----:B------:R-:W-:-:S02]  /*b030*/  SEL R0, RZ, 0x80, P2 ;  /* 0x00000080ff007807 */ /* 0x000fc40001000000 */
[----:B------:R-:W-:Y:S01]  /*b040*/  ISETP.GE.AND P0, PT, R4, R3, PT ;  /* 0x000000030400720c */ /* 0x000fe20003f06270 */
[----:B------:R-:W-:Y:S01]  /*b050*/  VIADD R15, R11, UR4 ;  /* 0x000000040b0f7c36 */ /* 0x000fe20008000000 */
[----:B------:R-:W-:Y:S01]  /*b060*/  LOP3.LUT R0, R21, R0, RZ, 0xfc, !PT ;  /* 0x0000000015007212 */ /* 0x000fe200078efcff */
[----:B------:R-:W-:Y:S01]  /*b070*/  IMAD.WIDE R12, R188, 0x40, R12 ;  /* 0x00000040bc0c7825 */ /* 0x000fe200078e020c */
[----:B------:R-:W-:Y:S09]  /*b080*/  @P1 BRA `(.L_x_811) ;  /* 0x00000000006c1947 */ /* 0x000ff20003800000 */
[----:B------:R-:W-:Y:S01]  /*b090*/  ULDC.64 UR6, c[0x0][0xbd8] ;  /* 0x0002f60000067ab9 */ /* 0x000fe20000000a00 */
[----:B------:R-:W-:Y:S01]  /*b0a0*/  IMAD.MOV.U32 R8, RZ, RZ, R10 ;  /* 0x000000ffff087224 */ /* 0x000fe200078e000a */
[----:B------:R-:W-:Y:S01]  /*b0b0*/  ISETP.GE.AND P6, PT, R16, UR10, PT ;  /* 0x0000000a10007c0c */ /* 0x000fe2000bfc6270 */
[----:B------:R-:W-:Y:S01]  /*b0c0*/  IMAD R3, R13, UR6, RZ ;  /* 0x000000060d037c24 */ /* 0x000fe2000f8e02ff */
[----:B------:R-:W-:Y:S01]  /*b0d0*/  ISETP.GE.AND P5, PT, R6, UR10, PT ;  /* 0x0000000a06007c0c */ /* 0x000fe2000bfa6270 */
[----:B------:R-:W-:Y:S01]  /*b0e0*/  IMAD.MOV.U32 R9, RZ, RZ, R15 ;  /* 0x000000ffff097224 */ /* 0x000fe200078e000f */
[----:B------:R-:W-:Y:S01]  /*b0f0*/  ULDC.64 UR8, c[0x0][0x208] ;  /* 0x0000820000087ab9 */ /* 0x000fe20000000a00 */
[----:B------:R-:W-:Y:S01]  /*b100*/  IMAD R3, R12, UR7, R3 ;  /* 0x000000070c037c24 */ /* 0x000fe2000f8e0203 */
[----:B------:R-:W-:Y:S01]  /*b110*/  ISETP.GE.AND P4, PT, R20, UR10, PT ;  /* 0x0000000a14007c0c */ /* 0x000fe2000bf86270 */
[----:B------:R-:W-:Y:S01]  /*b120*/  IMAD.WIDE.U32 R8, R12, UR6, R8 ;  /* 0x000000060c087c25 */ /* 0x000fe2000f8e0008 */
[----:B------:R-:W-:Y:S01]  /*b130*/  ULDC.64 UR6, c[0x0][0xb80] ;  /* 0x0002e00000067ab9 */ /* 0x000fe20000000a00 */
[----:B------:R-:W-:-:S02]  /*b140*/  ISETP.GE.AND P3, PT, R26, UR10, PT ;  /* 0x0000000a1a007c0c */ /* 0x000fc4000bf66270 */
[----:B------:R-:W-:Y:S01]  /*b150*/  IMAD.IADD R3, R9, 0x1, R3 ;  /* 0x0000000109037824 */ /* 0x000fe200078e0203 */
[C---:B------:R-:W-:Y:S02]  /*b160*/  LEA R24, P1, R8.reuse, UR6, 0x1 ;  /* 0x0000000608187c11 */ /* 0x040fe4000f8208ff */
[----:B------:R-:W-:Y:S02]  /*b170*/  ISETP.GE.AND P2, PT, R27, UR10, PT ;  /* 0x0000000a1b007c0c */ /* 0x000fe4000bf46270 */
        /* <DEDUP_REMOVED lines=12> */
.L_x_811:
[----:B------:R-:W-:Y:S05]  /*b240*/  BSYNC B1 ;  /* 0x0000000000017941 */ /* 0x000fea0003800000 */
.L_x_810:
[----:B------:R-:W-:Y:S05]  /*b250*/  @P0 BRA `(.L_x_806) ;  /* 0x0000000000740947 */ /* 0x000fea0003800000 */
[----:B------:R-:W-:Y:S01]  /*b260*/  IADD3 R3, P0, R12, 0x20, RZ ;  /* 0x000000200c037810 */ /* 0x000fe20007f1e0ff */
[----:B------:R-:W-:Y:S01]  /*b270*/  ULDC.64 UR6, c[0x0][0xbd8] ;  /* 0x0002f60000067ab9 */ /* 0x000fe20000000a00 */
[----:B------:R-:W-:Y:S01]  /*b280*/  MOV R8, R10 ;  /* 0x0000000a00087202 */ /* 0x000fe20000000f00 */
[----:B------:R-:W-:Y:S01]  /*b290*/  IMAD.MOV.U32 R9, RZ, RZ, R15 ;  /* 0x000000ffff097224 */ /* 0x000fe200078e000f */
[----:B------:R-:W-:Y:S01]  /*b2a0*/  ULDC.64 UR8, c[0x0][0x208] ;  /* 0x0000820000087ab9 */ /* 0x000fe20000000a00 */
        /* <DEDUP_REMOVED lines=9> */
[----:B------:R-:W-:Y:S01]  /*b340*/  ULDC.64 UR6, c[0x0][0xb80] ;  /* 0x0002e00000067ab9 */ /* 0x000fe20000000a00 */
[----:B------:R-:W-:Y:S02]  /*b350*/  LOP3.LUT P4, RZ, R21, 0x40, RZ, 0xc0, !PT ;  /* 0x0000004015ff7812 */ /* 0x000fe4000788c0ff */
[----:B------:R-:W-:Y:S01]  /*b360*/  IMAD.IADD R3, R9, 0x1, R3 ;  /* 0x0000000109037824 */ /* 0x000fe200078e0203 */
[----:B------:R-:W-:-:S04]  /*b370*/  LEA R10, P3, R8, UR6, 0x1 ;  /* 0x00000006080a7c11 */ /* 0x000fc8000f8608ff */
        /* <DEDUP_REMOVED lines=11> */
.L_x_806:
[----:B------:R-:W-:Y:S05]  /*b430*/  BSYNC B0 ;  /* 0x0000000000007941 */ /* 0x000fea0003800000 */
.L_x_800:
[----:B------:R-:W-:Y:S02]  /*b440*/  ULDC UR4, c[0x0][0xd14] ;  /* 0x0003450000047ab9 */ /* 0x000fe40000000800 */
[----:B------:R-:W-:-:S13]  /*b450*/  ISETP.GE.AND P0, PT, R7, UR4, PT ;  /* 0x0000000407007c0c */ /* 0x000fda000bf06270 */
[----:B------:R-:W-:Y:S05]  /*b460*/  @!P0 BRA `(.L_x_812) ;  /* 0xffffff5800b08947 */ /* 0x000fea000383ffff */
[----:B------:R-:W-:Y:S05]  /*b470*/  EXIT ;  /* 0x000000000000794d */ /* 0x000fea0003800000 */
.L_x_772:
        /* <DEDUP_REMOVED lines=10> */
[----:B------:R-:W-:Y:S01]  /*b520*/  ULDC.64 UR6, c[0x0][0x208] ;  /* 0x0000820000067ab9 */ /* 0x000fe20000000a00 */
        /* <DEDUP_REMOVED lines=9> */
[----:B------:R-:W0:Y:S01]  /*b5c0*/  S2UR UR6, SR_CTAID.X ;  /* 0x00000000000679c3 */ /* 0x000e220000002500 */
[----:B------:R-:W-:Y:S01]  /*b5d0*/  ISETP.GE.U32.AND P0, PT, R8, 0x2, PT ;  /* 0x000000020800780c */ /* 0x000fe20003f06070 */
[----:B------:R-:W-:Y:S01]  /*b5e0*/  IMAD.MOV.U32 R16, RZ, RZ, RZ ;  /* 0x000000ffff107224 */ /* 0x000fe200078e00ff */
[----:B------:R-:W-:Y:S01]  /*b5f0*/  LOP3.LUT R4, R4, 0xfffffffe, RZ, 0xc0, !PT ;  /* 0xfffffffe04047812 */ /* 0x000fe200078ec0ff */
[----:B------:R-:W-:-:S08]  /*b600*/  IMAD.MOV.U32 R19, RZ, RZ, RZ ;  /* 0x000000ffff137224 */ /* 0x000fd000078e00ff */
[----:B------:R-:W-:-:S04]  /*b610*/  @P1 LOP3.LUT R4, R4, 0x1, RZ, 0xfc, !PT ;  /* 0x0000000104041812 */ /* 0x000fc800078efcff */
[----:B------:R-:W-:-:S04]  /*b620*/  LOP3.LUT R4, R4, 0xffffffef, RZ, 0xc0, !PT ;  /* 0xffffffef04047812 */ /* 0x000fc800078ec0ff */
[----:B------:R-:W-:-:S04]  /*b630*/  @P0 LOP3.LUT R4, R4, 0x10, RZ, 0xfc, !PT ;  /* 0x0000001004040812 */ /* 0x000fc800078efcff */
[----:B------:R-:W-:Y:S01]  /*b640*/  LOP3.LUT R4, R4, 0xfffffff7, RZ, 0xc0, !PT ;  /* 0xfffffff704047812 */ /* 0x000fe200078ec0ff */
[----:B--2---:R-:W1:Y:S02]  /*b650*/  SHFL.UP PT, R5, R0, 0x1, RZ ;  /* 0x0420000000057989 */ /* 0x004e6400000e00ff */
[----:B-1----:R-:W-:-:S05]  /*b660*/  SEL R5, R5, RZ, P1 ;  /* 0x000000ff05057207 */ /* 0x002fca0000800000 */
[----:B------:R-:W-:-:S05]  /*b670*/  IMAD.IADD R5, R0, 0x1, R5 ;  /* 0x0000000100057824 */ /* 0x000fca00078e0205 */
[----:B------:R-:W1:Y:S02]  /*b680*/  SHFL.UP PT, R6, R5, 0x2, RZ ;  /* 0x0440000005067989 */ /* 0x000e6400000e00ff */
[----:B-1----:R-:W-:Y:S02]  /*b690*/  SEL R6, R6, RZ, P0 ;  /* 0x000000ff06067207 */ /* 0x002fe40000000000 */
[----:B------:R-:W-:-:S03]  /*b6a0*/  ISETP.GE.U32.AND P0, PT, R8, 0x4, PT ;  /* 0x000000040800780c */ /* 0x000fc60003f06070 */
[----:B------:R-:W-:-:S05]  /*b6b0*/  IMAD.IADD R6, R5, 0x1, R6 ;  /* 0x0000000105067824 */ /* 0x000fca00078e0206 */
[----:B------:R-:W1:Y:S05]  /*b6c0*/  SHFL.UP PT, R7, R6, 0x4, RZ ;  /* 0x0480000006077989 */ /* 0x000e6a00000e00ff */
[----:B------:R-:W-:-:S04]  /*b6d0*/  @P0 LOP3.LUT R4, R4, 0x8, RZ, 0xfc, !PT ;  /* 0x0000000804040812 */ /* 0x000fc800078efcff */
[----:B------:R-:W-:Y:S02]  /*b6e0*/  LOP3.LUT R4, R4, 0xfffffffb, RZ, 0xc0, !PT ;  /* 0xfffffffb04047812 */ /* 0x000fe400078ec0ff */
[----:B-1----:R-:W-:Y:S02]  /*b6f0*/  SEL R7, R7, RZ, P0 ;  /* 0x000000ff07077207 */ /* 0x002fe40000000000 */
[----:B------:R-:W-:Y:S02]  /*b700*/  ISETP.GE.U32.AND P0, PT, R8, 0x8, PT ;  /* 0x000000080800780c */ /* 0x000fe40003f06070 */
[----:B------:R-:W-:-:S05]  /*b710*/  IADD3 R7, R6, R7, RZ ;  /* 0x0000000706077210 */ /* 0x000fca0007ffe0ff */
[----:B------:R-:W1:Y:S06]  /*b720*/  SHFL.UP PT, R2, R7, 0x8, RZ ;  /* 0x0500000007027989 */ /* 0x000e6c00000e00ff */
[----:B------:R-:W-:-:S04]  /*b730*/  @P0 LOP3.LUT R4, R4, 0x4, RZ, 0xfc, !PT ;  /* 0x0000000404040812 */ /* 0x000fc800078efcff */
[----:B------:R-:W-:Y:S02]  /*b740*/  LOP3.LUT R4, R4, 0xfffffffd, RZ, 0xc0, !PT ;  /* 0xfffffffd04047812 */ /* 0x000fe400078ec0ff */
[----:B-1----:R-:W-:Y:S02]  /*b750*/  SEL R2, R2, RZ, P0 ;  /* 0x000000ff02027207 */ /* 0x002fe40000000000 */
[----:B------:R-:W-:-:S03]  /*b760*/  ISETP.GE.U32.AND P0, PT, R8, 0x10, PT ;  /* 0x000000100800780c */ /* 0x000fc60003f06070 */
[----:B------:R-:W-:-:S05]  /*b770*/  IMAD.IADD R3, R7, 0x1, R2 ;  /* 0x0000000107037824 */ /* 0x000fca00078e0202 */
[----:B------:R-:W1:Y:S05]  /*b780*/  SHFL.UP PT, R2, R3, 0x10, RZ ;  /* 0x0600000003027989 */ /* 0x000e6a00000e00ff */
[----:B------:R-:W-:Y:S02]  /*b790*/  @P0 LOP3.LUT R4, R4, 0x2, RZ, 0xfc, !PT ;  /* 0x0000000204040812 */ /* 0x000fe400078efcff */
[----:B-1----:R-:W-:-:S05]  /*b7a0*/  SEL R2, R2, RZ, P0 ;  /* 0x000000ff02027207 */ /* 0x002fca0000000000 */
[----:B------:R-:W-:-:S05]  /*b7b0*/  IMAD.IADD R2, R3, 0x1, R2 ;  /* 0x0000000103027824 */ /* 0x000fca00078e0202 */
[----:B------:R-:W1:Y:S02]  /*b7c0*/  SHFL.IDX PT, R5, R2, 0x1f, 0x1f ;  /* 0x03e01f0002057f89 */ /* 0x000e6400000e0000 */
[----:B-1----:R-:W-:-:S04]  /*b7d0*/  IMAD R5, R5, UR4, RZ ;  /* 0x0000000405057c24 */ /* 0x002fc8000f8e02ff */
[----:B------:R-:W-:Y:S01]  /*b7e0*/  IMAD.MOV.U32 R6, RZ, RZ, R5 ;  /* 0x000000ffff067224 */ /* 0x000fe200078e0005 */
[----:B0-----:R-:W-:-:S13]  /*b7f0*/  ISETP.GT.AND P0, PT, R5, UR6, PT ;  /* 0x0000000605007c0c */ /* 0x001fda000bf04270 */
[----:B------:R-:W-:Y:S05]  /*b800*/  @P0 BRA `(.L_x_813) ;  /* 0x0000000000c40947 */ /* 0x000fea0003800000 */
[----:B------:R-:W-:Y:S01]  /*b810*/  MOV R5, R6 ;  /* 0x0000000600057202 */ /* 0x000fe20000000f00 */
[----:B------:R-:W-:Y:S01]  /*b820*/  IMAD.MOV.U32 R19, RZ, RZ, RZ ;  /* 0x000000ffff137224 */ /* 0x000fe200078e00ff */
[----:B------:R-:W-:Y:S01]  /*b830*/  ULDC UR5, c[0x0][0xd14] ;  /* 0x0003450000057ab9 */ /* 0x000fe20000000800 */
[----:B------:R-:W-:Y:S01]  /*b840*/  ULDC UR7, c[0x0][0xd14] ;  /* 0x0003450000077ab9 */ /* 0x000fe20000000800 */
[----:B------:R-:W-:-:S05]  /*b850*/  ULDC UR4, c[0x0][0xd10] ;  /* 0x0003440000047ab9 */ /* 0x000fca0000000800 */
.L_x_817:
[----:B------:R-:W-:Y:S02]  /*b860*/  VIADD R0, R19, 0x1f ;  /* 0x0000001f13007836 */ /* 0x000fe40000000000 */
[----:B------:R-:W-:-:S03]  /*b870*/  IMAD.U32 R19, RZ, RZ, UR7 ;  /* 0x00000007ff137e24 */ /* 0x000fc6000f8e00ff */
[----:B------:R-:W-:-:S13]  /*b880*/  ISETP.GE.AND P0, PT, R0, UR5, PT ;  /* 0x0000000500007c0c */ /* 0x000fda000bf06270 */
[----:B------:R-:W-:Y:S05]  /*b890*/  @P0 BRA `(.L_x_814) ;  /* 0x0000000400440947 */ /* 0x000fea0003800000 */
[----:B------:R-:W0:Y:S01]  /*b8a0*/  S2R R2, SR_TID.X ;  /* 0x0000000000027919 */ /* 0x000e220000002100 */
[----:B------:R-:W-:Y:S01]  /*b8b0*/  IMAD.MOV.U32 R19, RZ, RZ, R0 ;  /* 0x000000ffff137224 */ /* 0x000fe200078e0000 */
[----:B------:R-:W-:Y:S01]  /*b8c0*/  BSSY B0, `(.L_x_815) ;  /* 0x000000b000007945 */ /* 0x000fe20003800000 */
[----:B------:R-:W-:Y:S02]  /*b8d0*/  MOV R0, RZ ;  /* 0x000000ff00007202 */ /* 0x000fe40000000f00 */
[----:B0-----:R-:W-:-:S04]  /*b8e0*/  LOP3.LUT R8, R2, 0x1f, RZ, 0xc0, !PT ;  /* 0x0000001f02087812 */ /* 0x001fc800078ec0ff */
[C---:B------:R-:W-:Y:S01]  /*b8f0*/  ISETP.NE.AND P1, PT, R8.reuse, 0x1f, PT ;  /* 0x0000001f0800780c */ /* 0x040fe20003f25270 */
[----:B------:R-:W-:-:S05]  /*b900*/  IMAD.IADD R7, R8, 0x1, R19 ;  /* 0x0000000108077824 */ /* 0x000fca00078e0213 */
[----:B------:R-:W-:-:S13]  /*b910*/  ISETP.GE.OR P0, PT, R7, UR5, !P1 ;  /* 0x0000000507007c0c */ /* 0x000fda000cf06670 */
[----:B------:R-:W-:Y:S05]  /*b920*/  @P0 BRA `(.L_x_816) ;  /* 0x0000000000100947 */ /* 0x000fea0003800000 */
[----:B------:R-:W0:Y:S01]  /*b930*/  LDC.64 R2, c[0x0][0xd58] ;  /* 0x00035600ff027b82 */ /* 0x000e220000000a00 */
[----:B------:R-:W-:Y:S01]  /*b940*/  ULDC.64 UR8, c[0x0][0x208] ;  /* 0x0000820000087ab9 */ /* 0x000fe20000000a00 */
[----:B0-----:R-:W-:-:S05]  /*b950*/  IMAD.WIDE R2, R7, 0x4, R2 ;  /* 0x0000000407027825 */ /* 0x001fca00078e0202 */
[----:B------:R0:W5:Y:S02]  /*b960*/  LDG.E R0, desc[UR8][R2.64] ;  /* 0x0000000802007981 */ /* 0x000164000c1e1900 */
.L_x_816:
[----:B------:R-:W-:Y:S05]  /*b970*/  BSYNC B0 ;  /* 0x0000000000007941 */ /* 0x000fea0003800000 */
.L_x_815:
        /* <DEDUP_REMOVED lines=21> */
[----:B0-----:R-:W-:-:S05]  /*bad0*/  IMAD R6, R3, UR4, RZ ;  /* 0x0000000403067c24 */ /* 0x001fca000f8e02ff */
[----:B------:R-:W-:-:S04]  /*bae0*/  IADD3 R5, R6, R5, RZ ;  /* 0x0000000506057210 */ /* 0x000fc80007ffe0ff */
[----:B------:R-:W-:-:S13]  /*baf0*/  ISETP.GT.AND P0, PT, R5, UR6, PT ;  /* 0x0000000605007c0c */ /* 0x000fda000bf04270 */
[----:B------:R-:W-:Y:S05]  /*bb00*/  @!P0 BRA `(.L_x_817) ;  /* 0xfffffffc00548947 */ /* 0x000fea000383ffff */
[----:B------:R-:W-:-:S07]  /*bb10*/  IMAD.MOV.U32 R2, RZ, RZ, R9 ;  /* 0x000000ffff027224 */ /* 0x000fce00078e0009 */
.L_x_813:
        /* <DEDUP_REMOVED lines=16> */
.L_x_818:
[----:B-1----:R-:W-:Y:S01]  /*bc20*/  IMAD R16, R16, UR4, R7 ;  /* 0x0000000410107c24 */ /* 0x002fe2000f8e0207 */
[----:B0-----:R-:W-:Y:S01]  /*bc30*/  MOV R2, RZ ;  /* 0x000000ff00027202 */ /* 0x001fe20000000f00 */
[----:B------:R-:W-:Y:S02]  /*bc40*/  IMAD R7, R11, R6, RZ ;  /* 0x000000060b077224 */ /* 0x000fe400078e02ff */
[----:B------:R-:W-:Y:S01]  /*bc50*/  IMAD.IADD R19, R5, 0x1, R19 ;  /* 0x0000000105137824 */ /* 0x000fe200078e0213 */
[----:B------:R-:W-:Y:S01]  /*bc60*/  IADD3 R9, -R16, UR6, RZ ;  /* 0x0000000610097c10 */ /* 0x000fe2000fffe1ff */
[----:B------:R-:W-:Y:S01]  /*bc70*/  IMAD.HI.U32 R2, R3, R7, R2 ;  /* 0x0000000703027227 */ /* 0x000fe200078e0002 */
[----:B------:R-:W-:Y:S02]  /*bc80*/  IABS R7, R0 ;  /* 0x0000000000077213 */ /* 0x000fe40000000000 */
[----:B------:R-:W-:-:S03]  /*bc90*/  IABS R3, R9 ;  /* 0x0000000900037213 */ /* 0x000fc60000000000 */
[----:B------:R-:W-:Y:S02]  /*bca0*/  IMAD.MOV R7, RZ, RZ, -R7 ;  /* 0x000000ffff077224 */ /* 0x000fe400078e0a07 */
        /* <DEDUP_REMOVED lines=16> */
.L_x_814:
[----:B------:R-:W-:Y:S02]  /*bdb0*/  IMAD.MOV.U32 R17, RZ, RZ, RZ ;  /* 0x000000ffff117224 */ /* 0x000fe400078e00ff */
[----:B------:R-:W-:Y:S02]  /*bdc0*/  IMAD.U32 R16, RZ, RZ, UR6 ;  /* 0x00000006ff107e24 */ /* 0x000fe4000f8e00ff */
[----:B------:R-:W-:-:S07]  /*bdd0*/  IMAD.MOV.U32 R18, RZ, RZ, RZ ;  /* 0x000000ffff127224 */ /* 0x000fce00078e00ff */
.L_x_819:
[----:B------:R-:W0:Y:S01]  /*bde0*/  S2R R0, SR_TID.X ;  /* 0x0000000000007919 */ /* 0x000e220000002100 */
[----:B------:R-:W-:Y:S01]  /*bdf0*/  UMOV UR4, URZ ;  /* 0x0000003f00047c82 */ /* 0x000fe20008000000 */
[----:B------:R-:W-:Y:S01]  /*be00*/  STL [R1], RZ ;  /* 0x000000ff01007387 */ /* 0x000fe20000100800 */
[----:B0-----:R-:W-:-:S04]  /*be10*/  LOP3.LUT R0, R0, 0x1f, RZ, 0xc0, !PT ;  /* 0x0000001f00007812 */ /* 0x001fc800078ec0ff */
[----:B------:R-:W-:-:S13]  /*be20*/  ISETP.NE.AND P0, PT, R0, RZ, PT ;  /* 0x000000ff0000720c */ /* 0x000fda0003f05270 */
[----:B------:R-:W0:Y:S01]  /*be30*/  @!P0 S2R R3, SR_CgaCtaId ;  /* 0x0000000000038919 */ /* 0x000e220000008800 */
[----:B------:R-:W-:-:S04]  /*be40*/  @!P0 MOV R0, 0x400 ;  /* 0x0000040000008802 */ /* 0x000fc80000000f00 */
[----:B0-----:R-:W-:-:S05]  /*be50*/  @!P0 LEA R0, R3, R0, 0x18 ;  /* 0x0000000003008211 */ /* 0x001fca00078ec0ff */
[----:B------:R0:W-:Y:S01]  /*be60*/  @!P0 STS.128 [R0+0x388d0], R16 ;  /* 0x0388d01000008388 */ /* 0x0001e20000000c00 */
[----:B------:R-:W-:Y:S06]  /*be70*/  BAR.ARV 0x5, 0x120 ;  /* 0x0144800000007b1d */ /* 0x000fec0000002000 */
[----:B------:R-:W-:Y:S02]  /*be80*/  ISETP.GE.AND P0, PT, R19, UR5, PT ;  /* 0x0000000513007c0c */ /* 0x000fe4000bf06270 */
[----:B0-----:R-:W-:-:S05]  /*be90*/  MOV R0, 0x1 ;  /* 0x0000000100007802 */ /* 0x001fca0000000f00 */
[----:B------:R0:W-:Y:S02]  /*bea0*/  STL [R1+0x4], R0 ;  /* 0x0000040001007387 */ /* 0x0001e40000100800 */
[----:B0-----:R-:W-:-:S05]  /*beb0*/  IMAD.U32 R0, RZ, RZ, UR4 ;  /* 0x00000004ff007e24 */ /* 0x001fca000f8e00ff */
[----:B------:R0:W-:Y:S01]  /*bec0*/  STL [R1+0x2c], R0 ;  /* 0x00002c0001007387 */ /* 0x0001e20000100800 */
[----:B------:R-:W-:Y:S05]  /*bed0*/  @P0 BRA `(.L_x_820) ;  /* 0x0000004000c00947 */ /* 0x000fea0003800000 */
[----:B------:R-:W-:Y:S01]  /*bee0*/  ULDC UR4, c[0x0][0xc] ;  /* 0x0000030000047ab9 */ /* 0x000fe20000000800 */
[----:B------:R-:W-:Y:S01]  /*bef0*/  IMAD.MOV.U32 R2, RZ, RZ, 0x1 ;  /* 0x00000001ff027424 */ /* 0x000fe200078e00ff */
[----:B------:R-:W-:Y:S01]  /*bf00*/  ULDC.64 UR54, c[0x0][0x198] ;  /* 0x0000660000367ab9 */ /* 0x000fe20000000a00 */
[----:B0-----:R-:W-:Y:S01]  /*bf10*/  IMAD.U32 R0, RZ, RZ, UR4 ;  /* 0x00000004ff007e24 */ /* 0x001fe2000f8e00ff */
[----:B------:R-:W-:Y:S02]  /*bf20*/  UMOV UR4, URZ ;  /* 0x0000003f00047c82 */ /* 0x000fe40008000000 */
[----:B------:R-:W-:Y:S04]  /*bf30*/  STL [R1+0x4], R2 ;  /* 0x0000040201007387 */ /* 0x000fe80000100800 */
[----:B------:R-:W-:Y:S04]  /*bf40*/  STL [R1], RZ ;  /* 0x000000ff01007387 */ /* 0x000fe80000100800 */
[----:B------:R0:W-:Y:S02]  /*bf50*/  STL [R1+0x30], R0 ;  /* 0x0000300001007387 */ /* 0x0001e40000100800 */
[----:B0-----:R-:W-:-:S05]  /*bf60*/  IMAD.U32 R0, RZ, RZ, UR4 ;  /* 0x00000004ff007e24 */ /* 0x001fca000f8e00ff */
[----:B------:R0:W-:Y:S02]  /*bf70*/  STL [R1+0x2c], R0 ;  /* 0x00002c0001007387 */ /* 0x0001e40000100800 */
.L_x_884:
[----:B-1-3--:R-:W1:Y:S01]  /*bf80*/  LDC.64 R2, c[0x0][0xd60] ;  /* 0x00035800ff027b82 */ /* 0x00ae620000000a00 */
[----:B------:R-:W-:Y:S01]  /*bf90*/  ULDC.64 UR4, c[0x0][0x208] ;  /* 0x0000820000047ab9 */ /* 0x000fe20000000a00 */
[----:B-1----:R-:W-:-:S05]  /*bfa0*/  IMAD.WIDE R2, R19, 0x4, R2 ;  /* 0x0000000413027825 */ /* 0x002fca00078e0202 */
[----:B--2---:R-:W2:Y:S01]  /*bfb0*/  LDG.E R5, desc[UR4][R2.64] ;  /* 0x0000000402057981 */ /* 0x004ea2000c1e1900 */
[----:B------:R-:W-:Y:S05]  /*bfc0*/  YIELD ;  /* 0x0000000000007946 */ /* 0x000fea0003800000 */
[----:B------:R-:W-:Y:S01]  /*bfd0*/  ULDC.64 UR4, c[0x0][0xb20] ;  /* 0x0002c80000047ab9 */ /* 0x000fe20000000a00 */
[----:B0-----:R-:W-:Y:S01]  /*bfe0*/  IMAD.MOV.U32 R0, RZ, RZ, RZ ;  /* 0x000000ffff007224 */ /* 0x001fe200078e00ff */
[----:B------:R-:W-:Y:S01]  /*bff0*/  ISETP.NE.U32.AND P0, PT, RZ, UR4, PT ;  /* 0x00000004ff007c0c */ /* 0x000fe2000bf05070 */
[----:B------:R-:W-:-:S03]  /*c000*/  ULDC.64 UR6, c[0x0][0x208] ;  /* 0x0000820000067ab9 */ /* 0x000fc60000000a00 */
[----:B------:R-:W-:Y:S02]  /*c010*/  ISETP.NE.AND.EX P0, PT, RZ, UR5, PT, P0 ;  /* 0x00000005ff007c0c */ /* 0x000fe4000bf05300 */
[----:B------:R-:W-:Y:S02]  /*c020*/  MOV R6, RZ ;  /* 0x000000ff00067202 */ /* 0x000fe40000000f00 */
[----:B--2---:R-:W-:Y:S01]  /*c030*/  SHF.R.S32.HI R4, RZ, 0x1f, R5 ;  /* 0x0000001fff047819 */ /* 0x004fe20000011405 */
[----:B------:R-:W-:-:S08]  /*c040*/  IMAD.SHL.U32 R7, R5, 0x4, RZ ;  /* 0x0000000405077824 */ /* 0x000fd000078e00ff */
        /* <DEDUP_REMOVED lines=37> */
[----:B------:R-:W-:Y:S02]  /*c2a0*/  ULDC.64 UR4, c[0x0][0x208] ;  /* 0x0000820000047ab9 */ /* 0x000fe40000000a00 */
[----:B-----5:R-:W2:Y:S04]  /*c2b0*/  LDG.E R6, desc[UR4][R2.64] ;  /* 0x0000000402067981 */ /* 0x020ea8000c1e1900 */
[----:B-1----:R-:W2:Y:S02]  /*c2c0*/  LDG.E R5, desc[UR4][R2.64+0x4] ;  /* 0x0000040402057981 */ /* 0x002ea4000c1e1900 */
[----:B--2---:R-:W-:-:S07]  /*c2d0*/  IMAD.IADD R6, R5, 0x1, -R6 ;  /* 0x0000000105067824 */ /* 0x004fce00078e0a06 */
.L_x_821:
[----:B-1---5:R-:W-:Y:S01]  /*c2e0*/  IADD3 R2, -R0, R6, RZ ;  /* 0x0000000600027210 */ /* 0x022fe20007ffe1ff */
[----:B------:R-:W-:Y:S01]  /*c2f0*/  IMAD.IADD R3, R7, 0x1, R0 ;  /* 0x0000000107037824 */ /* 0x000fe200078e0200 */
[----:B------:R-:W-:Y:S02]  /*c300*/  BSSY B6, `(.L_x_822) ;  /* 0x000034e000067945 */ /* 0x000fe40003800000 */
[C---:B------:R-:W-:Y:S01]  /*c310*/  ISETP.GT.AND P0, PT, R2.reuse, RZ, PT ;  /* 0x000000ff0200720c */ /* 0x040fe20003f04270 */
[----:B------:R-:W-:Y:S01]  /*c320*/  VIADD R0, R2, 0x3f ;  /* 0x0000003f02007836 */ /* 0x000fe20000000000 */
[----:B------:R-:W-:Y:S04]  /*c330*/  STL [R1+0x20], R2 ;  /* 0x0000200201007387 */ /* 0x000fe80000100800 */
        /* <DEDUP_REMOVED lines=10> */
[----:B------:R-:W2:Y:S01]  /*c3e0*/  LDL R2, [R1+0x30] ;  /* 0x0000300001027983 */ /* 0x000ea20000100800 */
[----:B------:R-:W-:Y:S01]  /*c3f0*/  VOTEU.ANY UR4, UPT, PT ;  /* 0x0000000000047886 */ /* 0x000fe200038e0100 */
[----:B------:R-:W-:Y:S01]  /*c400*/  ULDC.64 UR6, c[0x0][0x208] ;  /* 0x0000820000067ab9 */ /* 0x000fe20000000a00 */
[----:B0-----:R-:W0:Y:S01]  /*c410*/  FLO.U32 R0, UR4 ;  /* 0x0000000400007d00 */ /* 0x001e2200080e0000 */
[----:B------:R-:W0:Y:S07]  /*c420*/  S2R R7, SR_LANEID ;  /* 0x0000000000077919 */ /* 0x000e2e0000000000 */
[----:B------:R-:W1:Y:S01]  /*c430*/  POPC R5, UR4 ;  /* 0x0000000400057d09 */ /* 0x000e620008000000 */
[----:B0-----:R-:W-:-:S02]  /*c440*/  ISETP.EQ.U32.AND P0, PT, R0, R7, PT ;  /* 0x000000070000720c */ /* 0x001fc40003f02070 */
[----:B--2---:R-:W-:Y:S02]  /*c450*/  R2UR UR5, R2 ;  /* 0x00000000020572ca */ /* 0x004fe400000e0000 */
[----:B------:R-:W1:Y:S09]  /*c460*/  LDC.64 R2, c[0x0][0xd38] ;  /* 0x00034e00ff027b82 */ /* 0x000e720000000a00 */
[----:B-1----:R-:W2:Y:S01]  /*c470*/  @P0 ATOMG.E.ADD.STRONG.GPU PT, R3, desc[UR6][R2.64], R5 ;  /* 0x00000005020309a8 */ /* 0x002ea200081ee1c6 */
[----:B------:R-:W0:Y:S02]  /*c480*/  S2R R4, SR_LTMASK ;  /* 0x0000000000047919 */ /* 0x000e240000003900 */
[----:B0-----:R-:W-:-:S04]  /*c490*/  LOP3.LUT R4, R4, UR4, RZ, 0xc0, !PT ;  /* 0x0000000404047c12 */ /* 0x001fc8000f8ec0ff */
[----:B------:R-:W0:Y:S01]  /*c4a0*/  POPC R7, R4 ;  /* 0x0000000400077309 */ /* 0x000e220000000000 */
[----:B--2---:R-:W0:Y:S02]  /*c4b0*/  SHFL.IDX PT, R0, R3, R0, 0x1f ;  /* 0x00001f0003007589 */ /* 0x004e2400000e0000 */
[----:B0-----:R-:W-:Y:S01]  /*c4c0*/  IADD3 R16, R0, UR5, R7 ;  /* 0x0000000500107c10 */ /* 0x001fe2000fffe007 */
[----:B------:R-:W-:Y:S06]  /*c4d0*/  BRA `(.L_x_824) ;  /* 0x0000003000c07947 */ /* 0x000fec0003800000 */
.L_x_823:
        /* <DEDUP_REMOVED lines=23> */
.L_x_825:
[----:B------:R-:W2:Y:S02]  /*c650*/  LDL R2, [R1+0xc] ;  /* 0x00000c0001027983 */ /* 0x000ea40000100800 */
[----:B--2---:R-:W-:-:S04]  /*c660*/  IADD3 R0, R2, 0x400, RZ ;  /* 0x0000040002007810 */ /* 0x004fc80007ffe0ff */
        /* <DEDUP_REMOVED lines=18> */
.L_x_827:
        /* <DEDUP_REMOVED lines=8> */
[----:B------:R-:W-:Y:S01]  /*c810*/  MOV R13, RZ ;  /* 0x000000ff000d7202 */ /* 0x000fe20000000f00 */
[----:B------:R-:W-:Y:S02]  /*c820*/  IMAD.U32 R7, RZ, RZ, UR9 ;  /* 0x00000009ff077e24 */ /* 0x000fe4000f8e00ff */
[----:B------:R-:W-:-:S02]  /*c830*/  IMAD.U32 R10, RZ, RZ, UR4 ;  /* 0x00000004ff0a7e24 */ /* 0x000fc4000f8e00ff */
[----:B------:R-:W-:Y:S02]  /*c840*/  IMAD.U32 R11, RZ, RZ, UR5 ;  /* 0x00000005ff0b7e24 */ /* 0x000fe4000f8e00ff */
[----:B------:R-:W-:Y:S02]  /*c850*/  IMAD.MOV.U32 R8, RZ, RZ, 0x70 ;  /* 0x00000070ff087424 */ /* 0x000fe400078e00ff */
[----:B------:R-:W-:-:S07]  /*c860*/  IMAD.MOV.U32 R12, RZ, RZ, 0x1 ;  /* 0x00000001ff0c7424 */ /* 0x000fce00078e00ff */
[----:B------:R-:W-:-:S07]  /*c870*/  LEPC R20, `(.L_x_826) ;  /* 0x000000001014794e */ /* 0x000fce0000000000 */
[----:B0-----:R-:W-:Y:S05]  /*c880*/  CALL.ABS.NOINC R2 ;  /* 0x0000000002007343 */ /* 0x001fea0003c00000 */
.L_x_826:
[----:B------:R-:W2:Y:S01]  /*c890*/  LDL.LU R2, [R1+0x18] ;  /* 0x0000180001027983 */ /* 0x000ea20000300800 */
[----:B------:R-:W-:Y:S01]  /*c8a0*/  ULDC.64 UR4, c[0x0][0xaf0] ;  /* 0x0002bc0000047ab9 */ /* 0x000fe20000000a00 */
[----:B------:R-:W0:Y:S02]  /*c8b0*/  LDC R4, c[0x0][0x428] ;  /* 0x00010a00ff047b82 */ /* 0x000e240000000800 */
[----:B------:R-:W3:Y:S04]  /*c8c0*/  LDL.LU R0, [R1+0x1c] ;  /* 0x00001c0001007983 */ /* 0x000ee80000300800 */
[----:B------:R-:W4:Y:S04]  /*c8d0*/  LDL.LU R6, [R1+0x10] ;  /* 0x0000100001067983 */ /* 0x000f280000300800 */
[----:B------:R-:W4:Y:S01]  /*c8e0*/  LDL.LU R7, [R1+0x28] ;  /* 0x0000280001077983 */ /* 0x000f220000300800 */
[----:B------:R-:W-:Y:S01]  /*c8f0*/  ISETP.NE.U32.AND P0, PT, RZ, UR4, PT ;  /* 0x00000004ff007c0c */ /* 0x000fe2000bf05070 */
[----:B------:R-:W-:-:S03]  /*c900*/  ULDC.64 UR6, c[0x0][0x208] ;  /* 0x0000820000067ab9 */ /* 0x000fc60000000a00 */
[----:B------:R-:W-:Y:S01]  /*c910*/  ISETP.NE.AND.EX P0, PT, RZ, UR5, PT, P0 ;  /* 0x00000005ff007c0c */ /* 0x000fe2000bf05300 */
[----:B------:R-:W1:Y:S02]  /*c920*/  S2R R8, SR_TID.X ;  /* 0x0000000000087919 */ /* 0x000e640000002100 */
[----:B-1----:R-:W-:-:S04]  /*c930*/  LOP3.LUT R8, R8, 0x1f, RZ, 0xc0, !PT ;  /* 0x0000001f08087812 */ /* 0x002fc800078ec0ff */
        /* <DEDUP_REMOVED lines=8> */
[----:B----4-:R-:W-:-:S06]  /*c9c0*/  IMAD.MOV.U32 R0, RZ, RZ, R6 ;  /* 0x000000ffff007224 */ /* 0x010fcc00078e0006 */
[----:B------:R1:W5:Y:S01]  /*c9d0*/  @P0 LDG.E R0, desc[UR6][R2.64] ;  /* 0x0000000602000981 */ /* 0x000362000c1e1900 */
[----:B0-----:R-:W-:Y:S01]  /*c9e0*/  ISETP.NE.AND P0, PT, R4, 0x1, PT ;  /* 0x000000010400780c */ /* 0x001fe20003f05270 */
[----:B------:R-:W-:Y:S01]  /*c9f0*/  IMAD.MOV.U32 R4, RZ, RZ, R18 ;  /* 0x000000ffff047224 */ /* 0x000fe200078e0012 */
[----:B------:R-:W-:Y:S01]  /*ca00*/  PLOP3.LUT P1, PT, P6, PT, PT, 0x8, 0x0 ;  /* 0x000000000000781c */ /* 0x000fe2000372e170 */
[----:B------:R-:W-:-:S10]  /*ca10*/  IMAD R17, R17, 0x40, R7 ;  /* 0x0000004011117824 */ /* 0x000fd400078e0207 */
[----:B------:R-:W0:Y:S08]  /*ca20*/  @P0 LDC R5, c[0x0][0x42c] ;  /* 0x00010b00ff050b82 */ /* 0x000e300000000800 */
[----:B-1----:R-:W1:Y:S01]  /*ca30*/  @P0 LDC R2, c[0x0][0x430] ;  /* 0x00010c00ff020b82 */ /* 0x002e620000000800 */
[----:B0-----:R-:W-:-:S05]  /*ca40*/  @P0 IMAD.HI.U32 R3, R18, R5, RZ ;  /* 0x0000000512030227 */ /* 0x001fca00078e00ff */
[----:B-1----:R-:W-:Y:S02]  /*ca50*/  @P0 SHF.R.U32.HI R4, RZ, R2, R3 ;  /* 0x00000002ff040219 */ /* 0x002fe40000011603 */
[----:B------:R-:W-:-:S04]  /*ca60*/  ISETP.NE.U32.AND P0, PT, RZ, UR4, PT ;  /* 0x00000004ff007c0c */ /* 0x000fc8000bf05070 */
[----:B------:R-:W-:-:S04]  /*ca70*/  ISETP.NE.AND.EX P0, PT, RZ, UR5, PT, P0 ;  /* 0x00000005ff007c0c */ /* 0x000fc8000bf05300 */
[----:B------:R-:W-:-:S09]  /*ca80*/  SEL R6, R6, RZ, !P0 ;  /* 0x000000ff06067207 */ /* 0x000fd20004000000 */
.L_x_828:
        /* <DEDUP_REMOVED lines=17> */
.L_x_898:
[----:B------:R-:W2:Y:S01]  /*cba0*/  LDL R8, [R1+0x14] ;  /* 0x0000140001087983 */ /* 0x000ea20000100800 */
[----:B------:R-:W-:Y:S01]  /*cbb0*/  UMOV UR4, 0xffffffff ;  /* 0xffffffff00047882 */ /* 0x000fe20000000000 */
[----:B------:R-:W-:Y:S01]  /*cbc0*/  SHF.R.S32.HI R5, RZ, 0x1f, R0 ;  /* 0x0000001fff057819 */ /* 0x000fe20000011400 */
[----:B--2---:R-:W-:Y:S01]  /*cbd0*/  VIADD R9, R8, 0xffffffff ;  /* 0xffffffff08097836 */ /* 0x004fe20000000000 */
[----:B------:R-:W-:Y:S06]  /*cbe0*/  BRA.DIV UR4, `(.L_x_830) ;  /* 0x0000003e04107947 */ /* 0x000fec000b800000 */
[----:B------:R-:W-:-:S13]  /*cbf0*/  ELECT P6, URZ, PT ;  /* 0x00000000003f782f */ /* 0x000fda00038c0000 */
.L_x_901:
        /* <DEDUP_REMOVED lines=8> */
[----:B------:R-:W-:Y:S01]  /*cc80*/  ULDC.64 UR6, c[0x0][0x208] ;  /* 0x0000820000067ab9 */ /* 0x000fe20000000a00 */
[----:B0-----:R-:W-:-:S13]  /*cc90*/  ISETP.NE.AND P0, PT, R12, 0x1, PT ;  /* 0x000000010c00780c */ /* 0x001fda0003f05270 */
[----:B------:R-:W0:Y:S02]  /*cca0*/  @P0 LDC.64 R10, c[0x0][0x420] ;  /* 0x00010800ff0a0b82 */ /* 0x000e240000000a00 */
[----:B0-----:R-:W-:-:S05]  /*ccb0*/  @P0 IMAD.HI.U32 R10, R9, R10, RZ ;  /* 0x0000000a090a0227 */ /* 0x001fca00078e00ff */
[----:B------:R-:W-:-:S04]  /*ccc0*/  @P0 SHF.R.U32.HI R7, RZ, R11, R10 ;  /* 0x0000000bff070219 */ /* 0x000fc8000001160a */
[----:B------:R-:W-:Y:S01]  /*ccd0*/  IADD3 R8, -R7, RZ, RZ ;  /* 0x000000ff07087210 */ /* 0x000fe20007ffe1ff */
[----:B------:R-:W-:-:S04]  /*cce0*/  IMAD.MOV.U32 R10, RZ, RZ, R7 ;  /* 0x000000ffff0a7224 */ /* 0x000fc800078e0007 */
        /* <DEDUP_REMOVED lines=10> */
.L_x_832:
        /* <DEDUP_REMOVED lines=9> */
.L_x_902:
        /* <DEDUP_REMOVED lines=11> */
.L_x_834:
        /* <DEDUP_REMOVED lines=23> */
.L_x_831:
[----:B------:R-:W0:Y:S01]  /*d040*/  S2R R12, SR_CgaCtaId ;  /* 0x00000000000c7919 */ /* 0x000e220000008800 */
[----:B------:R-:W-:Y:S05]  /*d050*/  WARPSYNC.ALL ;  /* 0x0000000000007948 */ /* 0x000fea0003800000 */
[----:B------:R-:W-:Y:S01]  /*d060*/  BAR.SYNC.DEFER_BLOCKING 0x8, 0xa0 ;  /* 0x0202800000007b1d */ /* 0x000fe20000010000 */
[----:B------:R-:W-:Y:S02]  /*d070*/  ELECT P0, URZ, PT ;  /* 0x00000000003f782f */ /* 0x000fe40003800000 */
[----:B------:R-:W-:-:S03]  /*d080*/  MOV R11, 0x400 ;  /* 0x00000400000b7802 */ /* 0x000fc60000000f00 */
[----:B------:R-:W-:Y:S01]  /*d090*/  BSSY B0, `(.L_x_835) ;  /* 0x000004c000007945 */ /* 0x000fe20003800000 */
[----:B0-----:R-:W-:-:S07]  /*d0a0*/  LEA R11, R12, R11, 0x18 ;  /* 0x0000000b0c0b7211 */ /* 0x001fce00078ec0ff */
[----:B------:R-:W-:Y:S05]  /*d0b0*/  @!P0 BRA `(.L_x_836) ;  /* 0x0000000400248947 */ /* 0x000fea0003800000 */
[----:B------:R-:W-:Y:S01]  /*d0c0*/  R2UR UR16, R11 ;  /* 0x000000000b1072ca */ /* 0x000fe200000e0000 */
[----:B------:R-:W-:Y:S01]  /*d0d0*/  UIADD3 UR14, UP0, UR54, 0x270, URZ ;  /* 0x00000270360e7890 */ /* 0x000fe2000ff1e03f */
[----:B------:R-:W-:Y:S01]  /*d0e0*/  R2UR UR11, R17 ;  /* 0x00000000110b72ca */ /* 0x000fe200000e0000 */
[----:B------:R-:W-:Y:S01]  /*d0f0*/  UMOV UR6, 0x0 ;  /* 0x0000000000067882 */ /* 0x000fe20000000000 */
[----:B------:R-:W-:Y:S01]  /*d100*/  R2UR UR12, R18 ;  /* 0x00000000120c72ca */ /* 0x000fe200000e0000 */
[----:B------:R-:W-:Y:S01]  /*d110*/  UIADD3.X UR15, URZ, UR55, URZ, UP0, !UPT ;  /* 0x000000373f0f7290 */ /* 0x000fe200087fe43f */
[----:B------:R-:W-:Y:S01]  /*d120*/  R2UR UR13, R6 ;  /* 0x00000000060d72ca */ /* 0x000fe200000e0000 */
[----:B------:R-:W-:Y:S01]  /*d130*/  UIADD3 UR4, UP0, UR54, 0x770, URZ ;  /* 0x0000077036047890 */ /* 0x000fe2000ff1e03f */
[----:B------:R-:W-:Y:S01]  /*d140*/  MOV R6, 0x2000 ;  /* 0x0000200000067802 */ /* 0x000fe20000000f00 */
[----:B------:R-:W-:Y:S01]  /*d150*/  UMOV UR7, 0x12f00000 ;  /* 0x12f0000000077882 */ /* 0x000fe20000000000 */
[----:B------:R-:W-:Y:S01]  /*d160*/  UMOV UR10, URZ ;  /* 0x0000003f000a7c82 */ /* 0x000fe20008000000 */
[----:B------:R-:W-:Y:S01]  /*d170*/  UIADD3.X UR5, URZ, UR55, URZ, UP0, !UPT ;  /* 0x000000373f057290 */ /* 0x000fe200087fe43f */
[----:B------:R0:W-:Y:S01]  /*d180*/  SYNCS.ARRIVE.TRANS64 RZ, [R11+URZ+0x38800], R6 ;  /* 0x038800060bff79a7 */ /* 0x0001e2000800003f */
[----:B------:R-:W-:Y:S01]  /*d190*/  UIADD3 UR8, UR16, 0x20400, URZ ;  /* 0x0002040010087890 */ /* 0x000fe2000fffe03f */
[----:B------:R-:W-:Y:S01]  /*d1a0*/  MOV R8, UR46 ;  /* 0x0000002e00087c02 */ /* 0x000fe20008000f00 */
[----:B------:R-:W-:-:S02]  /*d1b0*/  UIADD3 UR9, UR16, 0x38800, URZ ;  /* 0x0003880010097890 */ /* 0x000fc4000fffe03f */
[----:B------:R-:W-:Y:S01]  /*d1c0*/  UIADD3 UR40, UR16, 0x28400, URZ ;  /* 0x0002840010287890 */ /* 0x000fe2000fffe03f */
[----:B------:R-:W-:Y:S01]  /*d1d0*/  R2UR UR46, R8 ;  /* 0x00000000082e72ca */ /* 0x000fe200000e0000 */
[----:B------:R-:W-:Y:S01]  /*d1e0*/  UMOV UR42, 0x100 ;  /* 0x00000100002a7882 */ /* 0x000fe20000000000 */
[----:B------:R-:W-:Y:S01]  /*d1f0*/  UMOV UR43, UR11 ;  /* 0x0000000b002b7c82 */ /* 0x000fe20008000000 */
[----:B------:R-:W-:Y:S01]  /*d200*/  MOV R10, UR42 ;  /* 0x0000002a000a7c02 */ /* 0x000fe20008000f00 */
[----:B0-----:R-:W-:Y:S01]  /*d210*/  IMAD.MOV.U32 R6, RZ, RZ, 0x10000 ;  /* 0x00010000ff067424 */ /* 0x001fe200078e00ff */
[----:B------:R-:W-:Y:S01]  /*d220*/  UMOV UR42, 0x40 ;  /* 0x00000040002a7882 */ /* 0x000fe20000000000 */
[----:B------:R0:W-:Y:S01]  /*d230*/  UTMALDG.4D [UR8], [UR14], desc[UR6] ;  /* 0x000006080e0075b4 */ /* 0x0001e20008019000 */
[----:B------:R-:W-:Y:S01]  /*d240*/  UMOV UR44, UR12 ;  /* 0x0000000c002c7c82 */ /* 0x000fe20008000000 */
[----:B------:R-:W-:Y:S01]  /*d250*/  UMOV UR45, UR13 ;  /* 0x0000000d002d7c82 */ /* 0x000fe20008000000 */
[----:B------:R-:W-:Y:S01]  /*d260*/  UIADD3 UR56, UR16, 0x2a400, URZ ;  /* 0x0002a40010387890 */ /* 0x000fe2000fffe03f */
[----:B------:R1:W-:Y:S01]  /*d270*/  SYNCS.ARRIVE.TRANS64 RZ, [R11+URZ+0x38810], R6 ;  /* 0x038810060bff79a7 */ /* 0x0003e2000800003f */
[----:B------:R-:W-:-:S02]  /*d280*/  UIADD3 UR48, UR16, 0x2c400, URZ ;  /* 0x0002c40010307890 */ /* 0x000fc4000fffe03f */
        /* <DEDUP_REMOVED lines=17> */
[----:B0-----:R-:W-:Y:S01]  /*d3a0*/  UIADD3 UR8, UR16, 0x26400, URZ ;  /* 0x0002640010087890 */ /* 0x001fe2000fffe03f */
[----:B-1----:R-:W-:Y:S01]  /*d3b0*/  MOV R6, UR47 ;  /* 0x0000002f00067c02 */ /* 0x002fe20008000f00 */
        /* <DEDUP_REMOVED lines=16> */
[----:B------:R1:W-:Y:S01]  /*d4c0*/  UTMALDG.4D [UR48], [UR4], desc[UR6] ;  /* 0x00000630040075b4 */ /* 0x0003e20008019000 */
[----:B0-----:R-:W-:Y:S01]  /*d4d0*/  R2UR UR42, R10 ;  /* 0x000000000a2a72ca */ /* 0x001fe200000e0000 */
[----:B------:R-:W-:-:S02]  /*d4e0*/  UIADD3 UR40, UR16, 0x2e400, URZ ;  /* 0x0002e40010287890 */ /* 0x000fc4000fffe03f */
[----:B------:R-:W-:-:S10]  /*d4f0*/  UIADD3 UR16, UR16, 0x34400, URZ ;  /* 0x0003440010107890 */ /* 0x000fd4000fffe03f */
[----:B------:R1:W-:Y:S01]  /*d500*/  UTMALDG.4D [UR40], [UR4], desc[UR6] ;  /* 0x00000628040075b4 */ /* 0x0003e20008019000 */
[----:B------:R1:W-:Y:S01]  /*d510*/  UTMALDG.4D [UR32], [UR4], desc[UR6] ;  /* 0x00000620040075b4 */ /* 0x0003e20008019000 */
[----:B------:R1:W-:Y:S01]  /*d520*/  UTMALDG.4D [UR24], [UR4], desc[UR6] ;  /* 0x00000618040075b4 */ /* 0x0003e20008019000 */
[----:B------:R1:W-:Y:S02]  /*d530*/  UTMALDG.4D [UR16], [UR4], desc[UR6] ;  /* 0x00000610040075b4 */ /* 0x0003e40008019000 */
[----:B-1----:R-:W-:Y:S01]  /*d540*/  NOP ;  /* 0x0000000000007918 */ /* 0x002fe20000000000 */
.L_x_836:
[----:B------:R-:W-:Y:S05]  /*d550*/  BSYNC B0 ;  /* 0x0000000000007941 */ /* 0x000fea0003800000 */
.L_x_835:
[----:B------:R-:W2:Y:S02]  /*d560*/  LDL.LU R6, [R1+0x2c] ;  /* 0x00002c0001067983 */ /* 0x000ea40000300800 */
[----:B--2---:R-:W-:-:S13]  /*d570*/  R2UR UR5, R6 ;  /* 0x00000000060572ca */ /* 0x004fda00000e0000 */
[----:B------:R-:W-:-:S04]  /*d580*/  UIADD3 UR5, UR5, 0x1, URZ ;  /* 0x0000000105057890 */ /* 0x000fc8000fffe03f */
[----:B------:R-:W-:Y:S02]  /*d590*/  ULEA.HI UR4, UR5, UR5, URZ, 0x1 ;  /* 0x0000000505047291 */ /* 0x000fe4000f8f083f */
[----:B------:R-:W-:Y:S02]  /*d5a0*/  IMAD.U32 R6, RZ, RZ, UR5 ;  /* 0x00000005ff067e24 */ /* 0x000fe4000f8e00ff */
[----:B------:R-:W-:-:S03]  /*d5b0*/  ULOP3.LUT UR4, UR4, 0xfffffffe, URZ, 0xc0, !UPT ;  /* 0xfffffffe04047892 */ /* 0x000fc6000f8ec03f */
[----:B------:R0:W-:Y:S01]  /*d5c0*/  STL [R1+0x2c], R6 ;  /* 0x00002c0601007387 */ /* 0x0001e20000100800 */
[----:B------:R-:W-:-:S06]  /*d5d0*/  UIADD3 UR4, UR5, -UR4, URZ ;  /* 0x8000000405047290 */ /* 0x000fcc000fffe03f */
[----:B0-----:R-:W-:-:S05]  /*d5e0*/  IMAD.U32 R6, RZ, RZ, UR4 ;  /* 0x00000004ff067e24 */ /* 0x001fca000f8e00ff */
[----:B------:R-:W-:-:S04]  /*d5f0*/  SHF.L.U32 R6, R6, 0x1f, RZ ;  /* 0x0000001f06067819 */ /* 0x000fc800000006ff */
[----:B------:R-:W0:Y:S02]  /*d600*/  SYNCS.PHASECHK.TRANS64.TRYWAIT P0, [R11+URZ+0x38820], R6 ;  /* 0x038820060b0075a7 */ /* 0x000e24000800017f */
[----:B0-----:R-:W-:Y:S05]  /*d610*/  @!P0 BRA `(.L_x_837) ;  /* 0x0000003000b88947 */ /* 0x001fea0003800000 */
.L_x_903:
[----:B------:R-:W-:Y:S01]  /*d620*/  ULDC.64 UR38, c[0x0][0x3f8] ;  /* 0x0000fe0000267ab9 */ /* 0x000fe20000000a00 */
[----:B------:R-:W-:Y:S01]  /*d630*/  ULDC.64 UR46, c[0x0][0x408] ;  /* 0x00010200002e7ab9 */ /* 0x000fe20000000a00 */
        /* <DEDUP_REMOVED lines=11> */
.L_x_904:
        /* <DEDUP_REMOVED lines=11> */
.L_x_841:
        /* <DEDUP_REMOVED lines=19> */
[----:B--2---:R-:W-:Y:S02]  /*d8d0*/  LEA R6, R10, R11, 0x10 ;  /* 0x0000000b0a067211 */ /* 0x004fe400078e80ff */
[----:B---3--:R-:W-:-:S02]  /*d8e0*/  R2UR UR11, R13 ;  /* 0x000000000d0b72ca */ /* 0x008fc400000e0000 */
        /* <DEDUP_REMOVED lines=37> */
.L_x_839:
[----:B------:R-:W-:Y:S05]  /*db40*/  BSYNC B0 ;  /* 0x0000000000007941 */ /* 0x000fea0003800000 */
.L_x_838:
        /* <DEDUP_REMOVED lines=29> */
[----:B------:R-:W-:Y:S01]  /*dd20*/  MOV R10, R8 ;  /* 0x00000008000a7202 */ /* 0x000fe20000000f00 */
[----:B------:R-:W-:Y:S01]  /*dd30*/  ULDC.64 UR4, c[0x0][0x408] ;  /* 0x0001020000047ab9 */ /* 0x000fe20000000a00 */
[----:B------:R-:W-:Y:S01]  /*dd40*/  ULDC.64 UR6, c[0x0][0x208] ;  /* 0x0000820000067ab9 */ /* 0x000fe20000000a00 */
[----:B------:R-:W-:-:S04]  /*dd50*/  IMAD R12, R5, UR4, RZ ;  /* 0x00000004050c7c24 */ /* 0x000fc8000f8e02ff */
[----:B------:R-:W-:Y:S01]  /*dd60*/  IMAD R12, R0, UR5, R12 ;  /* 0x00000005000c7c24 */ /* 0x000fe2000f8e020c */
[----:B-1----:R-:W-:-:S13]  /*dd70*/  ISETP.NE.AND P0, PT, R13, 0x1, PT ;  /* 0x000000010d00780c */ /* 0x002fda0003f05270 */
[----:B------:R-:W1:Y:S02]  /*dd80*/  @P0 LDC.64 R6, c[0x0][0x420] ;  /* 0x00010800ff060b82 */ /* 0x000e640000000a00 */
[----:B-1----:R-:W-:-:S05]  /*dd90*/  @P0 IMAD.HI.U32 R6, R8, R6, RZ ;  /* 0x0000000608060227 */ /* 0x002fca00078e00ff */
[----:B------:R-:W-:-:S04]  /*dda0*/  @P0 SHF.R.U32.HI R10, RZ, R7, R6 ;  /* 0x00000007ff0a0219 */ /* 0x000fc80000011606 */
[--C-:B------:R-:W-:Y:S01]  /*ddb0*/  SHF.R.S32.HI R7, RZ, 0x1f, R10.reuse ;  /* 0x0000001fff077819 */ /* 0x100fe2000001140a */
        /* <DEDUP_REMOVED lines=8> */
.L_x_848:
[----:B-1----:R-:W1:Y:S01]  /*de40*/  S2R R3, SR_CgaCtaId ;  /* 0x0000000000037919 */ /* 0x002e620000008800 */
[----:B------:R-:W-:-:S04]  /*de50*/  MOV R2, 0x400 ;  /* 0x0000040000027802 */ /* 0x000fc80000000f00 */
[----:B-1----:R-:W-:Y:S02]  /*de60*/  LEA R2, R3, R2, 0x18 ;  /* 0x0000000203027211 */ /* 0x002fe400078ec0ff */
[----:B------:R-:W-:-:S03]  /*de70*/  SHF.L.U32 R3, R14, 0x1f, RZ ;  /* 0x0000001f0e037819 */ /* 0x000fc600000006ff */
[----:B------:R-:W-:-:S04]  /*de80*/  IMAD R2, R15, 0x8, R2 ;  /* 0x000000080f027824 */ /* 0x000fc800078e0202 */
[----:B------:R-:W1:Y:S02]  /*de90*/  SYNCS.PHASECHK.TRANS64.TRYWAIT P0, [R2+URZ+0x38840], R3 ;  /* 0x03884003020075a7 */ /* 0x000e64000800017f */
[----:B-1----:R-:W-:Y:S05]  /*dea0*/  @!P0 BRA `(.L_x_849) ;  /* 0x0000002800c88947 */ /* 0x002fea0003800000 */
.L_x_905:
[----:B------:R-:W2:Y:S02]  /*deb0*/  S2R R6, SR_TID.X ;  /* 0x0000000000067919 */ /* 0x000ea40000002100 */
        /* <DEDUP_REMOVED lines=10> */
.L_x_850:
        /* <DEDUP_REMOVED lines=14> */
[----:B--2---:R-:W-:-:S04]  /*e040*/  LEA R6, R6, R12, 0xd ;  /* 0x0000000c06067211 */ /* 0x004fc800078e68ff */
[----:B------:R-:W-:Y:S01]  /*e050*/  R2UR UR8, R6 ;  /* 0x00000000060872ca */ /* 0x000fe200000e0000 */
[----:B---3--:R-:W-:-:S05]  /*e060*/  IMAD R8, R8, 0x40, R10 ;  /* 0x0000004008087824 */ /* 0x008fca00078e020a */
[----:B------:R-:W-:-:S07]  /*e070*/  R2UR UR11, R8 ;  /* 0x00000000080b72ca */ /* 0x000fce00000e0000 */
[----:B------:R-:W-:-:S09]  /*e080*/  UIADD3 UR8, UR8, 0x22400, URZ ;  /* 0x0002240008087890 */ /* 0x000fd2000fffe03f */
[----:B------:R2:W-:Y:S01]  /*e090*/  UTMALDG.4D [UR8], [UR4], desc[UR6] ;  /* 0x00000608040075b4 */ /* 0x0005e20008019000 */
[----:B------:R-:W3:Y:S02]  /*e0a0*/  SYNCS.PHASECHK.TRANS64.TRYWAIT P0, [R2+URZ+0x38860], R3 ;  /* 0x03886003020075a7 */ /* 0x000ee4000800017f */
[----:B--23--:R-:W-:Y:S05]  /*e0b0*/  @!P0 BRA `(.L_x_851) ;  /* 0x0000002800588947 */ /* 0x00cfea0003800000 */
.L_x_906:
        /* <DEDUP_REMOVED lines=8> */
.L_x_852:
[----:B-12---:R-:W2:Y:S01]  /*e140*/  LDL R3, [R1] ;  /* 0x0000000001037983 */ /* 0x006ea20000100800 */
        /* <DEDUP_REMOVED lines=53> */
.L_x_847:
[----:B------:R-:W-:Y:S05]  /*e4a0*/  BSYNC B2 ;  /* 0x0000000000027941 */ /* 0x000fea0003800000 */
.L_x_846:
[----:B------:R-:W2:Y:S02]  /*e4b0*/  LDL.LU R2, [R1+0x14] ;  /* 0x0000140001027983 */ /* 0x000ea40000300800 */
[----:B--2---:R-:W-:-:S07]  /*e4c0*/  VIADD R8, R2, 0xfffffffd ;  /* 0xfffffffd02087836 */ /* 0x004fce0000000000 */
.L_x_845:
[----:B------:R-:W-:Y:S05]  /*e4d0*/  BSYNC B1 ;  /* 0x0000000000017941 */ /* 0x000fea0003800000 */
.L_x_844:
[----:B------:R-:W-:-:S05]  /*e4e0*/  IMAD.MOV R2, RZ, RZ, -R11 ;  /* 0x000000ffff027224 */ /* 0x000fca00078e0a0b */
[----:B------:R-:W-:-:S13]  /*e4f0*/  ISETP.NE.AND P0, PT, R9, R2, PT ;  /* 0x000000020900720c */ /* 0x000fda0003f05270 */
[----:B------:R-:W-:Y:S05]  /*e500*/  @!P0 BRA `(.L_x_843) ;  /* 0x0000001000388947 */ /* 0x000fea0003800000 */
.L_x_867:
[----:B------:R-:W2:Y:S04]  /*e510*/  LDL.LU R3, [R1] ;  /* 0x0000000001037983 */ /* 0x000ea80000300800 */
[----:B------:R-:W3:Y:S01]  /*e520*/  LDL.LU R2, [R1+0x4] ;  /* 0x0000040001027983 */ /* 0x000ee20000300800 */
[----:B------:R-:W-:Y:S05]  /*e530*/  YIELD ;  /* 0x0000000000007946 */ /* 0x000fea0003800000 */
[----:B------:R-:W-:Y:S01]  /*e540*/  BSSY B1, `(.L_x_853) ;  /* 0x0000081000017945 */ /* 0x000fe20003800000 */
[----:B--2---:R-:W-:-:S04]  /*e550*/  IADD3 R9, R3, 0x1, RZ ;  /* 0x0000000103097810 */ /* 0x004fc80007ffe0ff */
[----:B------:R-:W-:-:S04]  /*e560*/  ISETP.NE.AND P0, PT, R9, 0x2, PT ;  /* 0x000000020900780c */ /* 0x000fc80003f05270 */
[----:B------:R-:W-:Y:S02]  /*e570*/  SEL R10, RZ, 0x1, P0 ;  /* 0x00000001ff0a7807 */ /* 0x000fe40000000000 */
[----:B------:R-:W-:Y:S02]  /*e580*/  SEL R9, R9, RZ, P0 ;  /* 0x000000ff09097207 */ /* 0x000fe40000000000 */
[----:B---3--:R-:W-:Y:S01]  /*e590*/  LOP3.LUT R10, R2, R10, RZ, 0x3c, !PT ;  /* 0x0000000a020a7212 */ /* 0x008fe200078e3cff */
[----:B-1----:R-:W-:Y:S06]  /*e5a0*/  @!P6 BRA `(.L_x_854) ;  /* 0x0000000400e8e947 */ /* 0x002fec0003800000 */
[----:B------:R-:W-:Y:S01]  /*e5b0*/  ISETP.NE.U32.AND P0, PT, RZ, UR38, PT ;  /* 0x00000026ff007c0c */ /* 0x000fe2000bf05070 */
[----:B------:R-:W-:-:S03]  /*e5c0*/  IMAD.MOV.U32 R12, RZ, RZ, R8 ;  /* 0x000000ffff0c7224 */ /* 0x000fc600078e0008 */
[----:B------:R-:W-:-:S13]  /*e5d0*/  ISETP.NE.AND.EX P0, PT, RZ, UR39, PT, P0 ;  /* 0x00000027ff007c0c */ /* 0x000fda000bf05300 */
[----:B------:R-:W-:Y:S05]  /*e5e0*/  @!P0 BRA `(.L_x_855) ;  /* 0x0000000000488947 */ /* 0x000fea0003800000 */
[----:B------:R-:W1:Y:S01]  /*e5f0*/  LDC R12, c[0x0][0x41c] ;  /* 0x00010700ff0c7b82 */ /* 0x000e620000000800 */
[----:B------:R-:W-:Y:S01]  /*e600*/  IMAD.MOV.U32 R11, RZ, RZ, R8 ;  /* 0x000000ffff0b7224 */ /* 0x000fe200078e0008 */
        /* <DEDUP_REMOVED lines=11> */
[----:B------:R-:W-:-:S04]  /*e6c0*/  LEA R6, P0, R2, UR38, 0x2 ;  /* 0x0000002602067c11 */ /* 0x000fc8000f8010ff */
[----:B------:R-:W-:Y:S01]  /*e6d0*/  LEA.HI.X R7, R2, UR39, R3, 0x2, P0 ;  /* 0x0000002702077c11 */ /* 0x000fe200080f1403 */
[----:B------:R-:W-:-:S04]  /*e6e0*/  IMAD.MOV R3, RZ, RZ, -R11 ;  /* 0x000000ffff037224 */ /* 0x000fc800078e0a0b */
[----:B------:R-:W-:Y:S01]  /*e6f0*/  IMAD R12, R12, R3, R8 ;  /* 0x000000030c0c7224 */ /* 0x000fe200078e0208 */
[----:B------:R1:W5:Y:S06]  /*e700*/  LDG.E R7, desc[UR4][R6.64] ;  /* 0x0000000406077981 */ /* 0x00036c000c1e1900 */
.L_x_855:
[----:B------:R-:W2:Y:S01]  /*e710*/  S2R R3, SR_CgaCtaId ;  /* 0x0000000000037919 */ /* 0x000ea20000008800 */
[----:B------:R-:W-:-:S04]  /*e720*/  MOV R2, 0x400 ;  /* 0x0000040000027802 */ /* 0x000fc80000000f00 */
[----:B--2---:R-:W-:Y:S02]  /*e730*/  LEA R2, R3, R2, 0x18 ;  /* 0x0000000203027211 */ /* 0x004fe400078ec0ff */
[----:B------:R-:W-:Y:S02]  /*e740*/  SHF.L.U32 R3, R10, 0x1f, RZ ;  /* 0x0000001f0a037819 */ /* 0x000fe400000006ff */
[----:B------:R-:W-:-:S04]  /*e750*/  LEA R2, R9, R2, 0x3 ;  /* 0x0000000209027211 */ /* 0x000fc800078e18ff */
[----:B------:R-:W2:Y:S02]  /*e760*/  SYNCS.PHASECHK.TRANS64.TRYWAIT P0, [R2+URZ+0x38840], R3 ;  /* 0x03884003020075a7 */ /* 0x000ea4000800017f */
[----:B--2---:R-:W-:Y:S05]  /*e770*/  @!P0 BRA `(.L_x_856) ;  /* 0x0000002000bc8947 */ /* 0x004fea0003800000 */
.L_x_907:
        /* <DEDUP_REMOVED lines=11> */
.L_x_857:
        /* <DEDUP_REMOVED lines=21> */
.L_x_908:
        /* <DEDUP_REMOVED lines=8> */
.L_x_859:
        /* <DEDUP_REMOVED lines=53> */
.L_x_854:
[----:B------:R-:W-:Y:S05]  /*ed50*/  BSYNC B1 ;  /* 0x0000000000017941 */ /* 0x000fea0003800000 */
.L_x_853:
        /* <DEDUP_REMOVED lines=9> */
[----:B------:R-:W-:Y:S01]  /*edf0*/  ISETP.NE.U32.AND P0, PT, RZ, UR38, PT ;  /* 0x00000026ff007c0c */ /* 0x000fe2000bf05070 */
[----:B------:R-:W-:-:S03]  /*ee00*/  VIADD R9, R8, 0xffffffff ;  /* 0xffffffff08097836 */ /* 0x000fc60000000000 */
[----:B------:R-:W-:-:S13]  /*ee10*/  ISETP.NE.AND.EX P0, PT, RZ, UR39, PT, P0 ;  /* 0x00000027ff007c0c */ /* 0x000fda000bf05300 */
[----:B------:R-:W-:Y:S05]  /*ee20*/  @!P0 BRA `(.L_x_862) ;  /* 0x0000000000448947 */ /* 0x000fea0003800000 */
[----:B------:R-:W2:Y:S01]  /*ee30*/  LDC R6, c[0x0][0x41c] ;  /* 0x00010700ff067b82 */ /* 0x000ea20000000800 */
[----:B------:R-:W-:Y:S01]  /*ee40*/  IMAD R7, R5, UR46, RZ ;  /* 0x0000002e05077c24 */ /* 0x000fe2000f8e02ff */
[----:B------:R-:W-:Y:S01]  /*ee50*/  ULDC.64 UR4, c[0x0][0x208] ;  /* 0x0000820000047ab9 */ /* 0x000fe20000000a00 */
[----:B--2---:R-:W-:-:S13]  /*ee60*/  ISETP.NE.AND P0, PT, R6, 0x1, PT ;  /* 0x000000010600780c */ /* 0x004fda0003f05270 */
[----:B------:R-:W2:Y:S02]  /*ee70*/  @P0 LDC.64 R2, c[0x0][0x420] ;  /* 0x00010800ff020b82 */ /* 0x000ea40000000a00 */
[----:B--2---:R-:W-:-:S04]  /*ee80*/  @P0 IMAD.HI.U32 R10, R9, R2, RZ ;  /* 0x00000002090a0227 */ /* 0x004fc800078e00ff */
[----:B------:R-:W-:Y:S01]  /*ee90*/  IMAD.MOV.U32 R2, RZ, RZ, R9 ;  /* 0x000000ffff027224 */ /* 0x000fe200078e0009 */
[----:B------:R-:W-:-:S05]  /*eea0*/  @P0 SHF.R.U32.HI R2, RZ, R3, R10 ;  /* 0x00000003ff020219 */ /* 0x000fca000001160a */
[----:B------:R-:W-:-:S04]  /*eeb0*/  IMAD.MOV R3, RZ, RZ, -R2 ;  /* 0x000000ffff037224 */ /* 0x000fc800078e0a02 */
[----:B------:R-:W-:Y:S01]  /*eec0*/  IMAD R9, R6, R3, R9 ;  /* 0x0000000306097224 */ /* 0x000fe200078e0209 */
[--C-:B------:R-:W-:Y:S01]  /*eed0*/  SHF.R.S32.HI R3, RZ, 0x1f, R2.reuse ;  /* 0x0000001fff037819 */ /* 0x100fe20000011402 */
[C---:B------:R-:W-:Y:S02]  /*eee0*/  IMAD R6, R0.reuse, UR47, R7 ;  /* 0x0000002f00067c24 */ /* 0x040fe4000f8e0207 */
[----:B------:R-:W-:-:S04]  /*eef0*/  IMAD.WIDE.U32 R2, R0, UR46, R2 ;  /* 0x0000002e00027c25 */ /* 0x000fc8000f8e0002 */
[----:B------:R-:W-:Y:S01]  /*ef00*/  IMAD.IADD R3, R6, 0x1, R3 ;  /* 0x0000000106037824 */ /* 0x000fe200078e0203 */
[----:B------:R-:W-:-:S04]  /*ef10*/  LEA R6, P0, R2, UR38, 0x2 ;  /* 0x0000002602067c11 */ /* 0x000fc8000f8010ff */
[----:B------:R-:W-:-:S06]  /*ef20*/  LEA.HI.X R7, R2, UR39, R3, 0x2, P0 ;  /* 0x0000002702077c11 */ /* 0x000fcc00080f1403 */
[----:B------:R2:W5:Y:S03]  /*ef30*/  LDG.E R7, desc[UR4][R6.64] ;  /* 0x0000000406077981 */ /* 0x000566000c1e1900 */
.L_x_862:
[----:B------:R-:W3:Y:S01]  /*ef40*/  S2R R3, SR_CgaCtaId ;  /* 0x0000000000037919 */ /* 0x000ee20000008800 */
[----:B------:R-:W-:-:S04]  /*ef50*/  MOV R2, 0x400 ;  /* 0x0000040000027802 */ /* 0x000fc80000000f00 */
[----:B---3--:R-:W-:Y:S02]  /*ef60*/  LEA R2, R3, R2, 0x18 ;  /* 0x0000000203027211 */ /* 0x008fe400078ec0ff */
[----:B------:R-:W-:-:S03]  /*ef70*/  SHF.L.U32 R3, R11, 0x1f, RZ ;  /* 0x0000001f0b037819 */ /* 0x000fc600000006ff */
[----:B------:R-:W-:-:S04]  /*ef80*/  IMAD R2, R12, 0x8, R2 ;  /* 0x000000080c027824 */ /* 0x000fc800078e0202 */
[----:B------:R-:W3:Y:S02]  /*ef90*/  SYNCS.PHASECHK.TRANS64.TRYWAIT P0, [R2+URZ+0x38840], R3 ;  /* 0x03884003020075a7 */ /* 0x000ee4000800017f */
[----:B---3--:R-:W-:Y:S05]  /*efa0*/  @!P0 BRA `(.L_x_863) ;  /* 0x0000001800d88947 */ /* 0x008fea0003800000 */
.L_x_909:
        /* <DEDUP_REMOVED lines=11> */
.L_x_864:
        /* <DEDUP_REMOVED lines=22> */
.L_x_910:
        /* <DEDUP_REMOVED lines=8> */
.L_x_866:
        /* <DEDUP_REMOVED lines=54> */
.L_x_861:
[----:B------:R-:W-:Y:S05]  /*f5a0*/  BSYNC B1 ;  /* 0x0000000000017941 */ /* 0x000fea0003800000 */
.L_x_860:
[C---:B------:R-:W-:Y:S01]  /*f5b0*/  ISETP.GT.AND P0, PT, R8.reuse, 0x1, PT ;  /* 0x000000010800780c */ /* 0x040fe20003f04270 */
[----:B------:R-:W-:-:S05]  /*f5c0*/  VIADD R2, R8, 0xfffffffe ;  /* 0xfffffffe08027836 */ /* 0x000fca0000000000 */
[----:B------:R-:W-:-:S07]  /*f5d0*/  MOV R8, R2 ;  /* 0x0000000200087202 */ /* 0x000fce0000000f00 */
[----:B------:R-:W-:Y:S05]  /*f5e0*/  @P0 BRA `(.L_x_867) ;  /* 0xffffffec00c80947 */ /* 0x000fea000383ffff */
.L_x_843:
[----:B------:R-:W-:Y:S05]  /*f5f0*/  BSYNC B0 ;  /* 0x0000000000007941 */ /* 0x000fea0003800000 */
.L_x_842:
        /* <DEDUP_REMOVED lines=11> */
[----:B--2---:R-:W2:Y:S01]  /*f6b0*/  LDL R2, [R1+0x30] ;  /* 0x0000300001027983 */ /* 0x004ea20000100800 */
[----:B------:R-:W-:Y:S01]  /*f6c0*/  VOTEU.ANY UR4, UPT, PT ;  /* 0x0000000000047886 */ /* 0x000fe200038e0100 */
[----:B------:R-:W-:Y:S01]  /*f6d0*/  ULDC.64 UR6, c[0x0][0x208] ;  /* 0x0000820000067ab9 */ /* 0x000fe20000000a00 */
[----:B------:R-:W3:Y:S01]  /*f6e0*/  FLO.U32 R4, UR4 ;  /* 0x0000000400047d00 */ /* 0x000ee200080e0000 */
[----:B------:R-:W3:Y:S07]  /*f6f0*/  S2R R7, SR_LANEID ;  /* 0x0000000000077919 */ /* 0x000eee0000000000 */
[----:B------:R-:W4:Y:S01]  /*f700*/  POPC R5, UR4 ;  /* 0x0000000400057d09 */ /* 0x000f220008000000 */
[----:B---3--:R-:W-:-:S02]  /*f710*/  ISETP.EQ.U32.AND P0, PT, R4, R7, PT ;  /* 0x000000070400720c */ /* 0x008fc40003f02070 */
[----:B--2---:R-:W-:Y:S02]  /*f720*/  R2UR UR5, R2 ;  /* 0x00000000020572ca */ /* 0x004fe400000e0000 */
[----:B------:R-:W4:Y:S09]  /*f730*/  LDC.64 R2, c[0x0][0xd38] ;  /* 0x00034e00ff027b82 */ /* 0x000f320000000a00 */
[----:B----4-:R-:W2:Y:S01]  /*f740*/  @P0 ATOMG.E.ADD.STRONG.GPU PT, R3, desc[UR6][R2.64], R5 ;  /* 0x00000005020309a8 */ /* 0x010ea200081ee1c6 */
[----:B------:R-:W3:Y:S02]  /*f750*/  S2R R6, SR_LTMASK ;  /* 0x0000000000067919 */ /* 0x000ee40000003900 */
[----:B---3--:R-:W-:-:S04]  /*f760*/  LOP3.LUT R6, R6, UR4, RZ, 0xc0, !PT ;  /* 0x0000000406067c12 */ /* 0x008fc8000f8ec0ff */
[----:B------:R-:W3:Y:S01]  /*f770*/  POPC R7, R6 ;  /* 0x0000000600077309 */ /* 0x000ee20000000000 */
[----:B--2---:R-:W3:Y:S02]  /*f780*/  SHFL.IDX PT, R4, R3, R4, 0x1f ;  /* 0x00001f0403047589 */ /* 0x004ee400000e0000 */
[----:B---3--:R-:W-:-:S07]  /*f790*/  IADD3 R16, R4, UR5, R7 ;  /* 0x0000000504107c10 */ /* 0x008fce000fffe007 */
.L_x_869:
[----:B------:R-:W-:Y:S05]  /*f7a0*/  BSYNC B0 ;  /* 0x0000000000007941 */ /* 0x000fea0003800000 */
.L_x_868:
[----:B--2---:R-:W2:Y:S02]  /*f7b0*/  LDL.LU R2, [R1+0x4] ;  /* 0x0000040001027983 */ /* 0x004ea40000300800 */
[----:B--2---:R-:W-:-:S05]  /*f7c0*/  LOP3.LUT R2, R2, R0, RZ, 0x3c, !PT ;  /* 0x0000000002027212 */ /* 0x004fca00078e3cff */
[----:B------:R2:W-:Y:S02]  /*f7d0*/  STL [R1+0x4], R2 ;  /* 0x0000040201007387 */ /* 0x0005e40000100800 */
.L_x_824:
[----:B------:R-:W-:Y:S05]  /*f7e0*/  BSYNC B6 ;  /* 0x0000000000067941 */ /* 0x000fea0003800000 */
.L_x_822:
[----:B------:R-:W-:-:S03]  /*f7f0*/  UMOV UR4, 0xffffffff ;  /* 0xffffffff00047882 */ /* 0x000fc60000000000 */
[----:B------:R-:W-:Y:S05]  /*f800*/  BRA.DIV UR4, `(.L_x_870) ;  /* 0x0000001204e87947 */ /* 0x000fea000b800000 */
[----:B------:R3:W4:Y:S04]  /*f810*/  SHFL.IDX PT, R4, R16, RZ, 0x1f ;  /* 0x00001fff10047589 */ /* 0x00072800000e0000 */
[----:B------:R3:W0:Y:S02]  /*f820*/  SHFL.IDX PT, R5, R16, 0x1, 0x1f ;  /* 0x00201f0010057f89 */ /* 0x00062400000e0000 */
.L_x_914:
        /* <DEDUP_REMOVED lines=10> */
[----:B--2---:R-:W0:Y:S01]  /*f8d0*/  LDC.64 R2, c[0x0][0xd58] ;  /* 0x00035600ff027b82 */ /* 0x004e220000000a00 */
[----:B------:R-:W-:Y:S01]  /*f8e0*/  ULDC.64 UR4, c[0x0][0x208] ;  /* 0x0000820000047ab9 */ /* 0x000fe20000000a00 */
[----:B0-----:R-:W-:-:S05]  /*f8f0*/  IMAD.WIDE R2, R7, 0x4, R2 ;  /* 0x0000000407027825 */ /* 0x001fca00078e0202 */
[----:B------:R0:W5:Y:S02]  /*f900*/  LDG.E R17, desc[UR4][R2.64] ;  /* 0x0000000402117981 */ /* 0x000164000c1e1900 */
.L_x_872:
[----:B------:R-:W-:Y:S05]  /*f910*/  BSYNC B0 ;  /* 0x0000000000007941 */ /* 0x000fea0003800000 */
.L_x_871:
        /* <DEDUP_REMOVED lines=23> */
.L_x_922:
[----:B------:R-:W-:Y:S02]  /*fa90*/  ULDC UR4, c[0x0][0xd10] ;  /* 0x0003440000047ab9 */ /* 0x000fe40000000800 */
[----:B---3--:R-:W-:-:S04]  /*faa0*/  IMAD.U32 R16, RZ, RZ, UR4 ;  /* 0x00000004ff107e24 */ /* 0x008fc8000f8e00ff */
[----:B--2---:R-:W-:-:S04]  /*fab0*/  IMAD R2, R14, R16, RZ ;  /* 0x000000100e027224 */ /* 0x004fc800078e02ff */
[----:B------:R-:W-:-:S05]  /*fac0*/  IMAD.IADD R5, R5, 0x1, R2 ;  /* 0x0000000105057824 */ /* 0x000fca00078e0202 */
[----:B----4-:R-:W-:-:S13]  /*fad0*/  ISETP.GT.AND P0, PT, R5, R4, PT ;  /* 0x000000040500720c */ /* 0x010fda0003f04270 */
[----:B------:R-:W-:Y:S05]  /*fae0*/  @P0 BRA `(.L_x_874) ;  /* 0x0000000000b80947 */ /* 0x000fea0003800000 */
[----:B------:R-:W2:Y:S02]  /*faf0*/  LDC R0, c[0x0][0xd14] ;  /* 0x00034500ff007b82 */ /* 0x000ea40000000800 */
.L_x_879:
[----:B------:R-:W-:-:S04]  /*fb00*/  IADD3 R19, R19, 0x1f, RZ ;  /* 0x0000001f13137810 */ /* 0x000fc80007ffe0ff */
[----:B--2---:R-:W-:-:S13]  /*fb10*/  ISETP.GE.AND P0, PT, R19, R0, PT ;  /* 0x000000001300720c */ /* 0x004fda0003f06270 */
[----:B------:R-:W-:Y:S05]  /*fb20*/  @P0 BRA `(.L_x_875) ;  /* 0x0000000400600947 */ /* 0x000fea0003800000 */
[----:B------:R-:W2:Y:S01]  /*fb30*/  S2R R2, SR_TID.X ;  /* 0x0000000000027919 */ /* 0x000ea20000002100 */
[----:B------:R-:W-:Y:S01]  /*fb40*/  BSSY B0, `(.L_x_876) ;  /* 0x000000b000007945 */ /* 0x000fe20003800000 */
[----:B------:R-:W-:Y:S01]  /*fb50*/  IMAD.MOV.U32 R17, RZ, RZ, RZ ;  /* 0x000000ffff117224 */ /* 0x000fe200078e00ff */
[----:B--2---:R-:W-:-:S04]  /*fb60*/  LOP3.LUT R8, R2, 0x1f, RZ, 0xc0, !PT ;  /* 0x0000001f02087812 */ /* 0x004fc800078ec0ff */
[C---:B------:R-:W-:Y:S01]  /*fb70*/  ISETP.NE.AND P1, PT, R8.reuse, 0x1f, PT ;  /* 0x0000001f0800780c */ /* 0x040fe20003f25270 */
[----:B------:R-:W-:-:S05]  /*fb80*/  IMAD.IADD R7, R8, 0x1, R19 ;  /* 0x0000000108077824 */ /* 0x000fca00078e0213 */
[----:B------:R-:W-:-:S13]  /*fb90*/  ISETP.GE.OR P0, PT, R7, R0, !P1 ;  /* 0x000000000700720c */ /* 0x000fda0004f06670 */
[----:B------:R-:W-:Y:S05]  /*fba0*/  @P0 BRA `(.L_x_877) ;  /* 0x0000000000100947 */ /* 0x000fea0003800000 */
[----:B0-----:R-:W0:Y:S01]  /*fbb0*/  LDC.64 R2, c[0x0][0xd58] ;  /* 0x00035600ff027b82 */ /* 0x001e220000000a00 */
[----:B------:R-:W-:Y:S01]  /*fbc0*/  ULDC.64 UR4, c[0x0][0x208] ;  /* 0x0000820000047ab9 */ /* 0x000fe20000000a00 */
[----:B0-----:R-:W-:-:S05]  /*fbd0*/  IMAD.WIDE R2, R7, 0x4, R2 ;  /* 0x0000000407027825 */ /* 0x001fca00078e0202 */
[----:B------:R2:W5:Y:S02]  /*fbe0*/  LDG.E R17, desc[UR4][R2.64] ;  /* 0x0000000402117981 */ /* 0x000564000c1e1900 */
.L_x_877:
[----:B------:R-:W-:Y:S05]  /*fbf0*/  BSYNC B0 ;  /* 0x0000000000007941 */ /* 0x000fea0003800000 */
.L_x_876:
[----:B------:R-:W-:-:S03]  /*fc00*/  UMOV UR4, 0xffffffff ;  /* 0xffffffff00047882 */ /* 0x000fc60000000000 */
[----:B------:R-:W-:Y:S05]  /*fc10*/  BRA.DIV UR4, `(.L_x_878) ;  /* 0x0000001604007947 */ /* 0x000fea000b800000 */
[----:B-----5:R-:W3:Y:S01]  /*fc20*/  SHFL.UP PT, R14, R17, 0x1, RZ ;  /* 0x04200000110e7989 */ /* 0x020ee200000e00ff */
[C---:B------:R-:W-:Y:S02]  /*fc30*/  ISETP.NE.AND P0, PT, R8.reuse, RZ, PT ;  /* 0x000000ff0800720c */ /* 0x040fe40003f05270 */
[----:B------:R-:W-:Y:S02]  /*fc40*/  ISETP.GE.U32.AND P1, PT, R8, 0x2, PT ;  /* 0x000000020800780c */ /* 0x000fe40003f26070 */
[----:B---3--:R-:W-:Y:S02]  /*fc50*/  SEL R14, R14, RZ, P0 ;  /* 0x000000ff0e0e7207 */ /* 0x008fe40000000000 */
[----:B------:R-:W-:-:S03]  /*fc60*/  ISETP.GE.U32.AND P0, PT, R8, 0x4, PT ;  /* 0x000000040800780c */ /* 0x000fc60003f06070 */
[----:B------:R-:W-:-:S05]  /*fc70*/  IMAD.IADD R13, R17, 0x1, R14 ;  /* 0x00000001110d7824 */ /* 0x000fca00078e020e */
[----:B------:R-:W2:Y:S02]  /*fc80*/  SHFL.UP PT, R14, R13, 0x2, RZ ;  /* 0x044000000d0e7989 */ /* 0x000ea400000e00ff */
        /* <DEDUP_REMOVED lines=14> */
.L_x_930:
[----:B------:R-:W-:Y:S02]  /*fd70*/  ULDC UR4, c[0x0][0xd10] ;  /* 0x0003440000047ab9 */ /* 0x000fe40000000800 */
[----:B------:R-:W-:-:S04]  /*fd80*/  IMAD.U32 R16, RZ, RZ, UR4 ;  /* 0x00000004ff107e24 */ /* 0x000fc8000f8e00ff */
[----:B--2---:R-:W-:-:S04]  /*fd90*/  IMAD R2, R14, R16, RZ ;  /* 0x000000100e027224 */ /* 0x004fc800078e02ff */
[----:B------:R-:W-:-:S05]  /*fda0*/  IMAD.IADD R5, R2, 0x1, R5 ;  /* 0x0000000102057824 */ /* 0x000fca00078e0205 */
[----:B------:R-:W-:-:S13]  /*fdb0*/  ISETP.GT.AND P0, PT, R5, R4, PT ;  /* 0x000000040500720c */ /* 0x000fda0003f04270 */
[----:B------:R-:W-:Y:S05]  /*fdc0*/  @!P0 BRA `(.L_x_879) ;  /* 0xfffffffc004c8947 */ /* 0x000fea000383ffff */
.L_x_874:
        /* <DEDUP_REMOVED lines=8> */
.L_x_934:
[----:B------:R-:W-:Y:S01]  /*fe50*/  ISETP.NE.AND P0, PT, R6, RZ, PT ;  /* 0x000000ff0600720c */ /* 0x000fe20003f05270 */
[----:B------:R-:W-:-:S12]  /*fe60*/  IMAD.MOV.U32 R14, RZ, RZ, RZ ;  /* 0x000000ffff0e7224 */ /* 0x000fd800078e00ff */
[----:B------:R-:W-:Y:S05]  /*fe70*/  @!P0 BRA `(.L_x_881) ;  /* 0x0000000000108947 */ /* 0x000fea0003800000 */
[----:B------:R-:W-:Y:S01]  /*fe80*/  UMOV UR4, 0xffffffff ;  /* 0xffffffff00047882 */ /* 0x000fe20000000000 */
[----:B-1----:R-:W-:Y:S02]  /*fe90*/  IADD3 R12, R5, -0x1, RZ ;  /* 0xffffffff050c7810 */ /* 0x002fe40007ffe0ff */
[----:B------:R-:W-:Y:S05]  /*fea0*/  BRA.DIV UR4, `(.L_x_882) ;  /* 0x0000001604747947 */ /* 0x000fea000b800000 */
[----:B------:R4:W1:Y:S02]  /*feb0*/  SHFL.IDX PT, R14, R3, R12, 0x1f ;  /* 0x00001f0c030e7589 */ /* 0x00086400000e0000 */
.L_x_881:
[----:B---3--:R-:W-:Y:S01]  /*fec0*/  IABS R6, R17 ;  /* 0x0000001100067213 */ /* 0x008fe20000000000 */
[----:B-1----:R-:W-:Y:S02]  /*fed0*/  IMAD R16, R14, R16, R2 ;  /* 0x000000100e107224 */ /* 0x002fe400078e0202 */
[----:B------:R-:W-:Y:S01]  /*fee0*/  IMAD.MOV.U32 R2, RZ, RZ, RZ ;  /* 0x000000ffff027224 */ /* 0x000fe200078e00ff */
[----:B------:R-:W1:Y:S01]  /*fef0*/  I2F.RP R7, R6 ;  /* 0x0000000600077306 */ /* 0x000e620000209400 */
[----:B------:R-:W-:-:S07]  /*ff00*/  IMAD.IADD R19, R5, 0x1, R19 ;  /* 0x0000000105137824 */ /* 0x000fce00078e0213 */
[----:B-1----:R-:W1:Y:S02]  /*ff10*/  MUFU.RCP R7, R7 ;  /* 0x0000000700077308 */ /* 0x002e640000001000 */
[----:B-1----:R-:W-:-:S06]  /*ff20*/  VIADD R8, R7, 0xffffffe ;  /* 0x0ffffffe07087836 */ /* 0x002fcc0000000000 */
[----:B0---4-:R-:W0:Y:S02]  /*ff30*/  F2I.FTZ.U32.TRUNC.NTZ R3, R8 ;  /* 0x0000000800037305 */ /* 0x011e24000021f000 */
        /* <DEDUP_REMOVED lines=11> */
[----:B------:R-:W-:Y:S01]  /*fff0*/  @!P0 IADD3 R7, R7, -R6, RZ ;  /* 0x8000000607078210 */ /* 0x000fe20007ffe0ff */
[----:B------:R-:W-:-:S03]  /*10000*/  @!P0 VIADD R3, R3, 0x1 ;  /* 0x0000000103038836 */ /* 0x000fc60000000000 */
[----:B------:R-:W-:-:S13]  /*10010*/  ISETP.GE.U32.AND P0, PT, R7, R6, PT ;  /* 0x000000060700720c */ /* 0x000fda0003f06070 */
[----:B------:R-:W-:Y:S01]  /*10020*/  @P0 VIADD R3, R3, 0x1 ;  /* 0x0000000103030836 */ /* 0x000fe20000000000 */
[----:B------:R-:W-:-:S13]  /*10030*/  ISETP.GE.AND P0, PT, R4, RZ, PT ;  /* 0x000000ff0400720c */ /* 0x000fda0003f06270 */
[----:B------:R-:W-:Y:S01]  /*10040*/  @!P0 IMAD.MOV R3, RZ, RZ, -R3 ;  /* 0x000000ffff038224 */ /* 0x000fe200078e0a03 */
[----:B------:R-:W-:-:S13]  /*10050*/  ISETP.NE.AND P0, PT, R17, RZ, PT ;  /* 0x000000ff1100720c */ /* 0x000fda0003f05270 */
[----:B------:R-:W-:-:S04]  /*10060*/  @!P0 LOP3.LUT R3, RZ, R17, RZ, 0x33, !PT ;  /* 0x00000011ff038212 */ /* 0x000fc800078e33ff */
[----:B------:R-:W-:Y:S01]  /*10070*/  MOV R18, R3 ;  /* 0x0000000300127202 */ /* 0x000fe20000000f00 */
[----:B------:R-:W-:-:S04]  /*10080*/  IMAD.MOV R4, RZ, RZ, -R3 ;  /* 0x000000ffff047224 */ /* 0x000fc800078e0a03 */
[----:B------:R-:W-:Y:S01]  /*10090*/  IMAD R17, R17, R4, R2 ;  /* 0x0000000411117224 */ /* 0x000fe200078e0202 */
[----:B------:R-:W-:Y:S06]  /*100a0*/  BRA `(.L_x_883) ;  /* 0x00000000001c7947 */ /* 0x000fec0003800000 */
.L_x_875:
[----:B------:R-:W-:Y:S01]  /*100b0*/  UMOV UR4, URZ ;  /* 0x0000003f00047c82 */ /* 0x000fe20008000000 */
[----:B------:R-:W-:Y:S01]  /*100c0*/  UMOV UR5, URZ ;  /* 0x0000003f00057c82 */ /* 0x000fe20008000000 */
[----:B------:R-:W-:Y:S01]  /*100d0*/  ULDC UR6, c[0x0][0xd14] ;  /* 0x0003450000067ab9 */ /* 0x000fe20000000800 */
[----:B------:R-:W-:Y:S02]  /*100e0*/  IMAD.MOV.U32 R16, RZ, RZ, R4 ;  /* 0x000000ffff107224 */ /* 0x000fe400078e0004 */
[----:B------:R-:W-:Y:S02]  /*100f0*/  IMAD.U32 R17, RZ, RZ, UR4 ;  /* 0x00000004ff117e24 */ /* 0x000fe4000f8e00ff */
[----:B------:R-:W-:Y:S02]  /*10100*/  IMAD.U32 R18, RZ, RZ, UR5 ;  /* 0x00000005ff127e24 */ /* 0x000fe4000f8e00ff */
[----:B------:R-:W-:-:S07]  /*10110*/  IMAD.U32 R19, RZ, RZ, UR6 ;  /* 0x00000006ff137e24 */ /* 0x000fce000f8e00ff */
.L_x_883:
[----:B------:R-:W3:Y:S01]  /*10120*/  S2R R2, SR_TID.X ;  /* 0x0000000000027919 */ /* 0x000ee20000002100 */
[----:B------:R-:W-:Y:S05]  /*10130*/  WARPSYNC.ALL ;  /* 0x0000000000007948 */ /* 0x000fea0003800000 */
[----:B------:R-:W-:Y:S01]  /*10140*/  BAR.SYNC.DEFER_BLOCKING 0x4, 0x120 ;  /* 0x0104800000007b1d */ /* 0x000fe20000010000 */
[----:B---3--:R-:W-:-:S04]  /*10150*/  LOP3.LUT R2, R2, 0x1f, RZ, 0xc0, !PT ;  /* 0x0000001f02027812 */ /* 0x008fc800078ec0ff */
[----:B------:R-:W-:-:S13]  /*10160*/  ISETP.NE.AND P0, PT, R2, RZ, PT ;  /* 0x000000ff0200720c */ /* 0x000fda0003f05270 */
[----:B0-----:R-:W0:Y:S01]  /*10170*/  @!P0 S2R R3, SR_CgaCtaId ;  /* 0x0000000000038919 */ /* 0x001e220000008800 */
[----:B------:R-:W-:-:S04]  /*10180*/  @!P0 MOV R2, 0x400 ;  /* 0x0000040000028802 */ /* 0x000fc80000000f00 */
[----:B0-----:R-:W-:-:S05]  /*10190*/  @!P0 LEA R2, R3, R2, 0x18 ;  /* 0x0000000203028211 */ /* 0x001fca00078ec0ff */
[----:B------:R3:W-:Y:S01]  /*101a0*/  @!P0 STS.128 [R2+0x388d0], R16 ;  /* 0x0388d01002008388 */ /* 0x0007e20000000c00 */
[----:B------:R-:W-:Y:S06]  /*101b0*/  BAR.ARV 0x5, 0x120 ;  /* 0x0144800000007b1d */ /* 0x000fec0000002000 */
[----:B------:R-:W-:-:S13]  /*101c0*/  ISETP.GE.AND P0, PT, R19, R0, PT ;  /* 0x000000001300720c */ /* 0x000fda0003f06270 */
[----:B------:R-:W-:Y:S05]  /*101d0*/  @!P0 BRA `(.L_x_884) ;  /* 0xffffffbc00688947 */ /* 0x000fea000383ffff */
.L_x_820:
[----:B0-----:R-:W4:Y:S01]  /*101e0*/  LDL R0, [R1+0x2c] ;  /* 0x00002c0001007983 */ /* 0x001f220000100800 */
[----:B------:R-:W0:Y:S01]  /*101f0*/  S2R R3, SR_CgaCtaId ;  /* 0x0000000000037919 */ /* 0x000e220000008800 */
[----:B----4-:R-:W-:Y:S02]  /*10200*/  R2UR UR4, R0 ;  /* 0x00000000000472ca */ /* 0x010fe400000e0000 */
[----:B------:R-:W-:-:S04]  /*10210*/  MOV R0, 0x400 ;  /* 0x0000040000007802 */ /* 0x000fc80000000f00 */
[----:B0-----:R-:W-:-:S07]  /*10220*/  LEA R0, R3, R0, 0x18 ;  /* 0x0000000003007211 */ /* 0x001fce00078ec0ff */
[----:B------:R-:W-:-:S04]  /*10230*/  UIADD3 UR4, UR4, 0x1, URZ ;  /* 0x0000000104047890 */ /* 0x000fc8000fffe03f */
[----:B------:R-:W-:-:S04]  /*10240*/  ULEA.HI UR5, UR4, UR4, URZ, 0x1 ;  /* 0x0000000404057291 */ /* 0x000fc8000f8f083f */
[----:B------:R-:W-:-:S04]  /*10250*/  ULOP3.LUT UR5, UR5, 0xfffffffe, URZ, 0xc0, !UPT ;  /* 0xfffffffe05057892 */ /* 0x000fc8000f8ec03f */
[----:B------:R-:W-:-:S06]  /*10260*/  UIADD3 UR5, UR4, -UR5, URZ ;  /* 0x8000000504057290 */ /* 0x000fcc000fffe03f */
[----:B------:R-:W-:-:S05]  /*10270*/  IMAD.U32 R3, RZ, RZ, UR5 ;  /* 0x00000005ff037e24 */ /* 0x000fca000f8e00ff */
[----:B------:R-:W-:-:S04]  /*10280*/  SHF.L.U32 R3, R3, 0x1f, RZ ;  /* 0x0000001f03037819 */ /* 0x000fc800000006ff */
[----:B------:R-:W0:Y:S02]  /*10290*/  SYNCS.PHASECHK.TRANS64.TRYWAIT P0, [R0+URZ+0x38820], R3 ;  /* 0x03882003000075a7 */ /* 0x000e24000800017f */
[----:B0-----:R-:W-:Y:S05]  /*102a0*/  @!P0 BRA `(.L_x_885) ;  /* 0x0000001000988947 */ /* 0x001fea0003800000 */
.L_x_937:
[----:B------:R-:W-:-:S03]  /*102b0*/  UMOV UR4, 0xffffffff ;  /* 0xffffffff00047882 */ /* 0x000fc60000000000 */
[----:B------:R-:W-:Y:S05]  /*102c0*/  BRA.DIV UR4, `(.L_x_886) ;  /* 0x0000001204a47947 */ /* 0x000fea000b800000 */
[----:B---3--:R-:W3:Y:S02]  /*102d0*/  S2R R2, SR_TID.X ;  /* 0x0000000000027919 */ /* 0x008ee40000002100 */
[----:B---3--:R-:W-:-:S04]  /*102e0*/  SHF.R.U32.HI R2, RZ, 0x5, R2 ;  /* 0x00000005ff027819 */ /* 0x008fc80000011602 */
[----:B------:R-:W-:-:S05]  /*102f0*/  LOP3.LUT R2, R2, 0x3, RZ, 0xc0, !PT ;  /* 0x0000000302027812 */ /* 0x000fca00078ec0ff */
[----:B------:R3:W4:Y:S02]  /*10300*/  SHFL.IDX PT, R14, R2, RZ, 0x1f ;  /* 0x00001fff020e7589 */ /* 0x00072400000e0000 */
.L_x_940:
[----:B----4-:R-:W-:Y:S01]  /*10310*/  ISETP.NE.AND P0, PT, R14, RZ, PT ;  /* 0x000000ff0e00720c */ /* 0x010fe20003f05270 */
[----:B------:R-:W-:-:S12]  /*10320*/  BSSY B0, `(.L_x_887) ;  /* 0x0000020000007945 */ /* 0x000fd80003800000 */
[----:B------:R-:W-:Y:S05]  /*10330*/  @P0 BRA `(.L_x_888) ;  /* 0x0000000000780947 */ /* 0x000fea0003800000 */
[----:B------:R-:W-:-:S03]  /*10340*/  UMOV UR4, 0xffffffff ;  /* 0xffffffff00047882 */ /* 0x000fc60000000000 */
[----:B------:R-:W-:Y:S05]  /*10350*/  BRA.DIV UR4, `(.L_x_889) ;  /* 0x0000001204b47947 */ /* 0x000fea000b800000 */
[----:B------:R-:W-:-:S13]  /*10360*/  ELECT P6, URZ, PT ;  /* 0x00000000003f782f */ /* 0x000fda00038c0000 */
.L_x_943:
[----:B------:R-:W-:Y:S05]  /*10370*/  @!P6 BRA `(.L_x_888) ;  /* 0x000000000068e947 */ /* 0x000fea0003800000 */
[----:B0-----:R-:W4:Y:S04]  /*10380*/  LDL R3, [R1] ;  /* 0x0000000001037983 */ /* 0x001f280000100800 */
[----:B------:R-:W2:Y:S01]  /*10390*/  LDL.LU R7, [R1+0x4] ;  /* 0x0000040001077983 */ /* 0x000ea20000300800 */
[----:B---3--:R-:W-:-:S05]  /*103a0*/  IADD3 R2, R0, 0x38840, RZ ;  /* 0x0003884000027810 */ /* 0x008fca0007ffe0ff */
[C---:B----4-:R-:W-:Y:S02]  /*103b0*/  IMAD R6, R3.reuse, 0x8, R2 ;  /* 0x0000000803067824 */ /* 0x050fe400078e0202 */
[----:B------:R-:W-:Y:S01]  /*103c0*/  VIADD R3, R3, 0x1 ;  /* 0x0000000103037836 */ /* 0x000fe20000000000 */
[----:B--2---:R-:W-:-:S04]  /*103d0*/  SHF.L.U32 R5, R7, 0x1f, RZ ;  /* 0x0000001f07057819 */ /* 0x004fc800000006ff */
        /* <DEDUP_REMOVED lines=8> */
.L_x_944:
[----:B------:R-:W2:Y:S01]  /*10460*/  LDL.LU R4, [R1] ;  /* 0x0000000001047983 */ /* 0x000ea20000300800 */
[----:B------:R-:W3:Y:S01]  /*10470*/  SYNCS.PHASECHK.TRANS64.TRYWAIT P0, [R7+URZ], R2 ;  /* 0x00000002070075a7 */ /* 0x000ee2000800017f */
[----:B------:R-:W-:-:S04]  /*10480*/  VIADD R0, R0, 0x38860 ;  /* 0x0003886000007836 */ /* 0x000fc80000000000 */
[----:B--2---:R-:W-:Y:S01]  /*10490*/  IMAD R4, R4, 0x8, R0 ;  /* 0x0000000804047824 */ /* 0x004fe200078e0200 */
[----:B---3--:R-:W-:Y:S06]  /*104a0*/  @!P0 BRA `(.L_x_891) ;  /* 0x0000001000948947 */ /* 0x008fec0003800000 */
.L_x_945:
[----:B------:R-:W3:Y:S02]  /*104b0*/  SYNCS.PHASECHK.TRANS64.TRYWAIT P0, [R4+URZ], R5 ;  /* 0x00000005040075a7 */ /* 0x000ee4000800017f */
[----:B---3--:R-:W-:Y:S05]  /*104c0*/  @!P0 BRA `(.L_x_892) ;  /* 0x0000001000a08947 */ /* 0x008fea0003800000 */
.L_x_946:
[----:B------:R-:W-:-:S07]  /*104d0*/  LEA R3, R3, R0, 0x3 ;  /* 0x0000000003037211 */ /* 0x000fce00078e18ff */
.L_x_893:
[----:B----4-:R4:W0:Y:S02]  /*104e0*/  SYNCS.PHASECHK.TRANS64.TRYWAIT P0, [R3+URZ], R2 ;  /* 0x00000002030075a7 */ /* 0x010824000800017f */
[----:B0-----:R-:W-:Y:S05]  /*104f0*/  @!P0 NANOSLEEP.SYNCS 0x989680 ;  /* 0x009896800000895d */ /* 0x001fea0003900000 */
[----:B------:R-:W0:Y:S02]  /*10500*/  @!P0 SYNCS.PHASECHK.TRANS64 P0, [R3+URZ], R2 ;  /* 0x00000002030085a7 */ /* 0x000e24000800007f */
[----:B0-----:R-:W-:Y:S05]  /*10510*/  @!P0 BRA `(.L_x_893) ;  /* 0xfffffffc00f08947 */ /* 0x001fea000383ffff */
.L_x_888:
[----:B------:R-:W-:Y:S05]  /*10520*/  BSYNC B0 ;  /* 0x0000000000007941 */ /* 0x000fea0003800000 */
.L_x_887:
[----:B------:R-:W-:Y:S05]  /*10530*/  EXIT ;  /* 0x000000000000794d */ /* 0x000fea0003800000 */
.L_x_780:
[----:B0-----:R-:W-:-:S04]  /*10540*/  IMAD.U32 R3, RZ, RZ, UR37 ;  /* 0x00000025ff037e24 */ /* 0x001fc8000f8e00ff */
[----:B------:R0:W1:Y:S03]  /*10550*/  SYNCS.PHASECHK.TRANS64.TRYWAIT P1, [R3+URZ+0x38800], R4 ;  /* 0x03880004030075a7 */ /* 0x000066000802017f */
[----:B-1----:R-:W-:Y:S05]  /*10560*/  @!P1 NANOSLEEP.SYNCS 0x989680 ;  /* 0x009896800000995d */ /* 0x002fea0003900000 */
[----:B------:R-:W1:Y:S02]  /*10570*/  @!P1 SYNCS.PHASECHK.TRANS64 P1, [R3+URZ+0x38800], R4 ;  /* 0x03880004030095a7 */ /* 0x000e64000802007f */
[----:B-1----:R-:W-:Y:S05]  /*10580*/  @!P1 BRA `(.L_x_780) ;  /* 0xfffffffc00ec9947 */ /* 0x002fea000383ffff */
[----:B------:R-:W-:Y:S05]  /*10590*/  BRA `(.L_x_894) ;  /* 0xffffff2800cc7947 */ /* 0x000fea000383ffff */
.L_x_784:
[----:B-1----:R1:W2:Y:S02]  /*105a0*/  SYNCS.PHASECHK.TRANS64.TRYWAIT P1, [R3+URZ+0x38830], R6 ;  /* 0x03883006030075a7 */ /* 0x0022a4000802017f */
[----:B--2---:R-:W-:Y:S05]  /*105b0*/  @!P1 NANOSLEEP.SYNCS 0x989680 ;  /* 0x009896800000995d */ /* 0x004fea0003900000 */
[----:B------:R-:W2:Y:S02]  /*105c0*/  @!P1 SYNCS.PHASECHK.TRANS64 P1, [R3+URZ+0x38830], R6 ;  /* 0x03883006030095a7 */ /* 0x000ea4000802007f */
[----:B--2---:R-:W-:Y:S05]  /*105d0*/  @!P1 BRA `(.L_x_784) ;  /* 0xfffffffc00f09947 */ /* 0x004fea000383ffff */
[----:B------:R-:W-:Y:S05]  /*105e0*/  BRA `(.L_x_783) ;  /* 0xffffff2800e47947 */ /* 0x000fea000383ffff */
.L_x_785:
[----:B--2---:R-:W-:-:S04]  /*105f0*/  IMAD.U32 R5, RZ, RZ, UR37 ;  /* 0x00000025ff057e24 */ /* 0x004fc8000f8e00ff */
[----:B------:R2:W3:Y:S03]  /*10600*/  SYNCS.PHASECHK.TRANS64.TRYWAIT P1, [R5+URZ+0x38810], R4 ;  /* 0x03881004050075a7 */ /* 0x0004e6000802017f */
[----:B---3--:R-:W-:Y:S05]  /*10610*/  @!P1 NANOSLEEP.SYNCS 0x989680 ;  /* 0x009896800000995d */ /* 0x008fea0003900000 */
[----:B------:R-:W3:Y:S02]  /*10620*/  @!P1 SYNCS.PHASECHK.TRANS64 P1, [R5+URZ+0x38810], R4 ;  /* 0x03881004050095a7 */ /* 0x000ee4000802007f */
[----:B---3--:R-:W-:Y:S05]  /*10630*/  @!P1 BRA `(.L_x_785) ;  /* 0xfffffffc00ec9947 */ /* 0x008fea000383ffff */
[----:B------:R-:W-:Y:S05]  /*10640*/  BRA `(.L_x_895) ;  /* 0xffffff2c006c7947 */ /* 0x000fea000383ffff */
.L_x_789:
[----:B----4-:R4:W0:Y:S02]  /*10650*/  SYNCS.PHASECHK.TRANS64.TRYWAIT P1, [R3+URZ+0x38850], R6 ;  /* 0x03885006030075a7 */ /* 0x010824000802017f */
[----:B0-----:R-:W-:Y:S05]  /*10660*/  @!P1 NANOSLEEP.SYNCS 0x989680 ;  /* 0x009896800000995d */ /* 0x001fea0003900000 */
[----:B------:R-:W0:Y:S02]  /*10670*/  @!P1 SYNCS.PHASECHK.TRANS64 P1, [R3+URZ+0x38850], R6 ;  /* 0x03885006030095a7 */ /* 0x000e24000802007f */
[----:B0-----:R-:W-:Y:S05]  /*10680*/  @!P1 BRA `(.L_x_789) ;  /* 0xfffffffc00f09947 */ /* 0x001fea000383ffff */
[----:B------:R-:W-:Y:S05]  /*10690*/  BRA `(.L_x_788) ;  /* 0xffffff2c00787947 */ /* 0x000fea000383ffff */
.L_x_794:
[----:B-1----:R-:W-:-:S04]  /*106a0*/  IMAD.U32 R5, RZ, RZ, UR6 ;  /* 0x00000006ff057e24 */ /* 0x002fc8000f8e00ff */
[----:B------:R1:W2:Y:S03]  /*106b0*/  SYNCS.PHASECHK.TRANS64.TRYWAIT P3, [R5+URZ+0x38830], R4 ;  /* 0x03883004050075a7 */ /* 0x0002a6000806017f */
[----:B--2---:R-:W-:Y:S05]  /*106c0*/  @!P3 NANOSLEEP.SYNCS 0x989680 ;  /* 0x009896800000b95d */ /* 0x004fea0003900000 */
[----:B------:R-:W2:Y:S02]  /*106d0*/  @!P3 SYNCS.PHASECHK.TRANS64 P3, [R5+URZ+0x38830], R4 ;  /* 0x038830040500b5a7 */ /* 0x000ea4000806007f */
[----:B--2---:R-:W-:Y:S05]  /*106e0*/  @!P3 BRA `(.L_x_794) ;  /* 0xfffffffc00ecb947 */ /* 0x004fea000383ffff */
[----:B------:R-:W-:Y:S05]  /*106f0*/  BRA `(.L_x_793) ;  /* 0xffffff5000047947 */ /* 0x000fea000383ffff */
.L_x_798:
[----:B-1----:R-:W-:-:S04]  /*10700*/  IMAD.U32 R5, RZ, RZ, UR6 ;  /* 0x00000006ff057e24 */ /* 0x002fc8000f8e00ff */
[----:B------:R1:W3:Y:S03]  /*10710*/  SYNCS.PHASECHK.TRANS64.TRYWAIT P3, [R5+URZ+0x38850], R4 ;  /* 0x03885004050075a7 */ /* 0x0002e6000806017f */
[----:B---3--:R-:W-:Y:S05]  /*10720*/  @!P3 NANOSLEEP.SYNCS 0x989680 ;  /* 0x009896800000b95d */ /* 0x008fea0003900000 */
[----:B------:R-:W3:Y:S02]  /*10730*/  @!P3 SYNCS.PHASECHK.TRANS64 P3, [R5+URZ+0x38850], R4 ;  /* 0x038850040500b5a7 */ /* 0x000ee4000806007f */
[----:B---3--:R-:W-:Y:S05]  /*10740*/  @!P3 BRA `(.L_x_798) ;  /* 0xfffffffc00ecb947 */ /* 0x008fea000383ffff */
[----:B------:R-:W-:Y:S05]  /*10750*/  BRA `(.L_x_797) ;  /* 0xffffff5000907947 */ /* 0x000fea000383ffff */
.L_x_829:
        /* <DEDUP_REMOVED lines=8> */
[----:B------:R-:W-:Y:S05]  /*107e0*/  WARPSYNC.COLLECTIVE R15, `(.L_x_897) ;  /* 0x000000000f087348 */ /* 0x000fea0003c00000 */
[----:B------:R0:W1:Y:S02]  /*107f0*/  SHFL.IDX P6, R14, R13, R12, R11 ;  /* 0x0000000c0d0e7389 */ /* 0x00006400000c000b */
[----:B01----:R-:W-:Y:S01]  /*10800*/  ENDCOLLECTIVE ;  /* 0x000000000000791b */ /* 0x003fe20003800000 */
.L_x_897:
[----:B------:R-:W-:Y:S05]  /*10810*/  BSYNC B0 ;  /* 0x0000000000007941 */ /* 0x000fea0003800000 */
.L_x_896:
[----:B------:R-:W-:Y:S05]  /*10820*/  BRA `(.L_x_898) ;  /* 0xffffffc000dc7947 */ /* 0x000fea000383ffff */
.L_x_830:
[----:B------:R-:W-:Y:S01]  /*10830*/  BSSY B0, `(.L_x_899) ;  /* 0x0000006000007945 */ /* 0x000fe20003800000 */
[----:B------:R-:W-:-:S07]  /*10840*/  IMAD.MOV.U32 R15, RZ, RZ, -0x1 ;  /* 0xffffffffff0f7424 */ /* 0x000fce00078e00ff */
[----:B------:R-:W-:Y:S05]  /*10850*/  WARPSYNC.COLLECTIVE R15, `(.L_x_900) ;  /* 0x000000000f0c7348 */ /* 0x000fea0003c00000 */
[----:B------:R-:W-:Y:S02]  /*10860*/  ELECT P6, UR62, PT ;  /* 0x00000000003e782f */ /* 0x000fe400038c0000 */
[----:B------:R-:W-:Y:S01]  /*10870*/  MOV R14, UR62 ;  /* 0x0000003e000e7c02 */ /* 0x000fe20008000f00 */
[----:B------:R-:W-:Y:S10]  /*10880*/  ENDCOLLECTIVE ;  /* 0x000000000000791b */ /* 0x000ff40003800000 */
.L_x_900:
[----:B------:R-:W-:Y:S05]  /*10890*/  BSYNC B0 ;  /* 0x0000000000007941 */ /* 0x000fea0003800000 */
.L_x_899:
[----:B------:R-:W-:Y:S05]  /*108a0*/  BRA `(.L_x_901) ;  /* 0xffffffc000d47947 */ /* 0x000fea000383ffff */
.L_x_833:
[----:B0-----:R0:W1:Y:S02]  /*108b0*/  SYNCS.PHASECHK.TRANS64.TRYWAIT P0, [R8+URZ+0x38840], R10 ;  /* 0x0388400a080075a7 */ /* 0x001064000800017f */
[----:B-1----:R-:W-:Y:S05]  /*108c0*/  @!P0 NANOSLEEP.SYNCS 0x989680 ;  /* 0x009896800000895d */ /* 0x002fea0003900000 */
[----:B------:R-:W1:Y:S02]  /*108d0*/  @!P0 SYNCS.PHASECHK.TRANS64 P0, [R8+URZ+0x38840], R10 ;  /* 0x0388400a080085a7 */ /* 0x000e64000800007f */
[----:B-1----:R-:W-:Y:S05]  /*108e0*/  @!P0 BRA `(.L_x_833) ;  /* 0xfffffffc00f08947 */ /* 0x002fea000383ffff */
[----:B------:R-:W-:Y:S05]  /*108f0*/  BRA `(.L_x_902) ;  /* 0xffffffc400487947 */ /* 0x000fea000383ffff */
.L_x_837:
        /* <DEDUP_REMOVED lines=8> */
.L_x_840:
[----:B0-----:R0:W1:Y:S02]  /*10980*/  SYNCS.PHASECHK.TRANS64.TRYWAIT P0, [R6+URZ+0x38860], R8 ;  /* 0x03886008060075a7 */ /* 0x001064000800017f */
[----:B-1----:R-:W-:Y:S05]  /*10990*/  @!P0 NANOSLEEP.SYNCS 0x989680 ;  /* 0x009896800000895d */ /* 0x002fea0003900000 */
[----:B------:R-:W1:Y:S02]  /*109a0*/  @!P0 SYNCS.PHASECHK.TRANS64 P0, [R6+URZ+0x38860], R8 ;  /* 0x03886008060085a7 */ /* 0x000e64000800007f */
[----:B-1----:R-:W-:Y:S05]  /*109b0*/  @!P0 BRA `(.L_x_840) ;  /* 0xfffffffc00f08947 */ /* 0x002fea000383ffff */
[----:B------:R-:W-:Y:S05]  /*109c0*/  BRA `(.L_x_904) ;  /* 0xffffffcc00487947 */ /* 0x000fea000383ffff */
.L_x_849:
[----:B-1----:R1:W2:Y:S02]  /*109d0*/  SYNCS.PHASECHK.TRANS64.TRYWAIT P0, [R2+URZ+0x38840], R3 ;  /* 0x03884003020075a7 */ /* 0x0022a4000800017f */
[----:B--2---:R-:W-:Y:S05]  /*109e0*/  @!P0 NANOSLEEP.SYNCS 0x989680 ;  /* 0x009896800000895d */ /* 0x004fea0003900000 */
[----:B------:R-:W2:Y:S02]  /*109f0*/  @!P0 SYNCS.PHASECHK.TRANS64 P0, [R2+URZ+0x38840], R3 ;  /* 0x03884003020085a7 */ /* 0x000ea4000800007f */
[----:B--2---:R-:W-:Y:S05]  /*10a00*/  @!P0 BRA `(.L_x_849) ;  /* 0xfffffffc00f08947 */ /* 0x004fea000383ffff */
[----:B------:R-:W-:Y:S05]  /*10a10*/  BRA `(.L_x_905) ;  /* 0xffffffd400247947 */ /* 0x000fea000383ffff */
.L_x_851:
[----:B--2---:R2:W3:Y:S02]  /*10a20*/  SYNCS.PHASECHK.TRANS64.TRYWAIT P0, [R2+URZ+0x38860], R3 ;  /* 0x03886003020075a7 */ /* 0x0044e4000800017f */
[----:B---3--:R-:W-:Y:S05]  /*10a30*/  @!P0 NANOSLEEP.SYNCS 0x989680 ;  /* 0x009896800000895d */ /* 0x008fea0003900000 */
[----:B------:R-:W3:Y:S02]  /*10a40*/  @!P0 SYNCS.PHASECHK.TRANS64 P0, [R2+URZ+0x38860], R3 ;  /* 0x03886003020085a7 */ /* 0x000ee4000800007f */
[----:B---3--:R-:W-:Y:S05]  /*10a50*/  @!P0 BRA `(.L_x_851) ;  /* 0xfffffffc00f08947 */ /* 0x008fea000383ffff */
[----:B------:R-:W-:Y:S05]  /*10a60*/  BRA `(.L_x_906) ;  /* 0xffffffd400947947 */ /* 0x000fea000383ffff */
.L_x_856:
[----:B--2---:R2:W3:Y:S02]  /*10a70*/  SYNCS.PHASECHK.TRANS64.TRYWAIT P0, [R2+URZ+0x38840], R3 ;  /* 0x03884003020075a7 */ /* 0x0044e4000800017f */
[----:B---3--:R-:W-:Y:S05]  /*10a80*/  @!P0 NANOSLEEP.SYNCS 0x989680 ;  /* 0x009896800000895d */ /* 0x008fea0003900000 */
[----:B------:R-:W3:Y:S02]  /*10a90*/  @!P0 SYNCS.PHASECHK.TRANS64 P0, [R2+URZ+0x38840], R3 ;  /* 0x03884003020085a7 */ /* 0x000ee4000800007f */
[----:B---3--:R-:W-:Y:S05]  /*10aa0*/  @!P0 BRA `(.L_x_856) ;  /* 0xfffffffc00f08947 */ /* 0x008fea000383ffff */
[----:B------:R-:W-:Y:S05]  /*10ab0*/  BRA `(.L_x_907) ;  /* 0xffffffdc00307947 */ /* 0x000fea000383ffff */
.L_x_858:
[----:B-1----:R1:W3:Y:S02]  /*10ac0*/  SYNCS.PHASECHK.TRANS64.TRYWAIT P1, [R2+URZ+0x38860], R3 ;  /* 0x03886003020075a7 */ /* 0x0022e4000802017f */
[----:B---3--:R-:W-:Y:S05]  /*10ad0*/  @!P1 NANOSLEEP.SYNCS 0x989680 ;  /* 0x009896800000995d */ /* 0x008fea0003900000 */
[----:B------:R-:W3:Y:S02]  /*10ae0*/  @!P1 SYNCS.PHASECHK.TRANS64 P1, [R2+URZ+0x38860], R3 ;  /* 0x03886003020095a7 */ /* 0x000ee4000802007f */
[----:B---3--:R-:W-:Y:S05]  /*10af0*/  @!P1 BRA `(.L_x_858) ;  /* 0xfffffffc00f09947 */ /* 0x008fea000383ffff */
[----:B------:R-:W-:Y:S05]  /*10b00*/  BRA `(.L_x_908) ;  /* 0xffffffdc009c7947 */ /* 0x000fea000383ffff */
.L_x_863:
[----:B---3--:R3:W4:Y:S02]  /*10b10*/  SYNCS.PHASECHK.TRANS64.TRYWAIT P0, [R2+URZ+0x38840], R3 ;  /* 0x03884003020075a7 */ /* 0x008724000800017f */
[----:B----4-:R-:W-:Y:S05]  /*10b20*/  @!P0 NANOSLEEP.SYNCS 0x989680 ;  /* 0x009896800000895d */ /* 0x010fea0003900000 */
[----:B------:R-:W4:Y:S02]  /*10b30*/  @!P0 SYNCS.PHASECHK.TRANS64 P0, [R2+URZ+0x38840], R3 ;  /* 0x03884003020085a7 */ /* 0x000f24000800007f */
[----:B----4-:R-:W-:Y:S05]  /*10b40*/  @!P0 BRA `(.L_x_863) ;  /* 0xfffffffc00f08947 */ /* 0x010fea000383ffff */
[----:B------:R-:W-:Y:S05]  /*10b50*/  BRA `(.L_x_909) ;  /* 0xffffffe400147947 */ /* 0x000fea000383ffff */
.L_x_865:
[----:B-1----:R1:W2:Y:S02]  /*10b60*/  SYNCS.PHASECHK.TRANS64.TRYWAIT P1, [R2+URZ+0x38860], R3 ;  /* 0x03886003020075a7 */ /* 0x0022a4000802017f */
[----:B--2---:R-:W-:Y:S05]  /*10b70*/  @!P1 NANOSLEEP.SYNCS 0x989680 ;  /* 0x009896800000995d */ /* 0x004fea0003900000 */
[----:B------:R-:W2:Y:S02]  /*10b80*/  @!P1 SYNCS.PHASECHK.TRANS64 P1, [R2+URZ+0x38860], R3 ;  /* 0x03886003020095a7 */ /* 0x000ea4000802007f */
[----:B--2---:R-:W-:Y:S05]  /*10b90*/  @!P1 BRA `(.L_x_865) ;  /* 0xfffffffc00f09947 */ /* 0x004fea000383ffff */
[----:B------:R-:W-:Y:S05]  /*10ba0*/  BRA `(.L_x_910) ;  /* 0xffffffe400847947 */ /* 0x000fea000383ffff */
.L_x_870:
[----:B------:R-:W-:Y:S01]  /*10bb0*/  BSSY B0, `(.L_x_911) ;  /* 0x0000008000007945 */ /* 0x000fe20003800000 */
[----:B------:R-:W-:Y:S01]  /*10bc0*/  IMAD.MOV.U32 R13, RZ, RZ, R16 ;  /* 0x000000ffff0d7224 */ /* 0x000fe200078e0010 */
[----:B-1----:R-:W-:Y:S01]  /*10bd0*/  MOV R11, 0x1f ;  /* 0x0000001f000b7802 */ /* 0x002fe20000000f00 */
[----:B------:R-:W-:Y:S02]  /*10be0*/  IMAD.MOV.U32 R12, RZ, RZ, RZ ;  /* 0x000000ffff0c7224 */ /* 0x000fe400078e00ff */
[----:B0-----:R-:W-:-:S07]  /*10bf0*/  IMAD.MOV.U32 R15, RZ, RZ, -0x1 ;  /* 0xffffffffff0f7424 */ /* 0x001fce00078e00ff */
[----:B--2---:R-:W-:Y:S05]  /*10c00*/  WARPSYNC.COLLECTIVE R15, `(.L_x_912) ;  /* 0x000000000f087348 */ /* 0x004fea0003c00000 */
[----:B------:R0:W1:Y:S02]  /*10c10*/  SHFL.IDX P6, R14, R13, R12, R11 ;  /* 0x0000000c0d0e7389 */ /* 0x00006400000c000b */
[----:B012---:R-:W-:Y:S01]  /*10c20*/  ENDCOLLECTIVE ;  /* 0x000000000000791b */ /* 0x007fe20003800000 */
.L_x_912:
[----:B------:R-:W-:Y:S05]  /*10c30*/  BSYNC B0 ;  /* 0x0000000000007941 */ /* 0x000fea0003800000 */
.L_x_911:
        /* <DEDUP_REMOVED lines=8> */
.L_x_913:
[----:B------:R-:W-:Y:S01]  /*10cc0*/  IMAD.MOV.U32 R5, RZ, RZ, R14 ;  /* 0x000000ffff057224 */ /* 0x000fe200078e000e */
[----:B------:R-:W-:Y:S06]  /*10cd0*/  BRA `(.L_x_914) ;  /* 0xffffffe800d47947 */ /* 0x000fec000383ffff */
.L_x_873:
[----:B------:R-:W-:Y:S01]  /*10ce0*/  BSSY B0, `(.L_x_915) ;  /* 0x0000008000007945 */ /* 0x000fe20003800000 */
[----:B-----5:R-:W-:Y:S02]  /*10cf0*/  IMAD.MOV.U32 R13, RZ, RZ, R17 ;  /* 0x000000ffff0d7224 */ /* 0x020fe400078e0011 */
[----:B-1----:R-:W-:Y:S02]  /*10d00*/  IMAD.MOV.U32 R12, RZ, RZ, 0x1 ;  /* 0x00000001ff0c7424 */ /* 0x002fe400078e00ff */
[----:B------:R-:W-:Y:S02]  /*10d10*/  IMAD.MOV.U32 R11, RZ, RZ, RZ ;  /* 0x000000ffff0b7224 */ /* 0x000fe400078e00ff */
[----:B------:R-:W-:-:S07]  /*10d20*/  IMAD.MOV.U32 R15, RZ, RZ, -0x1 ;  /* 0xffffffffff0f7424 */ /* 0x000fce00078e00ff */
[----:B0-234-:R-:W-:Y:S05]  /*10d30*/  WARPSYNC.COLLECTIVE R15, `(.L_x_916) ;  /* 0x000000000f087348 */ /* 0x01dfea0003c00000 */
[----:B------:R1:W0:Y:S02]  /*10d40*/  SHFL.UP P6, R14, R13, R12, R11 ;  /* 0x0400000c0d0e7389 */ /* 0x00022400000c000b */
[----:B01234-:R-:W-:Y:S01]  /*10d50*/  ENDCOLLECTIVE ;  /* 0x000000000000791b */ /* 0x01ffe20003800000 */
.L_x_916:
[----:B------:R-:W-:Y:S05]  /*10d60*/  BSYNC B0 ;  /* 0x0000000000007941 */ /* 0x000fea0003800000 */
.L_x_915:
        /* <DEDUP_REMOVED lines=10> */
.L_x_917:
        /* <DEDUP_REMOVED lines=8> */
.L_x_918:
        /* <DEDUP_REMOVED lines=8> */
.L_x_919:
        /* <DEDUP_REMOVED lines=8> */
.L_x_920:
        /* <DEDUP_REMOVED lines=8> */
.L_x_921:
[----:B------:R-:W-:Y:S05]  /*11010*/  BRA `(.L_x_922) ;  /* 0xffffffe8009c7947 */ /* 0x000fea000383ffff */
.L_x_878:
[----:B------:R-:W-:Y:S01]  /*11020*/  BSSY B0, `(.L_x_923) ;  /* 0x0000008000007945 */ /* 0x000fe20003800000 */
[----:B-----5:R-:W-:Y:S01]  /*11030*/  IMAD.MOV.U32 R13, RZ, RZ, R17 ;  /* 0x000000ffff0d7224 */ /* 0x020fe200078e0011 */
[----:B-1----:R-:W-:Y:S01]  /*11040*/  MOV R12, 0x1 ;  /* 0x00000001000c7802 */ /* 0x002fe20000000f00 */
[----:B------:R-:W-:Y:S02]  /*11050*/  IMAD.MOV.U32 R11, RZ, RZ, RZ ;  /* 0x000000ffff0b7224 */ /* 0x000fe400078e00ff */
[----:B------:R-:W-:-:S07]  /*11060*/  IMAD.MOV.U32 R15, RZ, RZ, -0x1 ;  /* 0xffffffffff0f7424 */ /* 0x000fce00078e00ff */
[----:B0-2---:R-:W-:Y:S05]  /*11070*/  WARPSYNC.COLLECTIVE R15, `(.L_x_924) ;  /* 0x000000000f087348 */ /* 0x005fea0003c00000 */
[----:B------:R1:W3:Y:S02]  /*11080*/  SHFL.UP P6, R14, R13, R12, R11 ;  /* 0x0400000c0d0e7389 */ /* 0x0002e400000c000b */
[----:B0123--:R-:W-:Y:S01]  /*11090*/  ENDCOLLECTIVE ;  /* 0x000000000000791b */ /* 0x00ffe20003800000 */
.L_x_924:
[----:B------:R-:W-:Y:S05]  /*110a0*/  BSYNC B0 ;  /* 0x0000000000007941 */ /* 0x000fea0003800000 */
.L_x_923:
        /* <DEDUP_REMOVED lines=10> */
.L_x_925:
        /* <DEDUP_REMOVED lines=8> */
.L_x_926:
        /* <DEDUP_REMOVED lines=8> */
.L_x_927:
        /* <DEDUP_REMOVED lines=8> */
.L_x_928:
        /* <DEDUP_REMOVED lines=8> */
.L_x_929:
[----:B------:R-:W-:Y:S05]  /*11350*/  BRA `(.L_x_930) ;  /* 0xffffffe800847947 */ /* 0x000fea000383ffff */
.L_x_880:
[----:B------:R-:W-:Y:S01]  /*11360*/  BSSY B0, `(.L_x_931) ;  /* 0x0000006000007945 */ /* 0x000fe20003800000 */
[----:B------:R-:W-:Y:S01]  /*11370*/  PLOP3.LUT P6, PT, P6, PT, PT, 0x8, 0x0 ;  /* 0x000000000000781c */ /* 0x000fe200037ce170 */
[----:B------:R-:W-:-:S12]  /*11380*/  IMAD.MOV.U32 R15, RZ, RZ, -0x1 ;  /* 0xffffffffff0f7424 */ /* 0x000fd800078e00ff */
[----:B01----:R-:W-:Y:S05]  /*11390*/  WARPSYNC.COLLECTIVE R15, `(.L_x_932) ;  /* 0x000000000f087348 */ /* 0x003fea0003c00000 */
[----:B------:R-:W-:Y:S01]  /*113a0*/  VOTE.ANY R14, PT, P6 ;  /* 0x00000000000e7806 */ /* 0x000fe200030e0100 */
[----:B01----:R-:W-:Y:S06]  /*113b0*/  ENDCOLLECTIVE ;  /* 0x000000000000791b */ /* 0x003fec0003800000 */
.L_x_932:
[----:B------:R-:W-:Y:S05]  /*113c0*/  BSYNC B0 ;  /* 0x0000000000007941 */ /* 0x000fea0003800000 */
.L_x_931:
[----:B------:R-:W-:Y:S01]  /*113d0*/  IMAD.MOV.U32 R6, RZ, RZ, R14 ;  /* 0x000000ffff067224 */ /* 0x000fe200078e000e */
[----:B------:R-:W-:Y:S01]  /*113e0*/  MOV R11, 0x1f ;  /* 0x0000001f000b7802 */ /* 0x000fe20000000f00 */
[----:B------:R-:W-:Y:S02]  /*113f0*/  IMAD.MOV.U32 R13, RZ, RZ, R17 ;  /* 0x000000ffff0d7224 */ /* 0x000fe400078e0011 */
[----:B------:R-:W0:Y:S01]  /*11400*/  POPC R5, R6 ;  /* 0x0000000600057309 */ /* 0x000e220000000000 */
[----:B------:R-:W-:Y:S02]  /*11410*/  IMAD.MOV.U32 R15, RZ, RZ, -0x1 ;  /* 0xffffffffff0f7424 */ /* 0x000fe400078e00ff */
[----:B0-----:R-:W-:-:S07]  /*11420*/  IMAD.MOV.U32 R12, RZ, RZ, R5 ;  /* 0x000000ffff0c7224 */ /* 0x001fce00078e0005 */
[----:B------:R-:W-:Y:S05]  /*11430*/  WARPSYNC.COLLECTIVE R15, `(.L_x_933) ;  /* 0x000000000f087348 */ /* 0x000fea0003c00000 */
[----:B------:R0:W1:Y:S02]  /*11440*/  SHFL.IDX P6, R14, R13, R12, R11 ;  /* 0x0000000c0d0e7389 */ /* 0x00006400000c000b */
[----:B01----:R-:W-:Y:S01]  /*11450*/  ENDCOLLECTIVE ;  /* 0x000000000000791b */ /* 0x003fe20003800000 */
.L_x_933:
[----:B------:R-:W-:Y:S01]  /*11460*/  IMAD.MOV.U32 R17, RZ, RZ, R14 ;  /* 0x000000ffff117224 */ /* 0x000fe200078e000e */
[----:B------:R-:W-:Y:S06]  /*11470*/  BRA `(.L_x_934) ;  /* 0xffffffe800747947 */ /* 0x000fec000383ffff */
.L_x_882:
[----:B------:R-:W-:Y:S01]  /*11480*/  BSSY B0, `(.L_x_935) ;  /* 0x0000007000007945 */ /* 0x000fe20003800000 */
[----:B------:R-:W-:Y:S02]  /*11490*/  IMAD.MOV.U32 R13, RZ, RZ, R3 ;  /* 0x000000ffff0d7224 */ /* 0x000fe400078e0003 */
[----:B------:R-:W-:Y:S02]  /*114a0*/  IMAD.MOV.U32 R11, RZ, RZ, 0x1f ;  /* 0x0000001fff0b7424 */ /* 0x000fe400078e00ff */
[----:B------:R-:W-:-:S07]  /*114b0*/  IMAD.MOV.U32 R15, RZ, RZ, -0x1 ;  /* 0xffffffffff0f7424 */ /* 0x000fce00078e00ff */
[----:B0-23--:R-:W-:Y:S05]  /*114c0*/  WARPSYNC.COLLECTIVE R15, `(.L_x_936) ;  /* 0x000000000f087348 */ /* 0x00dfea0003c00000 */
[----:B------:R1:W4:Y:S02]  /*114d0*/  SHFL.IDX P6, R14, R13, R12, R11 ;  /* 0x0000000c0d0e7389 */ /* 0x00032400000c000b */
[----:B01234-:R-:W-:Y:S01]  /*114e0*/  ENDCOLLECTIVE ;  /* 0x000000000000791b */ /* 0x01ffe20003800000 */
.L_x_936:
[----:B------:R-:W-:Y:S05]  /*114f0*/  BSYNC B0 ;  /* 0x0000000000007941 */ /* 0x000fea0003800000 */
.L_x_935:
[----:B------:R-:W-:Y:S05]  /*11500*/  BRA `(.L_x_881) ;  /* 0xffffffe8006c7947 */ /* 0x000fea000383ffff */
.L_x_885:
[----:B0-----:R0:W4:Y:S02]  /*11510*/  SYNCS.PHASECHK.TRANS64.TRYWAIT P0, [R0+URZ+0x38820], R3 ;  /* 0x03882003000075a7 */ /* 0x001124000800017f */
[----:B----4-:R-:W-:Y:S05]  /*11520*/  @!P0 NANOSLEEP.SYNCS 0x989680 ;  /* 0x009896800000895d */ /* 0x010fea0003900000 */
[----:B------:R-:W4:Y:S02]  /*11530*/  @!P0 SYNCS.PHASECHK.TRANS64 P0, [R0+URZ+0x38820], R3 ;  /* 0x03882003000085a7 */ /* 0x000f24000800007f */
[----:B----4-:R-:W-:Y:S05]  /*11540*/  @!P0 BRA `(.L_x_885) ;  /* 0xfffffffc00f08947 */ /* 0x010fea000383ffff */
[----:B------:R-:W-:Y:S05]  /*11550*/  BRA `(.L_x_937) ;  /* 0xffffffec00547947 */ /* 0x000fea000383ffff */
.L_x_886:
[----:B---3--:R-:W3:Y:S01]  /*11560*/  S2R R2, SR_TID.X ;  /* 0x0000000000027919 */ /* 0x008ee20000002100 */
[----:B------:R-:W-:Y:S01]  /*11570*/  BSSY B0, `(.L_x_938) ;  /* 0x000000a000007945 */ /* 0x000fe20003800000 */
[----:B-1----:R-:W-:Y:S02]  /*11580*/  IMAD.MOV.U32 R12, RZ, RZ, RZ ;  /* 0x000000ffff0c7224 */ /* 0x002fe400078e00ff */
[----:B------:R-:W-:Y:S02]  /*11590*/  IMAD.MOV.U32 R11, RZ, RZ, 0x1f ;  /* 0x0000001fff0b7424 */ /* 0x000fe400078e00ff */
[----:B------:R-:W-:Y:S01]  /*115a0*/  IMAD.MOV.U32 R15, RZ, RZ, -0x1 ;  /* 0xffffffffff0f7424 */ /* 0x000fe200078e00ff */
[----:B---3--:R-:W-:-:S04]  /*115b0*/  SHF.R.U32.HI R2, RZ, 0x5, R2 ;  /* 0x00000005ff027819 */ /* 0x008fc80000011602 */
[----:B------:R-:W-:-:S04]  /*115c0*/  LOP3.LUT R2, R2, 0x3, RZ, 0xc0, !PT ;  /* 0x0000000302027812 */ /* 0x000fc800078ec0ff */
[----:B------:R-:W-:-:S07]  /*115d0*/  MOV R13, R2 ;  /* 0x00000002000d7202 */ /* 0x000fce0000000f00 */
[----:B0-2---:R-:W-:Y:S05]  /*115e0*/  WARPSYNC.COLLECTIVE R15, `(.L_x_939) ;  /* 0x000000000f087348 */ /* 0x005fea0003c00000 */
[----:B------:R1:W3:Y:S02]  /*115f0*/  SHFL.IDX P6, R14, R13, R12, R11 ;  /* 0x0000000c0d0e7389 */ /* 0x0002e400000c000b */
[----:B0123--:R-:W-:Y:S01]  /*11600*/  ENDCOLLECTIVE ;  /* 0x000000000000791b */ /* 0x00ffe20003800000 */
.L_x_939:
[----:B------:R-:W-:Y:S05]  /*11610*/  BSYNC B0 ;  /* 0x0000000000007941 */ /* 0x000fea0003800000 */
.L_x_938:
[----:B------:R-:W-:Y:S05]  /*11620*/  BRA `(.L_x_940) ;  /* 0xffffffec00387947 */ /* 0x000fea000383ffff */
.L_x_889:
[----:B------:R-:W-:Y:S01]  /*11630*/  BSSY B1, `(.L_x_941) ;  /* 0x0000006000017945 */ /* 0x000fe20003800000 */
[----:B------:R-:W-:-:S07]  /*11640*/  IMAD.MOV.U32 R15, RZ, RZ, -0x1 ;  /* 0xffffffffff0f7424 */ /* 0x000fce00078e00ff */
[----:B0123--:R-:W-:Y:S05]  /*11650*/  WARPSYNC.COLLECTIVE R15, `(.L_x_942) ;  /* 0x000000000f0c7348 */ /* 0x00ffea0003c00000 */
[----:B------:R-:W-:Y:S02]  /*11660*/  ELECT P6, UR62, PT ;  /* 0x00000000003e782f */ /* 0x000fe400038c0000 */
[----:B------:R-:W-:Y:S01]  /*11670*/  MOV R14, UR62 ;  /* 0x0000003e000e7c02 */ /* 0x000fe20008000f00 */
[----:B0123--:R-:W-:Y:S10]  /*11680*/  ENDCOLLECTIVE ;  /* 0x000000000000791b */ /* 0x00fff40003800000 */
.L_x_942:
[----:B------:R-:W-:Y:S05]  /*11690*/  BSYNC B1 ;  /* 0x0000000000017941 */ /* 0x000fea0003800000 */
.L_x_941:
[----:B------:R-:W-:Y:S05]  /*116a0*/  BRA `(.L_x_943) ;  /* 0xffffffec00307947 */ /* 0x000fea000383ffff */
.L_x_890:
[----:B0-----:R0:W2:Y:S02]  /*116b0*/  SYNCS.PHASECHK.TRANS64.TRYWAIT P0, [R6+URZ], R5 ;  /* 0x00000005060075a7 */ /* 0x0010a4000800017f */
[----:B--2---:R-:W-:Y:S05]  /*116c0*/  @!P0 NANOSLEEP.SYNCS 0x989680 ;  /* 0x009896800000895d */ /* 0x004fea0003900000 */
[----:B------:R-:W2:Y:S02]  /*116d0*/  @!P0 SYNCS.PHASECHK.TRANS64 P0, [R6+URZ], R5 ;  /* 0x00000005060085a7 */ /* 0x000ea4000800007f */
[----:B--2---:R-:W-:Y:S05]  /*116e0*/  @!P0 BRA `(.L_x_890) ;  /* 0xfffffffc00f08947 */ /* 0x004fea000383ffff */
[----:B------:R-:W-:Y:S05]  /*116f0*/  BRA `(.L_x_944) ;  /* 0xffffffec00587947 */ /* 0x000fea000383ffff */
.L_x_891:
[----:B--2---:R2:W3:Y:S02]  /*11700*/  SYNCS.PHASECHK.TRANS64.TRYWAIT P0, [R7+URZ], R2 ;  /* 0x00000002070075a7 */ /* 0x0044e4000800017f */
[----:B---3--:R-:W-:Y:S05]  /*11710*/  @!P0 NANOSLEEP.SYNCS 0x989680 ;  /* 0x009896800000895d */ /* 0x008fea0003900000 */
[----:B------:R-:W3:Y:S02]  /*11720*/  @!P0 SYNCS.PHASECHK.TRANS64 P0, [R7+URZ], R2 ;  /* 0x00000002070085a7 */ /* 0x000ee4000800007f */
[----:B---3--:R-:W-:Y:S05]  /*11730*/  @!P0 BRA `(.L_x_891) ;  /* 0xfffffffc00f08947 */ /* 0x008fea000383ffff */
[----:B------:R-:W-:Y:S05]  /*11740*/  BRA `(.L_x_945) ;  /* 0xffffffec00587947 */ /* 0x000fea000383ffff */
.L_x_892:
[----:B---3--:R3:W4:Y:S02]  /*11750*/  SYNCS.PHASECHK.TRANS64.TRYWAIT P0, [R4+URZ], R5 ;  /* 0x00000005040075a7 */ /* 0x008724000800017f */
[----:B----4-:R-:W-:Y:S05]  /*11760*/  @!P0 NANOSLEEP.SYNCS 0x989680 ;  /* 0x009896800000895d */ /* 0x010fea0003900000 */
[----:B------:R-:W4:Y:S02]  /*11770*/  @!P0 SYNCS.PHASECHK.TRANS64 P0, [R4+URZ], R5 ;  /* 0x00000005040085a7 */ /* 0x000f24000800007f */
[----:B----4-:R-:W-:Y:S05]  /*11780*/  @!P0 BRA `(.L_x_892) ;  /* 0xfffffffc00f08947 */ /* 0x010fea000383ffff */
[----:B------:R-:W-:Y:S05]  /*11790*/  BRA `(.L_x_946) ;  /* 0xffffffec004c7947 */ /* 0x000fea000383ffff */
.L_x_947:
        /* <DEDUP_REMOVED lines=14> */
.L_x_4553:


//--------------------- .text._ZN7cutlass13device_kernelIN5flash11enable_sm90INS1_16FlashAttnFwdSm90INS1_25CollectiveMainloopFwdSm90ILi2EN4cute5tupleIJNS5_1CILi1EEES8_S8_EEENS6_IJNS7_ILi64EEESA_SA_EEELi512ENS_10bfloat16_tEfNS_4arch4Sm90ELb0ELb0ELb0ELb1ELb0ELb1ELb1ELb0ELb0ELb0ELb0ELb0EEENS1_21CollectiveEpilogueFwdINS6_IJSA_NS7_ILi512EEESA_EEES9_SC_SE_Li256ELb1ELb0ELb0ELb0EEENS1_36VarlenDynamicPersistentTileSchedulerILi64ELi64ELi256ELi32ELb0ELb0ELb1ELb0ELb1ELb1EEEEEEEEEvNT_6ParamsE --------------------------
	.section	.text._ZN7cutlass13device_kernelIN5flash11enable_sm90INS1_16FlashAttnFwdSm90INS1_25CollectiveMainloopFwdSm90ILi2EN4cute5tupleIJNS5_1CILi1EEES8_S8_EEENS6_IJNS7_ILi64EEESA_SA_EEELi512ENS_10bfloat16_tEfNS_4arch4Sm90ELb0ELb0ELb0ELb1ELb0ELb1ELb1ELb0ELb0ELb0ELb0ELb0EEENS1_21CollectiveEpilogueFwdINS6_IJSA_NS7_ILi512EEESA_EEES9_SC_SE_Li256ELb1ELb0ELb0ELb0EEENS1_36VarlenDynamicPersistentTileSchedulerILi64ELi64ELi256ELi32ELb0ELb0ELb1ELb0ELb1ELb1EEEEEEEEEvNT_6ParamsE,"ax",@progbits
	.align	128
.text._ZN7cutlass13device_kernelIN5flash11enable_sm90INS1_16FlashAttnFwdSm90INS1_25CollectiveMainloopFwdSm90ILi2EN4cute5tupleIJNS5_1CILi1EEES8_S8_EEENS6_IJNS7_ILi64EEESA_SA_EEELi512ENS_10bfloat16_tEfNS_4arch4Sm90ELb0ELb0ELb0ELb1ELb0ELb1ELb1ELb0ELb0ELb0ELb0ELb0EEENS1_21CollectiveEpilogueFwdINS6_IJSA_NS7_ILi512EEESA_EEES9_SC_SE_Li256ELb1ELb0ELb0ELb0EEENS1_36VarlenDynamicPersistentTileSchedulerILi64ELi64ELi256ELi32ELb0ELb0ELb1ELb0ELb1ELb1EEEEEEEEEvNT_6ParamsE:
        .type           _ZN7cutlass13device_kernelIN5flash11enable_sm90INS1_16FlashAttnFwdSm90INS1_25CollectiveMainloopFwdSm90ILi2EN4cute5tupleIJNS5_1CILi1EEES8_S8_EEENS6_IJNS7_ILi64EEESA_SA_EEELi512ENS_10bfloat16_tEfNS_4arch4Sm90ELb0ELb0ELb0ELb1ELb0ELb1ELb1ELb0ELb0ELb0ELb0ELb0EEENS1_21CollectiveEpilogueFwdINS6_IJSA_NS7_ILi512EEESA_EEES9_SC_SE_Li256ELb1ELb0ELb0ELb0EEENS1_36VarlenDynamicPersistentTileSchedulerILi64ELi64ELi256ELi32ELb0ELb0ELb1ELb0ELb1ELb1EEEEEEEEEvNT_6ParamsE,@function
        .size           _ZN7cutlass13device_kernelIN5flash11enable_sm90INS1_16FlashAttnFwdSm90INS1_25CollectiveMainloopFwdSm90ILi2EN4cute5tupleIJNS5_1CILi1EEES8_S8_EEENS6_IJNS7_ILi64EEESA_SA_EEELi512ENS_10bfloat16_tEfNS_4arch4Sm90ELb0ELb0ELb0ELb1ELb0ELb1ELb1ELb0ELb0ELb0ELb0ELb0EEENS1_21CollectiveEpilogueFwdINS6_IJSA_NS7_ILi512EEESA_EEES9_SC_SE_Li256ELb1ELb0ELb0ELb0EEENS1_36VarlenDynamicPersistentTileSchedulerILi64ELi64ELi256ELi32ELb0ELb0ELb1ELb0ELb1ELb1EEEEEEEEEvNT_6ParamsE,(.L_x_4554 - _ZN7cutlass13device_kernelIN5flash11enable_sm90INS1_16FlashAttnFwdSm90INS1_25CollectiveMainloopFwdSm90ILi2EN4cute5tupleIJNS5_1CILi1EEES8_S8_EEENS6_IJNS7_ILi64EEESA_SA_EEELi512ENS_10bfloat16_tEfNS_4arch4Sm90ELb0ELb0ELb0ELb1ELb0ELb1ELb1ELb0ELb0ELb0ELb0ELb0EEENS1_21CollectiveEpilogueFwdINS6_IJSA_NS7_ILi512EEESA_EEES9_SC_SE_Li256ELb1ELb0ELb0ELb0EEENS1_36VarlenDynamicPersistentTileSchedulerILi64ELi64ELi256ELi32ELb0ELb0ELb1ELb0ELb1ELb1EEEEEEEEEvNT_6ParamsE)
        .other          _ZN7cutlass13device_kernelIN5flash11enable_sm90INS1_16FlashAttnFwdSm90INS1_25CollectiveMainloopFwdSm90ILi2EN4cute5tupleIJNS5_1CILi1EEES8_S8_EEENS6_IJNS7_ILi64EEESA_SA_EEELi512ENS_10bfloat16_tEfNS_4arch4Sm90ELb0ELb0ELb0ELb1ELb0ELb1ELb1ELb0ELb0ELb0ELb0ELb0EEENS1_21CollectiveEpilogueFwdINS6_IJSA_NS7_ILi512EEESA_EEES9_SC_SE_Li256ELb1ELb0ELb0ELb0EEENS1_36VarlenDynamicPersistentTileSchedulerILi64ELi64ELi256ELi32ELb0ELb0ELb1ELb0ELb1ELb1EEEEEEEEEvNT_6ParamsE,@"STO_CUDA_ENTRY STV_DEFAULT"
_ZN7cutlass13device_kernelIN5flash11enable_sm90INS1_16FlashAttnFwdSm90INS1_25CollectiveMainloopFwdSm90ILi2EN4cute5tupleIJNS5_1CILi1EEES8_S8_EEENS6_IJNS7_ILi64EEESA_SA_EEELi512ENS_10bfloat16_tEfNS_4arch4Sm90ELb0ELb0ELb0ELb1ELb0ELb1ELb1ELb0ELb0ELb0ELb0ELb0EEENS1_21CollectiveEpilogueFwdINS6_IJSA_NS7_ILi512EEESA_EEES9_SC_SE_Li256ELb1ELb0ELb0ELb0EEENS1_36VarlenDynamicPersistentTileSchedulerILi64ELi64ELi256ELi32ELb0ELb0ELb1ELb0ELb1ELb1EEEEEEEEEvNT_6ParamsE:
        /* <DEDUP_REMOVED lines=16> */
[----:B------:R-:W-:Y:S02]  /*0100*/  UIADD3 UR4, UP5, UR4, 0x670, URZ ;  /* 0x0000067004047890 */ /* 0x000fe4000ffbe03f */
[----:B------:R-:W-:Y:S02]  /*0110*/  UIADD3.X UR9, URZ, UR5, URZ, UP1, !UPT ;  /* 0x000000053f097290 */ /* 0x000fe40008ffe43f */
[----:B------:R-:W-:Y:S02]  /*0120*/  UIADD3.X UR11, URZ, UR5, URZ, UP2, !UPT ;  /* 0x000000053f0b7290 */ /* 0x000fe400097fe43f */
[----:B------:R-:W-:Y:S01]  /*0130*/  UIADD3.X UR13, URZ, UR5, URZ, UP3, !UPT ;  /* 0x000000053f0d7290 */ /* 0x000fe20009ffe43f */
[----:B------:R0:W-:Y:S01]  /*0140*/  UTMACCTL.PF [UR6] ;  /* 0x00000000060079b9 */ /* 0x0001e20008040000 */
[----:B------:R-:W-:-:S03]  /*0150*/  UIADD3.X UR15, URZ, UR5, URZ, UP4, !UPT ;  /* 0x000000053f0f7290 */ /* 0x000fc6000a7fe43f */
[----:B------:R0:W-:Y:S01]  /*0160*/  UTMACCTL.PF [UR8] ;  /* 0x00000000080079b9 */ /* 0x0001e20008040000 */
[----:B------:R-:W-:Y:S01]  /*0170*/  UIADD3.X UR5, URZ, UR5, URZ, UP5, !UPT ;  /* 0x000000053f057290 */ /* 0x000fe2000affe43f */
[----:B------:R0:W-:Y:S02]  /*0180*/  UTMACCTL.PF [UR10] ;  /* 0x000000000a0079b9 */ /* 0x0001e40008040000 */
[----:B------:R0:W-:Y:S02]  /*0190*/  UTMACCTL.PF [UR12] ;  /* 0x000000000c0079b9 */ /* 0x0001e40008040000 */
[----:B------:R0:W-:Y:S04]  /*01a0*/  UTMACCTL.PF [UR14] ;  /* 0x000000000e0079b9 */ /* 0x0001e80008040000 */
[----:B------:R0:W-:Y:S02]  /*01b0*/  UTMACCTL.PF [UR4] ;  /* 0x00000000040079b9 */ /* 0x0001e40008040000 */
[----:B0-----:R-:W-:Y:S01]  /*01c0*/  NOP ;  /* 0x0000000000007918 */ /* 0x001fe20000000000 */
.L_x_949:
[----:B------:R-:W-:Y:S05]  /*01d0*/  BSYNC B0 ;  /* 0x0000000000007941 */ /* 0x000fea0003800000 */
.L_x_948:
        /* <DEDUP_REMOVED lines=14> */
[----:B-1----:R0:W-:Y:S01]  /*02c0*/  STL [R1+0x4], R3 ;  /* 0x0000040301007387 */ /* 0x0021e20000100800 */
        /* <DEDUP_REMOVED lines=24> */
.L_x_950:
        /* <DEDUP_REMOVED lines=22> */
.L_x_951:
        /* <DEDUP_REMOVED lines=18> */
.L_x_952:
        /* <DEDUP_REMOVED lines=22> */
.L_x_953:
        /* <DEDUP_REMOVED lines=22> */
.L_x_954:
        /* <DEDUP_REMOVED lines=9> */
.L_x_957:
        /* <DEDUP_REMOVED lines=41> */
[----:B------:R-:W-:-:S04]  /*0cb0*/  SHF.R.S32.HI R8, RZ, 0x1f, R5 ;  /* 0x0000001fff087819 */ /* 0x000fc80000011405 */
[----:B------:R-:W-:Y:S02]  /*0cc0*/  LEA.HI R8, R8, R7, RZ, 0x3 ;  /* 0x0000000708087211 */ /* 0x000fe400078f18ff */
[----:B------:R-:W-:Y:S02]  /*0cd0*/  LEA.HI R3, R3, R6, RZ, 0x5 ;  /* 0x0000000603037211 */ /* 0x000fe400078f28ff */
[----:B------:R-:W-:Y:S02]  /*0ce0*/  LOP3.LUT R8, R8, 0xfffffff8, RZ, 0xc0, !PT ;  /* 0xfffffff808087812 */ /* 0x000fe400078ec0ff */
[----:B------:R-:W-:Y:S02]  /*0cf0*/  LEA.HI R14, R14, R189, RZ, 0x2 ;  /* 0x000000bd0e0e7211 */ /* 0x000fe400078f10ff */
[----:B------:R-:W-:Y:S01]  /*0d00*/  LOP3.LUT R11, R9, 0xfffffff8, RZ, 0xc0, !PT ;  /* 0xfffffff8090b7812 */ /* 0x000fe200078ec0ff */
[----:B------:R-:W-:Y:S01]  /*0d10*/  IMAD.IADD R8, R7, 0x1, -R8 ;  /* 0x0000000107087824 */ /* 0x000fe200078e0a08 */
[----:B------:R-:W-:-:S02]  /*0d20*/  LOP3.LUT R5, R5, 0x7ffffffc, RZ, 0xc0, !PT ;  /* 0x7ffffffc05057812 */ /* 0x000fc400078ec0ff */
[----:B------:R-:W-:Y:S02]  /*0d30*/  SHF.R.S32.HI R3, RZ, 0x5, R3 ;  /* 0x00000005ff037819 */ /* 0x000fe40000011403 */
[----:B------:R-:W-:Y:S02]  /*0d40*/  SHF.R.S32.HI R217, RZ, 0x7, R4 ;  /* 0x00000007ffd97819 */ /* 0x000fe40000011404 */
[----:B------:R-:W-:Y:S01]  /*0d50*/  LOP3.LUT R14, R14, 0x3ffffc, RZ, 0xc0, !PT ;  /* 0x003ffffc0e0e7812 */ /* 0x000fe200078ec0ff */
[----:B------:R-:W-:Y:S02]  /*0d60*/  IMAD.IADD R11, R10, 0x1, -R11 ;  /* 0x000000010a0b7824 */ /* 0x000fe400078e0a0b */
[----:B------:R-:W-:Y:S01]  /*0d70*/  IMAD.IADD R5, R6, 0x1, -R5 ;  /* 0x0000000106057824 */ /* 0x000fe200078e0a05 */
[CC--:B------:R-:W-:Y:S01]  /*0d80*/  LEA.HI R6, R0.reuse, R229.reuse, RZ, 0x2 ;  /* 0x000000e500067211 */ /* 0x0c0fe200078f10ff */
[----:B------:R-:W-:Y:S01]  /*0d90*/  IMAD R188, R3, 0x10, R8 ;  /* 0x0000001003bc7824 */ /* 0x000fe200078e0208 */
[----:B------:R-:W-:Y:S01]  /*0da0*/  LEA.HI R3, R0, R229, RZ, 0x3 ;  /* 0x000000e500037211 */ /* 0x000fe200078f18ff */
[----:B------:R-:W-:-:S02]  /*0db0*/  IMAD R15, R217, 0x100, R10 ;  /* 0x00000100d90f7824 */ /* 0x000fc400078e020a */
[----:B------:R-:W-:Y:S02]  /*0dc0*/  IMAD.IADD R14, R189, 0x1, -R14 ;  /* 0x00000001bd0e7824 */ /* 0x000fe400078e0a0e */
[----:B------:R-:W-:Y:S02]  /*0dd0*/  IMAD.IADD R13, R12, 0x1, -R13 ;  /* 0x000000010c0d7824 */ /* 0x000fe400078e0a0d */
[----:B------:R-:W-:Y:S01]  /*0de0*/  IMAD.SHL.U32 R10, R11, 0x40, RZ ;  /* 0x000000400b0a7824 */ /* 0x000fe200078e00ff */
[----:B------:R-:W-:Y:S01]  /*0df0*/  LOP3.LUT R0, R3, 0x1ffffff8, RZ, 0xc0, !PT ;  /* 0x1ffffff803007812 */ /* 0x000fe200078ec0ff */
[----:B------:R-:W-:Y:S01]  /*0e00*/  IMAD R14, R14, 0x10, R15 ;  /* 0x000000100e0e7824 */ /* 0x000fe200078e020f */
[----:B------:R-:W-:Y:S01]  /*0e10*/  SHF.R.S32.HI R19, RZ, 0x2, R6 ;  /* 0x00000002ff137819 */ /* 0x000fe20000011406 */
[----:B------:R-:W-:Y:S01]  /*0e20*/  IMAD.SHL.U32 R13, R13, 0x8, RZ ;  /* 0x000000080d0d7824 */ /* 0x000fe200078e00ff */
[----:B------:R-:W-:Y:S01]  /*0e30*/  LOP3.LUT R10, R10, 0x1c0, RZ, 0xc0, !PT ;  /* 0x000001c00a0a7812 */ /* 0x000fe200078ec0ff */
[----:B------:R-:W-:-:S02]  /*0e40*/  IMAD.SHL.U32 R9, R9, 0x40, RZ ;  /* 0x0000004009097824 */ /* 0x000fc400078e00ff */
[----:B------:R-:W-:Y:S01]  /*0e50*/  IMAD.IADD R0, R229, 0x1, -R0 ;  /* 0x00000001e5007824 */ /* 0x000fe200078e0a00 */
[----:B------:R-:W-:Y:S01]  /*0e60*/  LEA R228, R14, R13, 0x6 ;  /* 0x0000000d0ee47211 */ /* 0x000fe200078e30ff */
[----:B------:R-:W-:Y:S01]  /*0e70*/  VIADD R231, R19, 0x20 ;  /* 0x0000002013e77836 */ /* 0x000fe20000000000 */
[----:B------:R-:W-:Y:S02]  /*0e80*/  LOP3.LUT R13, R10, 0x8, R13, 0xf8, !PT ;  /* 0x000000080a0d7812 */ /* 0x000fe400078ef80d */
[----:B------:R-:W-:Y:S01]  /*0e90*/  SHF.R.U32.HI R12, RZ, 0x3, R10 ;  /* 0x00000003ff0c7819 */ /* 0x000fe2000001160a */
[----:B------:R-:W-:Y:S01]  /*0ea0*/  IMAD.SHL.U32 R187, R0, 0x8, RZ ;  /* 0x0000000800bb7824 */ /* 0x000fe200078e00ff */
[----:B------:R-:W-:Y:S02]  /*0eb0*/  LOP3.LUT R10, R9, 0x7ffffe00, RZ, 0xc0, !PT ;  /* 0x7ffffe00090a7812 */ /* 0x000fe400078ec0ff */
[----:B------:R-:W-:Y:S02]  /*0ec0*/  LOP3.LUT R8, R6, 0xfffffffc, RZ, 0xc0, !PT ;  /* 0xfffffffc06087812 */ /* 0x000fe400078ec0ff */
[----:B------:R-:W-:Y:S01]  /*0ed0*/  SHF.R.S32.HI R0, RZ, 0x1f, R231 ;  /* 0x0000001fff007819 */ /* 0x000fe200000114e7 */
[----:B------:R-:W-:Y:S01]  /*0ee0*/  IMAD R10, R189, 0x400, R10 ;  /* 0x00000400bd0a7824 */ /* 0x000fe200078e020a */
[----:B------:R-:W-:Y:S01]  /*0ef0*/  LOP3.LUT R13, R13, R12, RZ, 0x3c, !PT ;  /* 0x0000000c0d0d7212 */ /* 0x000fe200078e3cff */
[----:B------:R-:W-:Y:S01]  /*0f00*/  IMAD.IADD R215, R229, 0x1, -R8 ;  /* 0x00000001e5d77824 */ /* 0x000fe200078e0a08 */
[----:B------:R-:W-:Y:S01]  /*0f10*/  LEA.HI R0, R0, R231, RZ, 0x3 ;  /* 0x000000e700007211 */ /* 0x000fe200078f18ff */
[----:B------:R-:W-:Y:S01]  /*0f20*/  IMAD.SHL.U32 R219, R231, 0x40, RZ ;  /* 0x00000040e7db7824 */ /* 0x000fe200078e00ff */
[----:B------:R-:W-:Y:S01]  /*0f30*/  R2P PR, R11, 0x6 ;  /* 0x000000060b007804 */ /* 0x000fe20000000000 */
[----:B------:R-:W-:Y:S01]  /*0f40*/  IMAD.IADD R13, R10, 0x1, R13 ;  /* 0x000000010a0d7824 */ /* 0x000fe200078e020d */
[----:B------:R-:W-:Y:S01]  /*0f50*/  LEA.HI R4, R4, R217, RZ, 0x1 ;  /* 0x000000d904047211 */ /* 0x000fe200078f08ff */
[----:B------:R-:W-:Y:S01]  /*0f60*/  IMAD.SHL.U32 R0, R0, 0x40, RZ ;  /* 0x0000004000007824 */ /* 0x000fe200078e00ff */
[----:B------:R-:W-:Y:S01]  /*0f70*/  LOP3.LUT R219, R219, 0x1c0, RZ, 0xc0, !PT ;  /* 0x000001c0dbdb7812 */ /* 0x000fe200078ec0ff */
[----:B------:R-:W-:Y:S01]  /*0f80*/  IMAD R194, R13, 0x2, R2 ;  /* 0x000000020dc27824 */ /* 0x000fe200078e0202 */
[----:B------:R-:W-:Y:S01]  /*0f90*/  SHF.R.S32.HI R6, RZ, 0x1f, R6 ;  /* 0x0000001fff067819 */ /* 0x000fe20000011406 */
[----:B------:R-:W-:Y:S01]  /*0fa0*/  IMAD.MOV.U32 R196, RZ, RZ, 0x40 ;  /* 0x00000040ffc47424 */ /* 0x000fe200078e00ff */
[----:B------:R-:W-:Y:S01]  /*0fb0*/  SHF.R.S32.HI R192, RZ, 0x3, R3 ;  /* 0x00000003ffc07819 */ /* 0x000fe20000011403 */
[----:B------:R-:W-:Y:S01]  /*0fc0*/  VIADD R208, R194, 0x36400 ;  /* 0x00036400c2d07836 */ /* 0x000fe20000000000 */
[----:B------:R-:W-:-:S02]  /*0fd0*/  LOP3.LUT R4, R4, 0xfffffe, RZ, 0xc0, !PT ;  /* 0x00fffffe04047812 */ /* 0x000fc400078ec0ff */
[----:B------:R-:W-:Y:S02]  /*0fe0*/  SHF.R.U32.HI R230, RZ, 0x3, R219 ;  /* 0x00000003ffe67819 */ /* 0x000fe400000116db */
[----:B------:R-:W-:Y:S02]  /*0ff0*/  LOP3.LUT R220, R0, 0xfffffe00, RZ, 0xc0, !PT ;  /* 0xfffffe0000dc7812 */ /* 0x000fe400078ec0ff */
[----:B------:R-:W-:Y:S01]  /*1000*/  LEA.HI R6, R6, R19, RZ, 0x3 ;  /* 0x0000001306067211 */ /* 0x000fe200078f18ff */
[----:B------:R-:W-:Y:S01]  /*1010*/  VIADD R195, R194, 0x36420 ;  /* 0x00036420c2c37836 */ /* 0x000fe20000000000 */
[----:B------:R-:W-:Y:S01]  /*1020*/  SEL R196, R196, 0xffffffc0, !P2 ;  /* 0xffffffc0c4c47807 */ /* 0x000fe20005000000 */
[----:B------:R-:W-:Y:S01]  /*1030*/  IMAD.IADD R4, R217, 0x1, -R4 ;  /* 0x00000001d9047824 */ /* 0x000fe200078e0a04 */
[----:B------:R-:W-:Y:S01]  /*1040*/  LOP3.LUT R6, R6, 0xfffffff8, RZ, 0xc0, !PT ;  /* 0xfffffff806067812 */ /* 0x000fe200078ec0ff */
[C---:B------:R-:W-:Y:S01]  /*1050*/  @P1 VIADD R195, R208.reuse, 0xffffffe0 ;  /* 0xffffffe0d0c31836 */ /* 0x040fe20000000000 */
[----:B------:R-:W-:Y:S01]  /*1060*/  CS2R R22, SRZ ;  /* 0x0000000000167805 */ /* 0x000fe2000001ff00 */
[----:B------:R-:W-:Y:S01]  /*1070*/  IMAD.IADD R208, R208, 0x1, R196 ;  /* 0x00000001d0d07824 */ /* 0x000fe200078e02c4 */
[----:B------:R-:W-:Y:S01]  /*1080*/  IADD3 R186, R19, -R6, RZ ;  /* 0x8000000613ba7210 */ /* 0x000fe20007ffe0ff */
[----:B------:R-:W-:-:S02]  /*1090*/  IMAD.MOV.U32 R184, RZ, RZ, RZ ;  /* 0x000000ffffb87224 */ /* 0x000fc400078e00ff */
[----:B------:R-:W-:Y:S02]  /*10a0*/  IMAD.MOV.U32 R18, RZ, RZ, RZ ;  /* 0x000000ffff127224 */ /* 0x000fe400078e00ff */
[----:B------:R-:W-:Y:S02]  /*10b0*/  IMAD.MOV.U32 R213, RZ, RZ, RZ ;  /* 0x000000ffffd57224 */ /* 0x000fe400078e00ff */
[----:B------:R-:W-:Y:S02]  /*10c0*/  IMAD.SHL.U32 R191, R4, 0x100, RZ ;  /* 0x0000010004bf7824 */ /* 0x000fe400078e00ff */
[----:B------:R-:W-:Y:S02]  /*10d0*/  IMAD.SHL.U32 R190, R5, 0x2, RZ ;  /* 0x0000000205be7824 */ /* 0x000fe400078e00ff */
[----:B------:R-:W-:Y:S01]  /*10e0*/  IMAD.IADD R196, R196, 0x1, R195 ;  /* 0x00000001c4c47824 */ /* 0x000fe200078e02c3 */
[----:B--2---:R-:W-:Y:S01]  /*10f0*/  LOP3.LUT R185, R16, 0x1, RZ, 0xfc, !PT ;  /* 0x0000000110b97812 */ /* 0x004fe200078efcff */
[----:B------:R-:W-:-:S05]  /*1100*/  IMAD.SHL.U32 R16, R215, 0x8, RZ ;  /* 0x00000008d7107824 */ /* 0x000fca00078e00ff */
[----:B------:R-:W-:-:S04]  /*1110*/  LOP3.LUT R3, R219, 0x38, R16, 0xf8, !PT ;  /* 0x00000038db037812 */ /* 0x000fc800078ef810 */
[----:B------:R-:W-:-:S05]  /*1120*/  LOP3.LUT R3, R220, R3, R230, 0xf6, !PT ;  /* 0x00000003dc037212 */ /* 0x000fca00078ef6e6 */
[----:B------:R-:W-:-:S07]  /*1130*/  IMAD R218, R3, 0x2, R2 ;  /* 0x0000000203da7824 */ /* 0x000fce00078e0202 */
.L_x_1075:
        /* <DEDUP_REMOVED lines=39> */
[----:B------:R-:W-:Y:S01]  /*13b0*/  IMAD.MOV.U32 R214, RZ, RZ, R25 ;  /* 0x000000ffffd67224 */ /* 0x000fe200078e0019 */
[----:B------:R-:W-:Y:S01]  /*13c0*/  MOV R209, R26 ;  /* 0x0000001a00d17202 */ /* 0x000fe20000000f00 */
        /* <DEDUP_REMOVED lines=10> */
[----:B--2---:R-:W-:-:S07]  /*1470*/  IMAD.IADD R30, R7, 0x1, -R30 ;  /* 0x00000001071e7824 */ /* 0x004fce00078e0a1e */
.L_x_959:
[----:B------:R-:W-:Y:S02]  /*1480*/  IMAD.U32 R24, RZ, RZ, UR5 ;  /* 0x00000005ff187e24 */ /* 0x000fe4000f8e00ff */
[----:B------:R-:W-:Y:S01]  /*1490*/  IMAD.U32 R28, RZ, RZ, UR4 ;  /* 0x00000004ff1c7e24 */ /* 0x000fe2000f8e00ff */
[----:B------:R-:W-:Y:S06]  /*14a0*/  @!P2 BRA `(.L_x_960) ;  /* 0x000000000010a947 */ /* 0x000fec0003800000 */
[----:B------:R-:W-:-:S04]  /*14b0*/  IADD3 R4, P0, R210, UR8, RZ ;  /* 0x00000008d2047c10 */ /* 0x000fc8000ff1e0ff */
[----:B------:R-:W-:-:S05]  /*14c0*/  IADD3.X R5, R211, UR9, RZ, P0, !PT ;  /* 0x00000009d3057c10 */ /* 0x000fca00087fe4ff */
[----:B------:R0:W5:Y:S01]  /*14d0*/  LDG.E R28, desc[UR54][R4.64] ;  /* 0x00000036041c7981 */ /* 0x000162000c1e1900 */
[----:B------:R-:W-:Y:S05]  /*14e0*/  BRA `(.L_x_961) ;  /* 0x0000000000107947 */ /* 0x000fea0003800000 */
.L_x_960:
[----:B------:R-:W-:Y:S05]  /*14f0*/  @!P0 BRA `(.L_x_961) ;  /* 0x00000000000c8947 */ /* 0x000fea0003800000 */
[----:B------:R-:W2:Y:S04]  /*1500*/  LDG.E R5, desc[UR54][R8.64] ;  /* 0x0000003608057981 */ /* 0x000ea8000c1e1900 */
[----:B------:R-:W2:Y:S02]  /*1510*/  LDG.E R28, desc[UR54][R8.64+0x4] ;  /* 0x00000436081c7981 */ /* 0x000ea4000c1e1900 */
[----:B--2---:R-:W-:-:S07]  /*1520*/  IMAD.IADD R28, R28, 0x1, -R5 ;  /* 0x000000011c1c7824 */ /* 0x004fce00078e0a05 */
.L_x_961:
        /* <DEDUP_REMOVED lines=29> */
[----:B------:R-:W-:-:S05]  /*1700*/  @P0 VIADD R0, R0, 0x3f ;  /* 0x0000003f00000836 */ /* 0x000fca0000000000 */
        /* <DEDUP_REMOVED lines=14> */
[----:B------:R-:W-:Y:S01]  /*17f0*/  MOV R5, UR5 ;  /* 0x0000000500057c02 */ /* 0x000fe20008000f00 */
[----:B------:R-:W-:Y:S01]  /*1800*/  ULDC.64 UR4, c[0x4][0x90] ;  /* 0x0100240000047ab9 */ /* 0x000fe20000000a00 */
        /* <DEDUP_REMOVED lines=8> */
[----:B-1---5:R-:W-:Y:S05]  /*1890*/  CALL.ABS.NOINC R14 ;  /* 0x000000000e007343 */ /* 0x022fea0003c00000 */
.L_x_964:
[----:B------:R-:W-:Y:S05]  /*18a0*/  BSYNC B6 ;  /* 0x0000000000067941 */ /* 0x000fea0003800000 */
.L_x_963:
        /* <DEDUP_REMOVED lines=20> */
.L_x_966:
[----:B------:R-:W-:Y:S05]  /*19f0*/  BSYNC B6 ;  /* 0x0000000000067941 */ /* 0x000fea0003800000 */
.L_x_965:
        /* <DEDUP_REMOVED lines=32> */
[----:B------:R-:W-:Y:S02]  /*1c00*/  P2R R76, PR, RZ, 0x4 ;  /* 0x00000004ff4c7803 */ /* 0x000fe40000000000 */
[----:B0-----:R-:W-:-:S05]  /*1c10*/  SHF.L.U32 R60, R32, 0x6, RZ ;  /* 0x00000006203c7819 */ /* 0x001fca00000006ff */
        /* <DEDUP_REMOVED lines=46> */
[----:B------:R-:W-:-:S04]  /*1f00*/  IMAD.WIDE.U32 R8, R19, R56, R16 ;  /* 0x0000003813087225 */ /* 0x000fc800078e0010 */
[----:B------:R-:W-:Y:S02]  /*1f10*/  IMAD.IADD R5, R5, 0x1, R15 ;  /* 0x0000000105057824 */ /* 0x000fe400078e020f */
[----:B------:R-:W-:Y:S02]  /*1f20*/  IMAD.IADD R13, R16, 0x1, R13 ;  /* 0x00000001100d7824 */ /* 0x000fe400078e020d */
[----:B------:R-:W-:Y:S01]  /*1f30*/  IMAD.IADD R9, R15, 0x1, R9 ;  /* 0x000000010f097824 */ /* 0x000fe200078e0209 */
[----:B-----5:R-:W-:Y:S01]  /*1f40*/  SHF.R.S32.HI R15, RZ, 0x1f, R27 ;  /* 0x0000001fff0f7819 */ /* 0x020fe2000001141b */
[----:B------:R-:W-:Y:S01]  /*1f50*/  IMAD.WIDE.U32 R36, R27, R56, R4 ;  /* 0x000000381b247225 */ /* 0x000fe200078e0004 */
[--C-:B------:R-:W-:Y:S02]  /*1f60*/  LOP3.LUT R4, R61, 0x18, R16.reuse, 0xf8, !PT ;  /* 0x000000183d047812 */ /* 0x100fe400078ef810 */
[----:B------:R-:W-:Y:S01]  /*1f70*/  SHF.R.S32.HI R52, RZ, 0x1f, R13 ;  /* 0x0000001fff347819 */ /* 0x000fe2000001140d */
[----:B------:R-:W-:Y:S01]  /*1f80*/  IMAD R6, R3, R32, RZ ;  /* 0x0000002003067224 */ /* 0x000fe200078e02ff */
[----:B------:R-:W-:Y:S01]  /*1f90*/  LOP3.LUT R4, R4, R65, RZ, 0x3c, !PT ;  /* 0x0000004104047212 */ /* 0x000fe200078e3cff */
[----:B------:R-:W-:Y:S01]  /*1fa0*/  IMAD R14, R15, R56, RZ ;  /* 0x000000380f0e7224 */ /* 0x000fe200078e02ff */
[----:B------:R-:W-:Y:S01]  /*1fb0*/  LEA.HI R52, R52, R13, RZ, 0x3 ;  /* 0x0000000d34347211 */ /* 0x000fe200078f18ff */
[----:B------:R-:W-:-:S03]  /*1fc0*/  IMAD.WIDE.U32 R10, R19, R32, R16 ;  /* 0x00000020130a7225 */ /* 0x000fc600078e0010 */
[----:B------:R-:W-:Y:S01]  /*1fd0*/  LOP3.LUT R73, R52, 0xfffffff8, RZ, 0xc0, !PT ;  /* 0xfffffff834497812 */ /* 0x000fe200078ec0ff */
[C---:B------:R-:W-:Y:S02]  /*1fe0*/  IMAD R21, R19.reuse, R33, R6 ;  /* 0x0000002113157224 */ /* 0x040fe400078e0206 */
[----:B------:R-:W-:Y:S01]  /*1ff0*/  IMAD.WIDE.U32 R6, R19, R32, R42 ;  /* 0x0000002013067225 */ /* 0x000fe200078e002a */
[----:B------:R-:W-:-:S03]  /*2000*/  SHF.R.S32.HI R77, RZ, 0x1f, R73 ;  /* 0x0000001fff4d7819 */ /* 0x000fc60000011449 */
[----:B------:R-:W-:Y:S01]  /*2010*/  IMAD R13, R27, R57, R14 ;  /* 0x000000391b0d7224 */ /* 0x000fe200078e020e */
[----:B------:R-:W-:Y:S01]  /*2020*/  SHF.L.U64.HI R57, R32, 0x6, R33 ;  /* 0x0000000620397819 */ /* 0x000fe20000010221 */
[----:B------:R-:W-:Y:S01]  /*2030*/  IMAD R69, R189, 0x200, R4 ;  /* 0x00000200bd457824 */ /* 0x000fe200078e0204 */
[----:B------:R-:W-:Y:S01]  /*2040*/  LOP3.LUT R4, R61, 0x38, R52, 0xf8, !PT ;  /* 0x000000383d047812 */ /* 0x000fe200078ef834 */
[----:B------:R-:W-:Y:S02]  /*2050*/  IMAD.IADD R11, R21, 0x1, R11 ;  /* 0x00000001150b7824 */ /* 0x000fe400078e020b */
[----:B------:R-:W-:Y:S01]  /*2060*/  IMAD R14, R15, R32, RZ ;  /* 0x000000200f0e7224 */ /* 0x000fe200078e02ff */
[----:B------:R-:W-:Y:S01]  /*2070*/  LOP3.LUT R4, R4, R65, RZ, 0x3c, !PT ;  /* 0x0000004104047212 */ /* 0x000fe200078e3cff */
[----:B------:R-:W-:Y:S02]  /*2080*/  IMAD.IADD R7, R7, 0x1, R21 ;  /* 0x0000000107077824 */ /* 0x000fe400078e0215 */
[----:B------:R-:W-:-:S02]  /*2090*/  IMAD R75, R27, R33, R14 ;  /* 0x000000211b4b7224 */ /* 0x000fc400078e020e */
[----:B------:R-:W-:-:S04]  /*20a0*/  IMAD.WIDE.U32 R28, R27, R32, R10 ;  /* 0x000000201b1c7225 */ /* 0x000fc800078e000a */
[----:B------:R-:W-:-:S04]  /*20b0*/  IMAD.WIDE.U32 R38, R27, R56, R8 ;  /* 0x000000381b267225 */ /* 0x000fc800078e0008 */
[----:B------:R-:W-:-:S04]  /*20c0*/  IMAD.WIDE.U32 R20, R27, R32, R6 ;  /* 0x000000201b147225 */ /* 0x000fc800078e0006 */
[----:B------:R-:W-:Y:S02]  /*20d0*/  IMAD.IADD R71, R75, 0x1, R29 ;  /* 0x000000014b477824 */ /* 0x000fe400078e021d */
[----:B------:R-:W-:Y:S02]  /*20e0*/  IMAD.SHL.U32 R54, R54, 0x40, RZ ;  /* 0x0000004036367824 */ /* 0x000fe400078e00ff */
[----:B------:R-:W-:Y:S02]  /*20f0*/  IMAD.SHL.U32 R56, R56, 0x40, RZ ;  /* 0x0000004038387824 */ /* 0x000fe400078e00ff */
[----:B------:R-:W-:Y:S02]  /*2100*/  IMAD.SHL.U32 R67, R67, 0x2, RZ ;  /* 0x0000000243437824 */ /* 0x000fe400078e00ff */
[----:B------:R-:W-:Y:S02]  /*2110*/  IMAD.X R49, R12, 0x1, R3, P2 ;  /* 0x000000010c317824 */ /* 0x000fe400010e0603 */
[----:B------:R-:W-:-:S02]  /*2120*/  IMAD.IADD R66, R13, 0x1, R39 ;  /* 0x000000010d427824 */ /* 0x000fc400078e0227 */
[----:B------:R-:W-:Y:S02]  /*2130*/  IMAD.IADD R68, R37, 0x1, R13 ;  /* 0x0000000125447824 */ /* 0x000fe400078e020d */
[----:B------:R-:W-:Y:S02]  /*2140*/  IMAD.IADD R75, R21, 0x1, R75 ;  /* 0x00000001154b7824 */ /* 0x000fe400078e024b */
[----:B------:R-:W-:Y:S02]  /*2150*/  IMAD R70, R189, 0x200, R4 ;  /* 0x00000200bd467824 */ /* 0x000fe400078e0204 */
[----:B-1-34-:R-:W-:-:S07]  /*2160*/  IMAD.IADD R79, R41, 0x1, R79 ;  /* 0x00000001294f7824 */ /* 0x01afce00078e024f */
.L_x_996:
[----:B------:R-:W-:Y:S01]  /*2170*/  VIADD R51, R51, 0xffffffff ;  /* 0xffffffff33337836 */ /* 0x000fe20000000000 */
[----:B------:R-:W-:Y:S01]  /*2180*/  ISETP.GE.AND P3, PT, R63, 0x1, PT ;  /* 0x000000013f00780c */ /* 0x000fe20003f66270 */
[----:B--2---:R-:W-:Y:S01]  /*2190*/  IMAD.SHL.U32 R32, R22, 0x1000, RZ ;  /* 0x0000100016207824 */ /* 0x004fe200078e00ff */
[----:B------:R-:W-:Y:S05]  /*21a0*/  YIELD ;  /* 0x0000000000007946 */ /* 0x000fea0003800000 */
[----:B------:R-:W-:Y:S01]  /*21b0*/  SHF.R.S32.HI R59, RZ, 0x1f, R51 ;  /* 0x0000001fff3b7819 */ /* 0x000fe20000011433 */
[-C--:B------:R-:W-:Y:S01]  /*21c0*/  IMAD R5, R53, R51.reuse, RZ ;  /* 0x0000003335057224 */ /* 0x080fe200078e02ff */
[----:B------:R-:W-:Y:S01]  /*21d0*/  BSSY B0, `(.L_x_967) ;  /* 0x000018c000007945 */ /* 0x000fe20003800000 */
[----:B---3--:R-:W-:-:S04]  /*21e0*/  IMAD.WIDE.U32 R14, R54, R51, RZ ;  /* 0x00000033360e7225 */ /* 0x008fc800078e00ff */
[----:B------:R-:W-:Y:S01]  /*21f0*/  IMAD R5, R59, R54, R5 ;  /* 0x000000363b057224 */ /* 0x000fe200078e0205 */
[----:B-1----:R-:W-:-:S03]  /*2200*/  IADD3 R4, P2, R26, R14, RZ ;  /* 0x0000000e1a047210 */ /* 0x002fc60007f5e0ff */
[----:B------:R-:W-:Y:S01]  /*2210*/  IMAD.IADD R81, R15, 0x1, R5 ;  /* 0x000000010f517824 */ /* 0x000fe200078e0205 */
[----:B------:R-:W-:Y:S02]  /*2220*/  IADD3 R5, R69, R32, RZ ;  /* 0x0000002045057210 */ /* 0x000fe40007ffe0ff */
[----:B------:R-:W-:Y:S01]  /*2230*/  LEA R12, P4, R4, R46, 0x1 ;  /* 0x0000002e040c7211 */ /* 0x000fe200078808ff */
        /* <DEDUP_REMOVED lines=43> */
.L_x_971:
[----:B------:R-:W-:Y:S05]  /*24f0*/  BSYNC B1 ;  /* 0x0000000000017941 */ /* 0x000fea0003800000 */
.L_x_970:
[----:B------:R-:W-:Y:S01]  /*2500*/  ISETP.NE.AND P3, PT, R185, 0x3, PT ;  /* 0x00000003b900780c */ /* 0x000fe20003f65270 */
[----:B-----5:R-:W-:Y:S02]  /*2510*/  IMAD.MOV.U32 R4, RZ, RZ, R8 ;  /* 0x000000ffff047224 */ /* 0x020fe400078e0008 */
[----:B------:R-:W-:Y:S02]  /*2520*/  IMAD.MOV.U32 R5, RZ, RZ, R9 ;  /* 0x000000ffff057224 */ /* 0x000fe400078e0009 */
[----:B0-----:R-:W-:Y:S01]  /*2530*/  IMAD.MOV.U32 R6, RZ, RZ, R34 ;  /* 0x000000ffff067224 */ /* 0x001fe200078e0022 */
        /* <DEDUP_REMOVED lines=12> */
[----:B------:R-:W-:Y:S01]  /*2600*/  PRMT R82, R7, 0x7610, R82 ;  /* 0x0000761007527816 */ /* 0x000fe20000000052 */
[----:B------:R-:W-:Y:S06]  /*2610*/  @!P3 BRA `(.L_x_972) ;  /* 0x000000000004b947 */ /* 0x000fec0003800000 */
[----:B------:R-:W-:Y:S01]  /*2620*/  BPT.TRAP 0x1 ;  /* 0x000000040000795c */ /* 0x000fe20000300000 */
.L_x_972:
[----:B------:R-:W-:Y:S01]  /*2630*/  IMAD R72, R22, 0x8, R2 ;  /* 0x0000000816487824 */ /* 0x000fe200078e0202 */
[----:B------:R-:W-:Y:S01]  /*2640*/  SHF.L.U32 R59, R184, 0x1f, RZ ;  /* 0x0000001fb83b7819 */ /* 0x000fe200000006ff */
[----:B------:R-:W-:Y:S03]  /*2650*/  BSSY B1, `(.L_x_973) ;  /* 0x0000003000017945 */ /* 0x000fe60003800000 */
[----:B------:R-:W0:Y:S02]  /*2660*/  SYNCS.PHASECHK.TRANS64.TRYWAIT P5, [R72+URZ+0x38890], R59 ;  /* 0x0388903b480075a7 */ /* 0x000e2400080a017f */
[----:B0-----:R-:W-:Y:S05]  /*2670*/  @!P5 BRA `(.L_x_974) ;  /* 0x000001540014d947 */ /* 0x001fea0003800000 */
.L_x_1175:
[----:B------:R-:W-:Y:S05]  /*2680*/  BSYNC B1 ;  /* 0x0000000000017941 */ /* 0x000fea0003800000 */
.L_x_973:
        /* <DEDUP_REMOVED lines=9> */
[----:B------:R-:W-:Y:S02]  /*2720*/  SHF.R.U64 R74, R34, 0x10, R35 ;  /* 0x00000010224a7819 */ /* 0x000fe40000001223 */
        /* <DEDUP_REMOVED lines=13> */
[C---:B------:R-:W-:Y:S01]  /*2800*/  LOP3.LUT R15, R6.reuse, 0xffff0000, RZ, 0xc0, !PT ;  /* 0xffff0000060f7812 */ /* 0x040fe200078ec0ff */
[----:B------:R-:W-:Y:S01]  /*2810*/  FMUL.FTZ R87, R7, R82 ;  /* 0x0000005207577220 */ /* 0x000fe20000410000 */
[----:B------:R-:W-:Y:S01]  /*2820*/  SHF.L.U32 R14, R6, 0x10, RZ ;  /* 0x00000010060e7819 */ /* 0x000fe200000006ff */
[----:B------:R-:W-:-:S02]  /*2830*/  IMAD.U32 R6, R5, 0x10000, RZ ;  /* 0x0001000005067824 */ /* 0x000fc400078e00ff */
[----:B------:R-:W-:Y:S01]  /*2840*/  FMUL.FTZ R7, R7, R74 ;  /* 0x0000004a07077220 */ /* 0x000fe20000410000 */
[C---:B------:R-:W-:Y:S01]  /*2850*/  IMAD.U32 R5, R4.reuse, 0x10000, RZ ;  /* 0x0001000004057824 */ /* 0x040fe200078e00ff */
        /* <DEDUP_REMOVED lines=24> */
.L_x_979:
[----:B------:R-:W-:Y:S05]  /*29e0*/  BSYNC B2 ;  /* 0x0000000000027941 */ /* 0x000fea0003800000 */
.L_x_978:
[----:B--2---:R1:W-:Y:S02]  /*29f0*/  STG.E.128 desc[UR54][R12.64], R4 ;  /* 0x000000040c007986 */ /* 0x0043e4000c101d36 */
.L_x_977:
[----:B------:R-:W-:Y:S05]  /*2a00*/  BSYNC B1 ;  /* 0x0000000000017941 */ /* 0x000fea0003800000 */
.L_x_976:
[----:B------:R-:W-:Y:S05]  /*2a10*/  @P1 BRA `(.L_x_975) ;  /* 0x00000010001c1947 */ /* 0x000fea0003800000 */
[----:B-1----:R-:W-:Y:S01]  /*2a20*/  IMAD.MOV.U32 R5, RZ, RZ, 0x20 ;  /* 0x00000020ff057424 */ /* 0x002fe200078e00ff */
[----:B------:R-:W-:Y:S01]  /*2a30*/  LOP3.LUT P4, RZ, R186, 0x4, RZ, 0xc0, !PT ;  /* 0x00000004baff7812 */ /* 0x000fe2000788c0ff */
[----:B------:R-:W-:Y:S01]  /*2a40*/  VIADD R14, R42, 0x10 ;  /* 0x000000102a0e7836 */ /* 0x000fe20000000000 */
[----:B------:R-:W-:Y:S02]  /*2a50*/  BSSY B1, `(.L_x_980) ;  /* 0x0000035000017945 */ /* 0x000fe40003800000 */
        /* <DEDUP_REMOVED lines=29> */
[CC--:B------:R-:W-:Y:S01]  /*2c30*/  FMUL.FTZ R7, R9.reuse, R78.reuse ;  /* 0x0000004e09077220 */ /* 0x0c0fe20000410000 */
[-C--:B------:R-:W-:Y:S01]  /*2c40*/  FMUL.FTZ R9, R9, R33.reuse ;  /* 0x0000002109097220 */ /* 0x080fe20000410000 */
[----:B------:R-:W-:Y:S01]  /*2c50*/  IMAD.U32 R6, R5, 0x10000, RZ ;  /* 0x0001000005067824 */ /* 0x000fe200078e00ff */
[----:B------:R-:W-:Y:S01]  /*2c60*/  SHF.L.U32 R5, R4, 0x10, RZ ;  /* 0x0000001004057819 */ /* 0x000fe200000006ff */
[C---:B------:R-:W-:Y:S01]  /*2c70*/  FFMA.FTZ R33, R8.reuse, R33, -R7 ;  /* 0x0000002108217223 */ /* 0x040fe20000010807 */
[----:B------:R-:W-:Y:S01]  /*2c80*/  FFMA.FTZ R8, R8, R78, R9 ;  /* 0x0000004e08087223 */ /* 0x000fe20000010009 */
[----:B------:R-:W-:Y:S01]  /*2c90*/  LOP3.LUT R4, R4, 0xffff0000, RZ, 0xc0, !PT ;  /* 0xffff000004047812 */ /* 0x000fe200078ec0ff */
[C---:B------:R-:W-:Y:S01]  /*2ca0*/  FMUL.FTZ R9, R11.reuse, R74 ;  /* 0x0000004a0b097220 */ /* 0x040fe20000410000 */
[-C--:B------:R-:W-:Y:S01]  /*2cb0*/  FMUL.FTZ R11, R11, R32.reuse ;  /* 0x000000200b0b7220 */ /* 0x080fe20000410000 */
[C---:B------:R-:W-:Y:S01]  /*2cc0*/  FFMA.FTZ R81, R6.reuse, R15, -R81 ;  /* 0x0000000f06517223 */ /* 0x040fe20000010851 */
[----:B------:R-:W-:Y:S01]  /*2cd0*/  FFMA.FTZ R80, R6, R35, R80 ;  /* 0x0000002306507223 */ /* 0x000fe20000010050 */
[----:B------:R-:W-:Y:S01]  /*2ce0*/  FFMA.FTZ R9, R10, R32, -R9 ;  /* 0x000000200a097223 */ /* 0x000fe20000010809 */
[C---:B------:R-:W-:Y:S01]  /*2cf0*/  FMUL.FTZ R6, R4.reuse, R34 ;  /* 0x0000002204067220 */ /* 0x040fe20000410000 */
[----:B------:R-:W-:Y:S01]  /*2d00*/  FMUL.FTZ R7, R4, R14 ;  /* 0x0000000e04077220 */ /* 0x000fe20000410000 */
[----:B------:R-:W-:Y:S01]  /*2d10*/  FFMA.FTZ R10, R10, R74, R11 ;  /* 0x0000004a0a0a7223 */ /* 0x000fe2000001000b */
[----:B------:R-:W-:Y:S01]  /*2d20*/  F2FP.BF16.F32.PACK_AB R8, R8, R33 ;  /* 0x000000210808723e */ /* 0x000fe200000010ff */
[C---:B------:R-:W-:Y:S01]  /*2d30*/  FFMA.FTZ R6, R5.reuse, R14, -R6 ;  /* 0x0000000e05067223 */ /* 0x040fe20000010806 */
[----:B------:R-:W-:Y:S01]  /*2d40*/  FFMA.FTZ R7, R5, R34, R7 ;  /* 0x0000002205077223 */ /* 0x000fe20000010007 */
[----:B------:R-:W-:-:S02]  /*2d50*/  F2FP.BF16.F32.PACK_AB R5, R80, R81 ;  /* 0x000000515005723e */ /* 0x000fc400000010ff */
[----:B------:R-:W-:Y:S02]  /*2d60*/  F2FP.BF16.F32.PACK_AB R9, R10, R9 ;  /* 0x000000090a09723e */ /* 0x000fe400000010ff */
[----:B------:R-:W-:Y:S01]  /*2d70*/  F2FP.BF16.F32.PACK_AB R4, R7, R6 ;  /* 0x000000060704723e */ /* 0x000fe200000010ff */
[----:B------:R-:W-:Y:S02]  /*2d80*/  IMAD.MOV.U32 R6, RZ, RZ, R8 ;  /* 0x000000ffff067224 */ /* 0x000fe400078e0008 */
[----:B------:R-:W-:-:S07]  /*2d90*/  IMAD.MOV.U32 R7, RZ, RZ, R9 ;  /* 0x000000ffff077224 */ /* 0x000fce00078e0009 */
.L_x_981:
[----:B------:R-:W-:Y:S05]  /*2da0*/  BSYNC B1 ;  /* 0x0000000000017941 */ /* 0x000fea0003800000 */
.L_x_980:
[----:B-1----:R1:W-:Y:S01]  /*2db0*/  STG.E.128 desc[UR54][R12.64+0x40], R4 ;  /* 0x000040040c007986 */ /* 0x0023e2000c101d36 */
[----:B------:R-:W-:Y:S05]  /*2dc0*/  BRA `(.L_x_975) ;  /* 0x0000000c00307947 */ /* 0x000fea0003800000 */
.L_x_969:
        /* <DEDUP_REMOVED lines=41> */
.L_x_982:
[----:B------:R-:W-:Y:S01]  /*3060*/  IMAD R72, R22, 0x8, R2 ;  /* 0x0000000816487824 */ /* 0x000fe200078e0202 */
[----:B------:R-:W-:Y:S01]  /*3070*/  SHF.L.U32 R59, R184, 0x1f, RZ ;  /* 0x0000001fb83b7819 */ /* 0x000fe200000006ff */
[----:B------:R-:W-:Y:S03]  /*3080*/  BSSY B1, `(.L_x_983) ;  /* 0x0000003000017945 */ /* 0x000fe60003800000 */
[----:B------:R-:W0:Y:S02]  /*3090*/  SYNCS.PHASECHK.TRANS64.TRYWAIT P5, [R72+URZ+0x38890], R59 ;  /* 0x0388903b480075a7 */ /* 0x000e2400080a017f */
[----:B0-----:R-:W-:Y:S05]  /*30a0*/  @!P5 BRA `(.L_x_984) ;  /* 0x00000148009cd947 */ /* 0x001fea0003800000 */
.L_x_1176:
[----:B------:R-:W-:Y:S05]  /*30b0*/  BSYNC B1 ;  /* 0x0000000000017941 */ /* 0x000fea0003800000 */
.L_x_983:
        /* <DEDUP_REMOVED lines=25> */
[----:B------:R-:W-:-:S04]  /*3250*/  IMAD R15, R189, 0x200, R12 ;  /* 0x00000200bd0f7824 */ /* 0x000fc800078e020c */
[----:B------:R-:W-:-:S04]  /*3260*/  IMAD.IADD R15, R32, 0x1, R15 ;  /* 0x00000001200f7824 */ /* 0x000fc800078e020f */
        /* <DEDUP_REMOVED lines=19> */
[C---:B------:R-:W-:Y:S02]  /*33a0*/  PRMT R74, R92.reuse, 0x5432, R74 ;  /* 0x000054325c4a7816 */ /* 0x040fe4000000004a */
        /* <DEDUP_REMOVED lines=24> */
[----:B------:R-:W-:Y:S01]  /*3530*/  SHF.L.U32 R10, R32, 0x10, RZ ;  /* 0x00000010200a7819 */ /* 0x000fe200000006ff */
[-C--:B------:R-:W-:Y:S01]  /*3540*/  FMUL.FTZ R86, R33, R5.reuse ;  /* 0x0000000521567220 */ /* 0x080fe20000410000 */
[----:B------:R-:W-:Y:S01]  /*3550*/  LOP3.LUT R35, R35, 0xffff0000, RZ, 0xc0, !PT ;  /* 0xffff000023237812 */ /* 0x000fe200078ec0ff */
        /* <DEDUP_REMOVED lines=11> */
[----:B------:R-:W-:Y:S01]  /*3610*/  FMUL.FTZ R10, R10, R5 ;  /* 0x000000050a0a7220 */ /* 0x000fe20000410000 */
[----:B------:R-:W-:Y:S01]  /*3620*/  LOP3.LUT R11, R74, 0xffff0000, RZ, 0xc0, !PT ;  /* 0xffff00004a0b7812 */ /* 0x000fe200078ec0ff */
[----:B------:R-:W-:Y:S01]  /*3630*/  FFMA.FTZ R88, R9, R88, -R6 ;  /* 0x0000005809587223 */ /* 0x000fe20000010806 */
[----:B------:R-:W-:Y:S01]  /*3640*/  LOP3.LUT R12, R12, 0xffff0000, RZ, 0xc0, !PT ;  /* 0xffff00000c0c7812 */ /* 0x000fe200078ec0ff */
[----:B------:R-:W-:-:S02]  /*3650*/  IMAD.U32 R15, R34, 0x10000, RZ ;  /* 0x00010000220f7824 */ /* 0x000fc400078e00ff */
[----:B------:R-:W-:Y:S01]  /*3660*/  FFMA.FTZ R35, R9, R78, R8 ;  /* 0x0000004e09237223 */ /* 0x000fe20000010008 */
        /* <DEDUP_REMOVED lines=27> */
[----:B------:R-:W-:Y:S01]  /*3820*/  F2FP.BF16.F32.PACK_AB R13, R95, R94 ;  /* 0x0000005e5f0d723e */ /* 0x000fe200000010ff */
[----:B------:R-:W-:Y:S01]  /*3830*/  IMAD.MOV.U32 R15, RZ, RZ, R88 ;  /* 0x000000ffff0f7224 */ /* 0x000fe200078e0058 */
[----:B------:R-:W-:-:S02]  /*3840*/  F2FP.BF16.F32.PACK_AB R35, R35, R86 ;  /* 0x000000562323723e */ /* 0x000fc400000010ff */
[----:B------:R-:W-:-:S07]  /*3850*/  F2FP.BF16.F32.PACK_AB R32, R5, R10 ;  /* 0x0000000a0520723e */ /* 0x000fce00000010ff */
.L_x_986:
[----:B------:R-:W-:Y:S05]  /*3860*/  BSYNC B1 ;  /* 0x0000000000017941 */ /* 0x000fea0003800000 */
.L_x_985:
        /* <DEDUP_REMOVED lines=10> */
.L_x_968:
[----:B------:R-:W-:-:S13]  /*3910*/  ISETP.NE.AND P3, PT, R185, 0x3, PT ;  /* 0x00000003b900780c */ /* 0x000fda0003f65270 */
[----:B------:R-:W-:Y:S05]  /*3920*/  @!P3 BRA `(.L_x_987) ;  /* 0x000000000004b947 */ /* 0x000fea0003800000 */
[----:B------:R-:W-:Y:S01]  /*3930*/  BPT.TRAP 0x1 ;  /* 0x000000040000795c */ /* 0x000fe20000300000 */
.L_x_987:
[----:B------:R-:W-:Y:S01]  /*3940*/  LEA R72, R22, R2, 0x3 ;  /* 0x0000000216487211 */ /* 0x000fe200078e18ff */
[----:B------:R-:W-:Y:S01]  /*3950*/  IMAD R58, R51, -0x40, R24 ;  /* 0xffffffc0333a7824 */ /* 0x000fe200078e0218 */
[----:B------:R-:W-:Y:S01]  /*3960*/  SHF.L.U32 R59, R184, 0x1f, RZ ;  /* 0x0000001fb83b7819 */ /* 0x000fe200000006ff */
[----:B------:R-:W-:Y:S03]  /*3970*/  BSSY B1, `(.L_x_988) ;  /* 0x0000005000017945 */ /* 0x000fe60003800000 */
[----:B------:R-:W0:Y:S01]  /*3980*/  SYNCS.PHASECHK.TRANS64.TRYWAIT P5, [R72+URZ+0x38890], R59 ;  /* 0x0388903b480075a7 */ /* 0x000e2200080a017f */
[----:B------:R-:W-:-:S04]  /*3990*/  VIMNMX R58, R58, 0x40, PT ;  /* 0x000000403a3a7848 */ /* 0x000fc80003fe0100 */
[----:B------:R-:W-:Y:S01]  /*39a0*/  ISETP.GE.AND P4, PT, R19, R58, PT ;  /* 0x0000003a1300720c */ /* 0x000fe20003f86270 */
[----:B0-----:R-:W-:-:S12]  /*39b0*/  @!P5 BRA `(.L_x_989) ;  /* 0x00000140006cd947 */ /* 0x001fd80003800000 */
.L_x_1177:
[----:B------:R-:W-:Y:S05]  /*39c0*/  BSYNC B1 ;  /* 0x0000000000017941 */ /* 0x000fea0003800000 */
.L_x_988:
        /* <DEDUP_REMOVED lines=12> */
.L_x_975:
[----:B------:R-:W-:Y:S05]  /*3a90*/  BSYNC B0 ;  /* 0x0000000000007941 */ /* 0x000fea0003800000 */
.L_x_967:
        /* <DEDUP_REMOVED lines=17> */
.L_x_991:
[----:B------:R-:W-:Y:S05]  /*3bb0*/  BSYNC B0 ;  /* 0x0000000000007941 */ /* 0x000fea0003800000 */
.L_x_990:
[----:B------:R-:W4:Y:S01]  /*3bc0*/  SYNCS.PHASECHK.TRANS64.TRYWAIT P5, [R72+URZ+0x388b0], R59 ;  /* 0x0388b03b480075a7 */ /* 0x000f2200080a017f */
[----:B------:R-:W-:Y:S01]  /*3bd0*/  BSSY B0, `(.L_x_992) ;  /* 0x0000003000007945 */ /* 0x000fe20003800000 */
[----:B------:R-:W-:-:S03]  /*3be0*/  ISETP.GE.AND P3, PT, R19, R58, PT ;  /* 0x0000003a1300720c */ /* 0x000fc60003f66270 */
[----:B----4-:R-:W-:Y:S10]  /*3bf0*/  @!P5 BRA `(.L_x_993) ;  /* 0x0000013c00f0d947 */ /* 0x010ff40003800000 */
.L_x_1178:
[----:B------:R-:W-:Y:S05]  /*3c00*/  BSYNC B0 ;  /* 0x0000000000007941 */ /* 0x000fea0003800000 */
.L_x_992:
        /* <DEDUP_REMOVED lines=9> */
[----:B------:R-:W-:Y:S01]  /*3ca0*/  ULDC.64 UR4, c[0x0][0x308] ;  /* 0x0000c20000047ab9 */ /* 0x000fe20000000a00 */
[----:B------:R-:W-:-:S02]  /*3cb0*/  IADD3 R78, R16, 0x140, RZ ;  /* 0x00000140104e7810 */ /* 0x000fc40007ffe0ff */
[----:B------:R-:W-:Y:S01]  /*3cc0*/  IMAD R9, R22, 0x8000, R69 ;  /* 0x0000800016097824 */ /* 0x000fe200078e0245 */
[----:B------:R-:W-:Y:S01]  /*3cd0*/  LEA R58, P5, R6, UR4, 0x1 ;  /* 0x00000004063a7c11 */ /* 0x000fe2000f8a08ff */
[----:B------:R-:W-:Y:S01]  /*3ce0*/  IMAD.IADD R5, R7, 0x1, R5 ;  /* 0x0000000107057824 */ /* 0x000fe200078e0205 */
[----:B------:R-:W-:Y:S01]  /*3cf0*/  ULDC UR4, c[0x0][0x310] ;  /* 0x0000c40000047ab9 */ /* 0x000fe20000000800 */
[----:B------:R-:W-:Y:S02]  /*3d00*/  VIADD R4, R16, 0x40 ;  /* 0x0000004010047836 */ /* 0x000fe40000000000 */
[C---:B------:R-:W-:Y:S01]  /*3d10*/  VIADD R81, R9.reuse, 0x20 ;  /* 0x0000002009517836 */ /* 0x040fe20000000000 */
[----:B0---4-:R-:W-:Y:S01]  /*3d20*/  LEA.HI.X R59, R6, UR5, R5, 0x1, P5 ;  /* 0x00000005063b7c11 */ /* 0x011fe2000a8f0c05 */
[C---:B------:R-:W-:Y:S01]  /*3d30*/  @P3 VIADD R81, R9.reuse, 0xffffffe0 ;  /* 0xffffffe009513836 */ /* 0x040fe20000000000 */
[----:B------:R-:W-:Y:S01]  /*3d40*/  ISETP.GE.AND P5, PT, R16, UR4, PT ;  /* 0x0000000410007c0c */ /* 0x000fe2000bfa6270 */
[----:B------:R-:W-:Y:S01]  /*3d50*/  IMAD R80, R9, 0x2, R2 ;  /* 0x0000000209507824 */ /* 0x000fe200078e0202 */
[----:B------:R-:W-:Y:S01]  /*3d60*/  ISETP.GE.AND P3, PT, R4, UR4, PT ;  /* 0x0000000404007c0c */ /* 0x000fe2000bf66270 */
[----:B---3--:R-:W-:-:S02]  /*3d70*/  VIADD R12, R16, 0x80 ;  /* 0x00000080100c7836 */ /* 0x008fc40000000000 */
[C---:B------:R-:W-:Y:S02]  /*3d80*/  VIADD R13, R16.reuse, 0xc0 ;  /* 0x000000c0100d7836 */ /* 0x040fe40000000000 */
[----:B------:R-:W-:Y:S02]  /*3d90*/  VIADD R74, R16, 0x100 ;  /* 0x00000100104a7836 */ /* 0x000fe40000000000 */
[----:B------:R-:W-:-:S04]  /*3da0*/  IMAD R81, R81, 0x2, R2 ;  /* 0x0000000251517824 */ /* 0x000fc800078e0202 */
        /* <DEDUP_REMOVED lines=55> */
.L_x_995:
[----:B------:R-:W-:Y:S05]  /*4120*/  BSYNC B0 ;  /* 0x0000000000007941 */ /* 0x000fea0003800000 */
.L_x_994:
[----:B------:R-:W-:Y:S01]  /*4130*/  @!PT LDS RZ, [RZ] ;  /* 0x00000000fffff984 */ /* 0x000fe20000000800 */
[----:B------:R-:W-:Y:S01]  /*4140*/  @!PT LDS RZ, [RZ] ;  /* 0x00000000fffff984 */ /* 0x000fe20000000800 */
[----:B------:R-:W-:Y:S01]  /*4150*/  @!PT LDS RZ, [RZ] ;  /* 0x00000000fffff984 */ /* 0x000fe20000000800 */
[----:B------:R-:W-:Y:S01]  /*4160*/  @!PT LDS RZ, [RZ] ;  /* 0x00000000fffff984 */ /* 0x000fe20000000800 */
[----:B------:R5:W-:Y:S06]  /*4170*/  MEMBAR.ALL.CTA ;  /* 0x0000000000007992 */ /* 0x000bec0000008000 */
[----:B-----5:R-:W5:Y:S01]  /*4180*/  FENCE.VIEW.ASYNC.S ;  /* 0x00000000000073c6 */ /* 0x020f620000000000 */
[----:B0---4-:R-:W-:Y:S01]  /*4190*/  @!P4 VIADD R72, R72, 0x388c0 ;  /* 0x000388c04848c836 */ /* 0x011fe20000000000 */
[----:B-----5:R0:W-:Y:S04]  /*41a0*/  BAR.SYNC.DEFER_BLOCKING R62, 0x80 ;  /* 0x0002003e0000751d */ /* 0x0201e80000010000 */
[----:B------:R-:W-:Y:S01]  /*41b0*/  @!P4 PRMT R72, RZ, 0x654, R72 ;  /* 0x00000654ff48c816 */ /* 0x000fe20000000048 */
[----:B------:R-:W-:Y:S01]  /*41c0*/  VIADD R22, R22, 0x1 ;  /* 0x0000000116167836 */ /* 0x000fe20000000000 */
[----:B------:R-:W-:-:S02]  /*41d0*/  PLOP3.LUT P3, PT, PT, PT, PT, 0x8, 0x0 ;  /* 0x000000000000781c */ /* 0x000fc40003f6e170 */
[----:B------:R0:W-:Y:S02]  /*41e0*/  @!P4 SYNCS.ARRIVE.TRANS64.RED.A1T0 RZ, [R72+URZ], RZ ;  /* 0x000000ff48ffc9a7 */ /* 0x0001e4000810043f */
[----:B------:R-:W-:-:S04]  /*41f0*/  ISETP.NE.AND P4, PT, R22, 0x2, PT ;  /* 0x000000021600780c */ /* 0x000fc80003f85270 */
[----:B------:R-:W-:Y:S02]  /*4200*/  SEL R5, RZ, 0x1, P4 ;  /* 0x00000001ff057807 */ /* 0x000fe40002000000 */
[----:B------:R-:W-:Y:S02]  /*4210*/  SEL R22, R22, RZ, P4 ;  /* 0x000000ff16167207 */ /* 0x000fe40002000000 */
[----:B------:R-:W-:Y:S01]  /*4220*/  LOP3.LUT R184, R184, R5, RZ, 0x3c, !PT ;  /* 0x00000005b8b87212 */ /* 0x000fe200078e3cff */
[----:B0-----:R-:W-:Y:S06]  /*4230*/  @P2 BRA `(.L_x_996) ;  /* 0xffffffdc00cc2947 */ /* 0x001fec000383ffff */
.L_x_962:
[----:B-1----:R-:W4:Y:S01]  /*4240*/  LDL R4, [R1+0x4] ;  /* 0x0000040001047983 */ /* 0x002f220000100800 */
        /* <DEDUP_REMOVED lines=32> */
[----:B------:R-:W-:Y:S01]  /*4450*/  CS2R R42, SRZ ;  /* 0x00000000002a7805 */ /* 0x000fe2000001ff00 */
        /* <DEDUP_REMOVED lines=23> */
[----:B------:R-:W-:Y:S01]  /*45d0*/  CS2R R46, SRZ ;  /* 0x00000000002e7805 */ /* 0x000fe2000001ff00 */
[----:B------:R-:W-:Y:S01]  /*45e0*/  IMAD.MOV.U32 R169, RZ, RZ, RZ ;  /* 0x000000ffffa97224 */ /* 0x000fe200078e00ff */
[----:B--2---:R-:W-:Y:S02]  /*45f0*/  CS2R R32, SRZ ;  /* 0x0000000000207805 */ /* 0x004fe4000001ff00 */
[----:B------:R-:W-:Y:S02]  /*4600*/  CS2R R174, SRZ ;  /* 0x0000000000ae7805 */ /* 0x000fe4000001ff00 */
[----:B------:R-:W-:Y:S02]  /*4610*/  CS2R R38, SRZ ;  /* 0x0000000000267805 */ /* 0x000fe4000001ff00 */
[----:B------:R-:W-:Y:S02]  /*4620*/  CS2R R176, SRZ ;  /* 0x0000000000b07805 */ /* 0x000fe4000001ff00 */
[----:B------:R-:W-:-:S02]  /*4630*/  MOV R35, RZ ;  /* 0x000000ff00237202 */ /* 0x000fc40000000f00 */
[----:B------:R-:W-:Y:S01]  /*4640*/  CS2R R28, SRZ ;  /* 0x00000000001c7805 */ /* 0x000fe2000001ff00 */
[----:B------:R-:W-:Y:S02]  /*4650*/  IMAD.MOV.U32 R178, RZ, RZ, RZ ;  /* 0x000000ffffb27224 */ /* 0x000fe400078e00ff */
        /* <DEDUP_REMOVED lines=9> */
.L_x_998:
[----:B------:R-:W-:Y:S05]  /*46f0*/  BSYNC B0 ;  /* 0x0000000000007941 */ /* 0x000fea0003800000 */
.L_x_997:
[----:B------:R-:W-:Y:S01]  /*4700*/  BSSY B7, `(.L_x_999) ;  /* 0x0000aa6000077945 */ /* 0x000fe20003800000 */
[----:B------:R-:W-:Y:S02]  /*4710*/  IMAD.MOV.U32 R179, RZ, RZ, RZ ;  /* 0x000000ffffb37224 */ /* 0x000fe400078e00ff */
[----:B------:R-:W-:Y:S01]  /*4720*/  IMAD.MOV.U32 R181, RZ, RZ, RZ ;  /* 0x000000ffffb57224 */ /* 0x000fe200078e00ff */
[----:B------:R-:W-:Y:S06]  /*4730*/  @!P0 BRA `(.L_x_1000) ;  /* 0x0000001800448947 */ /* 0x000fec0003800000 */
[----:B------:R-:W-:Y:S02]  /*4740*/  ISETP.GE.AND P1, PT, R168, 0x1, PT ;  /* 0x00000001a800780c */ /* 0x000fe40003f26270 */
[----:B------:R-:W-:-:S11]  /*4750*/  PLOP3.LUT P0, PT, PT, PT, PT, 0x80, 0x0 ;  /* 0x000000000000781c */ /* 0x000fd60003f0f070 */
[----:B------:R-:W-:Y:S05]  /*4760*/  @!P1 BRA `(.L_x_1001) ;  /* 0x000000a8007c9947 */ /* 0x000fea0003800000 */
[----:B------:R-:W0:Y:S01]  /*4770*/  SHFL.IDX PT, R0, R217, RZ, 0x1f ;  /* 0x00001fffd9007589 */ /* 0x000e2200000e0000 */
[----:B------:R-:W-:Y:S01]  /*4780*/  IMAD.MOV.U32 R5, RZ, RZ, 0x40000040 ;  /* 0x40000040ff057424 */ /* 0x000fe200078e00ff */
[----:B------:R-:W-:Y:S01]  /*4790*/  ISETP.GE.AND P0, PT, R168, 0x41, PT ;  /* 0x00000041a800780c */ /* 0x000fe20003f06270 */
[----:B------:R-:W-:Y:S01]  /*47a0*/  IMAD.MOV.U32 R7, RZ, RZ, 0x40000040 ;  /* 0x40000040ff077424 */ /* 0x000fe200078e00ff */
[----:B------:R-:W-:Y:S01]  /*47b0*/  BAR.SYNC.DEFER_BLOCKING 0xe, 0x100 ;  /* 0x0384000000007b1d */ /* 0x000fe20000010000 */
[----:B------:R-:W-:Y:S01]  /*47c0*/  IMAD.MOV.U32 R11, RZ, RZ, 0x40000040 ;  /* 0x40000040ff0b7424 */ /* 0x000fe200078e00ff */
[----:B------:R-:W-:Y:S01]  /*47d0*/  R2UR UR5, R5 ;  /* 0x00000000050572ca */ /* 0x000fe200000e0000 */
[----:B------:R-:W-:Y:S01]  /*47e0*/  IMAD.MOV.U32 R9, RZ, RZ, 0x40000040 ;  /* 0x40000040ff097424 */ /* 0x000fe200078e00ff */
[----:B------:R-:W-:Y:S01]  /*47f0*/  R2UR UR7, R7 ;  /* 0x00000000070772ca */ /* 0x000fe200000e0000 */
[----:B------:R-:W-:Y:S01]  /*4800*/  IMAD.MOV.U32 R13, RZ, RZ, 0x40000040 ;  /* 0x40000040ff0d7424 */ /* 0x000fe200078e00ff */
[----:B------:R-:W-:Y:S01]  /*4810*/  BSSY B0, `(.L_x_1002) ;  /* 0x00000f6000007945 */ /* 0x000fe20003800000 */
[----:B------:R-:W-:Y:S01]  /*4820*/  IMAD.MOV.U32 R7, RZ, RZ, 0x40000040 ;  /* 0x40000040ff077424 */ /* 0x000fe200078e00ff */
[----:B------:R-:W1:Y:S01]  /*4830*/  S2R R20, SR_TID.X ;  /* 0x0000000000147919 */ /* 0x000e620000002100 */
[----:B0-----:R-:W-:-:S04]  /*4840*/  LEA.HI R3, R0, R0, RZ, 0x1 ;  /* 0x0000000000037211 */ /* 0x001fc800078f08ff */
[----:B------:R-:W-:Y:S01]  /*4850*/  LOP3.LUT R3, R3, 0x1fffe, RZ, 0xc0, !PT ;  /* 0x0001fffe03037812 */ /* 0x000fe200078ec0ff */
[----:B-----5:R-:W-:-:S04]  /*4860*/  WARPGROUP.ARRIVE ;  /* 0x00000000000079c5 */ /* 0x020fc80000000000 */
[----:B------:R-:W-:Y:S02]  /*4870*/  IMAD.IADD R3, R0, 0x1, -R3 ;  /* 0x0000000100037824 */ /* 0x000fe400078e0a03 */
[----:B------:R-:W-:Y:S02]  /*4880*/  VIADD R0, R2, 0x36400 ;  /* 0x0003640002007836 */ /* 0x000fe40000000000 */
[----:B------:R-:W-:-:S03]  /*4890*/  IMAD R3, R3, 0x8000, R2 ;  /* 0x0000800003037824 */ /* 0x000fc600078e0202 */
[----:B------:R-:W-:Y:S01]  /*48a0*/  SHF.R.U32.HI R0, RZ, 0x4, R0 ;  /* 0x00000004ff007819 */ /* 0x000fe20000011600 */
[----:B------:R-:W-:-:S03]  /*48b0*/  VIADD R3, R3, 0x400 ;  /* 0x0000040003037836 */ /* 0x000fc60000000000 */
[----:B------:R-:W-:Y:S02]  /*48c0*/  LOP3.LUT R0, R0, 0x3fff, RZ, 0xc0, !PT ;  /* 0x00003fff00007812 */ /* 0x000fe400078ec0ff */
[----:B------:R-:W-:Y:S02]  /*48d0*/  SHF.R.U32.HI R3, RZ, 0x4, R3 ;  /* 0x00000004ff037819 */ /* 0x000fe40000011603 */
[----:B------:R-:W-:Y:S02]  /*48e0*/  LOP3.LUT R4, R0, 0x10000, RZ, 0xfc, !PT ;  /* 0x0001000000047812 */ /* 0x000fe400078efcff */
[----:B------:R-:W-:Y:S02]  /*48f0*/  LOP3.LUT R3, R3, 0x3fff, RZ, 0xc0, !PT ;  /* 0x00003fff03037812 */ /* 0x000fe400078ec0ff */
[----:B------:R-:W-:Y:S02]  /*4900*/  R2UR UR4, R4 ;  /* 0x00000000040472ca */ /* 0x000fe400000e0000 */
[----:B------:R-:W-:-:S02]  /*4910*/  LOP3.LUT R15, R3, 0x2000000, RZ, 0xfc, !PT ;  /* 0x02000000030f7812 */ /* 0x000fc400078efcff */
[----:B------:R-:W-:Y:S02]  /*4920*/  IADD3 R10, R4, 0x2, RZ ;  /* 0x00000002040a7810 */ /* 0x000fe40007ffe0ff */
[----:B-1----:R-:W-:Y:S01]  /*4930*/  LOP3.LUT R20, R20, 0x7f, RZ, 0xc0, !PT ;  /* 0x0000007f14147812 */ /* 0x002fe200078ec0ff */
[----:B------:R-:W-:-:S03]  /*4940*/  IMAD R6, R18, 0x1000, R15 ;  /* 0x0000100012067824 */ /* 0x000fc600078e020f */
[----:B------:R-:W-:Y:S01]  /*4950*/  ISETP.NE.AND P2, PT, R20, RZ, PT ;  /* 0x000000ff1400720c */ /* 0x000fe20003f45270 */
[C---:B------:R-:W-:Y:S01]  /*4960*/  VIADD R8, R6.reuse, 0x80 ;  /* 0x0000008006087836 */ /* 0x040fe20000000000 */
[C---:B------:R-:W-:Y:S01]  /*4970*/  R2UR UR6, R6.reuse ;  /* 0x00000000060672ca */ /* 0x040fe200000e0000 */
[C---:B------:R-:W-:Y:S02]  /*4980*/  VIADD R12, R6.reuse, 0x100 ;  /* 0x00000100060c7836 */ /* 0x040fe40000000000 */
[----:B------:R-:W-:-:S08]  /*4990*/  VIADD R6, R6, 0x180 ;  /* 0x0000018006067836 */ /* 0x000fd00000000000 */
[----:B------:R-:W-:Y:S02]  /*49a0*/  @!P2 IMAD R0, R18, 0x8, R2 ;  /* 0x000000081200a824 */ /* 0x000fe400078e0202 */
[----:B------:R-:W-:Y:S01]  /*49b0*/  HGMMA.64x256x16.F32.BF16 R24, gdesc[UR4].tnspB, RZ, !UPT, gsb0 ;  /* 0x43e00000041879f0 */ /* 0x000fe2000c0018ff */
[----:B------:R-:W-:Y:S01]  /*49c0*/  R2UR UR4, R10 ;  /* 0x000000000a0472ca */ /* 0x000fe200000e0000 */
[----:B------:R-:W-:Y:S01]  /*49d0*/  @!P2 VIADD R0, R0, 0x38860 ;  /* 0x000388600000a836 */ /* 0x000fe20000000000 */
[----:B------:R-:W-:Y:S02]  /*49e0*/  R2UR UR5, R11 ;  /* 0x000000000b0572ca */ /* 0x000fe400000e0000 */
[----:B------:R-:W-:Y:S01]  /*49f0*/  R2UR UR6, R8 ;  /* 0x00000000080672ca */ /* 0x000fe200000e0000 */
[----:B------:R-:W-:Y:S01]  /*4a00*/  VIADD R8, R4, 0x4 ;  /* 0x0000000404087836 */ /* 0x000fe20000000000 */
[----:B------:R-:W-:Y:S01]  /*4a10*/  R2UR UR7, R9 ;  /* 0x00000000090772ca */ /* 0x000fe200000e0000 */
[----:B------:R-:W-:Y:S01]  /*4a20*/  IMAD.MOV.U32 R9, RZ, RZ, 0x40000040 ;  /* 0x40000040ff097424 */ /* 0x000fe200078e00ff */
[----:B------:R-:W-:Y:S01]  /*4a30*/  @!P2 PRMT R0, RZ, 0x654, R0 ;  /* 0x00000654ff00a816 */ /* 0x000fe20000000000 */
[----:B------:R-:W-:-:S02]  /*4a40*/  WARPGROUP.DEPBAR.LE gsb0, 0x0 ;  /* 0x00008000000079c5 */ /* 0x000fc40000010000 */
[----:B------:R-:W-:-:S15]  /*4a50*/  WARPGROUP.ARRIVE ;  /* 0x00000000000079c5 */ /* 0x000fde0000000000 */
[----:B------:R-:W-:-:S01]  /*4a60*/  NOP ;  /* 0x0000000000007918 */ /* 0x000fc20000000000 */
[----:B------:R-:W-:Y:S01]  /*4a70*/  HGMMA.64x256x16.F32.BF16 R24, gdesc[UR4].tnspB, R24, gsb0 ;  /* 0x43e00000041879f0 */ /* 0x000fe20008001818 */
[----:B------:R-:W-:Y:S02]  /*4a80*/  R2UR UR4, R8 ;  /* 0x00000000080472ca */ /* 0x000fe400000e0000 */
[----:B------:R-:W-:Y:S02]  /*4a90*/  R2UR UR5, R9 ;  /* 0x00000000090572ca */ /* 0x000fe400000e0000 */
[----:B------:R-:W-:Y:S01]  /*4aa0*/  R2UR UR6, R12 ;  /* 0x000000000c0672ca */ /* 0x000fe200000e0000 */
[----:B------:R-:W-:Y:S01]  /*4ab0*/  VIADD R12, R4, 0x6 ;  /* 0x00000006040c7836 */ /* 0x000fe20000000000 */
[----:B------:R-:W-:Y:S01]  /*4ac0*/  R2UR UR7, R13 ;  /* 0x000000000d0772ca */ /* 0x000fe200000e0000 */
[----:B------:R-:W-:Y:S01]  /*4ad0*/  IMAD.MOV.U32 R13, RZ, RZ, 0x40000040 ;  /* 0x40000040ff0d7424 */ /* 0x000fe200078e00ff */
[----:B------:R-:W-:Y:S02]  /*4ae0*/  WARPGROUP.DEPBAR.LE gsb0, 0x0 ;  /* 0x00008000000079c5 */ /* 0x000fe40000010000 */
[----:B------:R-:W-:-:S15]  /*4af0*/  WARPGROUP.ARRIVE ;  /* 0x00000000000079c5 */ /* 0x000fde0000000000 */
[----:B------:R-:W-:-:S02]  /*4b00*/  NOP ;  /* 0x0000000000007918 */ /* 0x000fc40000000000 */
        /* <DEDUP_REMOVED lines=12> */
[----:B------:R-:W-:Y:S05]  /*4bd0*/  @!P0 BRA `(.L_x_1003) ;  /* 0x0000000800e48947 */ /* 0x000fea0003800000 */
[----:B------:R-:W-:-:S07]  /*4be0*/  VIADD R182, R182, 0xfffffffe ;  /* 0xfffffffeb6b67836 */ /* 0x000fce0000000000 */
.L_x_1004:
[----:B------:R-:W-:Y:S01]  /*4bf0*/  BAR.SYNC.DEFER_BLOCKING 0xe, 0x100 ;  /* 0x0384000000007b1d */ /* 0x000fe20000010000 */
[----:B------:R-:W-:Y:S01]  /*4c00*/  IMAD R3, R18, 0x40, R188 ;  /* 0x0000004012037824 */ /* 0x000fe200078e02bc */
[----:B------:R-:W-:Y:S01]  /*4c10*/  R2UR UR4, R4 ;  /* 0x00000000040472ca */ /* 0x000fe200000e0000 */
[----:B------:R-:W-:Y:S01]  /*4c20*/  VIADD R18, R18, 0x1 ;  /* 0x0000000112127836 */ /* 0x000fe20000000000 */
[----:B------:R-:W-:Y:S01]  /*4c30*/  R2UR UR5, R5 ;  /* 0x00000000050572ca */ /* 0x000fe200000e0000 */
[----:B------:R-:W-:Y:S01]  /*4c40*/  IMAD.MOV.U32 R7, RZ, RZ, 0x40000040 ;  /* 0x40000040ff077424 */ /* 0x000fe200078e00ff */
[----:B------:R-:W-:Y:S01]  /*4c50*/  LEA R3, R3, R2, 0x2 ;  /* 0x0000000203037211 */ /* 0x000fe200078e10ff */
[----:B------:R-:W-:Y:S01]  /*4c60*/  IMAD.MOV.U32 R21, RZ, RZ, 0x40000040 ;  /* 0x40000040ff157424 */ /* 0x000fe200078e00ff */
[C---:B------:R-:W-:Y:S02]  /*4c70*/  ISETP.NE.AND P0, PT, R18.reuse, 0x2, PT ;  /* 0x000000021200780c */ /* 0x040fe40003f05270 */
[----:B------:R-:W-:Y:S01]  /*4c80*/  R2UR UR7, R7 ;  /* 0x00000000070772ca */ /* 0x000fe200000e0000 */
[----:B------:R-:W-:Y:S01]  /*4c90*/  IMAD.MOV.U32 R7, RZ, RZ, 0x40000040 ;  /* 0x40000040ff077424 */ /* 0x000fe200078e00ff */
[----:B------:R-:W-:-:S02]  /*4ca0*/  SEL R18, R18, RZ, P0 ;  /* 0x000000ff12127207 */ /* 0x000fc40000000000 */
[C---:B------:R-:W-:Y:S01]  /*4cb0*/  ISETP.GT.AND P1, PT, R182.reuse, RZ, PT ;  /* 0x000000ffb600720c */ /* 0x040fe20003f24270 */
[----:B------:R-:W-:Y:S02]  /*4cc0*/  VIADD R182, R182, 0xffffffff ;  /* 0xffffffffb6b67836 */ /* 0x000fe40000000000 */
[----:B------:R-:W-:-:S04]  /*4cd0*/  IMAD R6, R18, 0x1000, R15 ;  /* 0x0000100012067824 */ /* 0x000fc800078e020f */
[C---:B------:R-:W-:Y:S01]  /*4ce0*/  VIADD R20, R6.reuse, 0x80 ;  /* 0x0000008006147836 */ /* 0x040fe20000000000 */
[----:B------:R-:W-:Y:S01]  /*4cf0*/  R2UR UR6, R6 ;  /* 0x00000000060672ca */ /* 0x000fe200000e0000 */
[----:B0-----:R-:W0:Y:S04]  /*4d00*/  LDS R0, [R3+0x38400] ;  /* 0x0384000003007984 */ /* 0x001e280000000800 */
        /* <DEDUP_REMOVED lines=129> */
[----:B------:R-:W-:-:S04]  /*5520*/  @!P2 IMAD R0, R18, 0x8, R2 ;  /* 0x000000081200a824 */ /* 0x000fc800078e0202 */
[----:B------:R-:W-:Y:S01]  /*5530*/  @!P2 VIADD R0, R0, 0x38860 ;  /* 0x000388600000a836 */ /* 0x000fe20000000000 */
[----:B------:R-:W-:-:S04]  /*5540*/  WARPGROUP.ARRIVE ;  /* 0x00000000000079c5 */ /* 0x000fc80000000000 */
[----:B------:R-:W-:Y:S02]  /*5550*/  @!P2 PRMT R0, RZ, 0x654, R0 ;  /* 0x00000654ff00a816 */ /* 0x000fe40000000000 */
[----:B------:R-:W-:Y:S01]  /*5560*/  HGMMA.64x256x16.F32.BF16 R24, gdesc[UR4].tnspB, R24, gsb0 ;  /* 0x43e00000041879f0 */ /* 0x000fe20008001818 */
[----:B------:R-:W-:Y:S02]  /*5570*/  R2UR UR4, R10 ;  /* 0x000000000a0472ca */ /* 0x000fe400000e0000 */
[----:B------:R-:W-:Y:S02]  /*5580*/  R2UR UR5, R11 ;  /* 0x000000000b0572ca */ /* 0x000fe400000e0000 */
[----:B------:R-:W-:Y:S01]  /*5590*/  R2UR UR6, R20 ;  /* 0x00000000140672ca */ /* 0x000fe200000e0000 */
[----:B------:R-:W-:Y:S01]  /*55a0*/  VIADD R20, R6, 0x100 ;  /* 0x0000010006147836 */ /* 0x000fe20000000000 */
[----:B------:R-:W-:Y:S01]  /*55b0*/  R2UR UR7, R21 ;  /* 0x00000000150772ca */ /* 0x000fe200000e0000 */
[----:B------:R-:W-:-:S02]  /*55c0*/  IMAD.MOV.U32 R21, RZ, RZ, 0x40000040 ;  /* 0x40000040ff157424 */ /* 0x000fc400078e00ff */
[----:B------:R-:W-:Y:S01]  /*55d0*/  VIADD R6, R6, 0x180 ;  /* 0x0000018006067836 */ /* 0x000fe20000000000 */
[----:B------:R-:W-:Y:S02]  /*55e0*/  WARPGROUP.DEPBAR.LE gsb0, 0x0 ;  /* 0x00008000000079c5 */ /* 0x000fe40000010000 */
[----:B------:R-:W-:-:S15]  /*55f0*/  WARPGROUP.ARRIVE ;  /* 0x00000000000079c5 */ /* 0x000fde0000000000 */
        /* <DEDUP_REMOVED lines=19> */
[----:B------:R0:W-:Y:S02]  /*5730*/  @!P2 SYNCS.ARRIVE.TRANS64.RED.A1T0 RZ, [R0+URZ], RZ ;  /* 0x000000ff00ffa9a7 */ /* 0x0001e4000810043f */
[----:B0-----:R-:W-:-:S04]  /*5740*/  SEL R0, RZ, 0x1, P0 ;  /* 0x00000001ff007807 */ /* 0x001fc80000000000 */
[----:B------:R-:W-:Y:S01]  /*5750*/  LOP3.LUT R23, R23, R0, RZ, 0x3c, !PT ;  /* 0x0000000017177212 */ /* 0x000fe200078e3cff */
[----:B------:R-:W-:Y:S06]  /*5760*/  @P1 BRA `(.L_x_1004) ;  /* 0xfffffff400201947 */ /* 0x000fec000383ffff */
.L_x_1003:
[----:B------:R-:W-:Y:S05]  /*5770*/  BSYNC B0 ;  /* 0x0000000000007941 */ /* 0x000fea0003800000 */
.L_x_1002:
[----:B------:R-:W-:Y:S01]  /*5780*/  BAR.SYNC.DEFER_BLOCKING 0xe, 0x100 ;  /* 0x0384000000007b1d */ /* 0x000fe20000010000 */
[C---:B------:R-:W-:Y:S01]  /*5790*/  IMAD R3, R18.reuse, 0x40, R188 ;  /* 0x0000004012037824 */ /* 0x040fe200078e02bc */
[----:B------:R-:W-:Y:S01]  /*57a0*/  PLOP3.LUT P0, PT, PT, PT, PT, 0x8, 0x0 ;  /* 0x000000000000781c */ /* 0x000fe20003f0e170 */
[----:B------:R-:W-:Y:S02]  /*57b0*/  VIADD R18, R18, 0x1 ;  /* 0x0000000112127836 */ /* 0x000fe40000000000 */
[----:B------:R-:W-:-:S03]  /*57c0*/  IMAD R3, R3, 0x4, R2 ;  /* 0x0000000403037824 */ /* 0x000fc600078e0202 */
[----:B------:R-:W-:-:S04]  /*57d0*/  ISETP.NE.AND P1, PT, R18, 0x2, PT ;  /* 0x000000021200780c */ /* 0x000fc80003f25270 */
[----:B------:R-:W-:Y:S02]  /*57e0*/  SEL R4, RZ, 0x1, P1 ;  /* 0x00000001ff047807 */ /* 0x000fe40000800000 */
[----:B------:R-:W-:Y:S02]  /*57f0*/  SEL R18, R18, RZ, P1 ;  /* 0x000000ff12127207 */ /* 0x000fe40000800000 */
[----:B------:R-:W-:Y:S01]  /*5800*/  LOP3.LUT R23, R23, R4, RZ, 0x3c, !PT ;  /* 0x0000000417177212 */ /* 0x000fe200078e3cff */
        /* <DEDUP_REMOVED lines=132> */
.L_x_1000:
        /* <DEDUP_REMOVED lines=31> */
.L_x_1006:
[----:B------:R-:W-:Y:S05]  /*6240*/  BSYNC B6 ;  /* 0x0000000000067941 */ /* 0x000fea0003800000 */
.L_x_1005:
        /* <DEDUP_REMOVED lines=12> */
.L_x_1010:
[----:B-1----:R1:W2:Y:S02]  /*6310*/  SYNCS.PHASECHK.TRANS64.TRYWAIT P0, [R2+URZ+0x38800], R5 ;  /* 0x03880005020075a7 */ /* 0x0022a4000800017f */
[----:B--2---:R-:W-:Y:S05]  /*6320*/  @!P0 NANOSLEEP.SYNCS 0x989680 ;  /* 0x009896800000895d */ /* 0x004fea0003900000 */
[----:B------:R-:W2:Y:S02]  /*6330*/  @!P0 SYNCS.PHASECHK.TRANS64 P0, [R2+URZ+0x38800], R5 ;  /* 0x03880005020085a7 */ /* 0x000ea4000800007f */
[----:B--2---:R-:W-:Y:S05]  /*6340*/  @!P0 BRA `(.L_x_1010) ;  /* 0xfffffffc00f08947 */ /* 0x004fea000383ffff */
.L_x_1009:
[----:B------:R-:W-:Y:S05]  /*6350*/  BSYNC B0 ;  /* 0x0000000000007941 */ /* 0x000fea0003800000 */
.L_x_1008:
[----:B------:R-:W-:Y:S05]  /*6360*/  BRA `(.L_x_1011) ;  /* 0x00000020007c7947 */ /* 0x000fea0003800000 */
.L_x_1007:
        /* <DEDUP_REMOVED lines=13> */
[-C--:B------:R-:W-:Y:S01]  /*6440*/  IADD3 R3, P6, R29, R4.reuse, RZ ;  /* 0x000000041d037210 */ /* 0x080fe20007fde0ff */
[----:B------:R-:W-:Y:S01]  /*6450*/  IMAD.WIDE.U32 R6, R27, UR6, RZ ;  /* 0x000000061b067c25 */ /* 0x000fe2000f8e00ff */
[----:B------:R-:W-:Y:S02]  /*6460*/  IADD3 R11, R11, R5, RZ ;  /* 0x000000050b0b7210 */ /* 0x000fe40007ffe0ff */
[----:B------:R-:W-:Y:S01]  /*6470*/  SHF.R.S32.HI R12, RZ, 0x1f, R29 ;  /* 0x0000001fff0c7819 */ /* 0x000fe2000001141d */
[----:B------:R-:W-:Y:S01]  /*6480*/  IMAD R9, R27, UR7, R0 ;  /* 0x000000071b097c24 */ /* 0x000fe2000f8e0200 */
[----:B------:R-:W-:Y:S01]  /*6490*/  LEA R24, P2, R4, UR4, 0x1 ;  /* 0x0000000404187c11 */ /* 0x000fe2000f8408ff */
[----:B------:R-:W-:Y:S01]  /*64a0*/  ULDC.64 UR6, c[0x0][0x3e0] ;  /* 0x0000f80000067ab9 */ /* 0x000fe20000000a00 */
[----:B------:R-:W-:Y:S01]  /*64b0*/  IADD3 R5, P1, R16, R4, RZ ;  /* 0x0000000410057210 */ /* 0x000fe20007f3e0ff */
[--C-:B------:R-:W-:Y:S01]  /*64c0*/  IMAD.X R10, R12, 0x1, R11.reuse, P6 ;  /* 0x000000010c0a7824 */ /* 0x100fe200030e060b */
[----:B------:R-:W-:Y:S01]  /*64d0*/  LEA.HI.X R26, R4, UR5, R11, 0x1, P2 ;  /* 0x00000005041a7c11 */ /* 0x000fe200090f0c0b */
[----:B------:R-:W-:Y:S01]  /*64e0*/  IMAD.IADD R9, R9, 0x1, R7 ;  /* 0x0000000109097824 */ /* 0x000fe200078e0207 */
[-C--:B------:R-:W-:Y:S01]  /*64f0*/  IADD3 R8, P2, R29, R6.reuse, RZ ;  /* 0x000000061d087210 */ /* 0x080fe20007f5e0ff */
[----:B------:R-:W-:Y:S01]  /*6500*/  IMAD.X R4, R14, 0x1, R11, P1 ;  /* 0x000000010e047824 */ /* 0x000fe200008e060b */
[----:B------:R-:W-:-:S02]  /*6510*/  IADD3 R0, P4, R16, R6, RZ ;  /* 0x0000000610007210 */ /* 0x000fc40007f9e0ff */
[C---:B------:R-:W-:Y:S01]  /*6520*/  LEA R32, P5, R3.reuse, UR4, 0x1 ;  /* 0x0000000403207c11 */ /* 0x040fe2000f8a08ff */
[--C-:B------:R-:W-:Y:S01]  /*6530*/  IMAD.X R7, R12, 0x1, R9.reuse, P2 ;  /* 0x000000010c077824 */ /* 0x100fe200010e0609 */
[----:B------:R-:W-:Y:S02]  /*6540*/  LEA R27, P3, R6, UR6, 0x1 ;  /* 0x00000006061b7c11 */ /* 0x000fe4000f8608ff */
[----:B------:R-:W-:Y:S01]  /*6550*/  LEA.HI.X R33, R3, UR5, R10, 0x1, P5 ;  /* 0x0000000503217c11 */ /* 0x000fe2000a8f0c0a */
[----:B------:R-:W-:Y:S01]  /*6560*/  IMAD.X R3, R14, 0x1, R9, P4 ;  /* 0x000000010e037824 */ /* 0x000fe200020e0609 */
[----:B------:R-:W-:Y:S02]  /*6570*/  LEA R34, P6, R8, UR6, 0x1 ;  /* 0x0000000608227c11 */ /* 0x000fe4000f8c08ff */
[----:B------:R-:W-:Y:S02]  /*6580*/  LEA R36, P1, R5, UR4, 0x1 ;  /* 0x0000000405247c11 */ /* 0x000fe4000f8208ff */
[----:B------:R-:W-:-:S02]  /*6590*/  LEA R38, P2, R0, UR6, 0x1 ;  /* 0x0000000600267c11 */ /* 0x000fc4000f8408ff */
[----:B------:R-:W-:Y:S02]  /*65a0*/  LEA.HI.X R35, R8, UR7, R7, 0x1, P6 ;  /* 0x0000000708237c11 */ /* 0x000fe4000b0f0c07 */
        /* <DEDUP_REMOVED lines=20> */
.L_x_1013:
[----:B------:R-:W-:Y:S05]  /*66f0*/  BSYNC B6 ;  /* 0x0000000000067941 */ /* 0x000fea0003800000 */
.L_x_1012:
        /* <DEDUP_REMOVED lines=18> */
[C---:B------:R-:W-:Y:S01]  /*6820*/  IADD3 R0, R29.reuse, 0x10, RZ ;  /* 0x000000101d007810 */ /* 0x040fe20007ffe0ff */
        /* <DEDUP_REMOVED lines=11> */
.L_x_1017:
[----:B------:R-:W-:Y:S05]  /*68e0*/  BSYNC B1 ;  /* 0x0000000000017941 */ /* 0x000fea0003800000 */
.L_x_1016:
[----:B------:R-:W-:Y:S01]  /*68f0*/  UMOV UR4, 0xffffffff ;  /* 0xffffffff00047882 */ /* 0x000fe20000000000 */
[----:B-----5:R-:W-:Y:S01]  /*6900*/  IMAD.MOV.U32 R25, RZ, RZ, R8 ;  /* 0x000000ffff197224 */ /* 0x020fe200078e0008 */
[--C-:B------:R-:W-:Y:S01]  /*6910*/  SHF.R.U64 R37, R8, 0x10, R9.reuse ;  /* 0x0000001008257819 */ /* 0x100fe20000001209 */
[--C-:B------:R-:W-:Y:S01]  /*6920*/  IMAD.MOV.U32 R31, RZ, RZ, R9.reuse ;  /* 0x000000ffff1f7224 */ /* 0x100fe200078e0009 */
[----:B------:R-:W-:Y:S02]  /*6930*/  SHF.R.U32.HI R38, RZ, 0x10, R9 ;  /* 0x00000010ff267819 */ /* 0x000fe40000011609 */
[----:B------:R-:W-:Y:S01]  /*6940*/  LEA.HI R0, R213, R213, RZ, 0x1 ;  /* 0x000000d5d5007211 */ /* 0x000fe200078f08ff */
[----:B------:R-:W-:Y:S06]  /*6950*/  BRA.DIV UR4, `(.L_x_1018) ;  /* 0x0000011204ac7947 */ /* 0x000fec000b800000 */
.L_x_1181:
[----:B------:R-:W-:Y:S01]  /*6960*/  UMOV UR4, 0xffffffff ;  /* 0xffffffff00047882 */ /* 0x000fe20000000000 */
[----:B------:R-:W-:Y:S02]  /*6970*/  LOP3.LUT R0, R0, 0xfffffffe, RZ, 0xc0, !PT ;  /* 0xfffffffe00007812 */ /* 0x000fe400078ec0ff */
[----:B------:R-:W-:Y:S05]  /*6980*/  BRA.DIV UR4, `(.L_x_1019) ;  /* 0x0000011204c87947 */ /* 0x000fea000b800000 */
.L_x_1184:
[----:B------:R-:W-:Y:S01]  /*6990*/  UMOV UR4, 0xffffffff ;  /* 0xffffffff00047882 */ /* 0x000fe20000000000 */
[----:B------:R-:W-:Y:S02]  /*69a0*/  IMAD.IADD R3, R213, 0x1, -R0 ;  /* 0x00000001d5037824 */ /* 0x000fe400078e0a00 */
[----:B------:R-:W-:Y:S05]  /*69b0*/  BRA.DIV UR4, `(.L_x_1020) ;  /* 0x0000011204e47947 */ /* 0x000fea000b800000 */
.L_x_1187:
[----:B------:R-:W-:Y:S01]  /*69c0*/  UMOV UR4, 0xffffffff ;  /* 0xffffffff00047882 */ /* 0x000fe20000000000 */
[----:B------:R-:W-:Y:S02]  /*69d0*/  SHF.L.U32 R9, R3, 0x1f, RZ ;  /* 0x0000001f03097819 */ /* 0x000fe400000006ff */
[----:B------:R-:W-:Y:S05]  /*69e0*/  BRA.DIV UR4, `(.L_x_1021) ;  /* 0x0000011604007947 */ /* 0x000fea000b800000 */
.L_x_1190:
[----:B------:R-:W1:Y:S01]  /*69f0*/  SYNCS.PHASECHK.TRANS64.TRYWAIT P0, [R2+URZ+0x38800], R9 ;  /* 0x03880009020075a7 */ /* 0x000e62000800017f */
[----:B------:R-:W-:Y:S01]  /*6a00*/  LOP3.LUT P2, RZ, R186, 0x4, RZ, 0xc0, !PT ;  /* 0x00000004baff7812 */ /* 0x000fe2000784c0ff */
[----:B------:R-:W-:Y:S01]  /*6a10*/  IMAD R11, R189, 0x200, R10 ;  /* 0x00000200bd0b7824 */ /* 0x000fe200078e020a */
[----:B------:R-:W-:Y:S01]  /*6a20*/  SHF.R.U64 R12, R20, 0x10, R21 ;  /* 0x00000010140c7819 */ /* 0x000fe20000001215 */
[----:B0-----:R-:W-:Y:S01]  /*6a30*/  IMAD.MOV.U32 R35, RZ, RZ, R6 ;  /* 0x000000ffff237224 */ /* 0x001fe200078e0006 */
[----:B------:R-:W-:Y:S01]  /*6a40*/  SHF.R.U64 R6, R6, 0x10, R7 ;  /* 0x0000001006067819 */ /* 0x000fe20000001207 */
[----:B------:R-:W-:Y:S01]  /*6a50*/  IMAD R8, R11, 0x2, R2 ;  /* 0x000000020b087824 */ /* 0x000fe200078e0202 */
[----:B------:R-:W-:Y:S01]  /*6a60*/  SHF.R.U64 R11, R4, 0x10, R5 ;  /* 0x00000010040b7819 */ /* 0x000fe20000001205 */
[----:B------:R-:W-:Y:S01]  /*6a70*/  IMAD.MOV.U32 R10, RZ, RZ, R20 ;  /* 0x000000ffff0a7224 */ /* 0x000fe200078e0014 */
[--C-:B------:R-:W-:Y:S01]  /*6a80*/  SHF.R.U32.HI R13, RZ, 0x10, R21.reuse ;  /* 0x00000010ff0d7819 */ /* 0x100fe20000011615 */
[----:B------:R-:W-:Y:S01]  /*6a90*/  IMAD.MOV.U32 R32, RZ, RZ, R21 ;  /* 0x000000ffff207224 */ /* 0x000fe200078e0015 */
[----:B------:R-:W-:Y:S01]  /*6aa0*/  BSSY B1, `(.L_x_1022) ;  /* 0x0000012000017945 */ /* 0x000fe20003800000 */
[----:B------:R-:W-:Y:S01]  /*6ab0*/  IMAD.MOV.U32 R33, RZ, RZ, R4 ;  /* 0x000000ffff217224 */ /* 0x000fe200078e0004 */
[----:B------:R-:W-:Y:S01]  /*6ac0*/  PRMT R28, R31, 0x5410, R38 ;  /* 0x000054101f1c7816 */ /* 0x000fe20000000026 */
[--C-:B------:R-:W-:Y:S01]  /*6ad0*/  IMAD.MOV.U32 R34, RZ, RZ, R5.reuse ;  /* 0x000000ffff227224 */ /* 0x100fe200078e0005 */
[----:B------:R-:W-:Y:S01]  /*6ae0*/  SHF.R.U32.HI R5, RZ, 0x10, R5 ;  /* 0x00000010ff057819 */ /* 0x000fe20000011605 */
[--C-:B------:R-:W-:Y:S01]  /*6af0*/  IMAD.MOV.U32 R36, RZ, RZ, R7.reuse ;  /* 0x000000ffff247224 */ /* 0x100fe200078e0007 */
[----:B------:R-:W-:Y:S01]  /*6b00*/  SHF.R.U32.HI R7, RZ, 0x10, R7 ;  /* 0x00000010ff077819 */ /* 0x000fe20000011607 */
[C---:B------:R-:W-:Y:S01]  /*6b10*/  VIADD R4, R8.reuse, 0x20400 ;  /* 0x0002040008047836 */ /* 0x040fe20000000000 */
[----:B------:R-:W-:Y:S01]  /*6b20*/  PRMT R27, R25, 0x5410, R37 ;  /* 0x00005410191b7816 */ /* 0x000fe20000000025 */
[----:B------:R-:W-:Y:S01]  /*6b30*/  VIADD R0, R8, 0x20440 ;  /* 0x0002044008007836 */ /* 0x000fe20000000000 */
[----:B------:R-:W-:Y:S01]  /*6b40*/  PRMT R31, R10, 0x5410, R12 ;  /* 0x000054100a1f7816 */ /* 0x000fe2000000000c */
[----:B------:R-:W-:Y:S01]  /*6b50*/  @P2 VIADD R0, R4, 0xffffffc0 ;  /* 0xffffffc004002836 */ /* 0x000fe20000000000 */
[----:B------:R-:W-:-:S02]  /*6b60*/  PRMT R32, R32, 0x5410, R13 ;  /* 0x0000541020207816 */ /* 0x000fc4000000000d */
[----:B------:R-:W-:Y:S02]  /*6b70*/  PRMT R33, R33, 0x5410, R11 ;  /* 0x0000541021217816 */ /* 0x000fe4000000000b */
[----:B------:R-:W-:Y:S02]  /*6b80*/  PRMT R34, R34, 0x5410, R5 ;  /* 0x0000541022227816 */ /* 0x000fe40000000005 */
[----:B------:R-:W-:Y:S02]  /*6b90*/  PRMT R35, R35, 0x5410, R6 ;  /* 0x0000541023237816 */ /* 0x000fe40000000006 */
[----:B------:R-:W-:Y:S01]  /*6ba0*/  PRMT R36, R36, 0x5410, R7 ;  /* 0x0000541024247816 */ /* 0x000fe20000000007 */
[----:B-1----:R-:W-:Y:S06]  /*6bb0*/  @!P0 BRA `(.L_x_1023) ;  /* 0x0000011000b48947 */ /* 0x002fec0003800000 */
.L_x_1191:
[----:B------:R-:W-:Y:S05]  /*6bc0*/  BSYNC B1 ;  /* 0x0000000000017941 */ /* 0x000fea0003800000 */
.L_x_1022:
        /* <DEDUP_REMOVED lines=8> */
[----:B------:R-:W0:Y:S01]  /*6c50*/  LDS.128 R4, [R8+0x20400] ;  /* 0x0204000008047984 */ /* 0x000e220000000c00 */
[----:B------:R-:W-:Y:S01]  /*6c60*/  IMAD.U32 R15, R33, 0x10000, RZ ;  /* 0x00010000210f7824 */ /* 0x000fe200078e00ff */
[C---:B------:R-:W-:Y:S01]  /*6c70*/  LOP3.LUT R14, R27.reuse, 0xffff0000, RZ, 0xc0, !PT ;  /* 0xffff00001b0e7812 */ /* 0x040fe200078ec0ff */
[----:B------:R-:W-:Y:S01]  /*6c80*/  IMAD.U32 R13, R27, 0x10000, RZ ;  /* 0x000100001b0d7824 */ /* 0x000fe200078e00ff */
[----:B------:R-:W-:Y:S02]  /*6c90*/  LOP3.LUT R20, R33, 0xffff0000, RZ, 0xc0, !PT ;  /* 0xffff000021147812 */ /* 0x000fe400078ec0ff */
[C---:B0-----:R-:W-:Y:S01]  /*6ca0*/  SHF.L.U32 R9, R4.reuse, 0x10, RZ ;  /* 0x0000001004097819 */ /* 0x041fe200000006ff */
[C---:B------:R-:W-:Y:S01]  /*6cb0*/  IMAD.U32 R10, R5.reuse, 0x10000, RZ ;  /* 0x00010000050a7824 */ /* 0x040fe200078e00ff */
[----:B------:R-:W-:Y:S01]  /*6cc0*/  LOP3.LUT R4, R4, 0xffff0000, RZ, 0xc0, !PT ;  /* 0xffff000004047812 */ /* 0x000fe200078ec0ff */
[C---:B------:R-:W-:Y:S01]  /*6cd0*/  IMAD.U32 R11, R6.reuse, 0x10000, RZ ;  /* 0x00010000060b7824 */ /* 0x040fe200078e00ff */
[----:B------:R-:W-:Y:S01]  /*6ce0*/  LOP3.LUT R5, R5, 0xffff0000, RZ, 0xc0, !PT ;  /* 0xffff000005057812 */ /* 0x000fe200078ec0ff */
[----:B------:R-:W-:Y:S01]  /*6cf0*/  IMAD.U32 R12, R7, 0x10000, RZ ;  /* 0x00010000070c7824 */ /* 0x000fe200078e00ff */
[----:B------:R-:W-:Y:S01]  /*6d00*/  LOP3.LUT R6, R6, 0xffff0000, RZ, 0xc0, !PT ;  /* 0xffff000006067812 */ /* 0x000fe200078ec0ff */
[C---:B------:R-:W-:Y:S01]  /*6d10*/  FMUL.FTZ R24, R4.reuse, R15 ;  /* 0x0000000f04187220 */ /* 0x040fe20000410000 */
[-C--:B------:R-:W-:Y:S01]  /*6d20*/  FMUL.FTZ R4, R4, R13.reuse ;  /* 0x0000000d04047220 */ /* 0x080fe20000410000 */
[C---:B------:R-:W-:Y:S01]  /*6d30*/  FMUL.FTZ R21, R5.reuse, R20 ;  /* 0x0000001405157220 */ /* 0x040fe20000410000 */
[----:B------:R-:W-:Y:S01]  /*6d40*/  FMUL.FTZ R25, R5, R14 ;  /* 0x0000000e05197220 */ /* 0x000fe20000410000 */
[----:B------:R-:W-:Y:S01]  /*6d50*/  FFMA.FTZ R24, R9, R13, -R24 ;  /* 0x0000000d09187223 */ /* 0x000fe20000010818 */
[----:B------:R-:W-:Y:S01]  /*6d60*/  LOP3.LUT R7, R7, 0xffff0000, RZ, 0xc0, !PT ;  /* 0xffff000007077812 */ /* 0x000fe200078ec0ff */
[----:B------:R-:W-:Y:S01]  /*6d70*/  FFMA.FTZ R15, R9, R15, R4 ;  /* 0x0000000f090f7223 */ /* 0x000fe20000010004 */
[C---:B------:R-:W-:Y:S01]  /*6d80*/  LOP3.LUT R13, R34.reuse, 0xffff0000, RZ, 0xc0, !PT ;  /* 0xffff0000220d7812 */ /* 0x040fe200078ec0ff */
[----:B------:R-:W-:Y:S01]  /*6d90*/  IMAD.U32 R9, R34, 0x10000, RZ ;  /* 0x0001000022097824 */ /* 0x000fe200078e00ff */
[C---:B------:R-:W-:Y:S01]  /*6da0*/  LOP3.LUT R5, R28.reuse, 0xffff0000, RZ, 0xc0, !PT ;  /* 0xffff00001c057812 */ /* 0x040fe200078ec0ff */
[----:B------:R-:W-:-:S02]  /*6db0*/  IMAD.U32 R4, R28, 0x10000, RZ ;  /* 0x000100001c047824 */ /* 0x000fc400078e00ff */
[C---:B------:R-:W-:Y:S01]  /*6dc0*/  FFMA.FTZ R21, R10.reuse, R14, -R21 ;  /* 0x0000000e0a157223 */ /* 0x040fe20000010815 */
[----:B------:R-:W-:Y:S01]  /*6dd0*/  FFMA.FTZ R10, R10, R20, R25 ;  /* 0x000000140a0a7223 */ /* 0x000fe20000010019 */
[C---:B------:R-:W-:Y:S01]  /*6de0*/  FMUL.FTZ R14, R6.reuse, R9 ;  /* 0x00000009060e7220 */ /* 0x040fe20000410000 */
[-C--:B------:R-:W-:Y:S01]  /*6df0*/  FMUL.FTZ R20, R6, R4.reuse ;  /* 0x0000000406147220 */ /* 0x080fe20000410000 */
        /* <DEDUP_REMOVED lines=11> */
.L_x_1027:
[----:B------:R-:W-:Y:S05]  /*6eb0*/  BSYNC B2 ;  /* 0x0000000000027941 */ /* 0x000fea0003800000 */
.L_x_1026:
[----:B------:R-:W-:Y:S05]  /*6ec0*/  @P1 BRA `(.L_x_1025) ;  /* 0x0000000000981947 */ /* 0x000fea0003800000 */
[----:B-1----:R-:W0:Y:S01]  /*6ed0*/  LDS.128 R4, [R0] ;  /* 0x0000000000047984 */ /* 0x002e220000000c00 */
[----:B------:R-:W-:Y:S01]  /*6ee0*/  IMAD.U32 R15, R35, 0x10000, RZ ;  /* 0x00010000230f7824 */ /* 0x000fe200078e00ff */
[C---:B------:R-:W-:Y:S01]  /*6ef0*/  LOP3.LUT R14, R31.reuse, 0xffff0000, RZ, 0xc0, !PT ;  /* 0xffff00001f0e7812 */ /* 0x040fe200078ec0ff */
[----:B------:R-:W-:Y:S01]  /*6f00*/  IMAD.U32 R13, R31, 0x10000, RZ ;  /* 0x000100001f0d7824 */ /* 0x000fe200078e00ff */
[----:B------:R-:W-:Y:S01]  /*6f10*/  LOP3.LUT R20, R35, 0xffff0000, RZ, 0xc0, !PT ;  /* 0xffff000023147812 */ /* 0x000fe200078ec0ff */
[C---:B0-----:R-:W-:Y:S01]  /*6f20*/  IMAD.U32 R9, R4.reuse, 0x10000, RZ ;  /* 0x0001000004097824 */ /* 0x041fe200078e00ff */
[----:B------:R-:W-:Y:S01]  /*6f30*/  LOP3.LUT R4, R4, 0xffff0000, RZ, 0xc0, !PT ;  /* 0xffff000004047812 */ /* 0x000fe200078ec0ff */
[C---:B------:R-:W-:Y:S01]  /*6f40*/  IMAD.U32 R10, R5.reuse, 0x10000, RZ ;  /* 0x00010000050a7824 */ /* 0x040fe200078e00ff */
[----:B------:R-:W-:Y:S01]  /*6f50*/  LOP3.LUT R5, R5, 0xffff0000, RZ, 0xc0, !PT ;  /* 0xffff000005057812 */ /* 0x000fe200078ec0ff */
[C---:B------:R-:W-:Y:S01]  /*6f60*/  IMAD.U32 R11, R6.reuse, 0x10000, RZ ;  /* 0x00010000060b7824 */ /* 0x040fe200078e00ff */
[----:B------:R-:W-:Y:S01]  /*6f70*/  LOP3.LUT R6, R6, 0xffff0000, RZ, 0xc0, !PT ;  /* 0xffff000006067812 */ /* 0x000fe200078ec0ff */
[C---:B------:R-:W-:Y:S01]  /*6f80*/  FMUL.FTZ R24, R4.reuse, R15 ;  /* 0x0000000f04187220 */ /* 0x040fe20000410000 */
[----:B------:R-:W-:Y:S01]  /*6f90*/  FMUL.FTZ R4, R4, R13 ;  /* 0x0000000d04047220 */ /* 0x000fe20000410000 */
[----:B------:R-:W-:-:S02]  /*6fa0*/  IMAD.U32 R12, R7, 0x10000, RZ ;  /* 0x00010000070c7824 */ /* 0x000fc400078e00ff */
[----:B------:R-:W-:Y:S01]  /*6fb0*/  FMUL.FTZ R21, R5, R20 ;  /* 0x0000001405157220 */ /* 0x000fe20000410000 */
[----:B------:R-:W-:Y:S01]  /*6fc0*/  FFMA.FTZ R24, R9, R13, -R24 ;  /* 0x0000000d09187223 */ /* 0x000fe20000010818 */
[-C--:B------:R-:W-:Y:S01]  /*6fd0*/  FMUL.FTZ R25, R5, R14.reuse ;  /* 0x0000000e05197220 */ /* 0x080fe20000410000 */
[----:B------:R-:W-:Y:S01]  /*6fe0*/  LOP3.LUT R7, R7, 0xffff0000, RZ, 0xc0, !PT ;  /* 0xffff000007077812 */ /* 0x000fe200078ec0ff */
[----:B------:R-:W-:Y:S01]  /*6ff0*/  FFMA.FTZ R15, R9, R15, R4 ;  /* 0x0000000f090f7223 */ /* 0x000fe20000010004 */
[C---:B------:R-:W-:Y:S01]  /*7000*/  LOP3.LUT R13, R36.reuse, 0xffff0000, RZ, 0xc0, !PT ;  /* 0xffff0000240d7812 */ /* 0x040fe200078ec0ff */
[----:B------:R-:W-:Y:S01]  /*7010*/  IMAD.U32 R9, R36, 0x10000, RZ ;  /* 0x0001000024097824 */ /* 0x000fe200078e00ff */
[C---:B------:R-:W-:Y:S01]  /*7020*/  LOP3.LUT R5, R32.reuse, 0xffff0000, RZ, 0xc0, !PT ;  /* 0xffff000020057812 */ /* 0x040fe200078ec0ff */
[----:B------:R-:W-:Y:S02]  /*7030*/  IMAD.U32 R4, R32, 0x10000, RZ ;  /* 0x0001000020047824 */ /* 0x000fe400078e00ff */
        /* <DEDUP_REMOVED lines=14> */
[----:B------:R2:W-:Y:S02]  /*7120*/  STS.128 [R0], R4 ;  /* 0x0000000400007388 */ /* 0x0005e40000000c00 */
.L_x_1025:
[----:B------:R-:W-:Y:S05]  /*7130*/  BSYNC B1 ;  /* 0x0000000000017941 */ /* 0x000fea0003800000 */
.L_x_1024:
[----:B------:R-:W-:-:S13]  /*7140*/  ISETP.GE.AND P0, PT, R231, R30, PT ;  /* 0x0000001ee700720c */ /* 0x000fda0003f06270 */
[----:B------:R-:W-:Y:S05]  /*7150*/  @P0 BRA `(.L_x_1028) ;  /* 0x0000001000dc0947 */ /* 0x000fea0003800000 */
[----:B-12---:R-:W1:Y:S01]  /*7160*/  LDC R4, c[0x0][0x3d4] ;  /* 0x0000f500ff047b82 */ /* 0x006e620000000800 */
[C---:B------:R-:W-:Y:S01]  /*7170*/  IADD3 R5, R29.reuse, 0x10, RZ ;  /* 0x000000101d057810 */ /* 0x040fe20007ffe0ff */
[----:B------:R-:W-:Y:S01]  /*7180*/  BSSY B1, `(.L_x_1029) ;  /* 0x000002a000017945 */ /* 0x000fe20003800000 */
[-C--:B-1----:R-:W-:Y:S02]  /*7190*/  ISETP.GE.AND P0, PT, R29, R4.reuse, PT ;  /* 0x000000041d00720c */ /* 0x082fe40003f06270 */
[----:B------:R-:W-:-:S11]  /*71a0*/  ISETP.GE.AND P1, PT, R5, R4, PT ;  /* 0x000000040500720c */ /* 0x000fd60003f26270 */
[----:B------:R-:W-:Y:S05]  /*71b0*/  @P0 BRA `(.L_x_1030) ;  /* 0x0000000000980947 */ /* 0x000fea0003800000 */
[----:B------:R-:W0:Y:S01]  /*71c0*/  LDS.128 R4, [R8+0x21400] ;  /* 0x0214000008047984 */ /* 0x000e220000000c00 */
[C---:B------:R-:W-:Y:S01]  /*71d0*/  IMAD.U32 R21, R33.reuse, 0x10000, RZ ;  /* 0x0001000021157824 */ /* 0x040fe200078e00ff */
[----:B------:R-:W-:Y:S01]  /*71e0*/  LOP3.LUT R24, R33, 0xffff0000, RZ, 0xc0, !PT ;  /* 0xffff000021187812 */ /* 0x000fe200078ec0ff */
[C---:B------:R-:W-:Y:S01]  /*71f0*/  IMAD.U32 R15, R27.reuse, 0x10000, RZ ;  /* 0x000100001b0f7824 */ /* 0x040fe200078e00ff */
[----:B------:R-:W-:Y:S01]  /*7200*/  LOP3.LUT R20, R27, 0xffff0000, RZ, 0xc0, !PT ;  /* 0xffff00001b147812 */ /* 0x000fe200078ec0ff */
[C---:B0-----:R-:W-:Y:S01]  /*7210*/  IMAD.U32 R9, R4.reuse, 0x10000, RZ ;  /* 0x0001000004097824 */ /* 0x041fe200078e00ff */
[----:B------:R-:W-:Y:S01]  /*7220*/  LOP3.LUT R4, R4, 0xffff0000, RZ, 0xc0, !PT ;  /* 0xffff000004047812 */ /* 0x000fe200078ec0ff */
[C---:B------:R-:W-:Y:S01]  /*7230*/  IMAD.U32 R10, R5.reuse, 0x10000, RZ ;  /* 0x00010000050a7824 */ /* 0x040fe200078e00ff */
[----:B------:R-:W-:Y:S01]  /*7240*/  LOP3.LUT R5, R5, 0xffff0000, RZ, 0xc0, !PT ;  /* 0xffff000005057812 */ /* 0x000fe200078ec0ff */
[C---:B------:R-:W-:Y:S01]  /*7250*/  IMAD.U32 R11, R6.reuse, 0x10000, RZ ;  /* 0x00010000060b7824 */ /* 0x040fe200078e00ff */
        /* <DEDUP_REMOVED lines=27> */
[----:B------:R1:W-:Y:S02]  /*7410*/  STS.128 [R8+0x21400], R24 ;  /* 0x0214001808007388 */ /* 0x0003e40000000c00 */
.L_x_1030:
[----:B------:R-:W-:Y:S05]  /*7420*/  BSYNC B1 ;  /* 0x0000000000017941 */ /* 0x000fea0003800000 */
.L_x_1029:
[----:B------:R-:W-:Y:S05]  /*7430*/  @P1 BRA `(.L_x_1028) ;  /* 0x0000001000241947 */ /* 0x000fea0003800000 */
[----:B------:R-:W2:Y:S01]  /*7440*/  LDS.128 R4, [R0+0x1000] ;  /* 0x0010000000047984 */ /* 0x000ea20000000c00 */
[C---:B------:R-:W-:Y:S01]  /*7450*/  IMAD.U32 R14, R35.reuse, 0x10000, RZ ;  /* 0x00010000230e7824 */ /* 0x040fe200078e00ff */
[----:B------:R-:W-:Y:S01]  /*7460*/  LOP3.LUT R35, R35, 0xffff0000, RZ, 0xc0, !PT ;  /* 0xffff000023237812 */ /* 0x000fe200078ec0ff */
[C---:B------:R-:W-:Y:S01]  /*7470*/  IMAD.U32 R12, R31.reuse, 0x10000, RZ ;  /* 0x000100001f0c7824 */ /* 0x040fe200078e00ff */
[----:B------:R-:W-:Y:S01]  /*7480*/  LOP3.LUT R31, R31, 0xffff0000, RZ, 0xc0, !PT ;  /* 0xffff00001f1f7812 */ /* 0x000fe200078ec0ff */
[C---:B------:R-:W-:Y:S01]  /*7490*/  IMAD.U32 R20, R36.reuse, 0x10000, RZ ;  /* 0x0001000024147824 */ /* 0x040fe200078e00ff */
[----:B-1----:R-:W-:Y:S02]  /*74a0*/  LOP3.LUT R25, R36, 0xffff0000, RZ, 0xc0, !PT ;  /* 0xffff000024197812 */ /* 0x002fe400078ec0ff */
[----:B------:R-:W-:Y:S01]  /*74b0*/  LOP3.LUT R21, R32, 0xffff0000, RZ, 0xc0, !PT ;  /* 0xffff000020157812 */ /* 0x000fe200078ec0ff */
[C---:B--2---:R-:W-:Y:S01]  /*74c0*/  IMAD.U32 R8, R4.reuse, 0x10000, RZ ;  /* 0x0001000004087824 */ /* 0x044fe200078e00ff */
        /* <DEDUP_REMOVED lines=28> */
[----:B------:R3:W-:Y:S01]  /*7690*/  STS.128 [R0+0x1000], R8 ;  /* 0x0010000800007388 */ /* 0x0007e20000000c00 */
[----:B------:R-:W-:Y:S05]  /*76a0*/  BRA `(.L_x_1028) ;  /* 0x0000000c00887947 */ /* 0x000fea0003800000 */
.L_x_1015:
        /* <DEDUP_REMOVED lines=14> */
.L_x_1194:
[----:B------:R-:W-:Y:S01]  /*7790*/  UMOV UR4, 0xffffffff ;  /* 0xffffffff00047882 */ /* 0x000fe20000000000 */
[----:B------:R-:W-:Y:S02]  /*77a0*/  LOP3.LUT R0, R0, 0xfffffffe, RZ, 0xc0, !PT ;  /* 0xfffffffe00007812 */ /* 0x000fe400078ec0ff */
[----:B------:R-:W-:Y:S05]  /*77b0*/  BRA.DIV UR4, `(.L_x_1032) ;  /* 0x0000010604f07947 */ /* 0x000fea000b800000 */
.L_x_1197:
[----:B------:R-:W-:Y:S01]  /*77c0*/  UMOV UR4, 0xffffffff ;  /* 0xffffffff00047882 */ /* 0x000fe20000000000 */
[----:B------:R-:W-:Y:S02]  /*77d0*/  IMAD.IADD R3, R213, 0x1, -R0 ;  /* 0x00000001d5037824 */ /* 0x000fe400078e0a00 */
[----:B------:R-:W-:Y:S05]  /*77e0*/  BRA.DIV UR4, `(.L_x_1033) ;  /* 0x0000010a040c7947 */ /* 0x000fea000b800000 */
.L_x_1200:
[----:B------:R-:W-:Y:S01]  /*77f0*/  UMOV UR4, 0xffffffff ;  /* 0xffffffff00047882 */ /* 0x000fe20000000000 */
[----:B------:R-:W-:Y:S02]  /*7800*/  SHF.L.U32 R9, R3, 0x1f, RZ ;  /* 0x0000001f03097819 */ /* 0x000fe400000006ff */
[----:B------:R-:W-:Y:S05]  /*7810*/  BRA.DIV UR4, `(.L_x_1034) ;  /* 0x0000010a04287947 */ /* 0x000fea000b800000 */
.L_x_1203:
        /* <DEDUP_REMOVED lines=29> */
.L_x_1204:
[----:B------:R-:W-:Y:S05]  /*79f0*/  BSYNC B1 ;  /* 0x0000000000017941 */ /* 0x000fea0003800000 */
.L_x_1035:
[----:B------:R-:W-:Y:S04]  /*7a00*/  BSSY B1, `(.L_x_1037) ;  /* 0x000005a000017945 */ /* 0x000fe80003800000 */
[----:B------:R-:W-:Y:S05]  /*7a10*/  @P2 BRA `(.L_x_1038) ;  /* 0x0000000400602947 */ /* 0x000fea0003800000 */
[----:B------:R-:W-:Y:S01]  /*7a20*/  IMAD.SHL.U32 R0, R186, 0x40, RZ ;  /* 0x00000040ba007824 */ /* 0x000fe200078e00ff */
[----:B------:R-:W-:Y:S01]  /*7a30*/  LOP3.LUT R27, R42, 0xffff0000, RZ, 0xc0, !PT ;  /* 0xffff00002a1b7812 */ /* 0x000fe200078ec0ff */
[----:B------:R-:W-:Y:S02]  /*7a40*/  IMAD.IADD R4, R16, 0x1, R47 ;  /* 0x0000000110047824 */ /* 0x000fe400078e022f */
[----:B------:R-:W-:Y:S01]  /*7a50*/  IMAD.U32 R26, R42, 0x10000, RZ ;  /* 0x000100002a1a7824 */ /* 0x000fe200078e00ff */
[----:B------:R-:W-:Y:S01]  /*7a60*/  LOP3.LUT R5, R0, 0x1c0, RZ, 0xc0, !PT ;  /* 0x000001c000057812 */ /* 0x000fe200078ec0ff */
[----:B------:R-:W-:Y:S02]  /*7a70*/  IMAD.U32 R25, R38, 0x10000, RZ ;  /* 0x0001000026197824 */ /* 0x000fe400078e00ff */
[----:B------:R-:W-:Y:S01]  /*7a80*/  IMAD.U32 R28, R44, 0x10000, RZ ;  /* 0x000100002c1c7824 */ /* 0x000fe200078e00ff */
[----:B------:R-:W-:Y:S02]  /*7a90*/  LOP3.LUT R0, R5, 0x38, R16, 0xf8, !PT ;  /* 0x0000003805007812 */ /* 0x000fe400078ef810 */
[----:B------:R-:W-:-:S02]  /*7aa0*/  SHF.R.U32.HI R7, RZ, 0x3, R5 ;  /* 0x00000003ff077819 */ /* 0x000fc40000011605 */
[----:B------:R-:W-:Y:S02]  /*7ab0*/  LOP3.LUT R4, R5, 0x38, R4, 0xf8, !PT ;  /* 0x0000003805047812 */ /* 0x000fe400078ef804 */
[-C--:B------:R-:W-:Y:S02]  /*7ac0*/  LOP3.LUT R0, R0, R7.reuse, RZ, 0x3c, !PT ;  /* 0x0000000700007212 */ /* 0x080fe400078e3cff */
[----:B------:R-:W-:-:S03]  /*7ad0*/  LOP3.LUT R4, R4, R7, RZ, 0x3c, !PT ;  /* 0x0000000704047212 */ /* 0x000fc600078e3cff */
[----:B------:R-:W-:-:S04]  /*7ae0*/  IMAD R5, R189, 0x200, R0 ;  /* 0x00000200bd057824 */ /* 0x000fc800078e0200 */
[----:B------:R-:W-:Y:S02]  /*7af0*/  IMAD R34, R5, 0x2, R2 ;  /* 0x0000000205227824 */ /* 0x000fe400078e0202 */
[----:B------:R-:W-:-:S03]  /*7b00*/  IMAD R5, R189, 0x200, R4 ;  /* 0x00000200bd057824 */ /* 0x000fc600078e0204 */
[----:B0-----:R-:W0:Y:S01]  /*7b10*/  LDS.128 R8, [R34+0x20400] ;  /* 0x0204000022087984 */ /* 0x001e220000000c00 */
[----:B------:R-:W-:-:S05]  /*7b20*/  IMAD R36, R5, 0x2, R2 ;  /* 0x0000000205247824 */ /* 0x000fca00078e0202 */
[----:B------:R-:W1:Y:S01]  /*7b30*/  LDS.128 R4, [R36+0x20400] ;  /* 0x0204000024047984 */ /* 0x000e620000000c00 */
[----:B0-----:R-:W-:Y:S01]  /*7b40*/  SHF.L.U32 R0, R8, 0x10, RZ ;  /* 0x0000001008007819 */ /* 0x001fe200000006ff */
[----:B------:R-:W-:Y:S01]  /*7b50*/  IMAD.U32 R13, R10, 0x10000, RZ ;  /* 0x000100000a0d7824 */ /* 0x000fe200078e00ff */
[----:B------:R-:W-:Y:S01]  /*7b60*/  LOP3.LUT R8, R8, 0xffff0000, RZ, 0xc0, !PT ;  /* 0xffff000008087812 */ /* 0x000fe200078ec0ff */
[----:B------:R-:W-:Y:S01]  /*7b70*/  IMAD.U32 R12, R9, 0x10000, RZ ;  /* 0x00010000090c7824 */ /* 0x000fe200078e00ff */
[----:B------:R-:W-:Y:S01]  /*7b80*/  LOP3.LUT R10, R10, 0xffff0000, RZ, 0xc0, !PT ;  /* 0xffff00000a0a7812 */ /* 0x000fe200078ec0ff */
[----:B------:R-:W-:Y:S01]  /*7b90*/  IMAD.U32 R14, R11, 0x10000, RZ ;  /* 0x000100000b0e7824 */ /* 0x000fe200078e00ff */
[----:B------:R-:W-:Y:S01]  /*7ba0*/  LOP3.LUT R9, R9, 0xffff0000, RZ, 0xc0, !PT ;  /* 0xffff000009097812 */ /* 0x000fe200078ec0ff */
[C---:B-1----:R-:W-:Y:S01]  /*7bb0*/  IMAD.U32 R15, R4.reuse, 0x10000, RZ ;  /* 0x00010000040f7824 */ /* 0x042fe200078e00ff */
[----:B------:R-:W-:Y:S01]  /*7bc0*/  LOP3.LUT R4, R4, 0xffff0000, RZ, 0xc0, !PT ;  /* 0xffff000004047812 */ /* 0x000fe200078ec0ff */
[C---:B------:R-:W-:Y:S01]  /*7bd0*/  IMAD.U32 R21, R6.reuse, 0x10000, RZ ;  /* 0x0001000006157824 */ /* 0x040fe200078e00ff */
[----:B------:R-:W-:Y:S01]  /*7be0*/  LOP3.LUT R6, R6, 0xffff0000, RZ, 0xc0, !PT ;  /* 0xffff000006067812 */ /* 0x000fe200078ec0ff */
[C---:B------:R-:W-:Y:S01]  /*7bf0*/  FMUL.FTZ R29, R15.reuse, R26 ;  /* 0x0000001a0f1d7220 */ /* 0x040fe20000410000 */
[----:B------:R-:W-:Y:S01]  /*7c00*/  FMUL.FTZ R31, R15, R25 ;  /* 0x000000190f1f7220 */ /* 0x000fe20000410000 */
[----:B------:R-:W-:Y:S01]  /*7c10*/  LOP3.LUT R15, R38, 0xffff0000, RZ, 0xc0, !PT ;  /* 0xffff0000260f7812 */ /* 0x000fe200078ec0ff */
[----:B------:R-:W-:-:S02]  /*7c20*/  IMAD.U32 R20, R5, 0x10000, RZ ;  /* 0x0001000005147824 */ /* 0x000fc400078e00ff */
[C---:B------:R-:W-:Y:S01]  /*7c30*/  FFMA.FTZ R29, R0.reuse, R25, -R29 ;  /* 0x00000019001d7223 */ /* 0x040fe2000001081d */
[----:B------:R-:W-:Y:S01]  /*7c40*/  FFMA.FTZ R31, R0, R26, R31 ;  /* 0x0000001a001f7223 */ /* 0x000fe2000001001f */
[----:B------:R-:W-:Y:S01]  /*7c50*/  FMUL.FTZ R25, R4, R27 ;  /* 0x0000001b04197220 */ /* 0x000fe20000410000 */
[----:B------:R-:W-:Y:S02]  /*7c60*/  IMAD.U32 R0, R40, 0x10000, RZ ;  /* 0x0001000028007824 */ /* 0x000fe400078e00ff */
[-C--:B------:R-:W-:Y:S01]  /*7c70*/  FMUL.FTZ R33, R4, R15.reuse ;  /* 0x0000000f04217220 */ /* 0x080fe20000410000 */
[C---:B------:R-:W-:Y:S01]  /*7c80*/  FMUL.FTZ R4, R21.reuse, R28 ;  /* 0x0000001c15047220 */ /* 0x040fe20000410000 */
[----:B------:R-:W-:Y:S01]  /*7c90*/  FFMA.FTZ R26, R8, R15, -R25 ;  /* 0x0000000f081a7223 */ /* 0x000fe20000010819 */
[----:B------:R-:W-:Y:S01]  /*7ca0*/  FMUL.FTZ R21, R21, R0 ;  /* 0x0000000015157220 */ /* 0x000fe20000410000 */
[----:B------:R-:W-:Y:S01]  /*7cb0*/  LOP3.LUT R25, R44, 0xffff0000, RZ, 0xc0, !PT ;  /* 0xffff00002c197812 */ /* 0x000fe200078ec0ff */
[----:B------:R-:W-:Y:S01]  /*7cc0*/  FFMA.FTZ R30, R8, R27, R33 ;  /* 0x0000001b081e7223 */ /* 0x000fe20000010021 */
[----:B------:R-:W-:Y:S01]  /*7cd0*/  LOP3.LUT R15, R40, 0xffff0000, RZ, 0xc0, !PT ;  /* 0xffff0000280f7812 */ /* 0x000fe200078ec0ff */
[C---:B------:R-:W-:Y:S01]  /*7ce0*/  FFMA.FTZ R28, R13.reuse, R28, R21 ;  /* 0x0000001c0d1c7223 */ /* 0x040fe20000010015 */
[----:B------:R-:W-:Y:S01]  /*7cf0*/  FFMA.FTZ R32, R13, R0, -R4 ;  /* 0x000000000d207223 */ /* 0x000fe20000010804 */
[----:B------:R-:W-:-:S02]  /*7d00*/  IMAD.U32 R21, R43, 0x10000, RZ ;  /* 0x000100002b157824 */ /* 0x000fc400078e00ff */
[C---:B------:R-:W-:Y:S01]  /*7d10*/  FMUL.FTZ R27, R6.reuse, R25 ;  /* 0x00000019061b7220 */ /* 0x040fe20000410000 */
[----:B------:R-:W-:Y:S02]  /*7d20*/  IMAD.U32 R13, R39, 0x10000, RZ ;  /* 0x00010000270d7824 */ /* 0x000fe400078e00ff */
[----:B------:R-:W-:Y:S01]  /*7d30*/  FMUL.FTZ R37, R6, R15 ;  /* 0x0000000f06257220 */ /* 0x000fe20000410000 */
[----:B------:R-:W-:Y:S02]  /*7d40*/  IMAD.U32 R24, R7, 0x10000, RZ ;  /* 0x0001000007187824 */ /* 0x000fe400078e00ff */
[----:B------:R-:W-:Y:S01]  /*7d50*/  FMUL.FTZ R33, R20, R21 ;  /* 0x0000001514217220 */ /* 0x000fe20000410000 */
[----:B------:R-:W-:Y:S01]  /*7d60*/  LOP3.LUT R5, R5, 0xffff0000, RZ, 0xc0, !PT ;  /* 0xffff000005057812 */ /* 0x000fe200078ec0ff */
[----:B------:R-:W-:Y:S01]  /*7d70*/  FFMA.FTZ R35, R10, R15, -R27 ;  /* 0x0000000f0a237223 */ /* 0x000fe2000001081b */
[----:B------:R-:W-:Y:S01]  /*7d80*/  LOP3.LUT R7, R7, 0xffff0000, RZ, 0xc0, !PT ;  /* 0xffff000007077812 */ /* 0x000fe200078ec0ff */
[----:B------:R-:W-:Y:S01]  /*7d90*/  FMUL.FTZ R20, R20, R13 ;  /* 0x0000000d14147220 */ /* 0x000fe20000410000 */
[----:B------:R-:W-:Y:S01]  /*7da0*/  LOP3.LUT R6, R43, 0xffff0000, RZ, 0xc0, !PT ;  /* 0xffff00002b067812 */ /* 0x000fe200078ec0ff */
[C---:B------:R-:W-:Y:S01]  /*7db0*/  IMAD.U32 R27, R45.reuse, 0x10000, RZ ;  /* 0x000100002d1b7824 */ /* 0x040fe200078e00ff */
[----:B------:R-:W-:Y:S01]  /*7dc0*/  LOP3.LUT R8, R45, 0xffff0000, RZ, 0xc0, !PT ;  /* 0xffff00002d087812 */ /* 0x000fe200078ec0ff */
[----:B------:R-:W-:Y:S01]  /*7dd0*/  IMAD.U32 R15, R41, 0x10000, RZ ;  /* 0x00010000290f7824 */ /* 0x000fe200078e00ff */
[----:B------:R-:W-:Y:S01]  /*7de0*/  LOP3.LUT R0, R39, 0xffff0000, RZ, 0xc0, !PT ;  /* 0xffff000027007812 */ /* 0x000fe200078ec0ff */
[----:B------:R-:W-:Y:S01]  /*7df0*/  FFMA.FTZ R37, R10, R25, R37 ;  /* 0x000000190a257223 */ /* 0x000fe20000010025 */
[----:B------:R-:W-:Y:S01]  /*7e00*/  LOP3.LUT R4, R41, 0xffff0000, RZ, 0xc0, !PT ;  /* 0xffff000029047812 */ /* 0x000fe200078ec0ff */
[C---:B------:R-:W-:Y:S01]  /*7e10*/  FFMA.FTZ R33, R12.reuse, R13, -R33 ;  /* 0x0000000d0c217223 */ /* 0x040fe20000010821 */
[----:B------:R-:W-:Y:S01]  /*7e20*/  LOP3.LUT R11, R11, 0xffff0000, RZ, 0xc0, !PT ;  /* 0xffff00000b0b7812 */ /* 0x000fe200078ec0ff */
[----:B------:R-:W-:Y:S01]  /*7e30*/  FFMA.FTZ R20, R12, R21, R20 ;  /* 0x000000150c147223 */ /* 0x000fe20000010014 */
[C---:B------:R-:W-:Y:S01]  /*7e40*/  FMUL.FTZ R25, R24.reuse, R27 ;  /* 0x0000001b18197220 */ /* 0x040fe20000410000 */
[-C--:B------:R-:W-:Y:S01]  /*7e50*/  FMUL.FTZ R13, R24, R15.reuse ;  /* 0x0000000f180d7220 */ /* 0x080fe20000410000 */
[----:B------:R-:W-:Y:S01]  /*7e60*/  FMUL.FTZ R10, R5, R6 ;  /* 0x00000006050a7220 */ /* 0x000fe20000410000 */
[----:B------:R-:W-:Y:S01]  /*7e70*/  FMUL.FTZ R12, R7, R8 ;  /* 0x00000008070c7220 */ /* 0x000fe20000410000 */
[----:B------:R-:W-:Y:S01]  /*7e80*/  FMUL.FTZ R5, R5, R0 ;  /* 0x0000000005057220 */ /* 0x000fe20000410000 */
[----:B------:R-:W-:Y:S01]  /*7e90*/  FMUL.FTZ R7, R7, R4 ;  /* 0x0000000407077220 */ /* 0x000fe20000410000 */
[C---:B------:R-:W-:Y:S01]  /*7ea0*/  FFMA.FTZ R25, R14.reuse, R15, -R25 ;  /* 0x0000000f0e197223 */ /* 0x040fe20000010819 */
[----:B------:R-:W-:Y:S01]  /*7eb0*/  FFMA.FTZ R13, R14, R27, R13 ;  /* 0x0000001b0e0d7223 */ /* 0x000fe2000001000d */
[----:B------:R-:W-:Y:S01]  /*7ec0*/  FFMA.FTZ R0, R9, R0, -R10 ;  /* 0x0000000009007223 */ /* 0x000fe2000001080a */
[----:B------:R-:W-:Y:S01]  /*7ed0*/  FFMA.FTZ R12, R11, R4, -R12 ;  /* 0x000000040b0c7223 */ /* 0x000fe2000001080c */
[----:B------:R-:W-:Y:S01]  /*7ee0*/  FFMA.FTZ R9, R9, R6, R5 ;  /* 0x0000000609097223 */ /* 0x000fe20000010005 */
[----:B------:R-:W-:Y:S01]  /*7ef0*/  FFMA.FTZ R14, R11, R8, R7 ;  /* 0x000000080b0e7223 */ /* 0x000fe20000010007 */
[----:B------:R-:W-:-:S02]  /*7f00*/  F2FP.BF16.F32.PACK_AB R4, R26, R29 ;  /* 0x0000001d1a04723e */ /* 0x000fc400000010ff */
[----:B------:R-:W-:Y:S02]  /*7f10*/  F2FP.BF16.F32.PACK_AB R6, R35, R32 ;  /* 0x000000202306723e */ /* 0x000fe400000010ff */
[----:B------:R-:W-:Y:S02]  /*7f20*/  F2FP.BF16.F32.PACK_AB R5, R0, R33 ;  /* 0x000000210005723e */ /* 0x000fe400000010ff */
[----:B------:R-:W-:Y:S02]  /*7f30*/  F2FP.BF16.F32.PACK_AB R7, R12, R25 ;  /* 0x000000190c07723e */ /* 0x000fe400000010ff */
[----:B------:R-:W-:Y:S02]  /*7f40*/  F2FP.BF16.F32.PACK_AB R8, R30, R31 ;  /* 0x0000001f1e08723e */ /* 0x000fe400000010ff */
[----:B------:R-:W-:Y:S01]  /*7f50*/  F2FP.BF16.F32.PACK_AB R10, R37, R28 ;  /* 0x0000001c250a723e */ /* 0x000fe200000010ff */
[----:B------:R1:W-:Y:S01]  /*7f60*/  STS.128 [R34+0x20400], R4 ;  /* 0x0204000422007388 */ /* 0x0003e20000000c00 */
[----:B------:R-:W-:-:S02]  /*7f70*/  F2FP.BF16.F32.PACK_AB R9, R9, R20 ;  /* 0x000000140909723e */ /* 0x000fc400000010ff */
[----:B------:R-:W-:-:S05]  /*7f80*/  F2FP.BF16.F32.PACK_AB R11, R14, R13 ;  /* 0x0000000d0e0b723e */ /* 0x000fca00000010ff */
[----:B------:R1:W-:Y:S02]  /*7f90*/  STS.128 [R36+0x20400], R8 ;  /* 0x0204000824007388 */ /* 0x0003e40000000c00 */
.L_x_1038:
[----:B------:R-:W-:Y:S05]  /*7fa0*/  BSYNC B1 ;  /* 0x0000000000017941 */ /* 0x000fea0003800000 */
.L_x_1037:
[----:B------:R-:W-:Y:S05]  /*7fb0*/  @P0 BRA `(.L_x_1028) ;  /* 0x0000000400440947 */ /* 0x000fea0003800000 */
[----:B------:R-:W-:Y:S01]  /*7fc0*/  IADD3 R0, R16, R47, RZ ;  /* 0x0000002f10007210 */ /* 0x000fe20007ffe0ff */
[----:B01----:R-:W0:Y:S01]  /*7fd0*/  LDS.128 R8, [R218+0x20400] ;  /* 0x02040000da087984 */ /* 0x003e220000000c00 */
[C---:B------:R-:W-:Y:S01]  /*7fe0*/  IMAD.U32 R28, R42.reuse, 0x10000, RZ ;  /* 0x000100002a1c7824 */ /* 0x040fe200078e00ff */
[----:B------:R-:W-:Y:S01]  /*7ff0*/  LOP3.LUT R42, R42, 0xffff0000, RZ, 0xc0, !PT ;  /* 0xffff00002a2a7812 */ /* 0x000fe200078ec0ff */
[C---:B------:R-:W-:Y:S01]  /*8000*/  IMAD.U32 R26, R38.reuse, 0x10000, RZ ;  /* 0x00010000261a7824 */ /* 0x040fe200078e00ff */
[----:B------:R-:W-:Y:S01]  /*8010*/  LOP3.LUT R5, R219, 0x38, R0, 0xf8, !PT ;  /* 0x00000038db057812 */ /* 0x000fe200078ef800 */
[----:B------:R-:W-:Y:S01]  /*8020*/  IMAD.U32 R37, R43, 0x10000, RZ ;  /* 0x000100002b257824 */ /* 0x000fe200078e00ff */
[----:B------:R-:W-:Y:S01]  /*8030*/  LOP3.LUT R38, R38, 0xffff0000, RZ, 0xc0, !PT ;  /* 0xffff000026267812 */ /* 0x000fe200078ec0ff */
[----:B------:R-:W-:Y:S01]  /*8040*/  IMAD.U32 R35, R39, 0x10000, RZ ;  /* 0x0001000027237824 */ /* 0x000fe200078e00ff */
[----:B------:R-:W-:Y:S02]  /*8050*/  LOP3.LUT R5, R5, R230, RZ, 0x3c, !PT ;  /* 0x000000e605057212 */ /* 0x000fe400078e3cff */
[----:B------:R-:W-:-:S02]  /*8060*/  LOP3.LUT R43, R43, 0xffff0000, RZ, 0xc0, !PT ;  /* 0xffff00002b2b7812 */ /* 0x000fc400078ec0ff */
[----:B------:R-:W-:Y:S01]  /*8070*/  LOP3.LUT R39, R39, 0xffff0000, RZ, 0xc0, !PT ;  /* 0xffff000027277812 */ /* 0x000fe200078ec0ff */
[----:B------:R-:W-:-:S04]  /*8080*/  IMAD.IADD R5, R220, 0x1, R5 ;  /* 0x00000001dc057824 */ /* 0x000fc800078e0205 */
[----:B------:R-:W-:-:S05]  /*8090*/  IMAD R0, R5, 0x2, R2 ;  /* 0x0000000205007824 */ /* 0x000fca00078e0202 */
[----:B------:R-:W1:Y:S01]  /*80a0*/  LDS.128 R4, [R0+0x20400] ;  /* 0x0204000000047984 */ /* 0x000e620000000c00 */
[C---:B0-----:R-:W-:Y:S01]  /*80b0*/  IMAD.U32 R12, R8.reuse, 0x10000, RZ ;  /* 0x00010000080c7824 */ /* 0x041fe200078e00ff */
[----:B------:R-:W-:Y:S01]  /*80c0*/  LOP3.LUT R8, R8, 0xffff0000, RZ, 0xc0, !PT ;  /* 0xffff000008087812 */ /* 0x000fe200078ec0ff */
[C---:B------:R-:W-:Y:S01]  /*80d0*/  IMAD.U32 R13, R9.reuse, 0x10000, RZ ;  /* 0x00010000090d7824 */ /* 0x040fe200078e00ff */
[----:B------:R-:W-:Y:S01]  /*80e0*/  LOP3.LUT R9, R9, 0xffff0000, RZ, 0xc0, !PT ;  /* 0xffff000009097812 */ /* 0x000fe200078ec0ff */
        /* <DEDUP_REMOVED lines=14> */
[-C--:B------:R-:W-:Y:S01]  /*81d0*/  FMUL.FTZ R12, R37, R21.reuse ;  /* 0x00000015250c7220 */ /* 0x080fe20000410000 */
[----:B------:R-:W-:Y:S02]  /*81e0*/  IMAD.U32 R28, R44, 0x10000, RZ ;  /* 0x000100002c1c7824 */ /* 0x000fe400078e00ff */
[C---:B------:R-:W-:Y:S01]  /*81f0*/  FMUL.FTZ R20, R35.reuse, R21 ;  /* 0x0000001523147220 */ /* 0x040fe20000410000 */
[----:B------:R-:W-:Y:S01]  /*8200*/  SHF.L.U32 R26, R40, 0x10, RZ ;  /* 0x00000010281a7819 */ /* 0x000fe200000006ff */
[----:B------:R-:W-:Y:S01]  /*8210*/  FMUL.FTZ R33, R38, R4 ;  /* 0x0000000426217220 */ /* 0x000fe20000410000 */
[----:B------:R-:W-:Y:S01]  /*8220*/  LOP3.LUT R6, R6, 0xffff0000, RZ, 0xc0, !PT ;  /* 0xffff000006067812 */ /* 0x000fe200078ec0ff */
[-C--:B------:R-:W-:Y:S01]  /*8230*/  FFMA.FTZ R4, R38, R8.reuse, -R31 ;  /* 0x0000000826047223 */ /* 0x080fe2000001081f */
[----:B------:R-:W-:Y:S01]  /*8240*/  LOP3.LUT R40, R40, 0xffff0000, RZ, 0xc0, !PT ;  /* 0xffff000028287812 */ /* 0x000fe200078ec0ff */
[-C--:B------:R-:W-:Y:S01]  /*8250*/  FFMA.FTZ R12, R35, R13.reuse, -R12 ;  /* 0x0000000d230c7223 */ /* 0x080fe2000001080c */
[----:B------:R-:W-:Y:S01]  /*8260*/  LOP3.LUT R44, R44, 0xffff0000, RZ, 0xc0, !PT ;  /* 0xffff00002c2c7812 */ /* 0x000fe200078ec0ff */
[----:B------:R-:W-:Y:S01]  /*8270*/  FFMA.FTZ R20, R37, R13, R20 ;  /* 0x0000000d25147223 */ /* 0x000fe20000010014 */
[----:B------:R-:W-:Y:S01]  /*8280*/  FFMA.FTZ R8, R42, R8, R33 ;  /* 0x000000082a087223 */ /* 0x000fe20000010021 */
[-C--:B------:R-:W-:Y:S01]  /*8290*/  FMUL.FTZ R13, R28, R24.reuse ;  /* 0x000000181c0d7220 */ /* 0x080fe20000410000 */
[----:B------:R-:W-:Y:S01]  /*82a0*/  FMUL.FTZ R21, R26, R24 ;  /* 0x000000181a157220 */ /* 0x000fe20000410000 */
[----:B------:R-:W-:-:S02]  /*82b0*/  IMAD.U32 R25, R7, 0x10000, RZ ;  /* 0x0001000007197824 */ /* 0x000fc400078e00ff */
[-C--:B------:R-:W-:Y:S01]  /*82c0*/  FMUL.FTZ R31, R44, R6.reuse ;  /* 0x000000062c1f7220 */ /* 0x080fe20000410000 */
[----:B------:R-:W-:Y:S02]  /*82d0*/  IMAD.U32 R37, R45, 0x10000, RZ ;  /* 0x000100002d257824 */ /* 0x000fe400078e00ff */
[----:B------:R-:W-:Y:S01]  /*82e0*/  FMUL.FTZ R33, R40, R6 ;  /* 0x0000000628217220 */ /* 0x000fe20000410000 */
[----:B------:R-:W-:Y:S02]  /*82f0*/  IMAD.U32 R35, R41, 0x10000, RZ ;  /* 0x0001000029237824 */ /* 0x000fe400078e00ff */
[-C--:B------:R-:W-:Y:S01]  /*8300*/  FFMA.FTZ R13, R26, R14.reuse, -R13 ;  /* 0x0000000e1a0d7223 */ /* 0x080fe2000001080d */
[----:B------:R-:W-:Y:S01]  /*8310*/  FFMA.FTZ R21, R28, R14, R21 ;  /* 0x0000000e1c157223 */ /* 0x000fe20000010015 */
[----:B------:R-:W-:Y:S01]  /*8320*/  LOP3.LUT R7, R7, 0xffff0000, RZ, 0xc0, !PT ;  /* 0xffff000007077812 */ /* 0x000fe200078ec0ff */
[-C--:B------:R-:W-:Y:S01]  /*8330*/  FMUL.FTZ R6, R37, R25.reuse ;  /* 0x0000001925067220 */ /* 0x080fe20000410000 */
[-C--:B------:R-:W-:Y:S01]  /*8340*/  FFMA.FTZ R14, R40, R10.reuse, -R31 ;  /* 0x0000000a280e7223 */ /* 0x080fe2000001081f */
[----:B------:R-:W-:Y:S01]  /*8350*/  FFMA.FTZ R24, R44, R10, R33 ;  /* 0x0000000a2c187223 */ /* 0x000fe20000010021 */
[----:B------:R-:W-:Y:S01]  /*8360*/  LOP3.LUT R45, R45, 0xffff0000, RZ, 0xc0, !PT ;  /* 0xffff00002d2d7812 */ /* 0x000fe200078ec0ff */
[----:B------:R-:W-:Y:S01]  /*8370*/  FMUL.FTZ R10, R35, R25 ;  /* 0x00000019230a7220 */ /* 0x000fe20000410000 */
[----:B------:R-:W-:Y:S01]  /*8380*/  LOP3.LUT R41, R41, 0xffff0000, RZ, 0xc0, !PT ;  /* 0xffff000029297812 */ /* 0x000fe200078ec0ff */
[----:B------:R-:W-:Y:S01]  /*8390*/  FFMA.FTZ R25, R35, R15, -R6 ;  /* 0x0000000f23197223 */ /* 0x000fe20000010806 */
[----:B------:R-:W-:Y:S01]  /*83a0*/  FMUL.FTZ R6, R43, R5 ;  /* 0x000000052b067220 */ /* 0x000fe20000410000 */
[----:B------:R-:W-:Y:S01]  /*83b0*/  FFMA.FTZ R15, R37, R15, R10 ;  /* 0x0000000f250f7223 */ /* 0x000fe2000001000a */
[----:B------:R-:W-:Y:S01]  /*83c0*/  FMUL.FTZ R26, R45, R7 ;  /* 0x000000072d1a7220 */ /* 0x000fe20000410000 */
[----:B------:R-:W-:Y:S01]  /*83d0*/  FMUL.FTZ R10, R39, R5 ;  /* 0x00000005270a7220 */ /* 0x000fe20000410000 */
[----:B------:R-:W-:Y:S01]  /*83e0*/  FMUL.FTZ R28, R41, R7 ;  /* 0x00000007291c7220 */ /* 0x000fe20000410000 */
        /* <DEDUP_REMOVED lines=14> */
.L_x_1028:
[----:B------:R-:W-:Y:S05]  /*84d0*/  BSYNC B0 ;  /* 0x0000000000007941 */ /* 0x000fea0003800000 */
.L_x_1014:
        /* <DEDUP_REMOVED lines=8> */
.L_x_1011:
[----:B------:R-:W-:-:S13]  /*8560*/  ISETP.NE.AND P0, PT, R185, 0x3, PT ;  /* 0x00000003b900780c */ /* 0x000fda0003f05270 */
[----:B------:R-:W-:Y:S05]  /*8570*/  @!P0 BRA `(.L_x_1039) ;  /* 0x0000000000048947 */ /* 0x000fea0003800000 */
[----:B------:R-:W-:Y:S01]  /*8580*/  BPT.TRAP 0x1 ;  /* 0x000000040000795c */ /* 0x000fe20000300000 */
.L_x_1039:
[----:B------:R-:W-:Y:S01]  /*8590*/  IMAD R20, R18, 0x8, R2 ;  /* 0x0000000812147824 */ /* 0x000fe200078e0202 */
[----:B------:R-:W-:-:S04]  /*85a0*/  SHF.L.U32 R13, R23, 0x1f, RZ ;  /* 0x0000001f170d7819 */ /* 0x000fc800000006ff */
[----:B------:R0:W0:Y:S01]  /*85b0*/  SYNCS.PHASECHK.TRANS64.TRYWAIT P1, [R20+URZ+0x38830], R13 ;  /* 0x0388300d140075a7 */ /* 0x000022000802017f */
[----:B------:R-:W-:Y:S05]  /*85c0*/  @!P0 BRA `(.L_x_1040) ;  /* 0x0000000000048947 */ /* 0x000fea0003800000 */
[----:B------:R-:W-:Y:S01]  /*85d0*/  BPT.TRAP 0x1 ;  /* 0x000000040000795c */ /* 0x000fe20000300000 */
.L_x_1040:
[C---:B--234-:R-:W-:Y:S02]  /*85e0*/  VIADD R0, R2.reuse, 0x22400 ;  /* 0x0002240002007836 */ /* 0x05cfe40000000000 */
[----:B-1----:R-:W-:-:S03]  /*85f0*/  VIADD R4, R2, 0x20400 ;  /* 0x0002040002047836 */ /* 0x002fc60000000000 */
[----:B------:R-:W-:Y:S02]  /*8600*/  SHF.R.U32.HI R0, RZ, 0x4, R0 ;  /* 0x00000004ff007819 */ /* 0x000fe40000011600 */
[----:B------:R-:W-:Y:S02]  /*8610*/  SHF.R.U32.HI R4, RZ, 0x4, R4 ;  /* 0x00000004ff047819 */ /* 0x000fe40000011604 */
[----:B------:R-:W-:Y:S02]  /*8620*/  LOP3.LUT R0, R0, 0x3fff, RZ, 0xc0, !PT ;  /* 0x00003fff00007812 */ /* 0x000fe400078ec0ff */
[----:B------:R-:W-:Y:S02]  /*8630*/  LOP3.LUT R4, R4, 0x3fff, RZ, 0xc0, !PT ;  /* 0x00003fff04047812 */ /* 0x000fe400078ec0ff */
[----:B------:R-:W-:Y:S01]  /*8640*/  LOP3.LUT R0, R0, 0x10000, RZ, 0xfc, !PT ;  /* 0x0001000000007812 */ /* 0x000fe200078efcff */
[----:B0-----:R-:W-:Y:S06]  /*8650*/  @P1 BRA `(.L_x_1041) ;  /* 0x0000000000081947 */ /* 0x001fec0003800000 */
[----:B------:R-:W0:Y:S02]  /*8660*/  SYNCS.PHASECHK.TRANS64.TRYWAIT P1, [R20+URZ+0x38830], R13 ;  /* 0x0388300d140075a7 */ /* 0x000e24000802017f */
[----:B0-----:R-:W-:Y:S05]  /*8670*/  @!P1 BRA `(.L_x_1042) ;  /* 0x000000f800cc9947 */ /* 0x001fea0003800000 */
.L_x_1041:
[----:B------:R-:W-:Y:S01]  /*8680*/  IMAD R10, R18, 0x200, R0 ;  /* 0x00000200120a7824 */ /* 0x000fe200078e0200 */
[----:B------:R-:W-:Y:S01]  /*8690*/  LOP3.LUT R8, R4, 0x10000, RZ, 0xfc, !PT ;  /* 0x0001000004087812 */ /* 0x000fe200078efcff */
[----:B------:R-:W-:Y:S01]  /*86a0*/  IMAD.MOV.U32 R9, RZ, RZ, 0x40000040 ;  /* 0x40000040ff097424 */ /* 0x000fe200078e00ff */
[----:B------:R-:W-:Y:S05]  /*86b0*/  WARPSYNC.ALL ;  /* 0x0000000000007948 */ /* 0x000fea0003800000 */
[----:B------:R-:W-:Y:S01]  /*86c0*/  IMAD.MOV.U32 R11, RZ, RZ, 0x40000040 ;  /* 0x40000040ff0b7424 */ /* 0x000fe200078e00ff */
        /* <DEDUP_REMOVED lines=10> */
[----:B------:R-:W-:Y:S01]  /*8770*/  SHF.L.U32 R3, R3, 0x1f, RZ ;  /* 0x0000001f03037819 */ /* 0x000fe200000006ff */
[C---:B------:R-:W-:Y:S01]  /*8780*/  VIADD R14, R10.reuse, 0x4 ;  /* 0x000000040a0e7836 */ /* 0x040fe20000000000 */
[----:B------:R-:W-:Y:S01]  /*8790*/  BSSY B0, `(.L_x_1043) ;  /* 0x0000020000007945 */ /* 0x000fe20003800000 */
[----:B------:R-:W-:-:S02]  /*87a0*/  VIADD R10, R10, 0x6 ;  /* 0x000000060a0a7836 */ /* 0x000fc40000000000 */
[----:B------:R-:W-:Y:S02]  /*87b0*/  IMAD.MOV.U32 R9, RZ, RZ, 0x40000040 ;  /* 0x40000040ff097424 */ /* 0x000fe400078e00ff */
[----:B------:R-:W-:Y:S02]  /*87c0*/  IMAD.MOV.U32 R11, RZ, RZ, 0x40000040 ;  /* 0x40000040ff0b7424 */ /* 0x000fe400078e00ff */
[----:B------:R-:W-:Y:S01]  /*87d0*/  HGMMA.64x64x16.F32.BF16 R24, gdesc[UR4], RZ, !UPT, gsb0 ;  /* 0x00e00000041879f0 */ /* 0x000fe2000c0018ff */
        /* <DEDUP_REMOVED lines=8> */
[----:B------:R-:W-:-:S07]  /*8860*/  WARPGROUP.ARRIVE ;  /* 0x00000000000079c5 */ /* 0x000fce0000000000 */
        /* <DEDUP_REMOVED lines=16> */
[----:B------:R-:W1:Y:S02]  /*8970*/  SYNCS.PHASECHK.TRANS64.TRYWAIT P1, [R2+URZ+0x38810], R3 ;  /* 0x03881003020075a7 */ /* 0x000e64000802017f */
[----:B-1----:R-:W-:Y:S05]  /*8980*/  @!P1 BRA `(.L_x_1044) ;  /* 0x000000f8001c9947 */ /* 0x002fea0003800000 */
.L_x_1205:
[----:B------:R-:W-:Y:S05]  /*8990*/  BSYNC B0 ;  /* 0x0000000000007941 */ /* 0x000fea0003800000 */
.L_x_1043:
[----:B------:R-:W-:Y:S05]  /*89a0*/  @!P0 BRA `(.L_x_1045) ;  /* 0x0000000000048947 */ /* 0x000fea0003800000 */
[----:B------:R-:W-:Y:S01]  /*89b0*/  BPT.TRAP 0x1 ;  /* 0x000000040000795c */ /* 0x000fe20000300000 */
.L_x_1045:
[----:B------:R2:W3:Y:S01]  /*89c0*/  SYNCS.PHASECHK.TRANS64.TRYWAIT P1, [R20+URZ+0x38850], R13 ;  /* 0x0388500d140075a7 */ /* 0x0004e2000802017f */
[----:B------:R-:W-:Y:S05]  /*89d0*/  @!P0 BRA `(.L_x_1046) ;  /* 0x0000000000048947 */ /* 0x000fea0003800000 */
[----:B------:R-:W-:Y:S01]  /*89e0*/  BPT.TRAP 0x1 ;  /* 0x000000040000795c */ /* 0x000fe20000300000 */
.L_x_1046:
[C---:B-1----:R-:W-:Y:S01]  /*89f0*/  VIADD R3, R2.reuse, 0x400 ;  /* 0x0000040002037836 */ /* 0x042fe20000000000 */
[----:B------:R-:W-:Y:S01]  /*8a00*/  BSSY B0, `(.L_x_1047) ;  /* 0x000000a000007945 */ /* 0x000fe20003800000 */
[----:B------:R-:W-:-:S03]  /*8a10*/  VIADD R10, R2, 0x26400 ;  /* 0x00026400020a7836 */ /* 0x000fc60000000000 */
[----:B------:R-:W-:Y:S02]  /*8a20*/  SHF.R.U32.HI R3, RZ, 0x4, R3 ;  /* 0x00000004ff037819 */ /* 0x000fe40000011603 */
[----:B------:R-:W-:Y:S02]  /*8a30*/  SHF.R.U32.HI R10, RZ, 0x4, R10 ;  /* 0x00000004ff0a7819 */ /* 0x000fe4000001160a */
[----:B------:R-:W-:Y:S02]  /*8a40*/  LOP3.LUT R3, R3, 0x3fff, RZ, 0xc0, !PT ;  /* 0x00003fff03037812 */ /* 0x000fe400078ec0ff */
[----:B------:R-:W-:Y:S02]  /*8a50*/  LOP3.LUT R11, R10, 0x3fff, RZ, 0xc0, !PT ;  /* 0x00003fff0a0b7812 */ /* 0x000fe400078ec0ff */
[----:B------:R-:W-:Y:S01]  /*8a60*/  LOP3.LUT R10, R3, 0x10000, RZ, 0xfc, !PT ;  /* 0x00010000030a7812 */ /* 0x000fe200078efcff */
[----:B---3--:R-:W-:Y:S06]  /*8a70*/  @P1 BRA `(.L_x_1048) ;  /* 0x0000000000081947 */ /* 0x008fec0003800000 */
[----:B------:R-:W1:Y:S02]  /*8a80*/  SYNCS.PHASECHK.TRANS64.TRYWAIT P1, [R20+URZ+0x38850], R13 ;  /* 0x0388500d140075a7 */ /* 0x000e64000802017f */
[----:B-1----:R-:W-:Y:S05]  /*8a90*/  @!P1 BRA `(.L_x_1049) ;  /* 0x000000f400ec9947 */ /* 0x002fea0003800000 */
.L_x_1048:
[----:B------:R-:W-:Y:S05]  /*8aa0*/  BSYNC B0 ;  /* 0x0000000000007941 */ /* 0x000fea0003800000 */
.L_x_1047:
[----:B------:R-:W-:Y:S01]  /*8ab0*/  LOP3.LUT R3, R11, 0x10000, RZ, 0xfc, !PT ;  /* 0x000100000b037812 */ /* 0x000fe200078efcff */
[----:B------:R-:W-:Y:S01]  /*8ac0*/  IMAD R12, R18, 0x1000, R10 ;  /* 0x00001000120c7824 */ /* 0x000fe200078e020a */
[----:B------:R-:W-:Y:S05]  /*8ad0*/  WARPSYNC.ALL ;  /* 0x0000000000007948 */ /* 0x000fea0003800000 */
[----:B------:R-:W-:Y:S01]  /*8ae0*/  IMAD.MOV.U32 R14, RZ, RZ, R3 ;  /* 0x000000ffff0e7224 */ /* 0x000fe200078e0003 */
[----:B------:R-:W-:Y:S01]  /*8af0*/  R2UR UR6, R12 ;  /* 0x000000000c0672ca */ /* 0x000fe200000e0000 */
[----:B------:R-:W-:Y:S01]  /*8b00*/  IMAD.MOV.U32 R15, RZ, RZ, 0x40000040 ;  /* 0x40000040ff0f7424 */ /* 0x000fe200078e00ff */
[----:B------:R-:W-:Y:S01]  /*8b10*/  WARPGROUP.ARRIVE ;  /* 0x00000000000079c5 */ /* 0x000fe20000000000 */
[----:B012---:R-:W-:Y:S01]  /*8b20*/  IMAD.MOV.U32 R13, RZ, RZ, 0x40000040 ;  /* 0x40000040ff0d7424 */ /* 0x007fe200078e00ff */
[----:B------:R-:W-:Y:S01]  /*8b30*/  R2UR UR4, R14 ;  /* 0x000000000e0472ca */ /* 0x000fe200000e0000 */
[----:B------:R-:W-:Y:S01]  /*8b40*/  VIADD R58, R3, 0x2 ;  /* 0x00000002033a7836 */ /* 0x000fe20000000000 */
[----:B------:R-:W-:Y:S01]  /*8b50*/  R2UR UR5, R15 ;  /* 0x000000000f0572ca */ /* 0x000fe200000e0000 */
[C---:B------:R-:W-:Y:S01]  /*8b60*/  VIADD R14, R12.reuse, 0x2 ;  /* 0x000000020c0e7836 */ /* 0x040fe20000000000 */
[----:B------:R-:W-:Y:S01]  /*8b70*/  R2UR UR7, R13 ;  /* 0x000000000d0772ca */ /* 0x000fe200000e0000 */
[----:B------:R-:W-:Y:S01]  /*8b80*/  IMAD.MOV.U32 R59, RZ, RZ, 0x40000040 ;  /* 0x40000040ff3b7424 */ /* 0x000fe200078e00ff */
[----:B------:R-:W0:Y:S01]  /*8b90*/  S2R R21, SR_TID.X ;  /* 0x0000000000157919 */ /* 0x000e220000002100 */
[----:B------:R-:W-:Y:S01]  /*8ba0*/  IMAD.MOV.U32 R15, RZ, RZ, 0x40000040 ;  /* 0x40000040ff0f7424 */ /* 0x000fe200078e00ff */
[----:B------:R-:W-:Y:S01]  /*8bb0*/  BSSY B0, `(.L_x_1050) ;  /* 0x00005b2000007945 */ /* 0x000fe20003800000 */
[----:B------:R-:W-:Y:S01]  /*8bc0*/  VIADD R62, R12, 0x800 ;  /* 0x000008000c3e7836 */ /* 0x000fe20000000000 */
[----:B------:R-:W1:Y:S01]  /*8bd0*/  S2R R57, SR_TID.X ;  /* 0x0000000000397919 */ /* 0x000e620000002100 */
[----:B------:R-:W-:-:S02]  /*8be0*/  VIADD R60, R3, 0x800 ;  /* 0x00000800033c7836 */ /* 0x000fc40000000000 */
[----:B------:R-:W-:Y:S02]  /*8bf0*/  IMAD.MOV.U32 R61, RZ, RZ, 0x40000040 ;  /* 0x40000040ff3d7424 */ /* 0x000fe400078e00ff */
[----:B------:R-:W-:Y:S02]  /*8c00*/  IMAD.MOV.U32 R63, RZ, RZ, 0x40000040 ;  /* 0x40000040ff3f7424 */ /* 0x000fe400078e00ff */
[----:B------:R-:W-:Y:S01]  /*8c10*/  HGMMA.64x64x16.F32.BF16 R24, gdesc[UR4], R24, gsb0 ;  /* 0x00e00000041879f0 */ /* 0x000fe20008001818 */
[----:B------:R-:W-:Y:S01]  /*8c20*/  R2UR UR4, R58 ;  /* 0x000000003a0472ca */ /* 0x000fe200000e0000 */
[----:B------:R-:W-:Y:S01]  /*8c30*/  VIADD R58, R3, 0x4 ;  /* 0x00000004033a7836 */ /* 0x000fe20000000000 */
[----:B------:R-:W-:Y:S01]  /*8c40*/  R2UR UR5, R59 ;  /* 0x000000003b0572ca */ /* 0x000fe200000e0000 */
[----:B------:R-:W-:Y:S01]  /*8c50*/  IMAD.MOV.U32 R59, RZ, RZ, 0x40000040 ;  /* 0x40000040ff3b7424 */ /* 0x000fe200078e00ff */
[----:B------:R-:W-:Y:S02]  /*8c60*/  R2UR UR6, R14 ;  /* 0x000000000e0672ca */ /* 0x000fe400000e0000 */
[----:B------:R-:W-:Y:S01]  /*8c70*/  R2UR UR7, R15 ;  /* 0x000000000f0772ca */ /* 0x000fe200000e0000 */
[----:B------:R-:W-:Y:S01]  /*8c80*/  IMAD.MOV.U32 R15, RZ, RZ, 0x40000040 ;  /* 0x40000040ff0f7424 */ /* 0x000fe200078e00ff */
[----:B------:R-:W-:-:S02]  /*8c90*/  IADD3 R14, R12, 0x4, RZ ;  /* 0x000000040c0e7810 */ /* 0x000fc40007ffe0ff */
[----:B0-----:R-:W-:Y:S02]  /*8ca0*/  SHF.R.U32.HI R21, RZ, 0x7, R21 ;  /* 0x00000007ff157819 */ /* 0x001fe40000011615 */
[----:B-1----:R-:W-:-:S03]  /*8cb0*/  LOP3.LUT R57, R57, 0x7f, RZ, 0xc0, !PT ;  /* 0x0000007f39397812 */ /* 0x002fc600078ec0ff */
[----:B------:R0:W1:Y:S02]  /*8cc0*/  SHFL.IDX PT, R11, R21, RZ, 0x1f ;  /* 0x00001fff150b7589 */ /* 0x00006400000e0000 */
[----:B0-----:R-:W-:Y:S01]  /*8cd0*/  IMAD.MOV.U32 R21, RZ, RZ, 0x4 ;  /* 0x00000004ff157424 */ /* 0x001fe200078e00ff */
[----:B-1----:R-:W-:-:S04]  /*8ce0*/  ISETP.GT.AND P1, PT, R11, 0x7f, PT ;  /* 0x0000007f0b00780c */ /* 0x002fc80003f24270 */
[----:B------:R-:W-:Y:S02]  /*8cf0*/  SEL R11, RZ, 0x2, !P1 ;  /* 0x00000002ff0b7807 */ /* 0x000fe40004800000 */
[C---:B------:R-:W-:Y:S02]  /*8d00*/  SEL R13, R21.reuse, 0x2, P1 ;  /* 0x00000002150d7807 */ /* 0x040fe40000800000 */
[----:B------:R-:W-:Y:S01]  /*8d10*/  SEL R21, R21, 0x6, !P1 ;  /* 0x0000000615157807 */ /* 0x000fe20004800000 */
[----:B------:R-:W-:Y:S02]  /*8d20*/  WARPGROUP.DEPBAR.LE gsb0, 0x0 ;  /* 0x00008000000079c5 */ /* 0x000fe40000010000 */
[----:B------:R-:W-:-:S06]  /*8d30*/  WARPGROUP.ARRIVE ;  /* 0x00000000000079c5 */ /* 0x000fcc0000000000 */
[----:B------:R-:W-:Y:S01]  /*8d40*/  HGMMA.64x64x16.F32.BF16 R24, gdesc[UR4], R24, gsb0 ;  /* 0x00e00000041879f0 */ /* 0x000fe20008001818 */
[----:B------:R-:W-:Y:S01]  /*8d50*/  R2UR UR4, R58 ;  /* 0x000000003a0472ca */ /* 0x000fe200000e0000 */
[----:B------:R-:W-:Y:S01]  /*8d60*/  VIADD R58, R3, 0x6 ;  /* 0x00000006033a7836 */ /* 0x000fe20000000000 */
[----:B------:R-:W-:Y:S01]  /*8d70*/  R2UR UR5, R59 ;  /* 0x000000003b0572ca */ /* 0x000fe200000e0000 */
[----:B------:R-:W-:Y:S01]  /*8d80*/  IMAD.MOV.U32 R59, RZ, RZ, 0x40000040 ;  /* 0x40000040ff3b7424 */ /* 0x000fe200078e00ff */
[----:B------:R-:W-:Y:S01]  /*8d90*/  R2UR UR6, R14 ;  /* 0x000000000e0672ca */ /* 0x000fe200000e0000 */
[----:B------:R-:W-:Y:S01]  /*8da0*/  VIADD R14, R12, 0x6 ;  /* 0x000000060c0e7836 */ /* 0x000fe20000000000 */
[----:B------:R-:W-:Y:S01]  /*8db0*/  R2UR UR7, R15 ;  /* 0x000000000f0772ca */ /* 0x000fe200000e0000 */
[----:B------:R-:W-:Y:S01]  /*8dc0*/  IMAD.MOV.U32 R15, RZ, RZ, 0x40000040 ;  /* 0x40000040ff0f7424 */ /* 0x000fe200078e00ff */
[----:B------:R-:W-:Y:S02]  /*8dd0*/  WARPGROUP.DEPBAR.LE gsb0, 0x0 ;  /* 0x00008000000079c5 */ /* 0x000fe40000010000 */
[----:B------:R-:W-:-:S09]  /*8de0*/  WARPGROUP.ARRIVE ;  /* 0x00000000000079c5 */ /* 0x000fd20000000000 */
        /* <DEDUP_REMOVED lines=30> */
[----:B------:R-:W-:Y:S01]  /*8fd0*/  IADD3 R14, R12, 0x204, RZ ;  /* 0x000002040c0e7810 */ /* 0x000fe20007ffe0ff */
[----:B------:R-:W-:-:S02]  /*8fe0*/  WARPGROUP.DEPBAR.LE gsb0, 0x0 ;  /* 0x00008000000079c5 */ /* 0x000fc40000010000 */
[----:B------:R-:W-:-:S08]  /*8ff0*/  WARPGROUP.ARRIVE ;  /* 0x00000000000079c5 */ /* 0x000fd00000000000 */
        /* <DEDUP_REMOVED lines=101> */
[----:B------:R-:W-:Y:S01]  /*9650*/  IMAD.IADD R58, R11, 0x1, R62 ;  /* 0x000000010b3a7824 */ /* 0x000fe200078e023e */
[----:B------:R-:W-:Y:S01]  /*9660*/  R2UR UR5, R59 ;  /* 0x000000003b0572ca */ /* 0x000fe200000e0000 */
[----:B------:R-:W-:Y:S01]  /*9670*/  IMAD.MOV.U32 R59, RZ, RZ, 0x40000040 ;  /* 0x40000040ff3b7424 */ /* 0x000fe200078e00ff */
[----:B------:R-:W-:Y:S01]  /*9680*/  R2UR UR6, R14 ;  /* 0x000000000e0672ca */ /* 0x000fe200000e0000 */
[----:B------:R-:W-:Y:S01]  /*9690*/  IMAD.IADD R14, R11, 0x1, R60 ;  /* 0x000000010b0e7824 */ /* 0x000fe200078e023c */
[----:B------:R-:W-:Y:S01]  /*96a0*/  R2UR UR7, R15 ;  /* 0x000000000f0772ca */ /* 0x000fe200000e0000 */
[----:B------:R-:W-:Y:S01]  /*96b0*/  IMAD.MOV.U32 R15, RZ, RZ, 0x40000040 ;  /* 0x40000040ff0f7424 */ /* 0x000fe200078e00ff */
[----:B------:R-:W-:Y:S02]  /*96c0*/  WARPGROUP.DEPBAR.LE gsb0, 0x0 ;  /* 0x00008000000079c5 */ /* 0x000fe40000010000 */
[----:B------:R-:W-:-:S09]  /*96d0*/  WARPGROUP.ARRIVE ;  /* 0x00000000000079c5 */ /* 0x000fd20000000000 */
[----:B------:R-:W-:Y:S01]  /*96e0*/  HGMMA.64x64x16.F32.BF16 R24, gdesc[UR4], R24, gsb0 ;  /* 0x00e00000041879f0 */ /* 0x000fe20008001818 */
[----:B------:R-:W-:Y:S01]  /*96f0*/  R2UR UR6, R58 ;  /* 0x000000003a0672ca */ /* 0x000fe200000e0000 */
[--C-:B------:R-:W-:Y:S01]  /*9700*/  IMAD.IADD R58, R62, 0x1, R13.reuse ;  /* 0x000000013e3a7824 */ /* 0x100fe200078e020d */
[----:B------:R-:W-:Y:S02]  /*9710*/  R2UR UR7, R59 ;  /* 0x000000003b0772ca */ /* 0x000fe400000e0000 */
[----:B------:R-:W-:Y:S01]  /*9720*/  R2UR UR4, R14 ;  /* 0x000000000e0472ca */ /* 0x000fe200000e0000 */
[----:B------:R-:W-:Y:S01]  /*9730*/  IMAD.IADD R14, R60, 0x1, R13 ;  /* 0x000000013c0e7824 */ /* 0x000fe200078e020d */
[----:B------:R-:W-:Y:S01]  /*9740*/  R2UR UR5, R15 ;  /* 0x000000000f0572ca */ /* 0x000fe200000e0000 */
[----:B------:R-:W-:Y:S01]  /*9750*/  IMAD.MOV.U32 R15, RZ, RZ, 0x40000040 ;  /* 0x40000040ff0f7424 */ /* 0x000fe200078e00ff */
[----:B------:R-:W-:Y:S01]  /*9760*/  MOV R59, 0x40000040 ;  /* 0x40000040003b7802 */ /* 0x000fe20000000f00 */
[----:B------:R-:W-:-:S02]  /*9770*/  WARPGROUP.DEPBAR.LE gsb0, 0x0 ;  /* 0x00008000000079c5 */ /* 0x000fc40000010000 */
[----:B------:R-:W-:-:S08]  /*9780*/  WARPGROUP.ARRIVE ;  /* 0x00000000000079c5 */ /* 0x000fd00000000000 */
[----:B------:R-:W-:Y:S01]  /*9790*/  HGMMA.64x64x16.F32.BF16 R24, gdesc[UR4], R24, gsb0 ;  /* 0x00e00000041879f0 */ /* 0x000fe20008001818 */
[----:B------:R-:W-:Y:S01]  /*97a0*/  R2UR UR6, R58 ;  /* 0x000000003a0672ca */ /* 0x000fe200000e0000 */
[--C-:B------:R-:W-:Y:S01]  /*97b0*/  IMAD.IADD R58, R62, 0x1, R21.reuse ;  /* 0x000000013e3a7824 */ /* 0x100fe200078e0215 */
        /* <DEDUP_REMOVED lines=10> */
[----:B------:R-:W-:Y:S01]  /*9860*/  IMAD.MOV.U32 R14, RZ, RZ, 0x28 ;  /* 0x00000028ff0e7424 */ /* 0x000fe200078e00ff */
[----:B------:R-:W-:Y:S01]  /*9870*/  R2UR UR5, R15 ;  /* 0x000000000f0572ca */ /* 0x000fe200000e0000 */
[----:B------:R-:W-:Y:S01]  /*9880*/  IMAD.MOV.U32 R15, RZ, RZ, 0xa00 ;  /* 0x00000a00ff0f7424 */ /* 0x000fe200078e00ff */
[----:B------:R-:W-:Y:S02]  /*9890*/  R2UR UR6, R58 ;  /* 0x000000003a0672ca */ /* 0x000fe400000e0000 */
[----:B------:R-:W-:Y:S01]  /*98a0*/  R2UR UR7, R59 ;  /* 0x000000003b0772ca */ /* 0x000fe200000e0000 */
[----:B------:R-:W-:Y:S01]  /*98b0*/  IMAD.MOV.U32 R59, RZ, RZ, 0x40000040 ;  /* 0x40000040ff3b7424 */ /* 0x000fe200078e00ff */
[----:B------:R-:W-:Y:S02]  /*98c0*/  SEL R14, R14, 0x26, P1 ;  /* 0x000000260e0e7807 */ /* 0x000fe40000800000 */
[----:B------:R-:W-:-:S02]  /*98d0*/  SEL R15, R15, 0x980, P1 ;  /* 0x000009800f0f7807 */ /* 0x000fc40000800000 */
[----:B------:R-:W-:Y:S02]  /*98e0*/  LOP3.LUT R14, R14, 0x6, RZ, 0xc0, !PT ;  /* 0x000000060e0e7812 */ /* 0x000fe400078ec0ff */
[----:B------:R-:W-:-:S04]  /*98f0*/  LOP3.LUT R15, R15, 0xa00, RZ, 0xc0, !PT ;  /* 0x00000a000f0f7812 */ /* 0x000fc800078ec0ff */
[CC--:B------:R-:W-:Y:S02]  /*9900*/  IADD3 R58, R14.reuse, R15.reuse, R3 ;  /* 0x0000000f0e3a7210 */ /* 0x0c0fe40007ffe003 */
[----:B------:R-:W-:Y:S01]  /*9910*/  IADD3 R14, R14, R15, R12 ;  /* 0x0000000f0e0e7210 */ /* 0x000fe20007ffe00c */
[----:B------:R-:W-:Y:S01]  /*9920*/  IMAD.MOV.U32 R15, RZ, RZ, 0x40000040 ;  /* 0x40000040ff0f7424 */ /* 0x000fe200078e00ff */
        /* <DEDUP_REMOVED lines=10> */
[C---:B------:R-:W-:Y:S02]  /*99d0*/  IMAD.IADD R62, R11.reuse, 0x1, R58 ;  /* 0x000000010b3e7824 */ /* 0x040fe400078e023a */
[----:B------:R-:W-:-:S02]  /*99e0*/  IMAD.IADD R60, R11, 0x1, R14 ;  /* 0x000000010b3c7824 */ /* 0x000fc400078e020e */
[----:B------:R-:W-:Y:S01]  /*99f0*/  IMAD.MOV.U32 R15, RZ, RZ, 0x40000040 ;  /* 0x40000040ff0f7424 */ /* 0x000fe200078e00ff */
[----:B------:R-:W-:Y:S02]  /*9a00*/  WARPGROUP.DEPBAR.LE gsb0, 0x0 ;  /* 0x00008000000079c5 */ /* 0x000fe40000010000 */
[----:B------:R-:W-:-:S06]  /*9a10*/  WARPGROUP.ARRIVE ;  /* 0x00000000000079c5 */ /* 0x000fcc0000000000 */
[----:B------:R-:W-:Y:S01]  /*9a20*/  HGMMA.64x64x16.F32.BF16 R24, gdesc[UR4], R24, gsb0 ;  /* 0x00e00000041879f0 */ /* 0x000fe20008001818 */
[----:B------:R-:W-:Y:S02]  /*9a30*/  R2UR UR4, R60 ;  /* 0x000000003c0472ca */ /* 0x000fe400000e0000 */
[----:B------:R-:W-:Y:S01]  /*9a40*/  R2UR UR5, R61 ;  /* 0x000000003d0572ca */ /* 0x000fe200000e0000 */
[----:B------:R-:W-:Y:S01]  /*9a50*/  IMAD.MOV.U32 R61, RZ, RZ, 0x40000040 ;  /* 0x40000040ff3d7424 */ /* 0x000fe200078e00ff */
[----:B------:R-:W-:Y:S01]  /*9a60*/  R2UR UR6, R62 ;  /* 0x000000003e0672ca */ /* 0x000fe200000e0000 */
[----:B------:R-:W-:Y:S01]  /*9a70*/  IMAD.IADD R62, R13, 0x1, R58 ;  /* 0x000000010d3e7824 */ /* 0x000fe200078e023a */
[----:B------:R-:W-:Y:S01]  /*9a80*/  R2UR UR7, R63 ;  /* 0x000000003f0772ca */ /* 0x000fe200000e0000 */
[----:B------:R-:W-:Y:S01]  /*9a90*/  IMAD.MOV.U32 R63, RZ, RZ, 0x40000040 ;  /* 0x40000040ff3f7424 */ /* 0x000fe200078e00ff */
[----:B------:R-:W-:Y:S01]  /*9aa0*/  IADD3 R60, R13, R14, RZ ;  /* 0x0000000e0d3c7210 */ /* 0x000fe20007ffe0ff */
[----:B------:R-:W-:-:S02]  /*9ab0*/  IMAD.IADD R14, R21, 0x1, R14 ;  /* 0x00000001150e7824 */ /* 0x000fc400078e020e */
[----:B------:R-:W-:Y:S01]  /*9ac0*/  IMAD.IADD R58, R21, 0x1, R58 ;  /* 0x00000001153a7824 */ /* 0x000fe200078e023a */
[----:B------:R-:W-:Y:S02]  /*9ad0*/  WARPGROUP.DEPBAR.LE gsb0, 0x0 ;  /* 0x00008000000079c5 */ /* 0x000fe40000010000 */
[----:B------:R-:W-:-:S06]  /*9ae0*/  WARPGROUP.ARRIVE ;  /* 0x00000000000079c5 */ /* 0x000fcc0000000000 */
[----:B------:R-:W-:Y:S01]  /*9af0*/  HGMMA.64x64x16.F32.BF16 R24, gdesc[UR4], R24, gsb0 ;  /* 0x00e00000041879f0 */ /* 0x000fe20008001818 */
[----:B------:R-:W-:Y:S02]  /*9b00*/  R2UR UR4, R60 ;  /* 0x000000003c0472ca */ /* 0x000fe400000e0000 */
[----:B------:R-:W-:Y:S02]  /*9b10*/  R2UR UR5, R61 ;  /* 0x000000003d0572ca */ /* 0x000fe400000e0000 */
[----:B------:R-:W-:Y:S02]  /*9b20*/  R2UR UR6, R62 ;  /* 0x000000003e0672ca */ /* 0x000fe400000e0000 */
[----:B------:R-:W-:Y:S01]  /*9b30*/  R2UR UR7, R63 ;  /* 0x000000003f0772ca */ /* 0x000fe200000e0000 */
[----:B------:R-:W-:Y:S01]  /*9b40*/  IMAD.MOV.U32 R63, RZ, RZ, 0x40000040 ;  /* 0x40000040ff3f7424 */ /* 0x000fe200078e00ff */
[----:B------:R-:W-:Y:S01]  /*9b50*/  MOV R61, 0x40000040 ;  /* 0x40000040003d7802 */ /* 0x000fe20000000f00 */
[----:B------:R-:W-:-:S02]  /*9b60*/  WARPGROUP.DEPBAR.LE gsb0, 0x0 ;  /* 0x00008000000079c5 */ /* 0x000fc40000010000 */
[----:B------:R-:W-:-:S08]  /*9b70*/  WARPGROUP.ARRIVE ;  /* 0x00000000000079c5 */ /* 0x000fd00000000000 */
        /* <DEDUP_REMOVED lines=38> */
[----:B------:R-:W-:Y:S02]  /*9de0*/  IMAD.MOV.U32 R63, RZ, RZ, 0x40000040 ;  /* 0x40000040ff3f7424 */ /* 0x000fe400078e00ff */
[----:B------:R-:W-:-:S02]  /*9df0*/  IMAD.IADD R14, R21, 0x1, R14 ;  /* 0x00000001150e7824 */ /* 0x000fc400078e020e */
[----:B------:R-:W-:Y:S01]  /*9e00*/  IMAD.IADD R58, R21, 0x1, R58 ;  /* 0x00000001153a7824 */ /* 0x000fe200078e023a */
[----:B------:R-:W-:Y:S02]  /*9e10*/  WARPGROUP.DEPBAR.LE gsb0, 0x0 ;  /* 0x00008000000079c5 */ /* 0x000fe40000010000 */
[----:B------:R-:W-:-:S06]  /*9e20*/  WARPGROUP.ARRIVE ;  /* 0x00000000000079c5 */ /* 0x000fcc0000000000 */
[----:B------:R-:W-:Y:S01]  /*9e30*/  HGMMA.64x64x16.F32.BF16 R24, gdesc[UR4], R24, gsb0 ;  /* 0x00e00000041879f0 */ /* 0x000fe20008001818 */
[----:B------:R-:W-:Y:S01]  /*9e40*/  R2UR UR4, R60 ;  /* 0x000000003c0472ca */ /* 0x000fe200000e0000 */
[----:B------:R-:W-:Y:S01]  /*9e50*/  VIADD R60, R12, 0xe00 ;  /* 0x00000e000c3c7836 */ /* 0x000fe20000000000 */
[----:B------:R-:W-:Y:S02]  /*9e60*/  R2UR UR5, R61 ;  /* 0x000000003d0572ca */ /* 0x000fe400000e0000 */
        /* <DEDUP_REMOVED lines=24> */
[----:B------:R-:W-:Y:S02]  /*9ff0*/  R2UR UR4, R58 ;  /* 0x000000003a0472ca */ /* 0x000fe400000e0000 */
[----:B------:R-:W-:Y:S01]  /*a000*/  R2UR UR5, R59 ;  /* 0x000000003b0572ca */ /* 0x000fe200000e0000 */
[----:B------:R-:W-:Y:S01]  /*a010*/  IMAD.MOV.U32 R59, RZ, RZ, 0x40000040 ;  /* 0x40000040ff3b7424 */ /* 0x000fe200078e00ff */
[----:B------:R-:W-:Y:S02]  /*a020*/  R2UR UR6, R14 ;  /* 0x000000000e0672ca */ /* 0x000fe400000e0000 */
[----:B------:R-:W-:Y:S01]  /*a030*/  R2UR UR7, R15 ;  /* 0x000000000f0772ca */ /* 0x000fe200000e0000 */
[----:B------:R-:W-:Y:S01]  /*a040*/  IMAD.MOV.U32 R15, RZ, RZ, 0x40000040 ;  /* 0x40000040ff0f7424 */ /* 0x000fe200078e00ff */
[----:B------:R-:W-:-:S05]  /*a050*/  IADD3 R58, R3, 0xe00, RZ ;  /* 0x00000e00033a7810 */ /* 0x000fca0007ffe0ff */
[----:B------:R-:W-:Y:S02]  /*a060*/  IMAD.IADD R14, R11, 0x1, R58 ;  /* 0x000000010b0e7824 */ /* 0x000fe400078e023a */
[----:B------:R-:W-:-:S05]  /*a070*/  IMAD.MOV.U32 R11, RZ, RZ, 0x40 ;  /* 0x00000040ff0b7424 */ /* 0x000fca00078e00ff */
[----:B------:R-:W-:-:S04]  /*a080*/  SEL R11, R11, 0x3e, P1 ;  /* 0x0000003e0b0b7807 */ /* 0x000fc80000800000 */
[----:B------:R-:W-:Y:S01]  /*a090*/  LOP3.LUT R11, R11, 0x6, RZ, 0xc0, !PT ;  /* 0x000000060b0b7812 */ /* 0x000fe200078ec0ff */
        /* <DEDUP_REMOVED lines=11> */
[----:B------:R-:W-:-:S05]  /*a150*/  IMAD.MOV.U32 R13, RZ, RZ, 0x1000 ;  /* 0x00001000ff0d7424 */ /* 0x000fca00078e00ff */
[----:B------:R-:W-:Y:S01]  /*a160*/  SEL R13, R13, 0xf80, P1 ;  /* 0x00000f800d0d7807 */ /* 0x000fe20000800000 */
[----:B------:R-:W-:Y:S02]  /*a170*/  WARPGROUP.DEPBAR.LE gsb0, 0x0 ;  /* 0x00008000000079c5 */ /* 0x000fe40000010000 */
[----:B------:R-:W-:-:S06]  /*a180*/  WARPGROUP.ARRIVE ;  /* 0x00000000000079c5 */ /* 0x000fcc0000000000 */
[----:B------:R-:W-:Y:S01]  /*a190*/  HGMMA.64x64x16.F32.BF16 R24, gdesc[UR4], R24, gsb0 ;  /* 0x00e00000041879f0 */ /* 0x000fe20008001818 */
[----:B------:R-:W-:Y:S02]  /*a1a0*/  R2UR UR4, R62 ;  /* 0x000000003e0472ca */ /* 0x000fe400000e0000 */
[----:B------:R-:W-:Y:S02]  /*a1b0*/  R2UR UR5, R63 ;  /* 0x000000003f0572ca */ /* 0x000fe400000e0000 */
[----:B------:R-:W-:Y:S01]  /*a1c0*/  R2UR UR6, R14 ;  /* 0x000000000e0672ca */ /* 0x000fe200000e0000 */
[----:B------:R-:W-:Y:S01]  /*a1d0*/  IMAD.IADD R14, R21, 0x1, R58 ;  /* 0x00000001150e7824 */ /* 0x000fe200078e023a */
[----:B------:R-:W-:Y:S01]  /*a1e0*/  R2UR UR7, R15 ;  /* 0x000000000f0772ca */ /* 0x000fe200000e0000 */
[----:B------:R-:W-:Y:S02]  /*a1f0*/  IMAD.IADD R58, R21, 0x1, R60 ;  /* 0x00000001153a7824 */ /* 0x000fe400078e023c */
[----:B------:R-:W-:Y:S01]  /*a200*/  IMAD.MOV.U32 R15, RZ, RZ, 0x40000040 ;  /* 0x40000040ff0f7424 */ /* 0x000fe200078e00ff */
[----:B------:R-:W-:-:S02]  /*a210*/  WARPGROUP.DEPBAR.LE gsb0, 0x0 ;  /* 0x00008000000079c5 */ /* 0x000fc40000010000 */
[----:B------:R-:W-:-:S07]  /*a220*/  WARPGROUP.ARRIVE ;  /* 0x00000000000079c5 */ /* 0x000fce0000000000 */
[----:B------:R-:W-:Y:S01]  /*a230*/  HGMMA.64x64x16.F32.BF16 R24, gdesc[UR4], R24, gsb0 ;  /* 0x00e00000041879f0 */ /* 0x000fe20008001818 */
[----:B------:R-:W-:Y:S02]  /*a240*/  R2UR UR4, R14 ;  /* 0x000000000e0472ca */ /* 0x000fe400000e0000 */
[----:B------:R-:W-:Y:S02]  /*a250*/  R2UR UR5, R15 ;  /* 0x000000000f0572ca */ /* 0x000fe400000e0000 */
[----:B------:R-:W-:Y:S02]  /*a260*/  R2UR UR6, R58 ;  /* 0x000000003a0672ca */ /* 0x000fe400000e0000 */
[----:B------:R-:W-:Y:S02]  /*a270*/  R2UR UR7, R59 ;  /* 0x000000003b0772ca */ /* 0x000fe400000e0000 */
[----:B------:R-:W-:Y:S01]  /*a280*/  LOP3.LUT R14, R13, 0x1e00, RZ, 0xc0, !PT ;  /* 0x00001e000d0e7812 */ /* 0x000fe200078ec0ff */
[----:B------:R-:W-:Y:S01]  /*a290*/  IMAD.MOV.U32 R13, RZ, RZ, 0x40000040 ;  /* 0x40000040ff0d7424 */ /* 0x000fe200078e00ff */
[----:B------:R-:W-:-:S02]  /*a2a0*/  MOV R59, 0x40000040 ;  /* 0x40000040003b7802 */ /* 0x000fc40000000f00 */
[CC--:B------:R-:W-:Y:S02]  /*a2b0*/  IADD3 R58, R11.reuse, R14.reuse, R3 ;  /* 0x0000000e0b3a7210 */ /* 0x0c0fe40007ffe003 */
[----:B------:R-:W-:Y:S01]  /*a2c0*/  IADD3 R12, R11, R14, R12 ;  /* 0x0000000e0b0c7210 */ /* 0x000fe20007ffe00c */
[----:B------:R-:W-:-:S05]  /*a2d0*/  IMAD R11, R182, -0x40, R168 ;  /* 0xffffffc0b60b7824 */ /* 0x000fca00078e02a8 */
        /* <DEDUP_REMOVED lines=48> */
[C---:B------:R-:W-:Y:S02]  /*a5e0*/  ISETP.GT.AND P6, PT, R11.reuse, 0x29, PT ;  /* 0x000000290b00780c */ /* 0x040fe40003fc4270 */
        /* <DEDUP_REMOVED lines=22> */
[----:B------:R-:W-:Y:S02]  /*a750*/  FMNMX.FTZ R11, R30, R11, !PT ;  /* 0x0000000b1e0b7209 */ /* 0x000fe40007810000 */
[----:B------:R-:W-:Y:S01]  /*a760*/  FSEL R46, R46, -INF , P1 ;  /* 0xff8000002e2e7808 */ /* 0x000fe20000800000 */
[----:B------:R-:W0:Y:S01]  /*a770*/  SHFL.BFLY PT, R12, R15, 0x2, 0x1f ;  /* 0x0c401f000f0c7f89 */ /* 0x000e2200000e0000 */
[----:B------:R-:W-:Y:S02]  /*a780*/  FMNMX.FTZ R11, R14, R11, !PT ;  /* 0x0000000b0e0b7209 */ /* 0x000fe40007810000 */
[----:B------:R-:W-:Y:S02]  /*a790*/  FSEL R48, R47, -INF , P6 ;  /* 0xff8000002f307808 */ /* 0x000fe40003000000 */
[----:B------:R-:W-:Y:S02]  /*a7a0*/  FMNMX.FTZ R11, R34, R11, !PT ;  /* 0x0000000b220b7209 */ /* 0x000fe40007810000 */
[----:B------:R-:W-:-:S02]  /*a7b0*/  FSEL R50, R50, -INF , P5 ;  /* 0xff80000032327808 */ /* 0x000fc40002800000 */
[----:B------:R-:W-:Y:S02]  /*a7c0*/  FMNMX.FTZ R11, R36, R11, !PT ;  /* 0x0000000b240b7209 */ /* 0x000fe40007810000 */
[----:B------:R-:W-:Y:S02]  /*a7d0*/  FSEL R54, R54, -INF , P3 ;  /* 0xff80000036367808 */ /* 0x000fe40001800000 */
[----:B------:R-:W-:Y:S01]  /*a7e0*/  FMNMX.FTZ R13, R38, R11, !PT ;  /* 0x0000000b260d7209 */ /* 0x000fe20007810000 */
[----:B------:R-:W-:Y:S01]  /*a7f0*/  IMAD.U32 R11, RZ, RZ, UR4 ;  /* 0x00000004ff0b7e24 */ /* 0x000fe2000f8e00ff */
[----:B------:R-:W-:Y:S02]  /*a800*/  FSEL R78, R55, -INF , P2 ;  /* 0xff800000374e7808 */ /* 0x000fe40001000000 */
[----:B------:R-:W-:Y:S02]  /*a810*/  FMNMX.FTZ R13, R40, R13, !PT ;  /* 0x0000000d280d7209 */ /* 0x000fe40007810000 */
[----:B------:R-:W-:-:S02]  /*a820*/  ISETP.GE.AND P2, PT, R168, 0x41, PT ;  /* 0x00000041a800780c */ /* 0x000fc40003f46270 */
[----:B------:R-:W-:Y:S02]  /*a830*/  FMNMX.FTZ R13, R42, R13, !PT ;  /* 0x0000000d2a0d7209 */ /* 0x000fe40007810000 */
[----:B0-----:R-:W-:Y:S02]  /*a840*/  FMNMX.FTZ R21, R15, R12, !PT ;  /* 0x0000000c0f157209 */ /* 0x001fe40007810000 */
[----:B------:R-:W-:-:S03]  /*a850*/  FMNMX.FTZ R13, R44, R13, !PT ;  /* 0x0000000d2c0d7209 */ /* 0x000fc60007810000 */
[----:B------:R-:W0:Y:S01]  /*a860*/  SHFL.BFLY PT, R12, R21, 0x1, 0x1f ;  /* 0x0c201f00150c7f89 */ /* 0x000e2200000e0000 */
[----:B------:R-:W-:-:S04]  /*a870*/  FMNMX.FTZ R13, R46, R13, !PT ;  /* 0x0000000d2e0d7209 */ /* 0x000fc80007810000 */
[----:B------:R-:W-:-:S04]  /*a880*/  FMNMX.FTZ R13, R48, R13, !PT ;  /* 0x0000000d300d7209 */ /* 0x000fc80007810000 */
[----:B------:R-:W-:Y:S02]  /*a890*/  FMNMX.FTZ R13, R50, R13, !PT ;  /* 0x0000000d320d7209 */ /* 0x000fe40007810000 */
[----:B0-----:R-:W-:-:S04]  /*a8a0*/  FMNMX.FTZ R12, R21, R12, !PT ;  /* 0x0000000c150c7209 */ /* 0x001fc80007810000 */
[C---:B------:R-:W-:Y:S01]  /*a8b0*/  FSETP.NEU.FTZ.AND P1, PT, R12.reuse, -INF , PT ;  /* 0xff8000000c00780b */ /* 0x040fe20003f3d000 */
[----:B------:R-:W-:-:S05]  /*a8c0*/  FMUL.FTZ R15, R12, R11 ;  /* 0x0000000b0c0f7220 */ /* 0x000fca0000410000 */
[----:B------:R-:W-:-:S05]  /*a8d0*/  FSEL R15, R15, RZ, P1 ;  /* 0x000000ff0f0f7208 */ /* 0x000fca0000800000 */
[-CC-:B------:R-:W-:Y:S01]  /*a8e0*/  FFMA.FTZ R169, R24, R11.reuse, -R15.reuse ;  /* 0x0000000b18a97223 */ /* 0x180fe2000001080f */
[----:B------:R-:W-:Y:S01]  /*a8f0*/  FSEL R24, R51, -INF , P4 ;  /* 0xff80000033187808 */ /* 0x000fe20002000000 */
[-CC-:B------:R-:W-:Y:S01]  /*a900*/  FFMA.FTZ R171, R28, R11.reuse, -R15.reuse ;  /* 0x0000000b1cab7223 */ /* 0x180fe2000001080f */
[-CC-:B------:R-:W-:Y:S01]  /*a910*/  FFMA.FTZ R170, R25, R11.reuse, -R15.reuse ;  /* 0x0000000b19aa7223 */ /* 0x180fe2000001080f */
[--C-:B------:R-:W-:Y:S01]  /*a920*/  FFMA.FTZ R172, R58, R11, -R15.reuse ;  /* 0x0000000b3aac7223 */ /* 0x100fe2000001080f */
[----:B------:R-:W-:Y:S01]  /*a930*/  FMNMX.FTZ R13, R24, R13, !PT ;  /* 0x0000000d180d7209 */ /* 0x000fe20007810000 */
        /* <DEDUP_REMOVED lines=11> */
[-CC-:B------:R-:W-:Y:S01]  /*a9f0*/  FFMA.FTZ R183, R76, R11.reuse, -R15.reuse ;  /* 0x0000000b4cb77223 */ /* 0x180fe2000001080f */
[----:B------:R-:W0:Y:S01]  /*aa00*/  SHFL.BFLY PT, R28, R13, 0x2, 0x1f ;  /* 0x0c401f000d1c7f89 */ /* 0x000e2200000e0000 */
[-CC-:B------:R-:W-:Y:S01]  /*aa10*/  FFMA.FTZ R197, R52, R11.reuse, -R15.reuse ;  /* 0x0000000b34c57223 */ /* 0x180fe2000001080f */
[----:B------:R-:W-:Y:S01]  /*aa20*/  FFMA.FTZ R199, R80, R11, -R15 ;  /* 0x0000000b50c77223 */ /* 0x000fe2000001080f */
[----:B------:R-:W-:Y:S08]  /*aa30*/  MUFU.EX2 R169, R169 ;  /* 0x000000a900a97308 */ /* 0x000ff00000000800 */
[----:B------:R-:W1:Y:S08]  /*aa40*/  MUFU.EX2 R170, R170 ;  /* 0x000000aa00aa7308 */ /* 0x000e700000000800 */
[----:B------:R-:W-:Y:S01]  /*aa50*/  MUFU.EX2 R171, R171 ;  /* 0x000000ab00ab7308 */ /* 0x000fe20000000800 */
[----:B0-----:R-:W-:-:S07]  /*aa60*/  FMNMX.FTZ R28, R13, R28, !PT ;  /* 0x0000001c0d1c7209 */ /* 0x001fce0007810000 */
[----:B------:R-:W0:Y:S01]  /*aa70*/  MUFU.EX2 R172, R172 ;  /* 0x000000ac00ac7308 */ /* 0x000e220000000800 */
[----:B-1----:R-:W-:Y:S01]  /*aa80*/  F2FP.BF16.F32.PACK_AB R152, R170, R169 ;  /* 0x000000a9aa98723e */ /* 0x002fe200000010ff */
[----:B------:R-:W1:Y:S01]  /*aa90*/  SHFL.BFLY PT, R21, R28, 0x1, 0x1f ;  /* 0x0c201f001c157f89 */ /* 0x000e6200000e0000 */
[----:B------:R-:W-:-:S05]  /*aaa0*/  FADD.FTZ R170, R169, R170 ;  /* 0x000000aaa9aa7221 */ /* 0x000fca0000010000 */
[----:B------:R-:W-:Y:S08]  /*aab0*/  MUFU.EX2 R173, R173 ;  /* 0x000000ad00ad7308 */ /* 0x000ff00000000800 */
[----:B------:R-:W2:Y:S01]  /*aac0*/  MUFU.EX2 R174, R174 ;  /* 0x000000ae00ae7308 */ /* 0x000ea20000000800 */
[----:B0-----:R-:W-:Y:S01]  /*aad0*/  F2FP.BF16.F32.PACK_AB R154, R172, R171 ;  /* 0x000000abac9a723e */ /* 0x001fe200000010ff */
[----:B------:R-:W-:-:S04]  /*aae0*/  FADD.FTZ R171, R171, R170 ;  /* 0x000000aaabab7221 */ /* 0x000fc80000010000 */
[----:B------:R-:W-:Y:S02]  /*aaf0*/  FADD.FTZ R172, R172, R171 ;  /* 0x000000abacac7221 */ /* 0x000fe40000010000 */
[----:B------:R-:W-:Y:S01]  /*ab00*/  MUFU.EX2 R175, R175 ;  /* 0x000000af00af7308 */ /* 0x000fe20000000800 */
[----:B-1----:R-:W-:-:S04]  /*ab10*/  FMNMX.FTZ R21, R28, R21, !PT ;  /* 0x000000151c157209 */ /* 0x002fc80007810000 */
[C---:B------:R-:W-:Y:S01]  /*ab20*/  FSETP.NEU.FTZ.AND P1, PT, R21.reuse, -INF , PT ;  /* 0xff8000001500780b */ /* 0x040fe20003f3d000 */
[----:B------:R-:W-:Y:S02]  /*ab30*/  FMUL.FTZ R13, R21, R11 ;  /* 0x0000000b150d7220 */ /* 0x000fe40000410000 */
[----:B------:R-:W0:Y:S01]  /*ab40*/  MUFU.EX2 R176, R176 ;  /* 0x000000b000b07308 */ /* 0x000e220000000800 */
[C---:B--2---:R-:W-:Y:S01]  /*ab50*/  F2FP.BF16.F32.PACK_AB R156, R174.reuse, R173 ;  /* 0x000000adae9c723e */ /* 0x044fe200000010ff */
[----:B------:R-:W-:Y:S01]  /*ab60*/  FADD.FTZ R173, R173, R172 ;  /* 0x000000acadad7221 */ /* 0x000fe20000010000 */
[----:B------:R-:W-:Y:S02]  /*ab70*/  FSEL R25, R13, RZ, P1 ;  /* 0x000000ff0d197208 */ /* 0x000fe40000800000 */
[----:B------:R-:W-:Y:S01]  /*ab80*/  ISETP.NE.AND P1, PT, R57, RZ, PT ;  /* 0x000000ff3900720c */ /* 0x000fe20003f25270 */
[----:B------:R-:W-:Y:S02]  /*ab90*/  FADD.FTZ R174, R174, R173 ;  /* 0x000000adaeae7221 */ /* 0x000fe40000010000 */
        /* <DEDUP_REMOVED lines=10> */
[----:B------:R-:W-:Y:S01]  /*ac40*/  FFMA.FTZ R222, R44, R11, -R25 ;  /* 0x0000000b2cde7223 */ /* 0x000fe20000010819 */
[----:B------:R-:W-:-:S02]  /*ac50*/  @!P1 VIADD R15, R20, 0x38840 ;  /* 0x00038840140f9836 */ /* 0x000fc40000000000 */
[-CC-:B------:R-:W-:Y:S01]  /*ac60*/  FFMA.FTZ R223, R46, R11.reuse, -R25.reuse ;  /* 0x0000000b2edf7223 */ /* 0x180fe20000010819 */
[-CC-:B------:R-:W-:Y:S01]  /*ac70*/  FFMA.FTZ R224, R48, R11.reuse, -R25.reuse ;  /* 0x0000000b30e07223 */ /* 0x180fe20000010819 */
[-CC-:B------:R-:W-:Y:S01]  /*ac80*/  FFMA.FTZ R225, R50, R11.reuse, -R25.reuse ;  /* 0x0000000b32e17223 */ /* 0x180fe20000010819 */
[-C--:B------:R-:W-:Y:S01]  /*ac90*/  FFMA.FTZ R226, R24, R11.reuse, -R25 ;  /* 0x0000000b18e27223 */ /* 0x080fe20000010819 */
[----:B------:R-:W-:Y:S01]  /*aca0*/  @!P1 PRMT R15, RZ, 0x654, R15 ;  /* 0x00000654ff0f9816 */ /* 0x000fe2000000000f */
[-CC-:B------:R-:W-:Y:S01]  /*acb0*/  FFMA.FTZ R227, R54, R11.reuse, -R25.reuse ;  /* 0x0000000b36e37223 */ /* 0x180fe20000010819 */
[----:B------:R-:W-:Y:S01]  /*acc0*/  FFMA.FTZ R200, R78, R11, -R25 ;  /* 0x0000000b4ec87223 */ /* 0x000fe20000010819 */
[----:B------:R-:W-:Y:S01]  /*acd0*/  MUFU.EX2 R198, R198 ;  /* 0x000000c600c67308 */ /* 0x000fe20000000800 */
[----:B------:R1:W-:Y:S01]  /*ace0*/  @!P1 SYNCS.ARRIVE.TRANS64.RED.A1T0 RZ, [R15+URZ], RZ ;  /* 0x000000ff0fff99a7 */ /* 0x0003e2000810043f */
[----:B------:R-:W-:Y:S01]  /*acf0*/  LOP3.LUT R13, R56, 0x2000000, RZ, 0xfc, !PT ;  /* 0x02000000380d7812 */ /* 0x000fe200078efcff */
[----:B------:R-:W-:Y:S01]  /*ad00*/  @!P1 VIADD R20, R20, 0x38860 ;  /* 0x0003886014149836 */ /* 0x000fe20000000000 */
[----:B0-----:R-:W-:Y:S01]  /*ad10*/  F2FP.BF16.F32.PACK_AB R158, R176, R175 ;  /* 0x000000afb09e723e */ /* 0x001fe200000010ff */
[----:B------:R-:W-:-:S02]  /*ad20*/  FADD.FTZ R175, R175, R174 ;  /* 0x000000aeafaf7221 */ /* 0x000fc40000010000 */
[----:B------:R-:W-:Y:S01]  /*ad30*/  IMAD R14, R18, 0x1000, R13 ;  /* 0x00001000120e7824 */ /* 0x000fe200078e020d */
[----:B------:R-:W0:Y:S01]  /*ad40*/  MUFU.EX2 R201, R201 ;  /* 0x000000c900c97308 */ /* 0x000e220000000800 */
[----:B-1----:R-:W-:Y:S02]  /*ad50*/  IMAD.MOV.U32 R15, RZ, RZ, 0x40000040 ;  /* 0x40000040ff0f7424 */ /* 0x002fe400078e00ff */
[----:B------:R-:W-:Y:S01]  /*ad60*/  FADD.FTZ R176, R176, R175 ;  /* 0x000000afb0b07221 */ /* 0x000fe20000010000 */
[----:B------:R-:W-:Y:S02]  /*ad70*/  @!P1 PRMT R20, RZ, 0x654, R20 ;  /* 0x00000654ff149816 */ /* 0x000fe40000000014 */
[----:B------:R-:W-:Y:S02]  /*ad80*/  R2UR UR6, R14 ;  /* 0x000000000e0672ca */ /* 0x000fe400000e0000 */
[----:B------:R-:W-:Y:S01]  /*ad90*/  R2UR UR7, R15 ;  /* 0x000000000f0772ca */ /* 0x000fe200000e0000 */
[----:B------:R-:W-:Y:S01]  /*ada0*/  MUFU.EX2 R202, R202 ;  /* 0x000000ca00ca7308 */ /* 0x000fe20000000800 */
[----:B------:R-:W-:-:S07]  /*adb0*/  IMAD.MOV.U32 R15, RZ, RZ, 0x40000040 ;  /* 0x40000040ff0f7424 */ /* 0x000fce00078e00ff */
[----:B------:R-:W1:Y:S01]  /*adc0*/  MUFU.EX2 R203, R203 ;  /* 0x000000cb00cb7308 */ /* 0x000e620000000800 */
[----:B0-----:R-:W-:Y:S01]  /*add0*/  F2FP.BF16.F32.PACK_AB R153, R201, R198 ;  /* 0x000000c6c999723e */ /* 0x001fe200000010ff */
[----:B------:R-:W-:-:S06]  /*ade0*/  FADD.FTZ R201, R198, R201 ;  /* 0x000000c9c6c97221 */ /* 0x000fcc0000010000 */
[----:B------:R-:W-:Y:S08]  /*adf0*/  MUFU.EX2 R204, R204 ;  /* 0x000000cc00cc7308 */ /* 0x000ff00000000800 */
[----:B------:R-:W0:Y:S01]  /*ae00*/  MUFU.EX2 R205, R205 ;  /* 0x000000cd00cd7308 */ /* 0x000e220000000800 */
[----:B-1----:R-:W-:Y:S01]  /*ae10*/  F2FP.BF16.F32.PACK_AB R155, R203, R202 ;  /* 0x000000cacb9b723e */ /* 0x002fe200000010ff */
[----:B------:R-:W-:Y:S01]  /*ae20*/  BAR.SYNC.DEFER_BLOCKING 0xf, 0x100 ;  /* 0x03c4000000007b1d */ /* 0x000fe20000010000 */
[----:B------:R-:W-:-:S04]  /*ae30*/  FADD.FTZ R202, R202, R201 ;  /* 0x000000c9caca7221 */ /* 0x000fc80000010000 */
[----:B------:R-:W-:Y:S01]  /*ae40*/  FADD.FTZ R203, R203, R202 ;  /* 0x000000cacbcb7221 */ /* 0x000fe20000010000 */
[----:B------:R-:W-:Y:S08]  /*ae50*/  MUFU.EX2 R206, R206 ;  /* 0x000000ce00ce7308 */ /* 0x000ff00000000800 */
[----:B------:R-:W1:Y:S01]  /*ae60*/  MUFU.EX2 R207, R207 ;  /* 0x000000cf00cf7308 */ /* 0x000e620000000800 */
[----:B0-----:R-:W-:Y:S01]  /*ae70*/  F2FP.BF16.F32.PACK_AB R157, R205, R204 ;  /* 0x000000cccd9d723e */ /* 0x001fe200000010ff */
[----:B------:R-:W-:-:S04]  /*ae80*/  FADD.FTZ R204, R204, R203 ;  /* 0x000000cbcccc7221 */ /* 0x000fc80000010000 */
[----:B------:R-:W-:Y:S02]  /*ae90*/  FADD.FTZ R205, R205, R204 ;  /* 0x000000cccdcd7221 */ /* 0x000fe40000010000 */
[----:B------:R-:W0:Y:S01]  /*aea0*/  MUFU.EX2 R178, R178 ;  /* 0x000000b200b27308 */ /* 0x000e220000000800 */
[----:B------:R2:W-:Y:S07]  /*aeb0*/  STSM.16.M88.4 [R194+0x36400], R152 ;  /* 0x03640098c2007844 */ /* 0x0005ee0000000200 */
[----:B------:R-:W-:Y:S01]  /*aec0*/  MUFU.EX2 R179, R179 ;  /* 0x000000b300b37308 */ /* 0x000fe20000000800 */
[----:B-1----:R-:W-:Y:S01]  /*aed0*/  F2FP.BF16.F32.PACK_AB R159, R207, R206 ;  /* 0x000000cecf9f723e */ /* 0x002fe200000010ff */
[----:B------:R-:W-:-:S04]  /*aee0*/  FADD.FTZ R206, R206, R205 ;  /* 0x000000cdcece7221 */ /* 0x000fc80000010000 */
[----:B------:R1:W-:Y:S01]  /*aef0*/  STSM.16.M88.4 [R195], R156 ;  /* 0x0000009cc3007844 */ /* 0x0003e20000000200 */
[----:B------:R-:W-:Y:S01]  /*af00*/  FADD.FTZ R206, R207, R206 ;  /* 0x000000cecfce7221 */ /* 0x000fe20000010000 */
[----:B------:R-:W3:Y:S01]  /*af10*/  MUFU.EX2 R180, R180 ;  /* 0x000000b400b47308 */ /* 0x000ee20000000800 */
[----:B0-----:R-:W-:Y:S01]  /*af20*/  F2FP.BF16.F32.PACK_AB R160, R178, R177 ;  /* 0x000000b1b2a0723e */ /* 0x001fe200000010ff */
[----:B------:R-:W-:-:S04]  /*af30*/  FADD.FTZ R177, R177, R176 ;  /* 0x000000b0b1b17221 */ /* 0x000fc80000010000 */
[----:B------:R-:W-:Y:S02]  /*af40*/  FADD.FTZ R178, R178, R177 ;  /* 0x000000b1b2b27221 */ /* 0x000fe40000010000 */
[----:B------:R-:W-:Y:S08]  /*af50*/  MUFU.EX2 R221, R221 ;  /* 0x000000dd00dd7308 */ /* 0x000ff00000000800 */
[----:B------:R-:W0:Y:S01]  /*af60*/  MUFU.EX2 R222, R222 ;  /* 0x000000de00de7308 */ /* 0x000e220000000800 */
[----:B---3--:R-:W-:Y:S01]  /*af70*/  F2FP.BF16.F32.PACK_AB R162, R180, R179 ;  /* 0x000000b3b4a2723e */ /* 0x008fe200000010ff */
[----:B------:R-:W-:-:S04]  /*af80*/  FADD.FTZ R179, R179, R178 ;  /* 0x000000b2b3b37221 */ /* 0x000fc80000010000 */
[----:B------:R-:W-:Y:S02]  /*af90*/  FADD.FTZ R180, R180, R179 ;  /* 0x000000b3b4b47221 */ /* 0x000fe40000010000 */
[----:B------:R-:W-:Y:S08]  /*afa0*/  MUFU.EX2 R223, R223 ;  /* 0x000000df00df7308 */ /* 0x000ff00000000800 */
[----:B------:R-:W3:Y:S01]  /*afb0*/  MUFU.EX2 R224, R224 ;  /* 0x000000e000e07308 */ /* 0x000ee20000000800 */
[----:B0-----:R-:W-:Y:S01]  /*afc0*/  F2FP.BF16.F32.PACK_AB R161, R222, R221 ;  /* 0x000000dddea1723e */ /* 0x001fe200000010ff */
[----:B------:R-:W-:-:S04]  /*afd0*/  FADD.FTZ R221, R221, R206 ;  /* 0x000000cedddd7221 */ /* 0x000fc80000010000 */
[----:B------:R-:W-:Y:S02]  /*afe0*/  FADD.FTZ R222, R222, R221 ;  /* 0x000000dddede7221 */ /* 0x000fe40000010000 */
[----:B------:R-:W0:Y:S08]  /*aff0*/  MUFU.EX2 R181, R181 ;  /* 0x000000b500b57308 */ /* 0x000e300000000800 */
[----:B------:R-:W4:Y:S01]  /*b000*/  MUFU.EX2 R183, R183 ;  /* 0x000000b700b77308 */ /* 0x000f220000000800 */
[----:B---3--:R-:W-:Y:S01]  /*b010*/  F2FP.BF16.F32.PACK_AB R163, R224, R223 ;  /* 0x000000dfe0a3723e */ /* 0x008fe200000010ff */
[----:B------:R-:W-:-:S04]  /*b020*/  FADD.FTZ R223, R223, R222 ;  /* 0x000000dedfdf7221 */ /* 0x000fc80000010000 */
[----:B------:R1:W-:Y:S01]  /*b030*/  STSM.16.M88.4 [R208], R160 ;  /* 0x000000a0d0007844 */ /* 0x0003e20000000200 */
[----:B------:R-:W-:Y:S01]  /*b040*/  FADD.FTZ R224, R224, R223 ;  /* 0x000000dfe0e07221 */ /* 0x000fe20000010000 */
[----:B------:R-:W3:Y:S01]  /*b050*/  MUFU.EX2 R197, R197 ;  /* 0x000000c500c57308 */ /* 0x000ee20000000800 */
[----:B0-----:R-:W-:-:S07]  /*b060*/  FADD.FTZ R180, R181, R180 ;  /* 0x000000b4b5b47221 */ /* 0x001fce0000010000 */
[----:B------:R-:W0:Y:S01]  /*b070*/  MUFU.EX2 R199, R199 ;  /* 0x000000c700c77308 */ /* 0x000e220000000800 */
[C---:B----4-:R-:W-:Y:S01]  /*b080*/  F2FP.BF16.F32.PACK_AB R164, R183.reuse, R181 ;  /* 0x000000b5b7a4723e */ /* 0x050fe200000010ff */
[----:B------:R-:W-:-:S06]  /*b090*/  FADD.FTZ R180, R183, R180 ;  /* 0x000000b4b7b47221 */ /* 0x000fcc0000010000 */
[----:B------:R-:W-:Y:S01]  /*b0a0*/  MUFU.EX2 R225, R225 ;  /* 0x000000e100e17308 */ /* 0x000fe20000000800 */
[----:B---3--:R-:W-:-:S07]  /*b0b0*/  FADD.FTZ R180, R197, R180 ;  /* 0x000000b4c5b47221 */ /* 0x008fce0000010000 */
[----:B------:R-:W3:Y:S01]  /*b0c0*/  MUFU.EX2 R226, R226 ;  /* 0x000000e200e27308 */ /* 0x000ee20000000800 */
[C---:B0-----:R-:W-:Y:S01]  /*b0d0*/  F2FP.BF16.F32.PACK_AB R166, R199.reuse, R197 ;  /* 0x000000c5c7a6723e */ /* 0x041fe200000010ff */
[----:B------:R-:W-:-:S06]  /*b0e0*/  FADD.FTZ R199, R199, R180 ;  /* 0x000000b4c7c77221 */ /* 0x000fcc0000010000 */
[----:B------:R-:W-:Y:S08]  /*b0f0*/  MUFU.EX2 R227, R227 ;  /* 0x000000e300e37308 */ /* 0x000ff00000000800 */
[----:B------:R-:W0:Y:S01]  /*b100*/  MUFU.EX2 R200, R200 ;  /* 0x000000c800c87308 */ /* 0x000e220000000800 */
[----:B---3--:R-:W-:Y:S01]  /*b110*/  F2FP.BF16.F32.PACK_AB R165, R226, R225 ;  /* 0x000000e1e2a5723e */ /* 0x008fe200000010ff */
[----:B------:R-:W-:-:S04]  /*b120*/  FADD.FTZ R225, R225, R224 ;  /* 0x000000e0e1e17221 */ /* 0x000fc80000010000 */
[----:B------:R-:W-:Y:S01]  /*b130*/  FADD.FTZ R226, R226, R225 ;  /* 0x000000e1e2e27221 */ /* 0x000fe20000010000 */
[----:B0-----:R-:W-:-:S03]  /*b140*/  F2FP.BF16.F32.PACK_AB R167, R200, R227 ;  /* 0x000000e3c8a7723e */ /* 0x001fc600000010ff */
[----:B------:R-:W-:Y:S02]  /*b150*/  FADD.FTZ R227, R227, R226 ;  /* 0x000000e2e3e37221 */ /* 0x000fe40000010000 */
[----:B------:R1:W-:Y:S01]  /*b160*/  STSM.16.M88.4 [R196], R164 ;  /* 0x000000a4c4007844 */ /* 0x0003e20000000200 */
[----:B------:R-:W-:Y:S01]  /*b170*/  WARPGROUP.ARRIVE ;  /* 0x00000000000079c5 */ /* 0x000fe20000000000 */
[----:B------:R-:W-:-:S05]  /*b180*/  FADD.FTZ R200, R200, R227 ;  /* 0x000000e3c8c87221 */ /* 0x000fca0000010000 */
[----:B------:R-:W-:Y:S03]  /*b190*/  HGMMA.64x256x16.F32.BF16 R24, R152, gdesc[UR4].tnspB, RZ, !UPT, gsb0 ;  /* 0x43e0000498187df0 */ /* 0x000fe6000c0018ff */
[----:B------:R-:W-:Y:S02]  /*b1a0*/  WARPGROUP.DEPBAR.LE gsb0, 0x0 ;  /* 0x00008000000079c5 */ /* 0x000fe40000010000 */
[----:B--2---:R-:W-:Y:S01]  /*b1b0*/  VIADD R152, R14, 0x80 ;  /* 0x000000800e987836 */ /* 0x004fe20000000000 */
        /* <DEDUP_REMOVED lines=35> */
.L_x_1062:
[----:B------:R-:W-:Y:S01]  /*b3f0*/  VIADD R18, R198, 0x1 ;  /* 0x00000001c6127836 */ /* 0x000fe20000000000 */
[C---:B------:R-:W-:Y:S01]  /*b400*/  ISETP.GT.AND P2, PT, R15.reuse, RZ, PT ;  /* 0x000000ff0f00720c */ /* 0x040fe20003f44270 */
[----:B------:R-:W-:-:S03]  /*b410*/  VIADD R15, R15, 0xffffffff ;  /* 0xffffffff0f0f7836 */ /* 0x000fc60000000000 */
[----:B------:R-:W-:-:S04]  /*b420*/  ISETP.NE.AND P3, PT, R18, 0x2, PT ;  /* 0x000000021200780c */ /* 0x000fc80003f65270 */
[----:B------:R-:W-:Y:S02]  /*b430*/  SEL R12, RZ, 0x1, P3 ;  /* 0x00000001ff0c7807 */ /* 0x000fe40001800000 */
[----:B------:R-:W-:Y:S02]  /*b440*/  SEL R18, R18, RZ, P3 ;  /* 0x000000ff12127207 */ /* 0x000fe40001800000 */
[----:B------:R-:W-:Y:S01]  /*b450*/  LOP3.LUT R23, R23, R12, RZ, 0x3c, !PT ;  /* 0x0000000c17177212 */ /* 0x000fe200078e3cff */
[----:B--2---:R-:W-:Y:S06]  /*b460*/  @!P0 BRA `(.L_x_1052) ;  /* 0x0000000000048947 */ /* 0x004fec0003800000 */
[----:B------:R-:W-:Y:S01]  /*b470*/  BPT.TRAP 0x1 ;  /* 0x000000040000795c */ /* 0x000fe20000300000 */
.L_x_1052:
[----:B------:R-:W-:Y:S01]  /*b480*/  IMAD R14, R18, 0x8, R2 ;  /* 0x00000008120e7824 */ /* 0x000fe200078e0202 */
[----:B------:R-:W-:-:S04]  /*b490*/  SHF.L.U32 R11, R23, 0x1f, RZ ;  /* 0x0000001f170b7819 */ /* 0x000fc800000006ff */
[----:B------:R0:W2:Y:S01]  /*b4a0*/  SYNCS.PHASECHK.TRANS64.TRYWAIT P3, [R14+URZ+0x38830], R11 ;  /* 0x0388300b0e0075a7 */ /* 0x0000a2000806017f */
[----:B------:R-:W-:Y:S05]  /*b4b0*/  @!P0 BRA `(.L_x_1053) ;  /* 0x0000000000048947 */ /* 0x000fea0003800000 */
[----:B------:R-:W-:Y:S01]  /*b4c0*/  BPT.TRAP 0x1 ;  /* 0x000000040000795c */ /* 0x000fe20000300000 */
.L_x_1053:
[----:B------:R-:W-:Y:S01]  /*b4d0*/  VIADD R12, R2, 0x20400 ;  /* 0x00020400020c7836 */ /* 0x000fe20000000000 */
[----:B------:R-:W-:Y:S01]  /*b4e0*/  BSSY B1, `(.L_x_1054) ;  /* 0x0000009000017945 */ /* 0x000fe20003800000 */
[----:B-1----:R-:W-:Y:S02]  /*b4f0*/  IMAD R20, R18, 0x200, R0 ;  /* 0x0000020012147824 */ /* 0x002fe400078e0200 */
[----:B------:R-:W-:Y:S01]  /*b500*/  IMAD.MOV.U32 R21, RZ, RZ, 0x40000040 ;  /* 0x40000040ff157424 */ /* 0x000fe200078e00ff */
[----:B------:R-:W-:-:S04]  /*b510*/  SHF.R.U32.HI R12, RZ, 0x4, R12 ;  /* 0x00000004ff0c7819 */ /* 0x000fc8000001160c */
[----:B------:R-:W-:-:S04]  /*b520*/  LOP3.LUT R12, R12, 0x3fff, RZ, 0xc0, !PT ;  /* 0x00003fff0c0c7812 */ /* 0x000fc800078ec0ff */
[----:B------:R-:W-:Y:S01]  /*b530*/  LOP3.LUT R152, R12, 0x10000, RZ, 0xfc, !PT ;  /* 0x000100000c987812 */ /* 0x000fe200078efcff */
[----:B--2---:R-:W-:Y:S06]  /*b540*/  @P3 BRA `(.L_x_1055) ;  /* 0x0000000000083947 */ /* 0x004fec0003800000 */
[----:B------:R-:W1:Y:S02]  /*b550*/  SYNCS.PHASECHK.TRANS64.TRYWAIT P3, [R14+URZ+0x38830], R11 ;  /* 0x0388300b0e0075a7 */ /* 0x000e64000806017f */
[----:B-1----:R-:W-:Y:S05]  /*b560*/  @!P3 BRA `(.L_x_1056) ;  /* 0x000000cc004cb947 */ /* 0x002fea0003800000 */
.L_x_1055:
[----:B------:R-:W-:Y:S05]  /*b570*/  BSYNC B1 ;  /* 0x0000000000017941 */ /* 0x000fea0003800000 */
.L_x_1054:
[----:B------:R-:W-:Y:S01]  /*b580*/  IMAD.MOV.U32 R153, RZ, RZ, 0x40000040 ;  /* 0x40000040ff997424 */ /* 0x000fe200078e00ff */
[C---:B------:R-:W-:Y:S01]  /*b590*/  R2UR UR6, R20.reuse ;  /* 0x00000000140672ca */ /* 0x040fe200000e0000 */
[----:B------:R-:W-:Y:S01]  /*b5a0*/  VIADD R202, R20, 0x2 ;  /* 0x0000000214ca7836 */ /* 0x000fe20000000000 */
[----:B------:R-:W-:Y:S01]  /*b5b0*/  R2UR UR7, R21 ;  /* 0x00000000150772ca */ /* 0x000fe200000e0000 */
[----:B------:R-:W-:Y:S01]  /*b5c0*/  IMAD.MOV.U32 R203, RZ, RZ, 0x40000040 ;  /* 0x40000040ffcb7424 */ /* 0x000fe200078e00ff */
[----:B------:R-:W-:Y:S01]  /*b5d0*/  R2UR UR4, R152 ;  /* 0x00000000980472ca */ /* 0x000fe200000e0000 */
[----:B------:R-:W-:Y:S01]  /*b5e0*/  IMAD.MOV.U32 R21, RZ, RZ, 0x40000040 ;  /* 0x40000040ff157424 */ /* 0x000fe200078e00ff */
[----:B------:R-:W-:Y:S02]  /*b5f0*/  R2UR UR5, R153 ;  /* 0x00000000990572ca */ /* 0x000fe400000e0000 */
[----:B------:R-:W-:-:S11]  /*b600*/  WARPGROUP.ARRIVE ;  /* 0x00000000000079c5 */ /* 0x000fd60000000000 */
        /* <DEDUP_REMOVED lines=26> */
[----:B------:R-:W-:Y:S05]  /*b7b0*/  @!P0 BRA `(.L_x_1057) ;  /* 0x0000000000048947 */ /* 0x000fea0003800000 */
[----:B------:R-:W-:Y:S01]  /*b7c0*/  BPT.TRAP 0x1 ;  /* 0x000000040000795c */ /* 0x000fe20000300000 */
.L_x_1057:
[----:B------:R2:W3:Y:S01]  /*b7d0*/  SYNCS.PHASECHK.TRANS64.TRYWAIT P3, [R14+URZ+0x38850], R11 ;  /* 0x0388500b0e0075a7 */ /* 0x0004e2000806017f */
[----:B------:R-:W-:Y:S05]  /*b7e0*/  @!P0 BRA `(.L_x_1058) ;  /* 0x0000000000048947 */ /* 0x000fea0003800000 */
[----:B------:R-:W-:Y:S01]  /*b7f0*/  BPT.TRAP 0x1 ;  /* 0x000000040000795c */ /* 0x000fe20000300000 */
.L_x_1058:
[----:B------:R-:W-:Y:S04]  /*b800*/  BSSY B1, `(.L_x_1059) ;  /* 0x0000004000017945 */ /* 0x000fe80003800000 */
[----:B---3--:R-:W-:Y:S05]  /*b810*/  @P3 BRA `(.L_x_1060) ;  /* 0x0000000000083947 */ /* 0x008fea0003800000 */
[----:B------:R-:W3:Y:S02]  /*b820*/  SYNCS.PHASECHK.TRANS64.TRYWAIT P3, [R14+URZ+0x38850], R11 ;  /* 0x0388500b0e0075a7 */ /* 0x000ee4000806017f */
[----:B---3--:R-:W-:Y:S05]  /*b830*/  @!P3 BRA `(.L_x_1061) ;  /* 0x000000c800acb947 */ /* 0x008fea0003800000 */
.L_x_1060:
[----:B------:R-:W-:Y:S05]  /*b840*/  BSYNC B1 ;  /* 0x0000000000017941 */ /* 0x000fea0003800000 */
.L_x_1059:
[----:B0123--:R-:W-:Y:S01]  /*b850*/  IADD3 R11, R2, 0x26400, RZ ;  /* 0x00026400020b7810 */ /* 0x00ffe20007ffe0ff */
[C---:B------:R-:W-:Y:S01]  /*b860*/  VIADD R204, R3.reuse, 0x6 ;  /* 0x0000000603cc7836 */ /* 0x040fe20000000000 */
[----:B------:R-:W-:Y:S01]  /*b870*/  WARPGROUP.ARRIVE ;  /* 0x00000000000079c5 */ /* 0x000fe20000000000 */
[----:B------:R-:W-:Y:S01]  /*b880*/  VIADD R20, R3, 0x200 ;  /* 0x0000020003147836 */ /* 0x000fe20000000000 */
[----:B------:R-:W-:Y:S01]  /*b890*/  SHF.R.U32.HI R11, RZ, 0x4, R11 ;  /* 0x00000004ff0b7819 */ /* 0x000fe2000001160b */
[----:B------:R-:W-:Y:S01]  /*b8a0*/  IMAD R202, R18, 0x1000, R10 ;  /* 0x0000100012ca7824 */ /* 0x000fe200078e020a */
[----:B------:R-:W-:Y:S01]  /*b8b0*/  MOV R205, 0x40000040 ;  /* 0x4000004000cd7802 */ /* 0x000fe20000000f00 */
[----:B------:R-:W-:Y:S01]  /*b8c0*/  IMAD.MOV.U32 R203, RZ, RZ, 0x40000040 ;  /* 0x40000040ffcb7424 */ /* 0x000fe200078e00ff */
[----:B------:R-:W-:Y:S01]  /*b8d0*/  LOP3.LUT R11, R11, 0x3fff, RZ, 0xc0, !PT ;  /* 0x00003fff0b0b7812 */ /* 0x000fe200078ec0ff */
[----:B------:R-:W-:Y:S01]  /*b8e0*/  IMAD.MOV.U32 R207, RZ, RZ, 0x40000040 ;  /* 0x40000040ffcf7424 */ /* 0x000fe200078e00ff */
[----:B------:R-:W-:Y:S01]  /*b8f0*/  R2UR UR6, R202 ;  /* 0x00000000ca0672ca */ /* 0x000fe200000e0000 */
[----:B------:R-:W-:Y:S01]  /*b900*/  IMAD.MOV.U32 R21, RZ, RZ, 0x40000040 ;  /* 0x40000040ff157424 */ /* 0x000fe200078e00ff */
[----:B------:R-:W-:Y:S01]  /*b910*/  LOP3.LUT R3, R11, 0x10000, RZ, 0xfc, !PT ;  /* 0x000100000b037812 */ /* 0x000fe200078efcff */
[----:B------:R-:W0:Y:S01]  /*b920*/  S2R R12, SR_TID.X ;  /* 0x00000000000c7919 */ /* 0x000e220000002100 */
[----:B------:R-:W-:-:S02]  /*b930*/  R2UR UR7, R203 ;  /* 0x00000000cb0772ca */ /* 0x000fc400000e0000 */
[----:B------:R-:W-:Y:S01]  /*b940*/  R2UR UR5, R207 ;  /* 0x00000000cf0572ca */ /* 0x000fe200000e0000 */
[----:B------:R-:W-:Y:S02]  /*b950*/  IMAD.MOV.U32 R206, RZ, RZ, R3 ;  /* 0x000000ffffce7224 */ /* 0x000fe400078e0003 */
[----:B------:R-:W-:Y:S02]  /*b960*/  IMAD.MOV.U32 R207, RZ, RZ, 0x40000040 ;  /* 0x40000040ffcf7424 */ /* 0x000fe400078e00ff */
[----:B------:R-:W-:Y:S01]  /*b970*/  VIADD R203, R3, 0x800 ;  /* 0x0000080003cb7836 */ /* 0x000fe20000000000 */
[----:B------:R-:W-:Y:S01]  /*b980*/  R2UR UR4, R206 ;  /* 0x00000000ce0472ca */ /* 0x000fe200000e0000 */
[----:B------:R-:W-:-:S12]  /*b990*/  VIADD R206, R202, 0x2 ;  /* 0x00000002cace7836 */ /* 0x000fd80000000000 */
[----:B------:R-:W-:Y:S01]  /*b9a0*/  HGMMA.64x64x16.F32.BF16 R152, gdesc[UR4], R152, gsb0 ;  /* 0x00e00000049879f0 */ /* 0x000fe20008001898 */
[----:B------:R-:W-:Y:S01]  /*b9b0*/  R2UR UR6, R206 ;  /* 0x00000000ce0672ca */ /* 0x000fe200000e0000 */
[----:B------:R-:W-:Y:S01]  /*b9c0*/  VIADD R206, R3, 0x2 ;  /* 0x0000000203ce7836 */ /* 0x000fe20000000000 */
[----:B------:R-:W-:Y:S01]  /*b9d0*/  R2UR UR7, R207 ;  /* 0x00000000cf0772ca */ /* 0x000fe200000e0000 */
[----:B------:R-:W-:-:S03]  /*b9e0*/  IMAD.MOV.U32 R207, RZ, RZ, 0x40000040 ;  /* 0x40000040ffcf7424 */ /* 0x000fc600078e00ff */
[----:B------:R-:W-:Y:S01]  /*b9f0*/  R2UR UR4, R206 ;  /* 0x00000000ce0472ca */ /* 0x000fe200000e0000 */
[----:B------:R-:W-:Y:S01]  /*ba00*/  VIADD R206, R202, 0x4 ;  /* 0x00000004cace7836 */ /* 0x000fe20000000000 */
[----:B------:R-:W-:Y:S01]  /*ba10*/  R2UR UR5, R207 ;  /* 0x00000000cf0572ca */ /* 0x000fe200000e0000 */
[----:B------:R-:W-:Y:S01]  /*ba20*/  IMAD.MOV.U32 R207, RZ, RZ, 0x40000040 ;  /* 0x40000040ffcf7424 */ /* 0x000fe200078e00ff */
[----:B0-----:R-:W-:-:S05]  /*ba30*/  SHF.R.U32.HI R12, RZ, 0x7, R12 ;  /* 0x00000007ff0c7819 */ /* 0x001fca000001160c */
[----:B------:R-:W0:Y:S02]  /*ba40*/  SHFL.IDX PT, R11, R12, RZ, 0x1f ;  /* 0x00001fff0c0b7589 */ /* 0x000e2400000e0000 */
[----:B0-----:R-:W-:-:S04]  /*ba50*/  ISETP.GT.AND P3, PT, R11, 0x7f, PT ;  /* 0x0000007f0b00780c */ /* 0x001fc80003f64270 */
[----:B------:R-:W-:Y:S01]  /*ba60*/  SEL R12, RZ, 0x2, !P3 ;  /* 0x00000002ff0c7807 */ /* 0x000fe20005800000 */
[----:B------:R-:W-:Y:S02]  /*ba70*/  WARPGROUP.DEPBAR.LE gsb0, 0x0 ;  /* 0x00008000000079c5 */ /* 0x000fe40000010000 */
[----:B------:R-:W-:-:S06]  /*ba80*/  WARPGROUP.ARRIVE ;  /* 0x00000000000079c5 */ /* 0x000fcc0000000000 */
[----:B------:R-:W-:Y:S01]  /*ba90*/  HGMMA.64x64x16.F32.BF16 R152, gdesc[UR4], R152, gsb0 ;  /* 0x00e00000049879f0 */ /* 0x000fe20008001898 */
[----:B------:R-:W-:Y:S01]  /*baa0*/  R2UR UR6, R206 ;  /* 0x00000000ce0672ca */ /* 0x000fe200000e0000 */
[----:B------:R-:W-:Y:S01]  /*bab0*/  VIADD R206, R3, 0x4 ;  /* 0x0000000403ce7836 */ /* 0x000fe20000000000 */
[----:B------:R-:W-:Y:S01]  /*bac0*/  R2UR UR7, R207 ;  /* 0x00000000cf0772ca */ /* 0x000fe200000e0000 */
[----:B------:R-:W-:-:S03]  /*bad0*/  IMAD.MOV.U32 R207, RZ, RZ, 0x40000040 ;  /* 0x40000040ffcf7424 */ /* 0x000fc600078e00ff */
[----:B------:R-:W-:Y:S02]  /*bae0*/  R2UR UR4, R206 ;  /* 0x00000000ce0472ca */ /* 0x000fe400000e0000 */
        /* <DEDUP_REMOVED lines=82> */
[----:B------:R-:W-:Y:S02]  /*c010*/  R2UR UR6, R20 ;  /* 0x00000000140672ca */ /* 0x000fe400000e0000 */
[----:B------:R-:W-:Y:S01]  /*c020*/  R2UR UR7, R21 ;  /* 0x00000000150772ca */ /* 0x000fe200000e0000 */
[----:B------:R-:W-:Y:S01]  /*c030*/  IMAD.MOV.U32 R21, RZ, RZ, 0x40000040 ;  /* 0x40000040ff157424 */ /* 0x000fe200078e00ff */
[----:B------:R-:W-:Y:S01]  /*c040*/  R2UR UR4, R204 ;  /* 0x00000000cc0472ca */ /* 0x000fe200000e0000 */
[----:B------:R-:W-:Y:S01]  /*c050*/  VIADD R204, R3, 0x406 ;  /* 0x0000040603cc7836 */ /* 0x000fe20000000000 */
        /* <DEDUP_REMOVED lines=34> */
[----:B------:R-:W-:Y:S02]  /*c280*/  R2UR UR5, R205 ;  /* 0x00000000cd0572ca */ /* 0x000fe400000e0000 */
[----:B------:R-:W-:Y:S01]  /*c290*/  MOV R205, 0x40000040 ;  /* 0x4000004000cd7802 */ /* 0x000fe20000000f00 */
        /* <DEDUP_REMOVED lines=18> */
[----:B------:R-:W-:Y:S01]  /*c3c0*/  IMAD.MOV.U32 R204, RZ, RZ, 0x4 ;  /* 0x00000004ffcc7424 */ /* 0x000fe200078e00ff */
[----:B------:R-:W-:Y:S01]  /*c3d0*/  R2UR UR5, R205 ;  /* 0x00000000cd0572ca */ /* 0x000fe200000e0000 */
[----:B------:R-:W-:-:S03]  /*c3e0*/  VIADD R205, R202, 0x800 ;  /* 0x00000800cacd7836 */ /* 0x000fc60000000000 */
[----:B------:R-:W-:Y:S01]  /*c3f0*/  SEL R11, R204, 0x2, P3 ;  /* 0x00000002cc0b7807 */ /* 0x000fe20001800000 */
[----:B------:R-:W-:Y:S01]  /*c400*/  IMAD.IADD R20, R12, 0x1, R205 ;  /* 0x000000010c147824 */ /* 0x000fe200078e02cd */
[----:B------:R-:W-:Y:S02]  /*c410*/  WARPGROUP.DEPBAR.LE gsb0, 0x0 ;  /* 0x00008000000079c5 */ /* 0x000fe40000010000 */
[----:B------:R-:W-:-:S06]  /*c420*/  WARPGROUP.ARRIVE ;  /* 0x00000000000079c5 */ /* 0x000fcc0000000000 */
[----:B------:R-:W-:Y:S01]  /*c430*/  HGMMA.64x64x16.F32.BF16 R152, gdesc[UR4], R152, gsb0 ;  /* 0x00e00000049879f0 */ /* 0x000fe20008001898 */
[----:B------:R-:W-:Y:S01]  /*c440*/  R2UR UR6, R20 ;  /* 0x00000000140672ca */ /* 0x000fe200000e0000 */
[----:B------:R-:W-:Y:S01]  /*c450*/  IMAD.IADD R20, R203, 0x1, R12 ;  /* 0x00000001cb147824 */ /* 0x000fe200078e020c */
[----:B------:R-:W-:Y:S01]  /*c460*/  R2UR UR7, R21 ;  /* 0x00000000150772ca */ /* 0x000fe200000e0000 */
[----:B------:R-:W-:-:S03]  /*c470*/  IMAD.MOV.U32 R21, RZ, RZ, 0x40000040 ;  /* 0x40000040ff157424 */ /* 0x000fc600078e00ff */
        /* <DEDUP_REMOVED lines=8> */
[----:B------:R-:W-:Y:S01]  /*c500*/  IMAD.IADD R20, R203, 0x1, R11 ;  /* 0x00000001cb147824 */ /* 0x000fe200078e020b */
[----:B------:R-:W-:Y:S02]  /*c510*/  R2UR UR7, R21 ;  /* 0x00000000150772ca */ /* 0x000fe400000e0000 */
[----:B------:R-:W-:Y:S02]  /*c520*/  MOV R21, 0x40000040 ;  /* 0x4000004000157802 */ /* 0x000fe40000000f00 */
[----:B------:R-:W-:Y:S02]  /*c530*/  R2UR UR4, R20 ;  /* 0x00000000140472ca */ /* 0x000fe400000e0000 */
[----:B------:R-:W-:Y:S01]  /*c540*/  R2UR UR5, R21 ;  /* 0x00000000150572ca */ /* 0x000fe200000e0000 */
[----:B------:R-:W-:Y:S01]  /*c550*/  IMAD.MOV.U32 R21, RZ, RZ, 0x28 ;  /* 0x00000028ff157424 */ /* 0x000fe200078e00ff */
[----:B------:R-:W-:-:S04]  /*c560*/  SEL R20, R204, 0x6, !P3 ;  /* 0x00000006cc147807 */ /* 0x000fc80005800000 */
[----:B------:R-:W-:Y:S01]  /*c570*/  SEL R21, R21, 0x26, P3 ;  /* 0x0000002615157807 */ /* 0x000fe20001800000 */
[----:B------:R-:W-:Y:S02]  /*c580*/  IMAD.IADD R204, R205, 0x1, R20 ;  /* 0x00000001cdcc7824 */ /* 0x000fe400078e0214 */
[----:B------:R-:W-:Y:S01]  /*c590*/  IMAD.MOV.U32 R205, RZ, RZ, 0x40000040 ;  /* 0x40000040ffcd7424 */ /* 0x000fe200078e00ff */
[----:B------:R-:W-:Y:S01]  /*c5a0*/  LOP3.LUT R21, R21, 0x6, RZ, 0xc0, !PT ;  /* 0x0000000615157812 */ /* 0x000fe200078ec0ff */
[----:B------:R-:W-:Y:S02]  /*c5b0*/  WARPGROUP.DEPBAR.LE gsb0, 0x0 ;  /* 0x00008000000079c5 */ /* 0x000fe40000010000 */
[----:B------:R-:W-:-:S06]  /*c5c0*/  WARPGROUP.ARRIVE ;  /* 0x00000000000079c5 */ /* 0x000fcc0000000000 */
[----:B------:R-:W-:Y:S01]  /*c5d0*/  HGMMA.64x64x16.F32.BF16 R152, gdesc[UR4], R152, gsb0 ;  /* 0x00e00000049879f0 */ /* 0x000fe20008001898 */
[----:B------:R-:W-:Y:S01]  /*c5e0*/  R2UR UR6, R204 ;  /* 0x00000000cc0672ca */ /* 0x000fe200000e0000 */
[----:B------:R-:W-:Y:S01]  /*c5f0*/  IMAD.IADD R204, R203, 0x1, R20 ;  /* 0x00000001cbcc7824 */ /* 0x000fe200078e0214 */
[----:B------:R-:W-:Y:S01]  /*c600*/  R2UR UR7, R205 ;  /* 0x00000000cd0772ca */ /* 0x000fe200000e0000 */
[----:B------:R-:W-:Y:S02]  /*c610*/  IMAD.MOV.U32 R205, RZ, RZ, 0x40000040 ;  /* 0x40000040ffcd7424 */ /* 0x000fe400078e00ff */
[----:B------:R-:W-:Y:S01]  /*c620*/  IMAD.MOV.U32 R203, RZ, RZ, 0xa00 ;  /* 0x00000a00ffcb7424 */ /* 0x000fe200078e00ff */
[----:B------:R-:W-:Y:S02]  /*c630*/  R2UR UR4, R204 ;  /* 0x00000000cc0472ca */ /* 0x000fe400000e0000 */
[----:B------:R-:W-:Y:S01]  /*c640*/  R2UR UR5, R205 ;  /* 0x00000000cd0572ca */ /* 0x000fe200000e0000 */
[----:B------:R-:W-:Y:S01]  /*c650*/  IMAD.MOV.U32 R205, RZ, RZ, 0x40000040 ;  /* 0x40000040ffcd7424 */ /* 0x000fe200078e00ff */
[----:B------:R-:W-:-:S04]  /*c660*/  SEL R203, R203, 0x980, P3 ;  /* 0x00000980cbcb7807 */ /* 0x000fc80001800000 */
[----:B------:R-:W-:Y:S01]  /*c670*/  LOP3.LUT R206, R203, 0xa00, RZ, 0xc0, !PT ;  /* 0x00000a00cbce7812 */ /* 0x000fe200078ec0ff */
[----:B------:R-:W-:-:S03]  /*c680*/  VIADD R203, R3, 0xa00 ;  /* 0x00000a0003cb7836 */ /* 0x000fc60000000000 */
[CC--:B------:R-:W-:Y:S02]  /*c690*/  IADD3 R204, R21.reuse, R206.reuse, R3 ;  /* 0x000000ce15cc7210 */ /* 0x0c0fe40007ffe003 */
[----:B------:R-:W-:Y:S01]  /*c6a0*/  IADD3 R206, R21, R206, R202 ;  /* 0x000000ce15ce7210 */ /* 0x000fe20007ffe0ca */
[----:B------:R-:W-:Y:S01]  /*c6b0*/  VIADD R21, R202, 0xa00 ;  /* 0x00000a00ca157836 */ /* 0x000fe20000000000 */
[----:B------:R-:W-:Y:S02]  /*c6c0*/  WARPGROUP.DEPBAR.LE gsb0, 0x0 ;  /* 0x00008000000079c5 */ /* 0x000fe40000010000 */
[----:B------:R-:W-:-:S06]  /*c6d0*/  WARPGROUP.ARRIVE ;  /* 0x00000000000079c5 */ /* 0x000fcc0000000000 */
[----:B------:R-:W-:Y:S01]  /*c6e0*/  HGMMA.64x64x16.F32.BF16 R152, gdesc[UR4], R152, gsb0 ;  /* 0x00e00000049879f0 */ /* 0x000fe20008001898 */
[----:B------:R-:W-:Y:S01]  /*c6f0*/  R2UR UR4, R204 ;  /* 0x00000000cc0472ca */ /* 0x000fe200000e0000 */
[----:B------:R-:W-:Y:S01]  /*c700*/  IMAD.IADD R204, R12, 0x1, R21 ;  /* 0x000000010ccc7824 */ /* 0x000fe200078e0215 */
[----:B------:R-:W-:Y:S01]  /*c710*/  R2UR UR5, R205 ;  /* 0x00000000cd0572ca */ /* 0x000fe200000e0000 */
[----:B------:R-:W-:Y:S01]  /*c720*/  IMAD.MOV.U32 R205, RZ, RZ, 0x40000040 ;  /* 0x40000040ffcd7424 */ /* 0x000fe200078e00ff */
[----:B------:R-:W-:Y:S02]  /*c730*/  R2UR UR6, R206 ;  /* 0x00000000ce0672ca */ /* 0x000fe400000e0000 */
        /* <DEDUP_REMOVED lines=8> */
[----:B------:R-:W-:-:S03]  /*c7c0*/  IMAD.MOV.U32 R205, RZ, RZ, 0x40000040 ;  /* 0x40000040ffcd7424 */ /* 0x000fc600078e00ff */
[----:B------:R-:W-:Y:S02]  /*c7d0*/  R2UR UR4, R204 ;  /* 0x00000000cc0472ca */ /* 0x000fe400000e0000 */
[----:B------:R-:W-:Y:S01]  /*c7e0*/  R2UR UR5, R205 ;  /* 0x00000000cd0572ca */ /* 0x000fe200000e0000 */
[----:B------:R-:W-:Y:S01]  /*c7f0*/  IMAD.MOV.U32 R205, RZ, RZ, 0x40000040 ;  /* 0x40000040ffcd7424 */ /* 0x000fe200078e00ff */
[----:B------:R-:W-:Y:S01]  /*c800*/  IADD3 R204, R11, R21, RZ ;  /* 0x000000150bcc7210 */ /* 0x000fe20007ffe0ff */
[----:B------:R-:W-:Y:S02]  /*c810*/  WARPGROUP.DEPBAR.LE gsb0, 0x0 ;  /* 0x00008000000079c5 */ /* 0x000fe40000010000 */
[----:B------:R-:W-:-:S08]  /*c820*/  WARPGROUP.ARRIVE ;  /* 0x00000000000079c5 */ /* 0x000fd00000000000 */
        /* <DEDUP_REMOVED lines=8> */
[----:B------:R-:W-:Y:S02]  /*c8b0*/  IMAD.MOV.U32 R205, RZ, RZ, 0x40000040 ;  /* 0x40000040ffcd7424 */ /* 0x000fe400078e00ff */
        /* <DEDUP_REMOVED lines=15> */
[----:B------:R-:W-:Y:S02]  /*c9b0*/  LOP3.LUT R206, R203, 0xe00, RZ, 0xc0, !PT ;  /* 0x00000e00cbce7812 */ /* 0x000fe400078ec0ff */
[----:B------:R-:W-:Y:S02]  /*c9c0*/  IADD3 R203, R3, 0xc00, RZ ;  /* 0x00000c0003cb7810 */ /* 0x000fe40007ffe0ff */
        /* <DEDUP_REMOVED lines=53> */
[----:B------:R-:W-:Y:S02]  /*cd20*/  IADD3 R206, R21, R206, R202 ;  /* 0x000000ce15ce7210 */ /* 0x000fe40007ffe0ca */
[----:B------:R-:W-:Y:S01]  /*cd30*/  IADD3 R21, R202, 0xe00, RZ ;  /* 0x00000e00ca157810 */ /* 0x000fe20007ffe0ff */
        /* <DEDUP_REMOVED lines=9> */
[----:B------:R-:W-:Y:S02]  /*cdd0*/  WARPGROUP.DEPBAR.LE gsb0, 0x0 ;  /* 0x00008000000079c5 */ /* 0x000fe40000010000 */
[----:B------:R-:W-:-:S10]  /*cde0*/  WARPGROUP.ARRIVE ;  /* 0x00000000000079c5 */ /* 0x000fd40000000000 */
[----:B------:R-:W-:Y:S01]  /*cdf0*/  HGMMA.64x64x16.F32.BF16 R152, gdesc[UR4], R152, gsb0 ;  /* 0x00e00000049879f0 */ /* 0x000fe20008001898 */
[----:B------:R-:W-:Y:S01]  /*ce00*/  R2UR UR6, R204 ;  /* 0x00000000cc0672ca */ /* 0x000fe200000e0000 */
[----:B------:R-:W-:Y:S01]  /*ce10*/  IMAD.IADD R204, R203, 0x1, R12 ;  /* 0x00000001cbcc7824 */ /* 0x000fe200078e020c */
[----:B------:R-:W-:Y:S01]  /*ce20*/  R2UR UR7, R205 ;  /* 0x00000000cd0772ca */ /* 0x000fe200000e0000 */
[----:B------:R-:W-:Y:S01]  /*ce30*/  IMAD.MOV.U32 R205, RZ, RZ, 0x40000040 ;  /* 0x40000040ffcd7424 */ /* 0x000fe200078e00ff */
[----:B------:R-:W-:Y:S02]  /*ce40*/  MOV R12, 0x1000 ;  /* 0x00001000000c7802 */ /* 0x000fe40000000f00 */
[----:B------:R-:W-:Y:S01]  /*ce50*/  R2UR UR4, R204 ;  /* 0x00000000cc0472ca */ /* 0x000fe200000e0000 */
[----:B------:R-:W-:Y:S01]  /*ce60*/  IMAD.IADD R204, R11, 0x1, R21 ;  /* 0x000000010bcc7824 */ /* 0x000fe200078e0215 */
[----:B------:R-:W-:Y:S01]  /*ce70*/  R2UR UR5, R205 ;  /* 0x00000000cd0572ca */ /* 0x000fe200000e0000 */
[----:B------:R-:W-:Y:S01]  /*ce80*/  IMAD.MOV.U32 R205, RZ, RZ, 0x40000040 ;  /* 0x40000040ffcd7424 */ /* 0x000fe200078e00ff */
        /* <DEDUP_REMOVED lines=10> */
[----:B------:R-:W-:Y:S01]  /*cf30*/  R2UR UR4, R204 ;  /* 0x00000000cc0472ca */ /* 0x000fe200000e0000 */
[----:B------:R-:W-:Y:S01]  /*cf40*/  IMAD.IADD R204, R20, 0x1, R21 ;  /* 0x0000000114cc7824 */ /* 0x000fe200078e0215 */
[----:B------:R-:W-:Y:S01]  /*cf50*/  R2UR UR5, R205 ;  /* 0x00000000cd0572ca */ /* 0x000fe200000e0000 */
[----:B------:R-:W-:Y:S01]  /*cf60*/  IMAD.IADD R20, R203, 0x1, R20 ;  /* 0x00000001cb147824 */ /* 0x000fe200078e0214 */
[----:B------:R-:W-:Y:S01]  /*cf70*/  SEL R11, R11, 0x3e, P3 ;  /* 0x0000003e0b0b7807 */ /* 0x000fe20001800000 */
[----:B------:R-:W-:-:S02]  /*cf80*/  IMAD.MOV.U32 R205, RZ, RZ, 0x40000040 ;  /* 0x40000040ffcd7424 */ /* 0x000fc400078e00ff */
[----:B------:R-:W-:Y:S01]  /*cf90*/  IMAD.MOV.U32 R21, RZ, RZ, 0x40000040 ;  /* 0x40000040ff157424 */ /* 0x000fe200078e00ff */
[----:B------:R-:W-:Y:S01]  /*cfa0*/  LOP3.LUT R11, R11, 0x6, RZ, 0xc0, !PT ;  /* 0x000000060b0b7812 */ /* 0x000fe200078ec0ff */
[----:B------:R-:W-:-:S03]  /*cfb0*/  IMAD.MOV.U32 R203, RZ, RZ, 0x40000040 ;  /* 0x40000040ffcb7424 */ /* 0x000fc600078e00ff */
[----:B------:R-:W-:Y:S01]  /*cfc0*/  IADD3 R202, R11, R12, R202 ;  /* 0x0000000c0bca7210 */ /* 0x000fe20007ffe0ca */
        /* <DEDUP_REMOVED lines=8> */
[----:B------:R-:W-:Y:S01]  /*d050*/  IADD3 R20, R11, R12, R3 ;  /* 0x0000000c0b147210 */ /* 0x000fe20007ffe003 */
[----:B------:R-:W-:-:S02]  /*d060*/  WARPGROUP.DEPBAR.LE gsb0, 0x0 ;  /* 0x00008000000079c5 */ /* 0x000fc40000010000 */
[----:B------:R-:W-:-:S08]  /*d070*/  WARPGROUP.ARRIVE ;  /* 0x00000000000079c5 */ /* 0x000fd00000000000 */
[----:B------:R-:W-:Y:S01]  /*d080*/  HGMMA.64x64x16.F32.BF16 R152, gdesc[UR4], R152, gsb0 ;  /* 0x00e00000049879f0 */ /* 0x000fe20008001898 */
[----:B------:R-:W-:Y:S01]  /*d090*/  R2UR UR4, R20 ;  /* 0x00000000140472ca */ /* 0x000fe200000e0000 */
[----:B------:R-:W-:Y:S01]  /*d0a0*/  IMAD R20, R18, 0x1000, R13 ;  /* 0x0000100012147824 */ /* 0x000fe200078e020d */
        /* <DEDUP_REMOVED lines=8> */
[----:B------:R-:W-:Y:S01]  /*d130*/  ULDC UR4, c[0x0][0xa80] ;  /* 0x0002a00000047ab9 */ /* 0x000fe20000000800 */
[----:B------:R-:W-:Y:S01]  /*d140*/  R2UR UR6, R20 ;  /* 0x00000000140672ca */ /* 0x000fe200000e0000 */
        /* <DEDUP_REMOVED lines=17> */
[----:B------:R-:W0:Y:S02]  /*d260*/  SHFL.BFLY PT, R12, R203, 0x2, 0x1f ;  /* 0x0c401f00cb0c7f89 */ /* 0x000e2400000e0000 */
[----:B0-----:R-:W-:Y:S02]  /*d270*/  FMNMX.FTZ R204, R203, R12, !PT ;  /* 0x0000000ccbcc7209 */ /* 0x001fe40007810000 */
[----:B------:R-:W-:-:S03]  /*d280*/  FMNMX.FTZ R12, R154, R201, !PT ;  /* 0x000000c99a0c7209 */ /* 0x000fc60007810000 */
[----:B------:R-:W0:Y:S01]  /*d290*/  SHFL.BFLY PT, R205, R204, 0x1, 0x1f ;  /* 0x0c201f00cccd7f89 */ /* 0x000e2200000e0000 */
[----:B------:R-:W-:-:S04]  /*d2a0*/  FMNMX.FTZ R11, R155, R12, !PT ;  /* 0x0000000c9b0b7209 */ /* 0x000fc80007810000 */
[----:B------:R-:W-:-:S04]  /*d2b0*/  FMNMX.FTZ R12, R158, R11, !PT ;  /* 0x0000000b9e0c7209 */ /* 0x000fc80007810000 */
[----:B------:R-:W-:-:S04]  /*d2c0*/  FMNMX.FTZ R11, R159, R12, !PT ;  /* 0x0000000c9f0b7209 */ /* 0x000fc80007810000 */
[----:B------:R-:W-:Y:S01]  /*d2d0*/  FMNMX.FTZ R202, R162, R11, !PT ;  /* 0x0000000ba2ca7209 */ /* 0x000fe20007810000 */
[----:B------:R-:W-:-:S03]  /*d2e0*/  IMAD.U32 R11, RZ, RZ, UR4 ;  /* 0x00000004ff0b7e24 */ /* 0x000fc6000f8e00ff */
[----:B------:R-:W-:-:S04]  /*d2f0*/  FMNMX.FTZ R21, R163, R202, !PT ;  /* 0x000000caa3157209 */ /* 0x000fc80007810000 */
[----:B------:R-:W-:Y:S02]  /*d300*/  FMNMX.FTZ R202, R166, R21, !PT ;  /* 0x00000015a6ca7209 */ /* 0x000fe40007810000 */
[----:B0-----:R-:W-:Y:S02]  /*d310*/  FMNMX.FTZ R12, R204, R205, !PT ;  /* 0x000000cdcc0c7209 */ /* 0x001fe40007810000 */
[----:B------:R-:W-:-:S03]  /*d320*/  FMNMX.FTZ R21, R167, R202, !PT ;  /* 0x000000caa7157209 */ /* 0x000fc60007810000 */
[----:B------:R-:W-:Y:S01]  /*d330*/  FMUL.FTZ R221, R12, R11 ;  /* 0x0000000b0cdd7220 */ /* 0x000fe20000410000 */
[----:B------:R-:W-:Y:S01]  /*d340*/  FMNMX.FTZ R202, R170, R21, !PT ;  /* 0x00000015aaca7209 */ /* 0x000fe20007810000 */
[----:B------:R-:W-:Y:S02]  /*d350*/  FADD.FTZ R204, -R12, R197 ;  /* 0x000000c50ccc7221 */ /* 0x000fe40000010100 */
[-CC-:B------:R-:W-:Y:S01]  /*d360*/  FFMA.FTZ R197, R153, R11.reuse, -R221.reuse ;  /* 0x0000000b99c57223 */ /* 0x180fe200000108dd */
[----:B------:R-:W-:Y:S01]  /*d370*/  FMNMX.FTZ R21, R171, R202, !PT ;  /* 0x000000caab157209 */ /* 0x000fe20007810000 */
[-C--:B------:R-:W-:Y:S01]  /*d380*/  FMUL.FTZ R204, R204, R11.reuse ;  /* 0x0000000bcccc7220 */ /* 0x080fe20000410000 */
[-CC-:B------:R-:W-:Y:S01]  /*d390*/  FFMA.FTZ R152, R152, R11.reuse, -R221.reuse ;  /* 0x0000000b98987223 */ /* 0x180fe200000108dd */
[--C-:B------:R-:W-:Y:S01]  /*d3a0*/  FFMA.FTZ R203, R157, R11, -R221.reuse ;  /* 0x0000000b9dcb7223 */ /* 0x100fe200000108dd */
[----:B------:R-:W-:Y:S01]  /*d3b0*/  FMNMX.FTZ R202, R174, R21, !PT ;  /* 0x00000015aeca7209 */ /* 0x000fe20007810000 */
[----:B------:R0:W1:Y:S01]  /*d3c0*/  MUFU.EX2 R223, R204 ;  /* 0x000000cc00df7308 */ /* 0x0000620000000800 */
        /* <DEDUP_REMOVED lines=8> */
[-CC-:B0-----:R-:W-:Y:S01]  /*d450*/  FFMA.FTZ R204, R160, R11.reuse, -R221.reuse ;  /* 0x0000000ba0cc7223 */ /* 0x181fe200000108dd */
[-CC-:B------:R-:W-:Y:S01]  /*d460*/  FFMA.FTZ R172, R172, R11.reuse, -R221.reuse ;  /* 0x0000000bacac7223 */ /* 0x180fe200000108dd */
[----:B------:R-:W-:Y:S01]  /*d470*/  FMNMX.FTZ R21, R179, R156, !PT ;  /* 0x0000009cb3157209 */ /* 0x000fe20007810000 */
[-CC-:B------:R-:W-:Y:S01]  /*d480*/  FFMA.FTZ R173, R173, R11.reuse, -R221.reuse ;  /* 0x0000000badad7223 */ /* 0x180fe200000108dd */
[-CC-:B------:R-:W-:Y:S01]  /*d490*/  FFMA.FTZ R176, R176, R11.reuse, -R221.reuse ;  /* 0x0000000bb0b07223 */ /* 0x180fe200000108dd */
[--C-:B------:R-:W-:Y:S01]  /*d4a0*/  FFMA.FTZ R177, R177, R11, -R221.reuse ;  /* 0x0000000bb1b17223 */ /* 0x100fe200000108dd */
[----:B------:R-:W-:Y:S01]  /*d4b0*/  FMNMX.FTZ R156, R182, R21, !PT ;  /* 0x00000015b69c7209 */ /* 0x000fe20007810000 */
[-CC-:B------:R-:W-:Y:S01]  /*d4c0*/  FFMA.FTZ R180, R180, R11.reuse, -R221.reuse ;  /* 0x0000000bb4b47223 */ /* 0x180fe200000108dd */
[----:B------:R-:W-:Y:S01]  /*d4d0*/  FFMA.FTZ R181, R181, R11, -R221 ;  /* 0x0000000bb5b57223 */ /* 0x000fe200000108dd */
[----:B------:R-:W0:Y:S01]  /*d4e0*/  MUFU.EX2 R152, R152 ;  /* 0x0000009800987308 */ /* 0x000e220000000800 */
[----:B------:R-:W-:Y:S01]  /*d4f0*/  FMNMX.FTZ R156, R183, R156, !PT ;  /* 0x0000009cb79c7209 */ /* 0x000fe20007810000 */
[-C--:B-1----:R-:W-:Y:S01]  /*d500*/  FMUL.FTZ R24, R24, R223.reuse ;  /* 0x000000df18187220 */ /* 0x082fe20000410000 */
[-C--:B------:R-:W-:Y:S01]  /*d510*/  FMUL.FTZ R25, R25, R223.reuse ;  /* 0x000000df19197220 */ /* 0x080fe20000410000 */
[-C--:B------:R-:W-:Y:S01]  /*d520*/  FMUL.FTZ R28, R28, R223.reuse ;  /* 0x000000df1c1c7220 */ /* 0x080fe20000410000 */
[-C--:B------:R-:W-:Y:S01]  /*d530*/  FMUL.FTZ R29, R29, R223.reuse ;  /* 0x000000df1d1d7220 */ /* 0x080fe20000410000 */
[----:B------:R-:W1:Y:S01]  /*d540*/  SHFL.BFLY PT, R21, R156, 0x2, 0x1f ;  /* 0x0c401f009c157f89 */ /* 0x000e6200000e0000 */
        /* <DEDUP_REMOVED lines=10> */
[----:B0-----:R-:W-:Y:S01]  /*d5f0*/  FFMA.FTZ R199, R223, R199, R152 ;  /* 0x000000c7dfc77223 */ /* 0x001fe20000010098 */
[-C--:B------:R-:W-:Y:S01]  /*d600*/  FMUL.FTZ R48, R48, R223.reuse ;  /* 0x000000df30307220 */ /* 0x080fe20000410000 */
[-C--:B------:R-:W-:Y:S01]  /*d610*/  FMUL.FTZ R49, R49, R223.reuse ;  /* 0x000000df31317220 */ /* 0x080fe20000410000 */
[-C--:B------:R-:W-:Y:S01]  /*d620*/  FMUL.FTZ R52, R52, R223.reuse ;  /* 0x000000df34347220 */ /* 0x080fe20000410000 */
[-C--:B------:R-:W-:Y:S01]  /*d630*/  FMUL.FTZ R53, R53, R223.reuse ;  /* 0x000000df35357220 */ /* 0x080fe20000410000 */
[-C--:B------:R-:W-:Y:S01]  /*d640*/  FMUL.FTZ R56, R56, R223.reuse ;  /* 0x000000df38387220 */ /* 0x080fe20000410000 */
[-C--:B------:R-:W-:Y:S01]  /*d650*/  FMUL.FTZ R57, R57, R223.reuse ;  /* 0x000000df39397220 */ /* 0x080fe20000410000 */
[----:B------:R-:W-:Y:S01]  /*d660*/  MUFU.EX2 R203, R203 ;  /* 0x000000cb00cb7308 */ /* 0x000fe20000000800 */
[----:B--2---:R-:W-:Y:S01]  /*d670*/  F2FP.BF16.F32.PACK_AB R152, R197, R152 ;  /* 0x00000098c598723e */ /* 0x004fe200000010ff */
[-C--:B------:R-:W-:Y:S01]  /*d680*/  FMUL.FTZ R60, R60, R223.reuse ;  /* 0x000000df3c3c7220 */ /* 0x080fe20000410000 */
[-C--:B------:R-:W-:Y:S01]  /*d690*/  FMUL.FTZ R61, R61, R223.reuse ;  /* 0x000000df3d3d7220 */ /* 0x080fe20000410000 */
[-C--:B------:R-:W-:Y:S01]  /*d6a0*/  FMUL.FTZ R64, R64, R223.reuse ;  /* 0x000000df40407220 */ /* 0x080fe20000410000 */
[----:B------:R-:W-:Y:S01]  /*d6b0*/  FMUL.FTZ R65, R65, R223 ;  /* 0x000000df41417220 */ /* 0x000fe20000410000 */
[----:B-1----:R-:W-:Y:S01]  /*d6c0*/  FMNMX.FTZ R153, R156, R21, !PT ;  /* 0x000000159c997209 */ /* 0x002fe20007810000 */
[-C--:B------:R-:W-:Y:S01]  /*d6d0*/  FMUL.FTZ R68, R68, R223.reuse ;  /* 0x000000df44447220 */ /* 0x080fe20000410000 */
[----:B------:R-:W-:Y:S01]  /*d6e0*/  MUFU.EX2 R204, R204 ;  /* 0x000000cc00cc7308 */ /* 0x000fe20000000800 */
[-C--:B------:R-:W-:Y:S01]  /*d6f0*/  FMUL.FTZ R69, R69, R223.reuse ;  /* 0x000000df45457220 */ /* 0x080fe20000410000 */
[-C--:B------:R-:W-:Y:S01]  /*d700*/  FMUL.FTZ R72, R72, R223.reuse ;  /* 0x000000df48487220 */ /* 0x080fe20000410000 */
        /* <DEDUP_REMOVED lines=24> */
[----:B0-----:R-:W-:Y:S01]  /*d890*/  FMNMX.FTZ R21, R153, R156, !PT ;  /* 0x0000009c99157209 */ /* 0x001fe20007810000 */
[-C--:B------:R-:W-:Y:S01]  /*d8a0*/  FMUL.FTZ R113, R113, R223.reuse ;  /* 0x000000df71717220 */ /* 0x080fe20000410000 */
[-C--:B------:R-:W-:Y:S01]  /*d8b0*/  FMUL.FTZ R116, R116, R223.reuse ;  /* 0x000000df74747220 */ /* 0x080fe20000410000 */
[-C--:B------:R-:W-:Y:S01]  /*d8c0*/  FMUL.FTZ R117, R117, R223.reuse ;  /* 0x000000df75757220 */ /* 0x080fe20000410000 */
[----:B------:R-:W-:Y:S01]  /*d8d0*/  FMUL.FTZ R120, R120, R223 ;  /* 0x000000df78787220 */ /* 0x000fe20000410000 */
[C---:B------:R-:W-:Y:S01]  /*d8e0*/  FMUL.FTZ R160, R21.reuse, R11 ;  /* 0x0000000b15a07220 */ /* 0x040fe20000410000 */
[----:B------:R-:W-:Y:S01]  /*d8f0*/  FADD.FTZ R156, -R21, R201 ;  /* 0x000000c9159c7221 */ /* 0x000fe20000010100 */
[----:B------:R-:W-:Y:S01]  /*d900*/  MUFU.EX2 R168, R168 ;  /* 0x000000a800a87308 */ /* 0x000fe20000000800 */
[----:B------:R-:W-:Y:S01]  /*d910*/  FMUL.FTZ R121, R121, R223 ;  /* 0x000000df79797220 */ /* 0x000fe20000410000 */
[----:B------:R-:W-:Y:S01]  /*d920*/  FFMA.FTZ R201, R155, R11, -R160 ;  /* 0x0000000b9bc97223 */ /* 0x000fe200000108a0 */
[----:B------:R-:W-:-:S02]  /*d930*/  IMAD.MOV R155, RZ, RZ, -R191 ;  /* 0x000000ffff9b7224 */ /* 0x000fc400078e0abf */
[-C--:B------:R-:W-:Y:S01]  /*d940*/  FMUL.FTZ R156, R156, R11.reuse ;  /* 0x0000000b9c9c7220 */ /* 0x080fe20000410000 */
[-CC-:B------:R-:W-:Y:S01]  /*d950*/  FFMA.FTZ R153, R154, R11.reuse, -R160.reuse ;  /* 0x0000000b9a997223 */ /* 0x180fe200000108a0 */
[----:B------:R-:W-:Y:S02]  /*d960*/  @!P1 VIADD R154, R14, 0x38840 ;  /* 0x000388400e9a9836 */ /* 0x000fe40000000000 */
[--C-:B------:R-:W-:Y:S01]  /*d970*/  FFMA.FTZ R221, R158, R11, -R160.reuse ;  /* 0x0000000b9edd7223 */ /* 0x100fe200000108a0 */
[----:B------:R-:W-:Y:S01]  /*d980*/  ISETP.NE.AND P3, PT, R190, R155, PT ;  /* 0x0000009bbe00720c */ /* 0x000fe20003f65270 */
[-C--:B------:R-:W-:Y:S01]  /*d990*/  FFMA.FTZ R222, R159, R11.reuse, -R160 ;  /* 0x0000000b9fde7223 */ /* 0x080fe200000108a0 */
[----:B------:R-:W0:Y:S01]  /*d9a0*/  MUFU.EX2 R156, R156 ;  /* 0x0000009c009c7308 */ /* 0x000e220000000800 */
[----:B------:R-:W-:Y:S01]  /*d9b0*/  @!P1 PRMT R154, RZ, 0x654, R154 ;  /* 0x00000654ff9a9816 */ /* 0x000fe2000000009a */
[-CC-:B------:R-:W-:Y:S01]  /*d9c0*/  FFMA.FTZ R224, R162, R11.reuse, -R160.reuse ;  /* 0x0000000ba2e07223 */ /* 0x180fe200000108a0 */
[-CC-:B------:R-:W-:Y:S01]  /*d9d0*/  FFMA.FTZ R225, R163, R11.reuse, -R160.reuse ;  /* 0x0000000ba3e17223 */ /* 0x180fe200000108a0 */
[-CC-:B------:R-:W-:Y:S01]  /*d9e0*/  FFMA.FTZ R226, R166, R11.reuse, -R160.reuse ;  /* 0x0000000ba6e27223 */ /* 0x180fe200000108a0 */
[-CC-:B------:R-:W-:Y:S01]  /*d9f0*/  FFMA.FTZ R227, R167, R11.reuse, -R160.reuse ;  /* 0x0000000ba7e37223 */ /* 0x180fe200000108a0 */
[-CC-:B------:R-:W-:Y:S01]  /*da00*/  FFMA.FTZ R170, R170, R11.reuse, -R160.reuse ;  /* 0x0000000baaaa7223 */ /* 0x180fe200000108a0 */
[-CC-:B------:R-:W-:Y:S01]  /*da10*/  FFMA.FTZ R171, R171, R11.reuse, -R160.reuse ;  /* 0x0000000babab7223 */ /* 0x180fe200000108a0 */
[----:B------:R-:W1:Y:S01]  /*da20*/  MUFU.EX2 R153, R153 ;  /* 0x0000009900997308 */ /* 0x000e620000000800 */
[-CC-:B------:R-:W-:Y:S01]  /*da30*/  FFMA.FTZ R174, R174, R11.reuse, -R160.reuse ;  /* 0x0000000baeae7223 */ /* 0x180fe200000108a0 */
[-C--:B------:R-:W-:Y:S01]  /*da40*/  FFMA.FTZ R175, R175, R11.reuse, -R160 ;  /* 0x0000000bafaf7223 */ /* 0x080fe200000108a0 */
[----:B------:R-:W-:Y:S01]  /*da50*/  @!P3 IMAD R155, R198, 0x40, R188 ;  /* 0x00000040c69bb824 */ /* 0x000fe200078e02bc */
[----:B------:R2:W-:Y:S01]  /*da60*/  @!P1 SYNCS.ARRIVE.TRANS64.RED.A1T0 RZ, [R154+URZ], RZ ;  /* 0x000000ff9aff99a7 */ /* 0x0005e2000810043f */
[-CC-:B------:R-:W-:Y:S01]  /*da70*/  FFMA.FTZ R178, R178, R11.reuse, -R160.reuse ;  /* 0x0000000bb2b27223 */ /* 0x180fe200000108a0 */
[----:B------:R-:W-:Y:S01]  /*da80*/  FFMA.FTZ R179, R179, R11, -R160 ;  /* 0x0000000bb3b37223 */ /* 0x000fe200000108a0 */
[----:B------:R-:W-:-:S02]  /*da90*/  @!P3 IMAD R155, R155, 0x4, R2 ;  /* 0x000000049b9bb824 */ /* 0x000fc400078e0202 */
[-CC-:B------:R-:W-:Y:S01]  /*daa0*/  FFMA.FTZ R182, R182, R11.reuse, -R160.reuse ;  /* 0x0000000bb6b67223 */ /* 0x180fe200000108a0 */
[----:B------:R-:W-:Y:S01]  /*dab0*/  FFMA.FTZ R161, R183, R11, -R160 ;  /* 0x0000000bb7a17223 */ /* 0x000fe200000108a0 */
[----:B------:R-:W3:Y:S01]  /*dac0*/  MUFU.EX2 R201, R201 ;  /* 0x000000c900c97308 */ /* 0x000ee20000000800 */
[-C--:B0-----:R-:W-:Y:S01]  /*dad0*/  FMUL.FTZ R26, R26, R156.reuse ;  /* 0x0000009c1a1a7220 */ /* 0x081fe20000410000 */
[----:B------:R-:W-:Y:S01]  /*dae0*/  @!P3 STS [R155+0x38400], R223 ;  /* 0x038400df9b00b388 */ /* 0x000fe20000000800 */
[-C--:B------:R-:W-:Y:S01]  /*daf0*/  FMUL.FTZ R27, R27, R156.reuse ;  /* 0x0000009c1b1b7220 */ /* 0x080fe20000410000 */
[-C--:B------:R-:W-:Y:S01]  /*db00*/  FMUL.FTZ R30, R30, R156.reuse ;  /* 0x0000009c1e1e7220 */ /* 0x080fe20000410000 */
[----:B------:R-:W-:Y:S01]  /*db10*/  FMUL.FTZ R31, R31, R156 ;  /* 0x0000009c1f1f7220 */ /* 0x000fe20000410000 */
[----:B------:R0:W-:Y:S01]  /*db20*/  @!P3 STS [R155+0x38420], R156 ;  /* 0x0384209c9b00b388 */ /* 0x0001e20000000800 */
[----:B-1----:R-:W-:Y:S01]  /*db30*/  FFMA.FTZ R183, R156, R200, R153 ;  /* 0x000000c89cb77223 */ /* 0x002fe20000010099 */
        /* <DEDUP_REMOVED lines=44> */
[-C--:B------:R-:W-:Y:S01]  /*de00*/  FMUL.FTZ R110, R110, R156.reuse ;  /* 0x0000009c6e6e7220 */ /* 0x080fe20000410000 */
[-C--:B------:R-:W-:Y:S01]  /*de10*/  FMUL.FTZ R111, R111, R156.reuse ;  /* 0x0000009c6f6f7220 */ /* 0x080fe20000410000 */
[-C--:B------:R-:W-:Y:S01]  /*de20*/  FMUL.FTZ R114, R114, R156.reuse ;  /* 0x0000009c72727220 */ /* 0x080fe20000410000 */
[-C--:B------:R-:W-:Y:S01]  /*de30*/  FMUL.FTZ R115, R115, R156.reuse ;  /* 0x0000009c73737220 */ /* 0x080fe20000410000 */
[----:B------:R-:W5:Y:S01]  /*de40*/  MUFU.EX2 R169, R169 ;  /* 0x000000a900a97308 */ /* 0x000f620000000800 */
        /* <DEDUP_REMOVED lines=19> */
[----:B------:R-:W-:Y:S01]  /*df80*/  FMUL.FTZ R151, R151, R156 ;  /* 0x0000009c97977220 */ /* 0x000fe20000410000 */
[----:B---3--:R-:W-:Y:S01]  /*df90*/  F2FP.BF16.F32.PACK_AB R153, R201, R153 ;  /* 0x00000099c999723e */ /* 0x008fe200000010ff */
[----:B------:R-:W-:Y:S01]  /*dfa0*/  FMUL.FTZ R124, R124, R223 ;  /* 0x000000df7c7c7220 */ /* 0x000fe20000410000 */
[----:B--2---:R-:W-:Y:S01]  /*dfb0*/  F2FP.BF16.F32.PACK_AB R154, R203, R202 ;  /* 0x000000cacb9a723e */ /* 0x004fe200000010ff */
[----:B------:R-:W-:Y:S01]  /*dfc0*/  MUFU.EX2 R170, R170 ;  /* 0x000000aa00aa7308 */ /* 0x000fe20000000800 */
[----:B0-----:R-:W-:Y:S01]  /*dfd0*/  F2FP.BF16.F32.PACK_AB R155, R222, R221 ;  /* 0x000000ddde9b723e */ /* 0x001fe200000010ff */
[----:B------:R-:W-:Y:S01]  /*dfe0*/  BAR.SYNC.DEFER_BLOCKING 0xf, 0x100 ;  /* 0x03c4000000007b1d */ /* 0x000fe20000010000 */
[----:B------:R-:W-:Y:S01]  /*dff0*/  F2FP.BF16.F32.PACK_AB R156, R205, R204 ;  /* 0x000000cccd9c723e */ /* 0x000fe200000010ff */
[-C--:B------:R-:W-:Y:S01]  /*e000*/  FMUL.FTZ R125, R125, R223.reuse ;  /* 0x000000df7d7d7220 */ /* 0x080fe20000410000 */
[----:B-1----:R-:W-:Y:S01]  /*e010*/  F2FP.BF16.F32.PACK_AB R157, R225, R224 ;  /* 0x000000e0e19d723e */ /* 0x002fe200000010ff */
[-C--:B------:R-:W-:Y:S01]  /*e020*/  FMUL.FTZ R128, R128, R223.reuse ;  /* 0x000000df80807220 */ /* 0x080fe20000410000 */
[----:B------:R-:W-:Y:S01]  /*e030*/  F2FP.BF16.F32.PACK_AB R158, R207, R206 ;  /* 0x000000cecf9e723e */ /* 0x000fe200000010ff */
[----:B------:R-:W-:Y:S01]  /*e040*/  MUFU.EX2 R171, R171 ;  /* 0x000000ab00ab7308 */ /* 0x000fe20000000800 */
[----:B----4-:R-:W-:Y:S01]  /*e050*/  F2FP.BF16.F32.PACK_AB R159, R227, R226 ;  /* 0x000000e2e39f723e */ /* 0x010fe200000010ff */
[-C--:B------:R-:W-:Y:S01]  /*e060*/  FMUL.FTZ R129, R129, R223.reuse ;  /* 0x000000df81817220 */ /* 0x080fe20000410000 */
[----:B-----5:R-:W-:Y:S01]  /*e070*/  F2FP.BF16.F32.PACK_AB R160, R169, R168 ;  /* 0x000000a8a9a0723e */ /* 0x020fe200000010ff */
[-C--:B------:R-:W-:Y:S01]  /*e080*/  FMUL.FTZ R132, R132, R223.reuse ;  /* 0x000000df84847220 */ /* 0x080fe20000410000 */
[----:B------:R-:W-:Y:S01]  /*e090*/  F2FP.BF16.F32.PACK_AB R162, R173, R172 ;  /* 0x000000acada2723e */ /* 0x000fe200000010ff */
        /* <DEDUP_REMOVED lines=9> */
[----:B------:R-:W-:Y:S01]  /*e130*/  FMUL.FTZ R149, R149, R223 ;  /* 0x000000df95957220 */ /* 0x000fe20000410000 */
[----:B------:R-:W0:Y:S01]  /*e140*/  MUFU.EX2 R175, R175 ;  /* 0x000000af00af7308 */ /* 0x000e220000000800 */
[----:B------:R-:W-:Y:S01]  /*e150*/  FADD.FTZ R199, R197, R199 ;  /* 0x000000c7c5c77221 */ /* 0x000fe20000010000 */
[----:B------:R1:W-:Y:S01]  /*e160*/  STSM.16.M88.4 [R194+0x36400], R152 ;  /* 0x03640098c2007844 */ /* 0x0003e20000000200 */
[----:B------:R-:W-:-:S02]  /*e170*/  @!P1 VIADD R14, R14, 0x38860 ;  /* 0x000388600e0e9836 */ /* 0x000fc40000000000 */
[----:B------:R-:W-:Y:S01]  /*e180*/  FADD.FTZ R202, R202, R199 ;  /* 0x000000c7caca7221 */ /* 0x000fe20000010000 */
[----:B------:R2:W-:Y:S01]  /*e190*/  STSM.16.M88.4 [R195], R156 ;  /* 0x0000009cc3007844 */ /* 0x0005e20000000200 */
[----:B------:R-:W-:Y:S01]  /*e1a0*/  IMAD.MOV.U32 R198, RZ, RZ, R18 ;  /* 0x000000ffffc67224 */ /* 0x000fe200078e0012 */
[----:B------:R-:W-:Y:S01]  /*e1b0*/  MUFU.EX2 R176, R176 ;  /* 0x000000b000b07308 */ /* 0x000fe20000000800 */
[----:B------:R-:W-:Y:S01]  /*e1c0*/  FADD.FTZ R203, R203, R202 ;  /* 0x000000cacbcb7221 */ /* 0x000fe20000010000 */
[----:B------:R-:W-:Y:S01]  /*e1d0*/  @!P1 PRMT R14, RZ, 0x654, R14 ;  /* 0x00000654ff0e9816 */ /* 0x000fe2000000000e */
[----:B------:R-:W-:Y:S02]  /*e1e0*/  IMAD.MOV.U32 R197, RZ, RZ, R12 ;  /* 0x000000ffffc57224 */ /* 0x000fe400078e000c */
[----:B------:R-:W-:-:S03]  /*e1f0*/  FADD.FTZ R204, R204, R203 ;  /* 0x000000cbcccc7221 */ /* 0x000fc60000010000 */
[----:B------:R-:W3:Y:S01]  /*e200*/  MUFU.EX2 R177, R177 ;  /* 0x000000b100b17308 */ /* 0x000ee20000000800 */
[----:B0-----:R-:W-:Y:S01]  /*e210*/  F2FP.BF16.F32.PACK_AB R163, R175, R174 ;  /* 0x000000aeafa3723e */ /* 0x001fe200000010ff */
[----:B------:R-:W-:-:S04]  /*e220*/  FADD.FTZ R205, R205, R204 ;  /* 0x000000cccdcd7221 */ /* 0x000fc80000010000 */
[----:B------:R-:W-:Y:S02]  /*e230*/  FADD.FTZ R206, R206, R205 ;  /* 0x000000cdcece7221 */ /* 0x000fe40000010000 */
[----:B------:R-:W-:Y:S02]  /*e240*/  MUFU.EX2 R180, R180 ;  /* 0x000000b400b47308 */ /* 0x000fe40000000800 */
[----:B------:R-:W-:-:S04]  /*e250*/  FADD.FTZ R207, R207, R206 ;  /* 0x000000cecfcf7221 */ /* 0x000fc80000010000 */
[----:B------:R-:W-:Y:S02]  /*e260*/  FADD.FTZ R168, R168, R207 ;  /* 0x000000cfa8a87221 */ /* 0x000fe40000010000 */
[----:B------:R-:W0:Y:S01]  /*e270*/  MUFU.EX2 R181, R181 ;  /* 0x000000b500b57308 */ /* 0x000e220000000800 */
[----:B---3--:R-:W-:Y:S01]  /*e280*/  F2FP.BF16.F32.PACK_AB R164, R177, R176 ;  /* 0x000000b0b1a4723e */ /* 0x008fe200000010ff */
[----:B------:R-:W-:-:S04]  /*e290*/  FADD.FTZ R169, R169, R168 ;  /* 0x000000a8a9a97221 */ /* 0x000fc80000010000 */
[----:B------:R-:W-:Y:S02]  /*e2a0*/  FADD.FTZ R172, R172, R169 ;  /* 0x000000a9acac7221 */ /* 0x000fe40000010000 */
[----:B------:R-:W-:Y:S02]  /*e2b0*/  MUFU.EX2 R178, R178 ;  /* 0x000000b200b27308 */ /* 0x000fe40000000800 */
[----:B------:R-:W-:-:S04]  /*e2c0*/  FADD.FTZ R173, R173, R172 ;  /* 0x000000acadad7221 */ /* 0x000fc80000010000 */
[----:B------:R-:W-:Y:S02]  /*e2d0*/  FADD.FTZ R176, R176, R173 ;  /* 0x000000adb0b07221 */ /* 0x000fe40000010000 */
[----:B------:R-:W3:Y:S01]  /*e2e0*/  MUFU.EX2 R179, R179 ;  /* 0x000000b300b37308 */ /* 0x000ee20000000800 */
[----:B0-----:R-:W-:Y:S01]  /*e2f0*/  F2FP.BF16.F32.PACK_AB R166, R181, R180 ;  /* 0x000000b4b5a6723e */ /* 0x001fe200000010ff */
[----:B------:R-:W-:-:S04]  /*e300*/  FADD.FTZ R177, R177, R176 ;  /* 0x000000b0b1b17221 */ /* 0x000fc80000010000 */
[----:B------:R-:W-:Y:S02]  /*e310*/  FADD.FTZ R180, R180, R177 ;  /* 0x000000b1b4b47221 */ /* 0x000fe40000010000 */
[----:B------:R-:W-:Y:S02]  /*e320*/  MUFU.EX2 R182, R182 ;  /* 0x000000b600b67308 */ /* 0x000fe40000000800 */
[----:B------:R-:W-:-:S06]  /*e330*/  FADD.FTZ R199, R181, R180 ;  /* 0x000000b4b5c77221 */ /* 0x000fcc0000010000 */
[----:B------:R0:W4:Y:S01]  /*e340*/  MUFU.EX2 R200, R161 ;  /* 0x000000a100c87308 */ /* 0x0001220000000800 */
[----:B---3--:R-:W-:Y:S02]  /*e350*/  F2FP.BF16.F32.PACK_AB R165, R179, R178 ;  /* 0x000000b2b3a5723e */ /* 0x008fe400000010ff */
[----:B0-----:R-:W-:-:S05]  /*e360*/  F2FP.BF16.F32.PACK_AB R161, R171, R170 ;  /* 0x000000aaaba1723e */ /* 0x001fca00000010ff */
[----:B------:R2:W-:Y:S01]  /*e370*/  STSM.16.M88.4 [R208], R160 ;  /* 0x000000a0d0007844 */ /* 0x0005e20000000200 */
[----:B----4-:R-:W-:-:S05]  /*e380*/  F2FP.BF16.F32.PACK_AB R167, R200, R182 ;  /* 0x000000b6c8a7723e */ /* 0x010fca00000010ff */
[----:B------:R2:W-:Y:S01]  /*e390*/  STSM.16.M88.4 [R196], R164 ;  /* 0x000000a4c4007844 */ /* 0x0005e20000000200 */
[----:B------:R-:W-:-:S06]  /*e3a0*/  WARPGROUP.ARRIVE ;  /* 0x00000000000079c5 */ /* 0x000fcc0000000000 */
[----:B------:R-:W-:Y:S03]  /*e3b0*/  HGMMA.64x256x16.F32.BF16 R24, R152, gdesc[UR4].tnspB, R24, gsb0 ;  /* 0x43e0000498187df0 */ /* 0x000fe60008001818 */
[----:B------:R-:W-:Y:S02]  /*e3c0*/  WARPGROUP.DEPBAR.LE gsb0, 0x0 ;  /* 0x00008000000079c5 */ /* 0x000fe40000010000 */
[----:B-1----:R-:W-:Y:S01]  /*e3d0*/  VIADD R152, R20, 0x80 ;  /* 0x0000008014987836 */ /* 0x002fe20000000000 */
[----:B------:R-:W-:Y:S01]  /*e3e0*/  WARPGROUP.ARRIVE ;  /* 0x00000000000079c5 */ /* 0x000fe20000000000 */
[----:B------:R-:W-:-:S03]  /*e3f0*/  IMAD.MOV.U32 R153, RZ, RZ, 0x40000040 ;  /* 0x40000040ff997424 */ /* 0x000fc600078e00ff */
[----:B------:R-:W-:Y:S01]  /*e400*/  R2UR UR6, R152 ;  /* 0x00000000980672ca */ /* 0x000fe200000e0000 */
[----:B------:R-:W-:Y:S01]  /*e410*/  VIADD R152, R20, 0x100 ;  /* 0x0000010014987836 */ /* 0x000fe20000000000 */
[----:B------:R-:W-:Y:S01]  /*e420*/  R2UR UR7, R153 ;  /* 0x00000000990772ca */ /* 0x000fe200000e0000 */
[----:B------:R-:W-:-:S15]  /*e430*/  IMAD.MOV.U32 R153, RZ, RZ, 0x40000040 ;  /* 0x40000040ff997424 */ /* 0x000fde00078e00ff */
[----:B------:R-:W-:Y:S01]  /*e440*/  HGMMA.64x256x16.F32.BF16 R24, R156, gdesc[UR4].tnspB, R24, gsb0 ;  /* 0x43e000049c187df0 */ /* 0x000fe20008001818 */
[----:B------:R-:W-:Y:S01]  /*e450*/  R2UR UR6, R152 ;  /* 0x00000000980672ca */ /* 0x000fe200000e0000 */
[----:B------:R-:W-:Y:S01]  /*e460*/  VIADD R152, R20, 0x180 ;  /* 0x0000018014987836 */ /* 0x000fe20000000000 */
[----:B------:R-:W-:Y:S01]  /*e470*/  R2UR UR7, R153 ;  /* 0x00000000990772ca */ /* 0x000fe200000e0000 */
[----:B------:R-:W-:Y:S01]  /*e480*/  FADD.FTZ R20, R201, R183 ;  /* 0x000000b7c9147221 */ /* 0x000fe20000010000 */
[----:B------:R-:W-:Y:S01]  /*e490*/  MOV R153, 0x40000040 ;  /* 0x4000004000997802 */ /* 0x000fe20000000f00 */
[----:B------:R-:W-:Y:S02]  /*e4a0*/  IMAD.MOV.U32 R201, RZ, RZ, R21 ;  /* 0x000000ffffc97224 */ /* 0x000fe400078e0015 */
[----:B------:R-:W-:-:S04]  /*e4b0*/  FADD.FTZ R221, R221, R20 ;  /* 0x00000014dddd7221 */ /* 0x000fc80000010000 */
        /* <DEDUP_REMOVED lines=33> */
.L_x_1051:
[----:B------:R-:W-:Y:S05]  /*e6d0*/  BSYNC B0 ;  /* 0x0000000000007941 */ /* 0x000fea0003800000 */
.L_x_1050:
[----:B------:R-:W0:Y:S01]  /*e6e0*/  SHFL.BFLY PT, R0, R199, 0x2, 0x1f ;  /* 0x0c401f00c7007f89 */ /* 0x000e2200000e0000 */
[----:B------:R-:W-:Y:S02]  /*e6f0*/  IMAD.MOV.U32 R6, RZ, RZ, RZ ;  /* 0x000000ffff067224 */ /* 0x000fe400078e00ff */
[----:B------:R-:W-:Y:S01]  /*e700*/  IMAD.MOV.U32 R172, RZ, RZ, -0x800000 ;  /* 0xff800000ffac7424 */ /* 0x000fe200078e00ff */
[----:B------:R-:W3:Y:S01]  /*e710*/  SHFL.BFLY PT, R5, R200, 0x2, 0x1f ;  /* 0x0c401f00c8057f89 */ /* 0x000ee200000e0000 */
[----:B------:R-:W-:Y:S02]  /*e720*/  IMAD.MOV.U32 R173, RZ, RZ, -0x800000 ;  /* 0xff800000ffad7424 */ /* 0x000fe400078e00ff */
[----:B------:R-:W-:Y:S01]  /*e730*/  VIADD R213, R213, 0x1 ;  /* 0x00000001d5d57836 */ /* 0x000fe20000000000 */
[----:B------:R-:W-:Y:S08]  /*e740*/  BAR.ARV 0x8, 0xa0 ;  /* 0x0202800000007b1d */ /* 0x000ff00000002000 */
[----:B------:R-:W-:Y:S01]  /*e750*/  BAR.SYNC.DEFER_BLOCKING 0xf, 0x100 ;  /* 0x03c4000000007b1d */ /* 0x000fe20000010000 */
[----:B0-----:R-:W-:Y:S01]  /*e760*/  FADD.FTZ R4, R0, R199 ;  /* 0x000000c700047221 */ /* 0x001fe20000010000 */
[----:B---3--:R-:W-:-:S04]  /*e770*/  FADD.FTZ R5, R5, R200 ;  /* 0x000000c805057221 */ /* 0x008fc80000010000 */
[----:B------:R-:W0:Y:S04]  /*e780*/  SHFL.BFLY PT, R3, R4, 0x1, 0x1f ;  /* 0x0c201f0004037f89 */ /* 0x000e2800000e0000 */
[----:B------:R-:W3:Y:S01]  /*e790*/  SHFL.BFLY PT, R0, R5, 0x1, 0x1f ;  /* 0x0c201f0005007f89 */ /* 0x000ee200000e0000 */
[----:B0-----:R-:W-:Y:S01]  /*e7a0*/  FADD.FTZ R7, R4, R3 ;  /* 0x0000000304077221 */ /* 0x001fe20000010000 */
        /* <DEDUP_REMOVED lines=9> */
[----:B------:R-:W0:Y:S01]  /*e840*/  @P2 MUFU.RCP R3, R7 ;  /* 0x0000000700032308 */ /* 0x000e220000001000 */
[----:B------:R-:W-:Y:S01]  /*e850*/  LOP3.LUT R23, R23, R8, RZ, 0x3c, !PT ;  /* 0x0000000817177212 */ /* 0x000fe200078e3cff */
[----:B------:R-:W-:Y:S02]  /*e860*/  @!P0 IMAD R5, R18, 0x40, R188 ;  /* 0x0000004012058824 */ /* 0x000fe400078e02bc */
[C---:B------:R-:W-:Y:S01]  /*e870*/  @P2 FMUL.FTZ R18, R11.reuse, 0.69314718246459960938 ;  /* 0x3f3172180b122820 */ /* 0x040fe20000410000 */
[----:B-1----:R-:W-:Y:S01]  /*e880*/  @P3 FMUL.FTZ R20, R11, 0.69314718246459960938 ;  /* 0x3f3172180b143820 */ /* 0x002fe20000410000 */
[----:B------:R-:W-:Y:S02]  /*e890*/  @!P0 IMAD R5, R5, 0x4, R2 ;  /* 0x0000000405058824 */ /* 0x000fe400078e0202 */
[----:B------:R-:W1:Y:S08]  /*e8a0*/  @P3 MUFU.RCP R6, R0 ;  /* 0x0000000000063308 */ /* 0x000e700000001000 */
[----:B------:R-:W3:Y:S01]  /*e8b0*/  @P2 MUFU.LG2 R2, R7 ;  /* 0x0000000700022308 */ /* 0x000ee20000000c00 */
[-C--:B0-----:R-:W-:Y:S01]  /*e8c0*/  FMUL.FTZ R181, R24, R3.reuse ;  /* 0x0000000318b57220 */ /* 0x081fe20000410000 */
[----:B------:R-:W-:Y:S01]  /*e8d0*/  @!P0 STS [R5+0x38400], R3 ;  /* 0x0384000305008388 */ /* 0x000fe20000000800 */
[-C--:B------:R-:W-:Y:S01]  /*e8e0*/  FMUL.FTZ R179, R25, R3.reuse ;  /* 0x0000000319b37220 */ /* 0x080fe20000410000 */
[-C--:B------:R-:W-:Y:S01]  /*e8f0*/  FMUL.FTZ R180, R28, R3.reuse ;  /* 0x000000031cb47220 */ /* 0x080fe20000410000 */
[-C--:B------:R-:W-:Y:S01]  /*e900*/  FMUL.FTZ R178, R32, R3.reuse ;  /* 0x0000000320b27220 */ /* 0x080fe20000410000 */
[-C--:B------:R-:W-:Y:S01]  /*e910*/  FMUL.FTZ R28, R33, R3.reuse ;  /* 0x00000003211c7220 */ /* 0x080fe20000410000 */
[-C--:B------:R-:W-:Y:S01]  /*e920*/  FMUL.FTZ R177, R29, R3.reuse ;  /* 0x000000031db17220 */ /* 0x080fe20000410000 */
[----:B------:R0:W4:Y:S01]  /*e930*/  @P3 MUFU.LG2 R24, R0 ;  /* 0x0000000000183308 */ /* 0x0001220000000c00 */
        /* <DEDUP_REMOVED lines=8> */
[-C--:B0-----:R-:W-:Y:S01]  /*e9c0*/  FMUL.FTZ R0, R27, R6.reuse ;  /* 0x000000061b007220 */ /* 0x081fe20000410000 */
[----:B---3--:R-:W-:Y:S01]  /*e9d0*/  @P2 FMUL.FTZ R25, R2, 0.69314718246459960938 ;  /* 0x3f31721802192820 */ /* 0x008fe20000410000 */
[-C--:B--2---:R-:W-:Y:S01]  /*e9e0*/  FMUL.FTZ R166, R49, R3.reuse ;  /* 0x0000000331a67220 */ /* 0x084fe20000410000 */
[-C--:B------:R-:W-:Y:S01]  /*e9f0*/  FMUL.FTZ R167, R52, R3.reuse ;  /* 0x0000000334a77220 */ /* 0x080fe20000410000 */
[-C--:B------:R-:W-:Y:S01]  /*ea00*/  FMUL.FTZ R14, R53, R3.reuse ;  /* 0x00000003350e7220 */ /* 0x080fe20000410000 */
        /* <DEDUP_REMOVED lines=53> */
[----:B------:R-:W-:Y:S01]  /*ed60*/  FMUL.FTZ R11, R62, R6 ;  /* 0x000000063e0b7220 */ /* 0x000fe20000410000 */
[----:B------:R-:W-:Y:S01]  /*ed70*/  @P2 FFMA.FTZ R172, R18, R12, R25 ;  /* 0x0000000c12ac2223 */ /* 0x000fe20000010019 */
[----:B------:R-:W-:Y:S01]  /*ed80*/  PLOP3.LUT P0, PT, PT, PT, PT, 0x8, 0x0 ;  /* 0x000000000000781c */ /* 0x000fe20003f0e170 */
        /* <DEDUP_REMOVED lines=61> */
.L_x_1001:
[----:B------:R-:W-:Y:S05]  /*f160*/  BSYNC B7 ;  /* 0x0000000000077941 */ /* 0x000fea0003800000 */
.L_x_999:
        /* <DEDUP_REMOVED lines=36> */
[----:B------:R-:W-:Y:S01]  /*f3b0*/  LOP3.LUT R56, R201, 0x380, RZ, 0xc0, !PT ;  /* 0x00000380c9387812 */ /* 0x000fe200078ec0ff */
[--C-:B------:R-:W-:Y:S01]  /*f3c0*/  IMAD.X R57, RZ, RZ, R123.reuse, P3 ;  /* 0x000000ffff397224 */ /* 0x100fe200018e067b */
[C---:B------:R-:W-:Y:S02]  /*f3d0*/  IADD3 R199, P4, R122.reuse, 0x60, RZ ;  /* 0x000000607ac77810 */ /* 0x040fe40007f9e0ff */
[----:B------:R-:W-:Y:S02]  /*f3e0*/  IADD3 R197, P0, R122, 0x40, RZ ;  /* 0x000000407ac57810 */ /* 0x000fe40007f1e0ff */
[----:B------:R-:W-:Y:S01]  /*f3f0*/  IADD3.X R45, RZ, R123, RZ, P1, !PT ;  /* 0x0000007bff2d7210 */ /* 0x000fe20000ffe4ff */
[--C-:B------:R-:W-:Y:S01]  /*f400*/  IMAD.X R53, RZ, RZ, R123.reuse, P4 ;  /* 0x000000ffff357224 */ /* 0x100fe200020e067b */
[----:B------:R-:W-:Y:S01]  /*f410*/  SHF.R.U64 R56, R56, 0x3, RZ ;  /* 0x0000000338387819 */ /* 0x000fe200000012ff */
[----:B------:R-:W-:Y:S01]  /*f420*/  IMAD.X R49, RZ, RZ, R123, P0 ;  /* 0x000000ffff317224 */ /* 0x000fe200000e067b */
[----:B------:R-:W-:-:S02]  /*f430*/  IADD3 R98, P1, R122, 0x4000, RZ ;  /* 0x000040007a627810 */ /* 0x000fc40007f3e0ff */
[----:B------:R-:W-:Y:S02]  /*f440*/  LOP3.LUT R44, R183, 0x380, RZ, 0xc0, !PT ;  /* 0x00000380b72c7812 */ /* 0x000fe400078ec0ff */
[----:B------:R-:W-:Y:S01]  /*f450*/  LOP3.LUT R52, R199, 0x380, RZ, 0xc0, !PT ;  /* 0x00000380c7347812 */ /* 0x000fe200078ec0ff */
[--C-:B------:R-:W-:Y:S01]  /*f460*/  IMAD.X R99, RZ, RZ, R123.reuse, P1 ;  /* 0x000000ffff637224 */ /* 0x100fe200008e067b */
[----:B------:R-:W-:Y:S02]  /*f470*/  IADD3 R40, P6, R122, 0x2020, RZ ;  /* 0x000020207a287810 */ /* 0x000fe40007fde0ff */
[----:B------:R-:W-:Y:S02]  /*f480*/  LOP3.LUT R48, R197, 0x380, RZ, 0xc0, !PT ;  /* 0x00000380c5307812 */ /* 0x000fe400078ec0ff */
[----:B------:R-:W-:Y:S01]  /*f490*/  LOP3.LUT R56, R56, R201, RZ, 0x3c, !PT ;  /* 0x000000c938387212 */ /* 0x000fe200078e3cff */
[----:B------:R-:W-:Y:S01]  /*f4a0*/  IMAD.X R61, RZ, RZ, R123, P6 ;  /* 0x000000ffff3d7224 */ /* 0x000fe200030e067b */
[----:B------:R-:W-:-:S02]  /*f4b0*/  SHF.R.U64 R44, R44, 0x3, RZ ;  /* 0x000000032c2c7819 */ /* 0x000fc400000012ff */
[----:B------:R-:W-:Y:S02]  /*f4c0*/  SHF.R.U64 R52, R52, 0x3, RZ ;  /* 0x0000000334347819 */ /* 0x000fe400000012ff */
[----:B------:R-:W-:Y:S02]  /*f4d0*/  LOP3.LUT R201, R98, 0x380, RZ, 0xc0, !PT ;  /* 0x0000038062c97812 */ /* 0x000fe400078ec0ff */
[----:B------:R-:W-:Y:S02]  /*f4e0*/  IADD3 R68, P2, R122, 0x2060, RZ ;  /* 0x000020607a447810 */ /* 0x000fe40007f5e0ff */
[----:B------:R-:W-:Y:S02]  /*f4f0*/  SHF.R.U64 R48, R48, 0x3, RZ ;  /* 0x0000000330307819 */ /* 0x000fe400000012ff */
[----:B------:R-:W-:Y:S01]  /*f500*/  IADD3 R64, P5, R122, 0x2040, RZ ;  /* 0x000020407a407810 */ /* 0x000fe20007fbe0ff */
[----:B------:R-:W-:Y:S01]  /*f510*/  IMAD.X R69, RZ, RZ, R123, P2 ;  /* 0x000000ffff457224 */ /* 0x000fe200010e067b */
[----:B------:R-:W-:-:S02]  /*f520*/  LOP3.LUT R44, R44, R183, RZ, 0x3c, !PT ;  /* 0x000000b72c2c7212 */ /* 0x000fc400078e3cff */
[----:B------:R-:W-:Y:S01]  /*f530*/  LOP3.LUT R52, R52, R199, RZ, 0x3c, !PT ;  /* 0x000000c734347212 */ /* 0x000fe200078e3cff */
[--C-:B------:R-:W-:Y:S01]  /*f540*/  IMAD.X R65, RZ, RZ, R123.reuse, P5 ;  /* 0x000000ffff417224 */ /* 0x100fe200028e067b */
[----:B------:R-:W-:Y:S02]  /*f550*/  SHF.R.U64 R201, R201, 0x3, RZ ;  /* 0x00000003c9c97819 */ /* 0x000fe400000012ff */
[C---:B------:R-:W-:Y:S02]  /*f560*/  LOP3.LUT R37, R122.reuse, 0x380, RZ, 0xc0, !PT ;  /* 0x000003807a257812 */ /* 0x040fe400078ec0ff */
[----:B------:R-:W-:Y:S02]  /*f570*/  IADD3 R6, P6, R122, 0x6000, RZ ;  /* 0x000060007a067810 */ /* 0x000fe40007fde0ff */
[----:B------:R-:W-:Y:S02]  /*f580*/  LOP3.LUT R183, R40, 0x380, RZ, 0xc0, !PT ;  /* 0x0000038028b77812 */ /* 0x000fe400078ec0ff */
[----:B------:R-:W-:Y:S01]  /*f590*/  LOP3.LUT R199, R68, 0x380, RZ, 0xc0, !PT ;  /* 0x0000038044c77812 */ /* 0x000fe200078ec0ff */
[----:B------:R-:W-:Y:S01]  /*f5a0*/  IMAD.X R115, RZ, RZ, R123, P6 ;  /* 0x000000ffff737224 */ /* 0x000fe200030e067b */
[----:B------:R-:W-:-:S02]  /*f5b0*/  LOP3.LUT R48, R48, R197, RZ, 0x3c, !PT ;  /* 0x000000c530307212 */ /* 0x000fc400078e3cff */
[----:B------:R-:W-:Y:S02]  /*f5c0*/  LOP3.LUT R197, R64, 0x380, RZ, 0xc0, !PT ;  /* 0x0000038040c57812 */ /* 0x000fe400078ec0ff */
[----:B------:R-:W-:Y:S02]  /*f5d0*/  LOP3.LUT R98, R201, R98, RZ, 0x3c, !PT ;  /* 0x00000062c9627212 */ /* 0x000fe400078e3cff */
[----:B------:R-:W-:Y:S02]  /*f5e0*/  SHF.R.U64 R37, R37, 0x3, RZ ;  /* 0x0000000325257819 */ /* 0x000fe400000012ff */
[----:B------:R-:W-:Y:S02]  /*f5f0*/  SHF.R.U64 R183, R183, 0x3, RZ ;  /* 0x00000003b7b77819 */ /* 0x000fe400000012ff */
[----:B------:R-:W-:Y:S02]  /*f600*/  SHF.R.U64 R199, R199, 0x3, RZ ;  /* 0x00000003c7c77819 */ /* 0x000fe400000012ff */
[----:B------:R-:W-:-:S02]  /*f610*/  LOP3.LUT R201, R6, 0x380, RZ, 0xc0, !PT ;  /* 0x0000038006c97812 */ /* 0x000fc400078ec0ff */
[C---:B------:R-:W-:Y:S02]  /*f620*/  IADD3 R4, P0, R122.reuse, 0x4020, RZ ;  /* 0x000040207a047810 */ /* 0x040fe40007f1e0ff */
[C---:B------:R-:W-:Y:S02]  /*f630*/  IADD3 R36, P3, R122.reuse, 0x4060, RZ ;  /* 0x000040607a247810 */ /* 0x040fe40007f7e0ff */
[C---:B------:R-:W-:Y:S01]  /*f640*/  IADD3 R30, P2, R122.reuse, 0x6040, RZ ;  /* 0x000060407a1e7810 */ /* 0x040fe20007f5e0ff */
[--C-:B------:R-:W-:Y:S01]  /*f650*/  IMAD.X R103, RZ, RZ, R123.reuse, P0 ;  /* 0x000000ffff677224 */ /* 0x100fe200000e067b */
[C---:B------:R-:W-:Y:S01]  /*f660*/  IADD3 R34, P4, R122.reuse, 0x4040, RZ ;  /* 0x000040407a227810 */ /* 0x040fe20007f9e0ff */
[--C-:B------:R-:W-:Y:S01]  /*f670*/  IMAD.X R111, RZ, RZ, R123.reuse, P3 ;  /* 0x000000ffff6f7224 */ /* 0x100fe200018e067b */
[C---:B------:R-:W-:Y:S02]  /*f680*/  IADD3 R12, P5, R122.reuse, 0x6020, RZ ;  /* 0x000060207a0c7810 */ /* 0x040fe40007fbe0ff */
[----:B-1----:R-:W-:Y:S01]  /*f690*/  IADD3 R24, P1, R122, 0x6060, RZ ;  /* 0x000060607a187810 */ /* 0x002fe20007f3e0ff */
[--C-:B------:R-:W-:Y:S01]  /*f6a0*/  IMAD.X R107, RZ, RZ, R123.reuse, P4 ;  /* 0x000000ffff6b7224 */ /* 0x100fe200020e067b */
[----:B------:R-:W-:Y:S01]  /*f6b0*/  SHF.R.U64 R197, R197, 0x3, RZ ;  /* 0x00000003c5c57819 */ /* 0x000fe200000012ff */
[--C-:B------:R-:W-:Y:S01]  /*f6c0*/  IMAD.X R119, RZ, RZ, R123.reuse, P5 ;  /* 0x000000ffff777224 */ /* 0x100fe200028e067b */
[----:B------:R-:W-:Y:S01]  /*f6d0*/  LOP3.LUT R122, R37, R122, RZ, 0x3c, !PT ;  /* 0x0000007a257a7212 */ /* 0x000fe200078e3cff */
[--C-:B------:R-:W-:Y:S01]  /*f6e0*/  IMAD.X R37, RZ, RZ, R123.reuse, P2 ;  /* 0x000000ffff257224 */ /* 0x100fe200010e067b */
[----:B------:R-:W-:Y:S01]  /*f6f0*/  LOP3.LUT R60, R183, R40, RZ, 0x3c, !PT ;  /* 0x00000028b73c7212 */ /* 0x000fe200078e3cff */
[----:B------:R-:W-:Y:S01]  /*f700*/  IMAD.X R41, RZ, RZ, R123, P1 ;  /* 0x000000ffff297224 */ /* 0x000fe200008e067b */
[----:B------:R-:W-:-:S02]  /*f710*/  LOP3.LUT R68, R199, R68, RZ, 0x3c, !PT ;  /* 0x00000044c7447212 */ /* 0x000fc400078e3cff */
[----:B------:R-:W-:Y:S02]  /*f720*/  SHF.R.U64 R201, R201, 0x3, RZ ;  /* 0x00000003c9c97819 */ /* 0x000fe400000012ff */
[----:B------:R-:W-:Y:S02]  /*f730*/  LOP3.LUT R183, R4, 0x380, RZ, 0xc0, !PT ;  /* 0x0000038004b77812 */ /* 0x000fe400078ec0ff */
[----:B------:R-:W-:Y:S02]  /*f740*/  LOP3.LUT R199, R36, 0x380, RZ, 0xc0, !PT ;  /* 0x0000038024c77812 */ /* 0x000fe400078ec0ff */
[----:B------:R-:W-:Y:S02]  /*f750*/  LOP3.LUT R0, R30, 0x380, RZ, 0xc0, !PT ;  /* 0x000003801e007812 */ /* 0x000fe400078ec0ff */
[----:B------:R-:W-:Y:S02]  /*f760*/  LOP3.LUT R64, R197, R64, RZ, 0x3c, !PT ;  /* 0x00000040c5407212 */ /* 0x000fe400078e3cff */
[----:B------:R-:W-:-:S02]  /*f770*/  LOP3.LUT R197, R34, 0x380, RZ, 0xc0, !PT ;  /* 0x0000038022c57812 */ /* 0x000fc400078ec0ff */
[----:B------:R-:W-:Y:S02]  /*f780*/  LOP3.LUT R114, R201, R6, RZ, 0x3c, !PT ;  /* 0x00000006c9727212 */ /* 0x000fe400078e3cff */
[----:B------:R-:W-:Y:S02]  /*f790*/  MOV R122, R122 ;  /* 0x0000007a007a7202 */ /* 0x000fe40000000f00 */
[----:B------:R-:W-:Y:S02]  /*f7a0*/  SHF.R.U64 R183, R183, 0x3, RZ ;  /* 0x00000003b7b77819 */ /* 0x000fe400000012ff */
[----:B------:R-:W-:Y:S02]  /*f7b0*/  SHF.R.U64 R199, R199, 0x3, RZ ;  /* 0x00000003c7c77819 */ /* 0x000fe400000012ff */
[----:B------:R-:W-:Y:S02]  /*f7c0*/  LOP3.LUT R123, R12, 0x380, RZ, 0xc0, !PT ;  /* 0x000003800c7b7812 */ /* 0x000fe400078ec0ff */
[----:B------:R-:W-:-:S02]  /*f7d0*/  F2FP.BF16.F32.PACK_AB R6, R177, R180 ;  /* 0x000000b4b106723e */ /* 0x000fc400000010ff */
[----:B------:R-:W-:Y:S02]  /*f7e0*/  SHF.R.U64 R177, R0, 0x3, RZ ;  /* 0x0000000300b17819 */ /* 0x000fe400000012ff */
[----:B------:R-:W-:Y:S02]  /*f7f0*/  SHF.R.U64 R197, R197, 0x3, RZ ;  /* 0x00000003c5c57819 */ /* 0x000fe400000012ff */
[----:B------:R-:W-:Y:S02]  /*f800*/  LOP3.LUT R102, R183, R4, RZ, 0x3c, !PT ;  /* 0x00000004b7667212 */ /* 0x000fe400078e3cff */
[----:B------:R-:W-:Y:S02]  /*f810*/  LOP3.LUT R110, R199, R36, RZ, 0x3c, !PT ;  /* 0x00000024c76e7212 */ /* 0x000fe400078e3cff */
[----:B------:R-:W-:Y:S02]  /*f820*/  SHF.R.U64 R123, R123, 0x3, RZ ;  /* 0x000000037b7b7819 */ /* 0x000fe400000012ff */
[----:B------:R-:W-:Y:S01]  /*f830*/  F2FP.BF16.F32.PACK_AB R4, R179, R181 ;  /* 0x000000b5b304723e */ /* 0x000fe200000010ff */
[----:B------:R-:W-:Y:S01]  /*f840*/  BAR.SYNC.DEFER_BLOCKING 0x1, 0x100 ;  /* 0x0044000000007b1d */ /* 0x000fe20000010000 */
[----:B------:R-:W-:-:S02]  /*f850*/  LOP3.LUT R36, R177, R30, RZ, 0x3c, !PT ;  /* 0x0000001eb1247212 */ /* 0x000fc400078e3cff */
[----:B------:R-:W-:Y:S02]  /*f860*/  LOP3.LUT R179, R24, 0x380, RZ, 0xc0, !PT ;  /* 0x0000038018b37812 */ /* 0x000fe400078ec0ff */
[----:B------:R-:W-:Y:S02]  /*f870*/  MOV R45, R44 ;  /* 0x0000002c002d7202 */ /* 0x000fe40000000f00 */
[----:B------:R-:W-:Y:S02]  /*f880*/  F2FP.BF16.F32.PACK_AB R30, R174, R176 ;  /* 0x000000b0ae1e723e */ /* 0x000fe400000010ff */
[----:B------:R-:W-:Y:S02]  /*f890*/  LOP3.LUT R106, R197, R34, RZ, 0x3c, !PT ;  /* 0x00000022c56a7212 */ /* 0x000fe400078e3cff */
[----:B------:R-:W-:Y:S02]  /*f8a0*/  LOP3.LUT R118, R123, R12, RZ, 0x3c, !PT ;  /* 0x0000000c7b767212 */ /* 0x000fe400078e3cff */
[----:B------:R-:W-:-:S02]  /*f8b0*/  MOV R48, R48 ;  /* 0x0000003000307202 */ /* 0x000fc40000000f00 */
[----:B------:R-:W-:Y:S02]  /*f8c0*/  F2FP.BF16.F32.PACK_AB R34, R169, R171 ;  /* 0x000000aba922723e */ /* 0x000fe400000010ff */
[----:B------:R-:W-:Y:S02]  /*f8d0*/  MOV R52, R52 ;  /* 0x0000003400347202 */ /* 0x000fe40000000f00 */
[----:B------:R-:W-:Y:S02]  /*f8e0*/  F2FP.BF16.F32.PACK_AB R12, R166, R170 ;  /* 0x000000aaa60c723e */ /* 0x000fe400000010ff */
[----:B------:R-:W-:Y:S02]  /*f8f0*/  SHF.R.U64 R179, R179, 0x3, RZ ;  /* 0x00000003b3b37819 */ /* 0x000fe400000012ff */
[----:B------:R-:W-:Y:S01]  /*f900*/  MOV R56, R56 ;  /* 0x0000003800387202 */ /* 0x000fe20000000f00 */
[----:B------:R1:W-:Y:S01]  /*f910*/  STSM.16.M88.4 [R122], R4 ;  /* 0x000000047a007844 */ /* 0x0003e20000000200 */
[----:B------:R-:W-:-:S02]  /*f920*/  MOV R60, R60 ;  /* 0x0000003c003c7202 */ /* 0x000fc40000000f00 */
[----:B------:R-:W-:Y:S01]  /*f930*/  MOV R64, R64 ;  /* 0x0000004000407202 */ /* 0x000fe20000000f00 */
[----:B------:R2:W-:Y:S01]  /*f940*/  STSM.16.M88.4 [R45], R28 ;  /* 0x0000001c2d007844 */ /* 0x0005e20000000200 */
[----:B------:R-:W-:Y:S02]  /*f950*/  MOV R68, R68 ;  /* 0x0000004400447202 */ /* 0x000fe40000000f00 */
[----:B------:R-:W-:Y:S01]  /*f960*/  F2FP.BF16.F32.PACK_AB R89, R91, R90 ;  /* 0x0000005a5b59723e */ /* 0x000fe200000010ff */
[----:B------:R-:W-:Y:S01]  /*f970*/  STSM.16.M88.4 [R48], R32 ;  /* 0x0000002030007844 */ /* 0x000fe20000000200 */
[----:B------:R-:W-:Y:S02]  /*f980*/  LOP3.LUT R40, R179, R24, RZ, 0x3c, !PT ;  /* 0x00000018b3287212 */ /* 0x000fe400078e3cff */
[----:B------:R-:W-:Y:S01]  /*f990*/  MOV R0, R98 ;  /* 0x0000006200007202 */ /* 0x000fe20000000f00 */
[----:B------:R-:W-:Y:S01]  /*f9a0*/  STSM.16.M88.4 [R52], R12 ;  /* 0x0000000c34007844 */ /* 0x000fe20000000200 */
[----:B------:R-:W-:-:S02]  /*f9b0*/  F2FP.BF16.F32.PACK_AB R90, R93, R92 ;  /* 0x0000005c5d5a723e */ /* 0x000fc400000010ff */
[----:B------:R-:W-:Y:S01]  /*f9c0*/  F2FP.BF16.F32.PACK_AB R91, R95, R94 ;  /* 0x0000005e5f5b723e */ /* 0x000fe200000010ff */
[----:B------:R-:W-:Y:S01]  /*f9d0*/  STSM.16.M88.4 [R56], R8 ;  /* 0x0000000838007844 */ /* 0x000fe20000000200 */
[----:B-1----:R-:W-:Y:S02]  /*f9e0*/  F2FP.BF16.F32.PACK_AB R4, R160, R163 ;  /* 0x000000a3a004723e */ /* 0x002fe400000010ff */
[----:B------:R-:W-:Y:S02]  /*f9f0*/  F2FP.BF16.F32.PACK_AB R5, R67, R66 ;  /* 0x000000424305723e */ /* 0x000fe400000010ff */
[----:B------:R-:W-:Y:S02]  /*fa00*/  F2FP.BF16.F32.PACK_AB R6, R152, R162 ;  /* 0x000000a29806723e */ /* 0x000fe400000010ff */
[----:B------:R-:W-:Y:S02]  /*fa10*/  F2FP.BF16.F32.PACK_AB R7, R71, R70 ;  /* 0x000000464707723e */ /* 0x000fe400000010ff */
[----:B--2---:R-:W-:-:S02]  /*fa20*/  F2FP.BF16.F32.PACK_AB R28, R73, R158 ;  /* 0x0000009e491c723e */ /* 0x004fc400000010ff */
[----:B------:R-:W-:Y:S01]  /*fa30*/  F2FP.BF16.F32.PACK_AB R29, R75, R74 ;  /* 0x0000004a4b1d723e */ /* 0x000fe200000010ff */
[----:B------:R1:W-:Y:S01]  /*fa40*/  STSM.16.M88.4 [R60], R4 ;  /* 0x000000043c007844 */ /* 0x0003e20000000200 */
[----:B------:R-:W-:Y:S02]  /*fa50*/  F2FP.BF16.F32.PACK_AB R30, R77, R76 ;  /* 0x0000004c4d1e723e */ /* 0x000fe400000010ff */
[----:B------:R-:W-:Y:S02]  /*fa60*/  F2FP.BF16.F32.PACK_AB R31, R79, R78 ;  /* 0x0000004e4f1f723e */ /* 0x000fe400000010ff */
[----:B------:R-:W-:Y:S02]  /*fa70*/  F2FP.BF16.F32.PACK_AB R96, R97, R96 ;  /* 0x000000606160723e */ /* 0x000fe400000010ff */
[----:B------:R-:W-:Y:S01]  /*fa80*/  MOV R102, R102 ;  /* 0x0000006600667202 */ /* 0x000fe20000000f00 */
[----:B------:R-:W-:Y:S01]  /*fa90*/  STSM.16.M88.4 [R64], R28 ;  /* 0x0000001c40007844 */ /* 0x000fe20000000200 */
[----:B------:R-:W-:-:S02]  /*faa0*/  MOV R24, R106 ;  /* 0x0000006a00187202 */ /* 0x000fc40000000f00 */
[----:B------:R-:W-:Y:S01]  /*fab0*/  F2FP.BF16.F32.PACK_AB R97, R42, R3 ;  /* 0x000000032a61723e */ /* 0x000fe200000010ff */
[----:B------:R-:W-:Y:S01]  /*fac0*/  STSM.16.M88.4 [R68], R80 ;  /* 0x0000005044007844 */ /* 0x000fe20000000200 */
[----:B------:R-:W-:Y:S02]  /*fad0*/  F2FP.BF16.F32.PACK_AB R98, R101, R100 ;  /* 0x000000646562723e */ /* 0x000fe400000010ff */
[----:B------:R-:W-:Y:S01]  /*fae0*/  F2FP.BF16.F32.PACK_AB R99, R54, R50 ;  /* 0x000000323663723e */ /* 0x000fe200000010ff */
[----:B------:R2:W-:Y:S01]  /*faf0*/  STSM.16.M88.4 [R0], R88 ;  /* 0x0000005800007844 */ /* 0x0005e20000000200 */
        /* <DEDUP_REMOVED lines=9> */
[----:B------:R-:W-:Y:S02]  /*fb90*/  F2FP.BF16.F32.PACK_AB R113, R155, R154 ;  /* 0x0000009a9b71723e */ /* 0x000fe400000010ff */
[----:B------:R-:W-:-:S02]  /*fba0*/  F2FP.BF16.F32.PACK_AB R114, R117, R116 ;  /* 0x000000747572723e */ /* 0x000fc400000010ff */
[----:B------:R-:W-:Y:S02]  /*fbb0*/  F2FP.BF16.F32.PACK_AB R115, R157, R156 ;  /* 0x0000009c9d73723e */ /* 0x000fe400000010ff */
[----:B------:R-:W-:Y:S02]  /*fbc0*/  F2FP.BF16.F32.PACK_AB R120, R121, R120 ;  /* 0x000000787978723e */ /* 0x000fe400000010ff */
[----:B------:R-:W-:Y:S01]  /*fbd0*/  F2FP.BF16.F32.PACK_AB R128, R129, R128 ;  /* 0x000000808180723e */ /* 0x000fe200000010ff */
[----:B------:R-:W-:Y:S01]  /*fbe0*/  STSM.16.M88.4 [R110], R112 ;  /* 0x000000706e007844 */ /* 0x000fe20000000200 */
[----:B------:R-:W-:Y:S02]  /*fbf0*/  F2FP.BF16.F32.PACK_AB R121, R161, R159 ;  /* 0x0000009fa179723e */ /* 0x000fe400000010ff */
[----:B------:R-:W-:Y:S02]  /*fc00*/  F2FP.BF16.F32.PACK_AB R122, R125, R124 ;  /* 0x0000007c7d7a723e */ /* 0x000fe400000010ff */
[----:B------:R-:W-:-:S02]  /*fc10*/  F2FP.BF16.F32.PACK_AB R123, R127, R126 ;  /* 0x0000007e7f7b723e */ /* 0x000fc400000010ff */
[----:B------:R-:W-:Y:S02]  /*fc20*/  F2FP.BF16.F32.PACK_AB R129, R131, R130 ;  /* 0x000000828381723e */ /* 0x000fe400000010ff */
[----:B------:R-:W-:Y:S01]  /*fc30*/  F2FP.BF16.F32.PACK_AB R136, R137, R136 ;  /* 0x000000888988723e */ /* 0x000fe200000010ff */
[----:B------:R-:W-:Y:S01]  /*fc40*/  STSM.16.M88.4 [R44], R120 ;  /* 0x000000782c007844 */ /* 0x000fe20000000200 */
[----:B------:R-:W-:Y:S02]  /*fc50*/  ISETP.NE.U32.AND P0, PT, RZ, UR4, PT ;  /* 0x00000004ff007c0c */ /* 0x000fe4000bf05070 */
[----:B-1----:R-:W-:Y:S02]  /*fc60*/  IADD3 R4, P1, R210, UR4, RZ ;  /* 0x00000004d2047c10 */ /* 0x002fe4000ff3e0ff */
[----:B------:R-:W-:Y:S02]  /*fc70*/  MOV R118, R118 ;  /* 0x0000007600767202 */ /* 0x000fe40000000f00 */
        /* <DEDUP_REMOVED lines=9> */
[----:B------:R-:W-:Y:S01]  /*fd10*/  MOV R40, R40 ;  /* 0x0000002800287202 */ /* 0x000fe20000000f00 */
[----:B------:R1:W-:Y:S01]  /*fd20*/  STSM.16.M88.4 [R36], R136 ;  /* 0x0000008824007844 */ /* 0x0003e20000000200 */
[----:B------:R-:W-:Y:S02]  /*fd30*/  F2FP.BF16.F32.PACK_AB R146, R149, R148 ;  /* 0x000000949592723e */ /* 0x000fe400000010ff */
[----:B------:R-:W-:Y:S02]  /*fd40*/  F2FP.BF16.F32.PACK_AB R147, R151, R150 ;  /* 0x000000969793723e */ /* 0x000fe400000010ff */
[----:B------:R-:W-:Y:S02]  /*fd50*/  ISETP.NE.AND.EX P0, PT, RZ, UR5, PT, P0 ;  /* 0x00000005ff007c0c */ /* 0x000fe4000bf05300 */
[----:B------:R-:W-:Y:S01]  /*fd60*/  IADD3.X R5, R211, UR5, RZ, P1, !PT ;  /* 0x00000005d3057c10 */ /* 0x000fe20008ffe4ff */
[----:B------:R-:W-:Y:S01]  /*fd70*/  ULDC.64 UR4, c[0x0][0xce0] ;  /* 0x0003380000047ab9 */ /* 0x000fe20000000a00 */
[----:B------:R3:W-:Y:S01]  /*fd80*/  STSM.16.M88.4 [R40], R144 ;  /* 0x0000009028007844 */ /* 0x0007e20000000200 */
[----:B------:R-:W-:Y:S01]  /*fd90*/  BAR.SYNC.DEFER_BLOCKING 0x1, 0x100 ;  /* 0x0044000000007b1d */ /* 0x000fe20000010000 */
[----:B------:R-:W-:Y:S01]  /*fda0*/  ISETP.NE.U32.AND P6, PT, RZ, UR4, PT ;  /* 0x00000004ff007c0c */ /* 0x000fe2000bfc5070 */
[----:B------:R-:W-:Y:S01]  /*fdb0*/  IMAD R3, R192, 0x40, R187 ;  /* 0x00000040c0037824 */ /* 0x000fe200078e02bb */
[----:B--2---:R-:W-:-:S02]  /*fdc0*/  MOV R0, RZ ;  /* 0x000000ff00007202 */ /* 0x004fc40000000f00 */
[----:B------:R-:W-:Y:S01]  /*fdd0*/  ISETP.NE.AND.EX P6, PT, RZ, UR5, PT, P6 ;  /* 0x00000005ff007c0c */ /* 0x000fe2000bfc5360 */
[----:B------:R-:W-:-:S12]  /*fde0*/  IMAD.WIDE R20, R3, 0x2, R20 ;  /* 0x0000000203147825 */ /* 0x000fd800078e0214 */
[----:B------:R-:W-:Y:S01]  /*fdf0*/  @P6 IADD3 R210, P4, R210, UR4, RZ ;  /* 0x00000004d2d26c10 */ /* 0x000fe2000ff9e0ff */
[----:B------:R-:W-:Y:S02]  /*fe00*/  ULDC UR4, c[0x0][0xb88] ;  /* 0x0002e20000047ab9 */ /* 0x000fe40000000800 */
[----:B------:R-:W-:Y:S01]  /*fe10*/  IMAD.U32 R3, RZ, RZ, UR4 ;  /* 0x00000004ff037e24 */ /* 0x000fe2000f8e00ff */
[----:B------:R-:W-:Y:S01]  /*fe20*/  @P6 IADD3.X R211, R211, UR5, RZ, P4, !PT ;  /* 0x00000005d3d36c10 */ /* 0x000fe2000a7fe4ff */
[----:B------:R2:W5:Y:S01]  /*fe30*/  @P0 LDG.E R0, desc[UR54][R4.64] ;  /* 0x0000003604000981 */ /* 0x000562000c1e1900 */
[C---:B------:R-:W-:Y:S02]  /*fe40*/  IADD3 R9, P1, R20.reuse, 0x1000, RZ ;  /* 0x0000100014097810 */ /* 0x040fe40007f3e0ff */
[C---:B------:R-:W-:Y:S01]  /*fe50*/  IADD3 R13, P2, R20.reuse, 0x2000, RZ ;  /* 0x00002000140d7810 */ /* 0x040fe20007f5e0ff */
[----:B------:R2:W5:Y:S01]  /*fe60*/  @P6 LDG.E R3, desc[UR54][R210.64] ;  /* 0x00000036d2036981 */ /* 0x000562000c1e1900 */
[----:B------:R-:W-:-:S02]  /*fe70*/  IADD3 R29, P3, R20, 0x3000, RZ ;  /* 0x00003000141d7810 */ /* 0x000fc40007f7e0ff */
[----:B------:R-:W-:Y:S02]  /*fe80*/  IADD3 R33, P4, R20, 0x4000, RZ ;  /* 0x0000400014217810 */ /* 0x000fe40007f9e0ff */
[----:B------:R-:W-:Y:S02]  /*fe90*/  LOP3.LUT R8, R9, 0x380, RZ, 0xc0, !PT ;  /* 0x0000038009087812 */ /* 0x000fe400078ec0ff */
[----:B------:R-:W-:Y:S02]  /*fea0*/  LOP3.LUT R12, R13, 0x380, RZ, 0xc0, !PT ;  /* 0x000003800d0c7812 */ /* 0x000fe400078ec0ff */
[----:B------:R-:W-:Y:S02]  /*feb0*/  LOP3.LUT R28, R29, 0x380, RZ, 0xc0, !PT ;  /* 0x000003801d1c7812 */ /* 0x000fe400078ec0ff */
[----:B------:R-:W-:Y:S02]  /*fec0*/  LOP3.LUT R32, R33, 0x380, RZ, 0xc0, !PT ;  /* 0x0000038021207812 */ /* 0x000fe400078ec0ff */
[----:B------:R-:W-:-:S02]  /*fed0*/  SHF.R.U64 R8, R8, 0x3, RZ ;  /* 0x0000000308087819 */ /* 0x000fc400000012ff */
[----:B------:R-:W-:Y:S02]  /*fee0*/  SHF.R.U64 R12, R12, 0x3, RZ ;  /* 0x000000030c0c7819 */ /* 0x000fe400000012ff */
[----:B------:R-:W-:Y:S02]  /*fef0*/  SHF.R.U64 R28, R28, 0x3, RZ ;  /* 0x000000031c1c7819 */ /* 0x000fe400000012ff */
[----:B------:R-:W-:Y:S02]  /*ff00*/  SHF.R.U64 R32, R32, 0x3, RZ ;  /* 0x0000000320207819 */ /* 0x000fe400000012ff */
        /* <DEDUP_REMOVED lines=15> */
[----:B-1----:R-:W-:-:S02]  /*10000*/  LOP3.LUT R36, R37, 0x380, RZ, 0xc0, !PT ;  /* 0x0000038025247812 */ /* 0x002fc400078ec0ff */
[----:B---3--:R-:W-:Y:S02]  /*10010*/  LOP3.LUT R40, R41, 0x380, RZ, 0xc0, !PT ;  /* 0x0000038029287812 */ /* 0x008fe400078ec0ff */
        /* <DEDUP_REMOVED lines=16> */
[----:B--2---:R-:W-:Y:S06]  /*10120*/  @P6 BRA `(.L_x_1065) ;  /* 0x0000000000106947 */ /* 0x004fec0003800000 */
[----:B------:R-:W-:Y:S05]  /*10130*/  @!P0 BRA `(.L_x_1065) ;  /* 0x00000000000c8947 */ /* 0x000fea0003800000 */
[----:B------:R-:W2:Y:S04]  /*10140*/  LDG.E R6, desc[UR54][R4.64] ;  /* 0x0000003604067981 */ /* 0x000ea8000c1e1900 */
[----:B-----5:R-:W2:Y:S02]  /*10150*/  LDG.E R3, desc[UR54][R4.64+0x4] ;  /* 0x0000043604037981 */ /* 0x020ea4000c1e1900 */
[----:B--2---:R-:W-:-:S07]  /*10160*/  IMAD.IADD R3, R3, 0x1, -R6 ;  /* 0x0000000103037824 */ /* 0x004fce00078e0a06 */
.L_x_1065:
        /* <DEDUP_REMOVED lines=33> */
[----:B------:R-:W-:Y:S01]  /*10380*/  IMAD.X R73, RZ, RZ, R21, P3 ;  /* 0x000000ffff497224 */ /* 0x000fe200018e0615 */
[----:B------:R-:W-:Y:S02]  /*10390*/  IADD3.X R65, RZ, R21, RZ, P1, !PT ;  /* 0x00000015ff417210 */ /* 0x000fe40000ffe4ff */
[----:B------:R-:W-:-:S02]  /*103a0*/  LOP3.LUT R20, R7, R20, RZ, 0x3c, !PT ;  /* 0x0000001407147212 */ /* 0x000fc400078e3cff */
[----:B------:R-:W-:Y:S02]  /*103b0*/  LOP3.LUT R76, R4, R5, RZ, 0x3c, !PT ;  /* 0x00000005044c7212 */ /* 0x000fe400078e3cff */
[----:B------:R-:W-:Y:S02]  /*103c0*/  SHF.R.S32.HI R80, RZ, 0x1f, R209 ;  /* 0x0000001fff507819 */ /* 0x000fe400000114d1 */
[----:B------:R-:W-:Y:S02]  /*103d0*/  SEL R83, R212, RZ, !P0 ;  /* 0x000000ffd4537207 */ /* 0x000fe40004000000 */
[----:B------:R-:W-:Y:S02]  /*103e0*/  SEL R216, R216, RZ, !P0 ;  /* 0x000000ffd8d87207 */ /* 0x000fe40004000000 */
[----:B-----5:R-:W-:Y:S01]  /*103f0*/  SHF.R.S32.HI R81, RZ, 0x1f, R0 ;  /* 0x0000001fff517819 */ /* 0x020fe20000011400 */
[----:B------:R-:W-:Y:S06]  /*10400*/  @P5 BRA `(.L_x_1066) ;  /* 0x0000000000645947 */ /* 0x000fec0003800000 */
[----:B------:R-:W-:Y:S01]  /*10410*/  ULDC.64 UR4, c[0x0][0xc70] ;  /* 0x00031c0000047ab9 */ /* 0x000fe20000000a00 */
[----:B------:R-:W-:Y:S02]  /*10420*/  IMAD.MOV.U32 R4, RZ, RZ, R0 ;  /* 0x000000ffff047224 */ /* 0x000fe400078e0000 */
        /* <DEDUP_REMOVED lines=8> */
[----:B------:R-:W-:Y:S01]  /*104b0*/  IMAD R14, R214, 0x40, R188 ;  /* 0x00000040d60e7824 */ /* 0x000fe200078e02bc */
[----:B------:R-:W-:Y:S01]  /*104c0*/  ISETP.NE.AND P0, PT, R190, R7, PT ;  /* 0x00000007be00720c */ /* 0x000fe20003f05270 */
[----:B------:R-:W-:-:S03]  /*104d0*/  IMAD.WIDE.U32 R4, R83, UR4, R4 ;  /* 0x0000000453047c25 */ /* 0x000fc6000f8e0004 */
[----:B------:R-:W-:Y:S01]  /*104e0*/  SHF.R.S32.HI R7, RZ, 0x1f, R14 ;  /* 0x0000001fff077819 */ /* 0x000fe2000001140e */
[----:B------:R-:W-:Y:S01]  /*104f0*/  IMAD R11, R83, UR5, R6 ;  /* 0x00000005530b7c24 */ /* 0x000fe2000f8e0206 */
[C---:B------:R-:W-:Y:S01]  /*10500*/  IADD3 R10, P2, R14.reuse, R4, RZ ;  /* 0x000000040e0a7210 */ /* 0x040fe20007f5e0ff */
[C---:B------:R-:W-:Y:S01]  /*10510*/  VIADD R6, R14.reuse, 0x8 ;  /* 0x000000080e067836 */ /* 0x040fe20000000000 */
[----:B------:R-:W-:Y:S01]  /*10520*/  ISETP.GE.OR P1, PT, R14, R3, P0 ;  /* 0x000000030e00720c */ /* 0x000fe20000726670 */
[----:B------:R-:W-:Y:S01]  /*10530*/  ULDC.64 UR4, c[0x0][0xc40] ;  /* 0x0003100000047ab9 */ /* 0x000fe20000000a00 */
[----:B------:R-:W-:Y:S02]  /*10540*/  IADD3.X R7, R7, R5, R11, P2, !PT ;  /* 0x0000000507077210 */ /* 0x000fe400017fe40b */
[----:B------:R-:W-:Y:S02]  /*10550*/  ISETP.GE.OR P0, PT, R6, R3, P0 ;  /* 0x000000030600720c */ /* 0x000fe40000706670 */
[----:B------:R-:W-:-:S04]  /*10560*/  LEA R4, P2, R10, UR4, 0x2 ;  /* 0x000000040a047c11 */ /* 0x000fc8000f8410ff */
[----:B------:R-:W-:-:S05]  /*10570*/  LEA.HI.X R5, R10, UR5, R7, 0x2, P2 ;  /* 0x000000050a057c11 */ /* 0x000fca00090f1407 */
[----:B------:R1:W-:Y:S04]  /*10580*/  @!P1 STG.E desc[UR54][R4.64], R172 ;  /* 0x000000ac04009986 */ /* 0x0003e8000c101936 */
[----:B------:R1:W-:Y:S02]  /*10590*/  @!P0 STG.E desc[UR54][R4.64+0x20], R173 ;  /* 0x000020ad04008986 */ /* 0x0003e4000c101936 */
.L_x_1066:
[----:B------:R-:W2:Y:S01]  /*105a0*/  LDC R90, c[0x0][0xb8c] ;  /* 0x0002e300ff5a7b82 */ /* 0x000ea20000000800 */
[----:B-1----:R1:W5:Y:S01]  /*105b0*/  LD.E.128 R4, desc[UR54][R20.64] ;  /* 0x0000003614047980 */ /* 0x002362000c101d00 */
[----:B------:R-:W-:Y:S02]  /*105c0*/  ULDC.64 UR4, c[0x0][0xba0] ;  /* 0x0002e80000047ab9 */ /* 0x000fe40000000a00 */
[----:B------:R-:W-:Y:S01]  /*105d0*/  IMAD R81, R81, UR4, RZ ;  /* 0x0000000451517c24 */ /* 0x000fe2000f8e02ff */
[----:B------:R-:W5:Y:S01]  /*105e0*/  LD.E.128 R8, desc[UR54][R8.64] ;  /* 0x0000003608087980 */ /* 0x000f62000c101d00 */
[----:B------:R-:W-:-:S03]  /*105f0*/  VIADD R24, R187, 0x40 ;  /* 0x00000040bb187836 */ /* 0x000fc60000000000 */
[----:B------:R-:W5:Y:S01]  /*10600*/  LD.E.128 R12, desc[UR54][R12.64] ;  /* 0x000000360c0c7980 */ /* 0x000f62000c101d00 */
[--C-:B-1----:R-:W-:Y:S01]  /*10610*/  SHF.R.S32.HI R21, RZ, 0x1f, R187.reuse ;  /* 0x0000001fff157819 */ /* 0x102fe200000114bb */
[----:B------:R-:W-:Y:S02]  /*10620*/  IMAD.MOV.U32 R20, RZ, RZ, R187 ;  /* 0x000000ffff147224 */ /* 0x000fe400078e00bb */
[----:B------:R-:W5:Y:S01]  /*10630*/  LD.E.128 R28, desc[UR54][R28.64] ;  /* 0x000000361c1c7980 */ /* 0x000f62000c101d00 */
[C---:B------:R-:W-:Y:S02]  /*10640*/  IMAD R81, R0.reuse, UR5, R81 ;  /* 0x0000000500517c24 */ /* 0x040fe4000f8e0251 */
[----:B------:R-:W-:Y:S01]  /*10650*/  IMAD.WIDE.U32 R20, R0, UR4, R20 ;  /* 0x0000000400147c25 */ /* 0x000fe2000f8e0014 */
[----:B------:R-:W5:Y:S03]  /*10660*/  LD.E.128 R32, desc[UR54][R32.64] ;  /* 0x0000003620207980 */ /* 0x000f66000c101d00 */
[----:B------:R-:W-:Y:S01]  /*10670*/  IMAD R3, R214, -0x40, R3 ;  /* 0xffffffc0d6037824 */ /* 0x000fe200078e0203 */
[----:B------:R-:W5:Y:S01]  /*10680*/  LD.E.128 R36, desc[UR54][R36.64] ;  /* 0x0000003624247980 */ /* 0x000f62000c101d00 */
[----:B------:R-:W-:-:S03]  /*10690*/  VIADD R0, R192, 0x20 ;  /* 0x00000020c0007836 */ /* 0x000fc60000000000 */
[----:B------:R-:W5:Y:S01]  /*106a0*/  LD.E.128 R40, desc[UR54][R40.64] ;  /* 0x0000003628287980 */ /* 0x000f62000c101d00 */
[-C--:B--2---:R-:W-:Y:S01]  /*106b0*/  ISETP.GE.AND P3, PT, R24, R90.reuse, PT ;  /* 0x0000005a1800720c */ /* 0x084fe20003f66270 */
[C---:B------:R-:W-:Y:S01]  /*106c0*/  VIADD R87, R187.reuse, 0xc0 ;  /* 0x000000c0bb577836 */ /* 0x040fe20000000000 */
[-C--:B------:R-:W-:Y:S01]  /*106d0*/  ISETP.GE.AND P0, PT, R0, R3.reuse, PT ;  /* 0x000000030000720c */ /* 0x080fe20003f06270 */
[----:B------:R-:W5:Y:S01]  /*106e0*/  LD.E.128 R44, desc[UR54][R44.64] ;  /* 0x000000362c2c7980 */ /* 0x000f62000c101d00 */
[----:B------:R-:W-:Y:S01]  /*106f0*/  ISETP.GE.AND P1, PT, R192, R3, PT ;  /* 0x00000003c000720c */ /* 0x000fe20003f26270 */
[----:B------:R-:W-:Y:S01]  /*10700*/  ULDC.64 UR4, c[0x0][0xbe0] ;  /* 0x0002f80000047ab9 */ /* 0x000fe20000000a00 */
[----:B------:R-:W-:Y:S01]  /*10710*/  SEL R3, RZ, 0xffffffff, P3 ;  /* 0xffffffffff037807 */ /* 0x000fe20001800000 */
[----:B------:R-:W5:Y:S01]  /*10720*/  LD.E.128 R48, desc[UR54][R48.64] ;  /* 0x0000003630307980 */ /* 0x000f62000c101d00 */
[----:B------:R-:W-:-:S03]  /*10730*/  ISETP.GE.AND P2, PT, R187, R90, PT ;  /* 0x0000005abb00720c */ /* 0x000fc60003f46270 */
[----:B------:R-:W5:Y:S01]  /*10740*/  LD.E.128 R52, desc[UR54][R52.64] ;  /* 0x0000003634347980 */ /* 0x000f62000c101d00 */
[----:B------:R-:W-:-:S03]  /*10750*/  IADD3 R86, R187, 0x80, RZ ;  /* 0x00000080bb567810 */ /* 0x000fc60007ffe0ff */
[----:B------:R-:W5:Y:S04]  /*10760*/  LD.E.128 R56, desc[UR54][R56.64] ;  /* 0x0000003638387980 */ /* 0x000f68000c101d00 */
[----:B------:R-:W5:Y:S04]  /*10770*/  LD.E.128 R60, desc[UR54][R60.64] ;  /* 0x000000363c3c7980 */ /* 0x000f68000c101d00 */
[----:B------:R-:W5:Y:S04]  /*10780*/  LD.E.128 R64, desc[UR54][R64.64] ;  /* 0x0000003640407980 */ /* 0x000f68000c101d00 */
[----:B------:R-:W5:Y:S04]  /*10790*/  LD.E.128 R68, desc[UR54][R68.64] ;  /* 0x0000003644447980 */ /* 0x000f68000c101d00 */
[----:B------:R-:W5:Y:S04]  /*107a0*/  LD.E.128 R72, desc[UR54][R72.64] ;  /* 0x0000003648487980 */ /* 0x000f68000c101d00 */
[----:B------:R-:W5:Y:S01]  /*107b0*/  LD.E.128 R76, desc[UR54][R76.64] ;  /* 0x000000364c4c7980 */ /* 0x000f62000c101d00 */
[----:B------:R-:W-:Y:S01]  /*107c0*/  IMAD.SHL.U32 R3, R3, 0x2, RZ ;  /* 0x0000000203037824 */ /* 0x000fe200078e00ff */
[----:B------:R-:W-:Y:S01]  /*107d0*/  SEL R0, RZ, 0x1, P2 ;  /* 0x00000001ff007807 */ /* 0x000fe20001000000 */
[----:B------:R-:W-:Y:S01]  /*107e0*/  IMAD.IADD R21, R21, 0x1, R81 ;  /* 0x0000000115157824 */ /* 0x000fe200078e0251 */
[----:B------:R-:W-:Y:S01]  /*107f0*/  @!PT LDS RZ, [RZ] ;  /* 0x00000000fffff984 */ /* 0x000fe20000000800 */
[----:B------:R-:W-:Y:S01]  /*10800*/  @!PT LDS RZ, [RZ] ;  /* 0x00000000fffff984 */ /* 0x000fe20000000800 */
[----:B------:R-:W-:Y:S01]  /*10810*/  @!PT LDS RZ, [RZ] ;  /* 0x00000000fffff984 */ /* 0x000fe20000000800 */
[----:B------:R-:W-:Y:S01]  /*10820*/  @!PT LDS RZ, [RZ] ;  /* 0x00000000fffff984 */ /* 0x000fe20000000800 */
[----:B------:R1:W-:Y:S06]  /*10830*/  MEMBAR.ALL.CTA ;  /* 0x0000000000007992 */ /* 0x0003ec0000008000 */
[----:B-1----:R-:W1:Y:S01]  /*10840*/  FENCE.VIEW.ASYNC.S ;  /* 0x00000000000073c6 */ /* 0x002e620000000000 */
[----:B------:R-:W-:Y:S01]  /*10850*/  IMAD R80, R80, UR4, RZ ;  /* 0x0000000450507c24 */ /* 0x000fe2000f8e02ff */
[-C--:B------:R-:W-:Y:S01]  /*10860*/  ISETP.GE.AND P2, PT, R86, R90.reuse, PT ;  /* 0x0000005a5600720c */ /* 0x080fe20003f46270 */
[----:B------:R-:W-:Y:S01]  /*10870*/  IMAD.WIDE.U32 R20, R209, UR4, R20 ;  /* 0x00000004d1147c25 */ /* 0x000fe2000f8e0014 */
[----:B------:R-:W-:Y:S01]  /*10880*/  ISETP.GE.AND P3, PT, R87, R90, PT ;  /* 0x0000005a5700720c */ /* 0x000fe20003f66270 */
[----:B------:R-:W-:Y:S01]  /*10890*/  BSSY B1, `(.L_x_1067) ;  /* 0x000003b000017945 */ /* 0x000fe20003800000 */
[----:B------:R-:W-:Y:S01]  /*108a0*/  LOP3.LUT R0, R3, 0x2, R0, 0xe2, !PT ;  /* 0x0000000203007812 */ /* 0x000fe200078ee200 */
[----:B------:R-:W-:Y:S01]  /*108b0*/  IMAD R81, R209, UR5, R80 ;  /* 0x00000005d1517c24 */ /* 0x000fe2000f8e0250 */
[----:B------:R-:W-:Y:S01]  /*108c0*/  SEL R3, RZ, 0x4, P2 ;  /* 0x00000004ff037807 */ /* 0x000fe20001000000 */
[C---:B------:R-:W-:Y:S01]  /*108d0*/  VIADD R88, R187.reuse, 0x100 ;  /* 0x00000100bb587836 */ /* 0x040fe20000000000 */
[----:B------:R-:W-:Y:S01]  /*108e0*/  SEL R80, RZ, 0x8, P3 ;  /* 0x00000008ff507807 */ /* 0x000fe20001800000 */
[----:B------:R-:W-:Y:S01]  /*108f0*/  VIADD R89, R187, 0x140 ;  /* 0x00000140bb597836 */ /* 0x000fe20000000000 */
[----:B------:R-:W-:Y:S01]  /*10900*/  ULDC.64 UR4, c[0x0][0xbe8] ;  /* 0x0002fa0000047ab9 */ /* 0x000fe20000000a00 */
[----:B------:R-:W-:Y:S01]  /*10910*/  IMAD.IADD R21, R21, 0x1, R81 ;  /* 0x0000000115157824 */ /* 0x000fe200078e0251 */
[----:B------:R-:W-:Y:S01]  /*10920*/  LOP3.LUT R3, R80, R0, R3, 0xfe, !PT ;  /* 0x0000000050037212 */ /* 0x000fe200078efe03 */
[----:B------:R-:W-:Y:S01]  /*10930*/  VIADD R81, R187, 0x180 ;  /* 0x00000180bb517836 */ /* 0x000fe20000000000 */
[-C--:B------:R-:W-:Y:S01]  /*10940*/  ISETP.GE.AND P2, PT, R88, R90.reuse, PT ;  /* 0x0000005a5800720c */ /* 0x080fe20003f46270 */
[----:B------:R-:W-:Y:S01]  /*10950*/  VIADD R0, R2, 0x38820 ;  /* 0x0003882002007836 */ /* 0x000fe20000000000 */
[-C--:B------:R-:W-:Y:S01]  /*10960*/  ISETP.GE.AND P3, PT, R89, R90.reuse, PT ;  /* 0x0000005a5900720c */ /* 0x080fe20003f66270 */
[----:B------:R-:W-:Y:S01]  /*10970*/  VIADD R82, R187, 0x1c0 ;  /* 0x000001c0bb527836 */ /* 0x000fe20000000000 */
[----:B------:R-:W-:-:S02]  /*10980*/  ISETP.GE.AND P4, PT, R81, R90, PT ;  /* 0x0000005a5100720c */ /* 0x000fc40003f86270 */
[----:B------:R-:W-:Y:S02]  /*10990*/  SEL R80, RZ, 0x10, P2 ;  /* 0x00000010ff507807 */ /* 0x000fe40001000000 */
[----:B------:R-:W-:Y:S02]  /*109a0*/  SEL R81, RZ, 0x20, P3 ;  /* 0x00000020ff517807 */ /* 0x000fe40001800000 */
[----:B------:R-:W-:Y:S02]  /*109b0*/  PRMT R0, RZ, 0x654, R0 ;  /* 0x00000654ff007816 */ /* 0x000fe40000000000 */
[----:B------:R-:W-:Y:S01]  /*109c0*/  LOP3.LUT R3, R81, R3, R80, 0xfe, !PT ;  /* 0x0000000351037212 */ /* 0x000fe200078efe50 */
[----:B------:R-:W-:Y:S01]  /*109d0*/  IMAD R80, R216, UR4, RZ ;  /* 0x00000004d8507c24 */ /* 0x000fe2000f8e02ff */
[----:B-1----:R1:W-:Y:S01]  /*109e0*/  SYNCS.ARRIVE.TRANS64.RED.A1T0 RZ, [R0+URZ], RZ ;  /* 0x000000ff00ff79a7 */ /* 0x0023e2000810043f */
[----:B------:R-:W-:Y:S02]  /*109f0*/  ISETP.GE.AND P2, PT, R82, R90, PT ;  /* 0x0000005a5200720c */ /* 0x000fe40003f46270 */
[----:B------:R-:W-:Y:S01]  /*10a00*/  SHF.R.S32.HI R193, RZ, 0x1f, R192 ;  /* 0x0000001fffc17819 */ /* 0x000fe200000114c0 */
[----:B------:R-:W-:-:S02]  /*10a10*/  IMAD R85, R83, UR5, R80 ;  /* 0x0000000553557c24 */ /* 0x000fc4000f8e0250 */
[----:B------:R-:W-:Y:S01]  /*10a20*/  IMAD.WIDE.U32 R82, R83, UR4, R20 ;  /* 0x0000000453527c25 */ /* 0x000fe2000f8e0014 */
[----:B-1----:R-:W-:-:S03]  /*10a30*/  SEL R0, RZ, 0x40, P4 ;  /* 0x00000040ff007807 */ /* 0x002fc60002000000 */
[----:B------:R-:W-:Y:S01]  /*10a40*/  IMAD.WIDE R80, R214, 0x40, R192 ;  /* 0x00000040d6507825 */ /* 0x000fe200078e02c0 */
[----:B------:R-:W-:Y:S02]  /*10a50*/  LOP3.LUT R0, R3, R0, RZ, 0xfc, !PT ;  /* 0x0000000003007212 */ /* 0x000fe400078efcff */
[----:B------:R-:W-:Y:S01]  /*10a60*/  SEL R3, RZ, 0x80, P2 ;  /* 0x00000080ff037807 */ /* 0x000fe20001000000 */
[----:B------:R-:W-:-:S03]  /*10a70*/  IMAD.IADD R91, R83, 0x1, R85 ;  /* 0x00000001535b7824 */ /* 0x000fc600078e0255 */
        /* <DEDUP_REMOVED lines=14> */
[----:B------:R-:W-:Y:S01]  /*10b60*/  IMAD.IADD R21, R21, 0x1, R85 ;  /* 0x0000000115157824 */ /* 0x000fe200078e0255 */
[----:B------:R-:W-:-:S04]  /*10b70*/  LEA R84, P1, R20, UR4, 0x1 ;  /* 0x0000000414547c11 */ /* 0x000fc8000f8208ff */
        /* <DEDUP_REMOVED lines=12> */
.L_x_1068:
[----:B------:R-:W-:Y:S05]  /*10c40*/  BSYNC B1 ;  /* 0x0000000000017941 */ /* 0x000fea0003800000 */
.L_x_1067:
        /* <DEDUP_REMOVED lines=16> */
[----:B------:R-:W-:Y:S02]  /*10d50*/  LEA R6, P6, R4, UR4, 0x1 ;  /* 0x0000000404067c11 */ /* 0x000fe4000f8c08ff */
[----:B------:R-:W-:-:S04]  /*10d60*/  IADD3 R5, R5, R7, RZ ;  /* 0x0000000705057210 */ /* 0x000fc80007ffe0ff */
        /* <DEDUP_REMOVED lines=13> */
.L_x_1064:
        /* <DEDUP_REMOVED lines=19> */
[----:B------:R-:W4:Y:S04]  /*10f70*/  LDG.E R0, desc[UR54][R4.64] ;  /* 0x0000003604007981 */ /* 0x000f28000c1e1900 */
[----:B-----5:R-:W4:Y:S02]  /*10f80*/  LDG.E R3, desc[UR54][R4.64+0x4] ;  /* 0x0000043604037981 */ /* 0x020f24000c1e1900 */
[----:B----4-:R-:W-:-:S07]  /*10f90*/  IMAD.IADD R3, R3, 0x1, -R0 ;  /* 0x0000000103037824 */ /* 0x010fce00078e0a00 */
.L_x_1070:
[----:B------:R-:W-:Y:S01]  /*10fa0*/  BSSY B1, `(.L_x_1071) ;  /* 0x000001d000017945 */ /* 0x000fe20003800000 */
[----:B------:R-:W-:Y:S02]  /*10fb0*/  SHF.R.S32.HI R10, RZ, 0x1f, R209 ;  /* 0x0000001fff0a7819 */ /* 0x000fe400000114d1 */
[----:B------:R-:W-:Y:S02]  /*10fc0*/  SHF.R.S32.HI R12, RZ, 0x1f, R187 ;  /* 0x0000001fff0c7819 */ /* 0x000fe400000114bb */
[----:B------:R-:W-:Y:S02]  /*10fd0*/  SEL R11, R212, RZ, !P0 ;  /* 0x000000ffd40b7207 */ /* 0x000fe40004000000 */
[----:B------:R-:W-:Y:S02]  /*10fe0*/  SEL R216, R216, RZ, !P0 ;  /* 0x000000ffd8d87207 */ /* 0x000fe40004000000 */
[----:B-----5:R-:W-:Y:S01]  /*10ff0*/  SHF.R.S32.HI R8, RZ, 0x1f, R9 ;  /* 0x0000001fff087819 */ /* 0x020fe20000011409 */
[----:B------:R-:W-:Y:S06]  /*11000*/  @P2 BRA `(.L_x_1072) ;  /* 0x0000000000582947 */ /* 0x000fec0003800000 */
[----:B------:R-:W4:Y:S02]  /*11010*/  S2R R0, SR_TID.X ;  /* 0x0000000000007919 */ /* 0x000f240000002100 */
[----:B----4-:R-:W-:-:S04]  /*11020*/  IMAD R0, R214, 0x40, R0 ;  /* 0x00000040d6007824 */ /* 0x010fc800078e0200 */
[----:B------:R-:W-:-:S05]  /*11030*/  VIADD R0, R0, 0xffffff80 ;  /* 0xffffff8000007836 */ /* 0x000fca0000000000 */
[----:B------:R-:W-:-:S13]  /*11040*/  ISETP.GE.AND P0, PT, R0, R3, PT ;  /* 0x000000030000720c */ /* 0x000fda0003f06270 */
[----:B------:R-:W-:Y:S05]  /*11050*/  @P0 BRA `(.L_x_1072) ;  /* 0x0000000000440947 */ /* 0x000fea0003800000 */
[----:B---3--:R-:W-:Y:S01]  /*11060*/  IADD3 R4, P0, R0, R9, RZ ;  /* 0x0000000900047210 */ /* 0x008fe20007f1e0ff */
[----:B------:R-:W-:-:S03]  /*11070*/  ULDC.64 UR4, c[0x0][0xc70] ;  /* 0x00031c0000047ab9 */ /* 0x000fc60000000a00 */
[----:B------:R-:W-:Y:S01]  /*11080*/  LEA.HI.X.SX32 R5, R0, R8, 0x1, P0 ;  /* 0x0000000800057211 */ /* 0x000fe200000f0eff */
[----:B------:R-:W-:-:S04]  /*11090*/  IMAD R0, R10, UR4, RZ ;  /* 0x000000040a007c24 */ /* 0x000fc8000f8e02ff */
        /* <DEDUP_REMOVED lines=13> */
.L_x_1072:
[----:B------:R-:W-:Y:S05]  /*11170*/  BSYNC B1 ;  /* 0x0000000000017941 */ /* 0x000fea0003800000 */
.L_x_1071:
[----:B------:R-:W-:Y:S01]  /*11180*/  ULDC.64 UR4, c[0x0][0xba0] ;  /* 0x0002e80000047ab9 */ /* 0x000fe20000000a00 */
[----:B---3--:R-:W-:Y:S01]  /*11190*/  IMAD.MOV.U32 R4, RZ, RZ, R187 ;  /* 0x000000ffff047224 */ /* 0x008fe200078e00bb */
[----:B--2---:R-:W-:Y:S01]  /*111a0*/  ISETP.GE.AND P2, PT, R187, R14, PT ;  /* 0x0000000ebb00720c */ /* 0x004fe20003f46270 */
[----:B----4-:R-:W-:Y:S01]  /*111b0*/  IMAD.MOV.U32 R5, RZ, RZ, R12 ;  /* 0x000000ffff057224 */ /* 0x010fe200078e000c */
[----:B------:R-:W-:Y:S01]  /*111c0*/  BSSY B1, `(.L_x_1073) ;  /* 0x000004d000017945 */ /* 0x000fe20003800000 */
[----:B------:R-:W-:Y:S02]  /*111d0*/  IMAD R0, R8, UR4, RZ ;  /* 0x0000000408007c24 */ /* 0x000fe4000f8e02ff */
[----:B------:R-:W-:-:S04]  /*111e0*/  IMAD.WIDE.U32 R4, R9, UR4, R4 ;  /* 0x0000000409047c25 */ /* 0x000fc8000f8e0004 */
[----:B------:R-:W-:Y:S01]  /*111f0*/  IMAD R9, R9, UR5, R0 ;  /* 0x0000000509097c24 */ /* 0x000fe2000f8e0200 */
[----:B------:R-:W-:Y:S01]  /*11200*/  ULDC.64 UR4, c[0x0][0xbe0] ;  /* 0x0002f80000047ab9 */ /* 0x000fe20000000a00 */
[----:B------:R-:W-:Y:S02]  /*11210*/  VIADD R13, R187, 0x40 ;  /* 0x00000040bb0d7836 */ /* 0x000fe40000000000 */
[----:B------:R-:W-:Y:S02]  /*11220*/  IMAD R0, R10, UR4, RZ ;  /* 0x000000040a007c24 */ /* 0x000fe4000f8e02ff */
[----:B------:R-:W-:Y:S01]  /*11230*/  IMAD R3, R214, -0x40, R3 ;  /* 0xffffffc0d6037824 */ /* 0x000fe200078e0203 */
[-C--:B------:R-:W-:Y:S01]  /*11240*/  ISETP.GE.AND P0, PT, R13, R14.reuse, PT ;  /* 0x0000000e0d00720c */ /* 0x080fe20003f06270 */
[----:B------:R-:W-:Y:S02]  /*11250*/  IMAD R7, R209, UR5, R0 ;  /* 0x00000005d1077c24 */ /* 0x000fe4000f8e0200 */
[C---:B------:R-:W-:Y:S01]  /*11260*/  VIADD R0, R192.reuse, 0x20 ;  /* 0x00000020c0007836 */ /* 0x040fe20000000000 */
[----:B------:R-:W-:Y:S01]  /*11270*/  SEL R6, RZ, 0xffffffff, P0 ;  /* 0xffffffffff067807 */ /* 0x000fe20000000000 */
[----:B------:R-:W-:Y:S01]  /*11280*/  IMAD.IADD R5, R5, 0x1, R9 ;  /* 0x0000000105057824 */ /* 0x000fe200078e0209 */
[-C--:B------:R-:W-:Y:S01]  /*11290*/  ISETP.GE.AND P1, PT, R192, R3.reuse, PT ;  /* 0x00000003c000720c */ /* 0x080fe20003f26270 */
[C---:B------:R-:W-:Y:S01]  /*112a0*/  VIADD R15, R187.reuse, 0x80 ;  /* 0x00000080bb0f7836 */ /* 0x040fe20000000000 */
[----:B------:R-:W-:Y:S01]  /*112b0*/  ISETP.GE.AND P0, PT, R0, R3, PT ;  /* 0x000000030000720c */ /* 0x000fe20003f06270 */
[----:B------:R-:W-:Y:S01]  /*112c0*/  VIADD R21, R187, 0xc0 ;  /* 0x000000c0bb157836 */ /* 0x000fe20000000000 */
[----:B------:R-:W-:Y:S01]  /*112d0*/  SEL R0, RZ, 0x1, P2 ;  /* 0x00000001ff007807 */ /* 0x000fe20001000000 */
[----:B------:R-:W-:Y:S01]  /*112e0*/  IMAD.WIDE.U32 R4, R209, UR4, R4 ;  /* 0x00000004d1047c25 */ /* 0x000fe2000f8e0004 */
[----:B------:R-:W-:Y:S01]  /*112f0*/  SHF.L.U32 R3, R6, 0x1, RZ ;  /* 0x0000000106037819 */ /* 0x000fe200000006ff */
[----:B------:R-:W-:Y:S01]  /*11300*/  ULDC.64 UR4, c[0x0][0xbe8] ;  /* 0x0002fa0000047ab9 */ /* 0x000fe20000000a00 */
[-C--:B------:R-:W-:Y:S01]  /*11310*/  ISETP.GE.AND P2, PT, R15, R14.reuse, PT ;  /* 0x0000000e0f00720c */ /* 0x080fe20003f46270 */
[----:B------:R-:W-:Y:S01]  /*11320*/  VIADD R29, R187, 0x100 ;  /* 0x00000100bb1d7836 */ /* 0x000fe20000000000 */
[-C--:B------:R-:W-:Y:S01]  /*11330*/  ISETP.GE.AND P3, PT, R21, R14.reuse, PT ;  /* 0x0000000e1500720c */ /* 0x080fe20003f66270 */
[----:B------:R-:W-:Y:S01]  /*11340*/  VIADD R31, R187, 0x140 ;  /* 0x00000140bb1f7836 */ /* 0x000fe20000000000 */
[----:B------:R-:W-:Y:S01]  /*11350*/  LOP3.LUT R0, R3, 0x2, R0, 0xe2, !PT ;  /* 0x0000000203007812 */ /* 0x000fe200078ee200 */
[----:B------:R-:W-:Y:S01]  /*11360*/  IMAD.IADD R5, R5, 0x1, R7 ;  /* 0x0000000105057824 */ /* 0x000fe200078e0207 */
[----:B------:R-:W-:Y:S01]  /*11370*/  SEL R3, RZ, 0x4, P2 ;  /* 0x00000004ff037807 */ /* 0x000fe20001000000 */
        /* <DEDUP_REMOVED lines=18> */
[----:B------:R-:W-:Y:S01]  /*114a0*/  SEL R0, RZ, 0x80, P2 ;  /* 0x00000080ff007807 */ /* 0x000fe20001000000 */
[----:B------:R-:W-:Y:S02]  /*114b0*/  IMAD.IADD R11, R7, 0x1, R3 ;  /* 0x00000001070b7824 */ /* 0x000fe400078e0203 */
        /* <DEDUP_REMOVED lines=29> */
.L_x_1074:
[----:B------:R-:W-:Y:S05]  /*11690*/  BSYNC B1 ;  /* 0x0000000000017941 */ /* 0x000fea0003800000 */
.L_x_1073:
        /* <DEDUP_REMOVED lines=29> */
.L_x_1069:
[----:B------:R-:W-:Y:S05]  /*11870*/  BSYNC B0 ;  /* 0x0000000000007941 */ /* 0x000fea0003800000 */
.L_x_1063:
[----:B------:R-:W-:Y:S02]  /*11880*/  ULDC UR4, c[0x0][0xd14] ;  /* 0x0003450000047ab9 */ /* 0x000fe40000000800 */
[----:B-1----:R-:W-:-:S13]  /*11890*/  ISETP.GE.AND P0, PT, R27, UR4, PT ;  /* 0x000000041b007c0c */ /* 0x002fda000bf06270 */
[----:B------:R-:W-:Y:S05]  /*118a0*/  @!P0 BRA `(.L_x_1075) ;  /* 0xfffffef800248947 */ /* 0x000fea000383ffff */
[----:B------:R-:W-:Y:S05]  /*118b0*/  BRA `(.L_x_958) ;  /* 0x00000060007c7947 */ /* 0x000fea0003800000 */
.L_x_956:
        /* <DEDUP_REMOVED lines=57> */
[----:B------:R-:W-:Y:S01]  /*11c50*/  ULDC UR5, c[0x0][0xd14] ;  /* 0x0003450000057ab9 */ /* 0x000fe20000000800 */
[----:B------:R-:W-:Y:S01]  /*11c60*/  IMAD.MOV.U32 R19, RZ, RZ, RZ ;  /* 0x000000ffff137224 */ /* 0x000fe200078e00ff */
[----:B------:R-:W-:Y:S01]  /*11c70*/  ULDC UR7, c[0x0][0xd14] ;  /* 0x0003450000077ab9 */ /* 0x000fe20000000800 */
[----:B------:R-:W-:-:S05]  /*11c80*/  ULDC UR4, c[0x0][0xd10] ;  /* 0x0003440000047ab9 */ /* 0x000fca0000000800 */
.L_x_1080:
        /* <DEDUP_REMOVED lines=9> */
[C---:B------:R-:W-:Y:S02]  /*11d20*/  ISETP.NE.AND P1, PT, R8.reuse, 0x1f, PT ;  /* 0x0000001f0800780c */ /* 0x040fe40003f25270 */
[----:B------:R-:W-:-:S04]  /*11d30*/  IADD3 R7, R8, R19, RZ ;  /* 0x0000001308077210 */ /* 0x000fc80007ffe0ff */
[----:B------:R-:W-:-:S13]  /*11d40*/  ISETP.GE.OR P0, PT, R7, UR5, !P1 ;  /* 0x0000000507007c0c */ /* 0x000fda000cf06670 */
[----:B------:R-:W-:Y:S05]  /*11d50*/  @P0 BRA `(.L_x_1079) ;  /* 0x00000000000c0947 */ /* 0x000fea0003800000 */
[----:B------:R-:W0:Y:S02]  /*11d60*/  LDC.64 R2, c[0x0][0xd58] ;  /* 0x00035600ff027b82 */ /* 0x000e240000000a00 */
[----:B0-----:R-:W-:-:S05]  /*11d70*/  IMAD.WIDE R2, R7, 0x4, R2 ;  /* 0x0000000407027825 */ /* 0x001fca00078e0202 */
[----:B------:R0:W5:Y:S02]  /*11d80*/  LDG.E R0, desc[UR54][R2.64] ;  /* 0x0000003602007981 */ /* 0x000164000c1e1900 */
.L_x_1079:
[----:B------:R-:W-:Y:S05]  /*11d90*/  BSYNC B0 ;  /* 0x0000000000007941 */ /* 0x000fea0003800000 */
.L_x_1078:
        /* <DEDUP_REMOVED lines=26> */
.L_x_1076:
        /* <DEDUP_REMOVED lines=16> */
.L_x_1081:
[----:B-1----:R-:W-:Y:S02]  /*12040*/  IMAD R16, R16, UR4, R7 ;  /* 0x0000000410107c24 */ /* 0x002fe4000f8e0207 */
[----:B------:R-:W-:Y:S02]  /*12050*/  IMAD R7, R11, R6, RZ ;  /* 0x000000060b077224 */ /* 0x000fe400078e02ff */
[----:B0-----:R-:W-:Y:S01]  /*12060*/  IMAD.MOV.U32 R2, RZ, RZ, RZ ;  /* 0x000000ffff027224 */ /* 0x001fe200078e00ff */
[----:B------:R-:W-:Y:S01]  /*12070*/  IADD3 R17, -R16, UR6, RZ ;  /* 0x0000000610117c10 */ /* 0x000fe2000fffe1ff */
[----:B------:R-:W-:Y:S02]  /*12080*/  IMAD.IADD R19, R5, 0x1, R19 ;  /* 0x0000000105137824 */ /* 0x000fe400078e0213 */
[----:B------:R-:W-:Y:S01]  /*12090*/  IMAD.HI.U32 R2, R3, R7, R2 ;  /* 0x0000000703027227 */ /* 0x000fe200078e0002 */
[----:B------:R-:W-:Y:S02]  /*120a0*/  IABS R7, R0 ;  /* 0x0000000000077213 */ /* 0x000fe40000000000 */
[----:B------:R-:W-:-:S03]  /*120b0*/  IABS R3, R17 ;  /* 0x0000001100037213 */ /* 0x000fc60000000000 */
[----:B------:R-:W-:Y:S02]  /*120c0*/  IMAD.MOV R7, RZ, RZ, -R7 ;  /* 0x000000ffff077224 */ /* 0x000fe400078e0a07 */
[----:B------:R-:W-:-:S04]  /*120d0*/  IMAD.HI.U32 R2, R2, R3, RZ ;  /* 0x0000000302027227 */ /* 0x000fc800078e00ff */
[----:B------:R-:W-:-:S05]  /*120e0*/  IMAD R3, R2, R7, R3 ;  /* 0x0000000702037224 */ /* 0x000fca00078e0203 */
[----:B------:R-:W-:-:S13]  /*120f0*/  ISETP.GT.U32.AND P0, PT, R6, R3, PT ;  /* 0x000000030600720c */ /* 0x000fda0003f04070 */
[----:B------:R-:W-:Y:S01]  /*12100*/  @!P0 IMAD.IADD R3, R3, 0x1, -R6 ;  /* 0x0000000103038824 */ /* 0x000fe200078e0a06 */
[----:B------:R-:W-:-:S04]  /*12110*/  @!P0 IADD3 R2, R2, 0x1, RZ ;  /* 0x0000000102028810 */ /* 0x000fc80007ffe0ff */
        /* <DEDUP_REMOVED lines=11> */
.L_x_1077:
[----:B------:R-:W-:Y:S02]  /*121d0*/  IMAD.MOV.U32 R17, RZ, RZ, RZ ;  /* 0x000000ffff117224 */ /* 0x000fe400078e00ff */
[----:B------:R-:W-:Y:S02]  /*121e0*/  IMAD.U32 R16, RZ, RZ, UR6 ;  /* 0x00000006ff107e24 */ /* 0x000fe4000f8e00ff */
[----:B------:R-:W-:-:S07]  /*121f0*/  IMAD.MOV.U32 R18, RZ, RZ, RZ ;  /* 0x000000ffff127224 */ /* 0x000fce00078e00ff */
.L_x_1082:
[----:B------:R-:W0:Y:S01]  /*12200*/  S2R R0, SR_TID.X ;  /* 0x0000000000007919 */ /* 0x000e220000002100 */
        /* <DEDUP_REMOVED lines=11> */
[----:B------:R0:W-:Y:S03]  /*122c0*/  STL [R1+0x28], RZ ;  /* 0x000028ff01007387 */ /* 0x0001e60000100800 */
[----:B------:R-:W-:Y:S05]  /*122d0*/  @P0 BRA `(.L_x_1083) ;  /* 0x0000005400140947 */ /* 0x000fea0003800000 */
[----:B0-----:R-:W-:Y:S01]  /*122e0*/  IMAD.MOV.U32 R0, RZ, RZ, 0x1 ;  /* 0x00000001ff007424 */ /* 0x001fe200078e00ff */
[----:B------:R-:W-:Y:S01]  /*122f0*/  STL [R1+0x28], RZ ;  /* 0x000028ff01007387 */ /* 0x000fe20000100800 */
[----:B------:R-:W-:Y:S01]  /*12300*/  ULDC UR4, c[0x0][0xc] ;  /* 0x0000030000047ab9 */ /* 0x000fe20000000800 */
[----:B------:R-:W-:Y:S02]  /*12310*/  IMAD.MOV.U32 R2, RZ, RZ, 0x1 ;  /* 0x00000001ff027424 */ /* 0x000fe400078e00ff */
[----:B------:R0:W-:Y:S04]  /*12320*/  STL [R1+0xc], R0 ;  /* 0x00000c0001007387 */ /* 0x0001e80000100800 */
[----:B------:R1:W-:Y:S04]  /*12330*/  STL [R1+0x4], RZ ;  /* 0x000004ff01007387 */ /* 0x0003e80000100800 */
[----:B------:R1:W-:Y:S01]  /*12340*/  STL [R1], RZ ;  /* 0x000000ff01007387 */ /* 0x0003e20000100800 */
[----:B0-----:R-:W-:-:S03]  /*12350*/  IMAD.U32 R0, RZ, RZ, UR4 ;  /* 0x00000004ff007e24 */ /* 0x001fc6000f8e00ff */
[----:B------:R1:W-:Y:S04]  /*12360*/  STL [R1+0x8], R2 ;  /* 0x0000080201007387 */ /* 0x0003e80000100800 */
[----:B------:R1:W-:Y:S02]  /*12370*/  STL [R1+0x38], R0 ;  /* 0x0000380001007387 */ /* 0x0003e40000100800 */
.L_x_1165:
[----:B-1-3--:R-:W0:Y:S02]  /*12380*/  LDC.64 R2, c[0x0][0xd60] ;  /* 0x00035800ff027b82 */ /* 0x00ae240000000a00 */
[----:B0-----:R-:W-:-:S05]  /*12390*/  IMAD.WIDE R2, R19, 0x4, R2 ;  /* 0x0000000413027825 */ /* 0x001fca00078e0202 */
[----:B--2---:R-:W2:Y:S01]  /*123a0*/  LDG.E R11, desc[UR54][R2.64] ;  /* 0x00000036020b7981 */ /* 0x004ea2000c1e1900 */
[----:B------:R-:W-:Y:S05]  /*123b0*/  YIELD ;  /* 0x0000000000007946 */ /* 0x000fea0003800000 */
[----:B------:R-:W-:Y:S01]  /*123c0*/  ULDC.64 UR4, c[0x0][0xb20] ;  /* 0x0002c80000047ab9 */ /* 0x000fe20000000a00 */
[----:B------:R-:W-:Y:S01]  /*123d0*/  IMAD.MOV.U32 R6, RZ, RZ, RZ ;  /* 0x000000ffff067224 */ /* 0x000fe200078e00ff */
        /* <DEDUP_REMOVED lines=45> */
[----:B------:R-:W-:Y:S01]  /*126b0*/  IMAD.U32 R7, RZ, RZ, UR4 ;  /* 0x00000004ff077e24 */ /* 0x000fe2000f8e00ff */
[----:B------:R-:W-:Y:S01]  /*126c0*/  ISETP.NE.AND.EX P0, PT, RZ, UR7, PT, P0 ;  /* 0x00000007ff007c0c */ /* 0x000fe2000bf05300 */
[----:B------:R-:W-:-:S12]  /*126d0*/  @P1 BRA `(.L_x_1084) ;  /* 0x0000000000101947 */ /* 0x000fd80003800000 */
[----:B------:R-:W-:Y:S05]  /*126e0*/  @!P2 BRA `(.L_x_1084) ;  /* 0x00000000000ca947 */ /* 0x000fea0003800000 */
[----:B0-----:R-:W2:Y:S04]  /*126f0*/  LDG.E R8, desc[UR54][R4.64] ;  /* 0x0000003604087981 */ /* 0x001ea8000c1e1900 */
[----:B-----5:R-:W2:Y:S02]  /*12700*/  LDG.E R0, desc[UR54][R4.64+0x4] ;  /* 0x0000043604007981 */ /* 0x020ea4000c1e1900 */
[----:B--2---:R-:W-:-:S07]  /*12710*/  IMAD.IADD R0, R0, 0x1, -R8 ;  /* 0x0000000100007824 */ /* 0x004fce00078e0a08 */
.L_x_1084:
        /* <DEDUP_REMOVED lines=21> */
[----:B------:R-:W-:Y:S01]  /*12870*/  @P1 SHF.R.S32.HI R0, RZ, 0x6, R7 ;  /* 0x00000006ff001819 */ /* 0x000fe20000011407 */
[----:B------:R-:W-:-:S06]  /*12880*/  IMAD.MOV.U32 R7, RZ, RZ, RZ ;  /* 0x000000ffff077224 */ /* 0x000fcc00078e00ff */
        /* <DEDUP_REMOVED lines=9> */
[----:B------:R-:W-:Y:S02]  /*12920*/  MOV R3, R18 ;  /* 0x0000001200037202 */ /* 0x000fe40000000f00 */
[----:B0-----:R-:W-:-:S13]  /*12930*/  ISETP.NE.AND P1, PT, R2, 0x1, PT ;  /* 0x000000010200780c */ /* 0x001fda0003f25270 */
[----:B------:R-:W0:Y:S08]  /*12940*/  @P1 LDC R2, c[0x0][0x42c] ;  /* 0x00010b00ff021b82 */ /* 0x000e300000000800 */
[----:B------:R-:W1:Y:S01]  /*12950*/  @P1 LDC R5, c[0x0][0x430] ;  /* 0x00010c00ff051b82 */ /* 0x000e620000000800 */
[----:B0-----:R-:W-:-:S05]  /*12960*/  @P1 IMAD.HI.U32 R2, R18, R2, RZ ;  /* 0x0000000212021227 */ /* 0x001fca00078e00ff */
[----:B-1----:R-:W-:Y:S02]  /*12970*/  @P1 SHF.R.U32.HI R3, RZ, R5, R2 ;  /* 0x00000005ff031219 */ /* 0x002fe40000011602 */
[----:B------:R-:W-:Y:S01]  /*12980*/  SEL R2, R11, RZ, !P0 ;  /* 0x000000ff0b027207 */ /* 0x000fe20004000000 */
[----:B------:R-:W-:Y:S06]  /*12990*/  BRA.DIV UR4, `(.L_x_1087) ;  /* 0x0000005a04687947 */ /* 0x000fec000b800000 */
.L_x_1208:
[----:B------:R-:W-:-:S03]  /*129a0*/  UMOV UR4, 0xffffffff ;  /* 0xffffffff00047882 */ /* 0x000fc60000000000 */
[----:B------:R-:W-:Y:S05]  /*129b0*/  BRA.DIV UR4, `(.L_x_1088) ;  /* 0x0000005a04947947 */ /* 0x000fea000b800000 */
[----:B------:R-:W-:-:S13]  /*129c0*/  ELECT P6, URZ, PT ;  /* 0x00000000003f782f */ /* 0x000fda00038c0000 */
.L_x_1211:
[----:B------:R-:W2:Y:S01]  /*129d0*/  LDL R5, [R1+0x28] ;  /* 0x0000280001057983 */ /* 0x000ea20000100800 */
[----:B------:R-:W-:Y:S01]  /*129e0*/  MOV R8, 0x400 ;  /* 0x0000040000087802 */ /* 0x000fe20000000f00 */
        /* <DEDUP_REMOVED lines=9> */
.L_x_1212:
        /* <DEDUP_REMOVED lines=8> */
.L_x_1213:
        /* <DEDUP_REMOVED lines=11> */
.L_x_1093:
[----:B-1----:R-:W2:Y:S01]  /*12bb0*/  LDL R8, [R1+0x4] ;  /* 0x0000040001087983 */ /* 0x002ea20000100800 */
[----:B------:R-:W-:Y:S01]  /*12bc0*/  R2UR UR9, R6 ;  /* 0x00000000060972ca */ /* 0x000fe200000e0000 */
[----:B------:R-:W-:Y:S01]  /*12bd0*/  ULDC.64 UR6, c[0x0][0x198] ;  /* 0x0000660000067ab9 */ /* 0x000fe20000000a00 */
[----:B------:R-:W-:Y:S01]  /*12be0*/  R2UR UR12, R3 ;  /* 0x00000000030c72ca */ /* 0x000fe200000e0000 */
[----:B------:R-:W-:Y:S01]  /*12bf0*/  UIADD3 UR4, UP0, UR6, 0x570, URZ ;  /* 0x0000057006047890 */ /* 0x000fe2000ff1e03f */
[----:B------:R-:W-:Y:S01]  /*12c00*/  R2UR UR13, R2 ;  /* 0x00000000020d72ca */ /* 0x000fe200000e0000 */
[----:B------:R-:W-:Y:S01]  /*12c10*/  UMOV UR10, URZ ;  /* 0x0000003f000a7c82 */ /* 0x000fe20008000000 */
[----:B------:R-:W-:Y:S01]  /*12c20*/  UMOV UR6, 0x0 ;  /* 0x0000000000067882 */ /* 0x000fe20000000000 */
[----:B------:R-:W-:-:S03]  /*12c30*/  UIADD3.X UR5, URZ, UR7, URZ, UP0, !UPT ;  /* 0x000000073f057290 */ /* 0x000fc600087fe43f */
[----:B------:R-:W-:-:S03]  /*12c40*/  UMOV UR7, 0x12f00000 ;  /* 0x12f0000000077882 */ /* 0x000fc60000000000 */
[----:B------:R-:W-:Y:S01]  /*12c50*/  UIADD3 UR9, UR9, 0x38890, URZ ;  /* 0x0003889009097890 */ /* 0x000fe2000fffe03f */
[----:B--2---:R-:W-:-:S05]  /*12c60*/  IMAD R8, R8, 0x2000, R5 ;  /* 0x0000200008087824 */ /* 0x004fca00078e0205 */
[----:B------:R-:W-:Y:S01]  /*12c70*/  R2UR UR8, R8 ;  /* 0x00000000080872ca */ /* 0x000fe200000e0000 */
[----:B-----5:R-:W-:-:S04]  /*12c80*/  IMAD R8, R0, 0x40, R7 ;  /* 0x0000004000087824 */ /* 0x020fc800078e0207 */
[----:B------:R-:W-:-:S05]  /*12c90*/  VIADD R8, R8, 0xffffffc0 ;  /* 0xffffffc008087836 */ /* 0x000fca0000000000 */
[----:B------:R-:W-:-:S03]  /*12ca0*/  R2UR UR11, R8 ;  /* 0x00000000080b72ca */ /* 0x000fc600000e0000 */
[----:B------:R-:W-:-:S10]  /*12cb0*/  UIADD3 UR8, UR8, 0x22400, URZ ;  /* 0x0002240008087890 */ /* 0x000fd4000fffe03f */
[----:B------:R1:W-:Y:S01]  /*12cc0*/  UTMALDG.4D [UR8], [UR4], desc[UR6] ;  /* 0x00000608040075b4 */ /* 0x0003e20008019000 */
[----:B------:R-:W2:Y:S02]  /*12cd0*/  SYNCS.PHASECHK.TRANS64.TRYWAIT P0, [R6+URZ+0x388c0], R9 ;  /* 0x0388c009060075a7 */ /* 0x000ea4000800017f */
[----:B-12---:R-:W-:Y:S05]  /*12ce0*/  @!P0 BRA `(.L_x_1094) ;  /* 0x0000005800108947 */ /* 0x006fea0003800000 */
.L_x_1214:
        /* <DEDUP_REMOVED lines=8> */
.L_x_1095:
[----:B01----:R-:W2:Y:S01]  /*12d70*/  LDL R9, [R1+0x4] ;  /* 0x0000040001097983 */ /* 0x003ea20000100800 */
[----:B------:R-:W-:Y:S01]  /*12d80*/  R2UR UR9, R6 ;  /* 0x00000000060972ca */ /* 0x000fe200000e0000 */
[----:B------:R-:W-:Y:S01]  /*12d90*/  ULDC.64 UR24, c[0x0][0x198] ;  /* 0x0000660000187ab9 */ /* 0x000fe20000000a00 */
[----:B------:R-:W-:Y:S01]  /*12da0*/  R2UR UR11, R8 ;  /* 0x00000000080b72ca */ /* 0x000fe200000e0000 */
[----:B------:R-:W-:Y:S01]  /*12db0*/  UIADD3 UR4, UP0, UR24, 0x670, URZ ;  /* 0x0000067018047890 */ /* 0x000fe2000ff1e03f */
[----:B------:R-:W-:Y:S01]  /*12dc0*/  R2UR UR12, R3 ;  /* 0x00000000030c72ca */ /* 0x000fe200000e0000 */
[----:B------:R-:W-:Y:S01]  /*12dd0*/  UMOV UR10, URZ ;  /* 0x0000003f000a7c82 */ /* 0x000fe20008000000 */
[----:B------:R-:W-:Y:S01]  /*12de0*/  R2UR UR13, R2 ;  /* 0x00000000020d72ca */ /* 0x000fe200000e0000 */
[----:B------:R-:W-:Y:S01]  /*12df0*/  UIADD3.X UR5, URZ, UR25, URZ, UP0, !UPT ;  /* 0x000000193f057290 */ /* 0x000fe200087fe43f */
[----:B------:R-:W-:Y:S01]  /*12e00*/  UMOV UR6, 0x0 ;  /* 0x0000000000067882 */ /* 0x000fe20000000000 */
[----:B------:R-:W-:Y:S01]  /*12e10*/  UMOV UR7, 0x12f00000 ;  /* 0x12f0000000077882 */ /* 0x000fe20000000000 */
[----:B------:R-:W-:Y:S01]  /*12e20*/  UMOV UR16, 0x40 ;  /* 0x0000004000107882 */ /* 0x000fe20000000000 */
[----:B------:R-:W-:-:S02]  /*12e30*/  UMOV UR18, 0x80 ;  /* 0x0000008000127882 */ /* 0x000fc40000000000 */
[----:B------:R-:W-:Y:S01]  /*12e40*/  UIADD3 UR9, UR9, 0x388b0, URZ ;  /* 0x000388b009097890 */ /* 0x000fe2000fffe03f */
        /* <DEDUP_REMOVED lines=38> */
.L_x_1091:
[----:B------:R-:W-:Y:S05]  /*130b0*/  BSYNC B1 ;  /* 0x0000000000017941 */ /* 0x000fea0003800000 */
.L_x_1090:
[----:B0-----:R-:W2:Y:S04]  /*130c0*/  LDL.LU R6, [R1+0x4] ;  /* 0x0000040001067983 */ /* 0x001ea80000300800 */
[----:B------:R-:W3:Y:S01]  /*130d0*/  LDL.LU R9, [R1+0xc] ;  /* 0x00000c0001097983 */ /* 0x000ee20000300800 */
[----:B------:R-:W-:Y:S01]  /*130e0*/  PLOP3.LUT P2, PT, PT, PT, PT, 0x8, 0x0 ;  /* 0x000000000000781c */ /* 0x000fe20003f4e170 */
[----:B--2---:R-:W-:-:S05]  /*130f0*/  VIADD R6, R6, 0x1 ;  /* 0x0000000106067836 */ /* 0x004fca0000000000 */
[----:B------:R-:W-:-:S04]  /*13100*/  ISETP.NE.AND P0, PT, R6, 0x2, PT ;  /* 0x000000020600780c */ /* 0x000fc80003f05270 */
[----:B------:R-:W-:-:S04]  /*13110*/  SEL R8, RZ, 0x1, P0 ;  /* 0x00000001ff087807 */ /* 0x000fc80000000000 */
[----:B---3--:R-:W-:Y:S02]  /*13120*/  LOP3.LUT R9, R9, R8, RZ, 0x3c, !PT ;  /* 0x0000000809097212 */ /* 0x008fe400078e3cff */
[----:B------:R-:W-:Y:S01]  /*13130*/  SEL R8, R6, RZ, P0 ;  /* 0x000000ff06087207 */ /* 0x000fe20000000000 */
[----:B------:R-:W-:Y:S02]  /*13140*/  VIADD R6, R0, 0xfffffffe ;  /* 0xfffffffe00067836 */ /* 0x000fe40000000000 */
[----:B------:R1:W-:Y:S03]  /*13150*/  STL [R1+0xc], R9 ;  /* 0x00000c0901007387 */ /* 0x0003e60000100800 */
[----:B------:R-:W-:Y:S01]  /*13160*/  ISETP.GE.AND P0, PT, R6, R4, PT ;  /* 0x000000040600720c */ /* 0x000fe20003f06270 */
[----:B------:R1:W-:-:S12]  /*13170*/  STL [R1+0x4], R8 ;  /* 0x0000040801007387 */ /* 0x0003d80000100800 */
[----:B-1----:R-:W-:Y:S05]  /*13180*/  @!P0 BRA `(.L_x_1086) ;  /* 0x0000000400cc8947 */ /* 0x002fea0003800000 */
[C---:B-----5:R-:W-:Y:S02]  /*13190*/  IMAD R6, R0.reuse, 0x40, R7 ;  /* 0x0000004000067824 */ /* 0x060fe400078e0207 */
[----:B------:R-:W-:Y:S02]  /*131a0*/  VIADD R0, R0, 0xffffffff ;  /* 0xffffffff00007836 */ /* 0x000fe40000000000 */
[----:B------:R-:W-:-:S07]  /*131b0*/  VIADD R6, R6, 0xffffff80 ;  /* 0xffffff8006067836 */ /* 0x000fce0000000000 */
.L_x_1102:
[----:B------:R-:W-:Y:S05]  /*131c0*/  YIELD ;  /* 0x0000000000007946 */ /* 0x000fea0003800000 */
[----:B------:R-:W-:Y:S04]  /*131d0*/  BSSY B1, `(.L_x_1096) ;  /* 0x0000061000017945 */ /* 0x000fe80003800000 */
[----:B-1----:R-:W-:Y:S05]  /*131e0*/  @!P6 BRA `(.L_x_1097) ;  /* 0x00000004007ce947 */ /* 0x002fea0003800000 */
[----:B------:R-:W2:Y:S04]  /*131f0*/  LDL R7, [R1+0x4] ;  /* 0x0000040001077983 */ /* 0x000ea80000100800 */
[----:B------:R-:W3:Y:S01]  /*13200*/  LDL R8, [R1+0xc] ;  /* 0x00000c0001087983 */ /* 0x000ee20000100800 */
[----:B--2---:R-:W-:Y:S02]  /*13210*/  LEA R7, R7, R5, 0x3 ;  /* 0x0000000507077211 */ /* 0x004fe400078e18ff */
[----:B---3--:R-:W-:-:S04]  /*13220*/  SHF.L.U32 R8, R8, 0x1f, RZ ;  /* 0x0000001f08087819 */ /* 0x008fc800000006ff */
[----:B------:R-:W0:Y:S02]  /*13230*/  SYNCS.PHASECHK.TRANS64.TRYWAIT P0, [R7+URZ+0x388a0], R8 ;  /* 0x0388a008070075a7 */ /* 0x000e24000800017f */
[----:B0-----:R-:W-:Y:S05]  /*13240*/  @!P0 BRA `(.L_x_1098) ;  /* 0x0000005000cc8947 */ /* 0x001fea0003800000 */
.L_x_1215:
        /* <DEDUP_REMOVED lines=11> */
.L_x_1099:
[----:B-1----:R-:W2:Y:S01]  /*13300*/  LDL R9, [R1+0x4] ;  /* 0x0000040001097983 */ /* 0x002ea20000100800 */
        /* <DEDUP_REMOVED lines=8> */
[----:B------:R-:W-:Y:S02]  /*13390*/  UMOV UR6, 0x0 ;  /* 0x0000000000067882 */ /* 0x000fe40000000000 */
[----:B------:R-:W-:-:S03]  /*133a0*/  UMOV UR7, 0x12f00000 ;  /* 0x12f0000000077882 */ /* 0x000fc60000000000 */
[----:B------:R-:W-:Y:S01]  /*133b0*/  UIADD3 UR9, UR9, 0x38890, URZ ;  /* 0x0003889009097890 */ /* 0x000fe2000fffe03f */
[----:B--2---:R-:W-:-:S05]  /*133c0*/  IMAD R9, R9, 0x2000, R5 ;  /* 0x0000200009097824 */ /* 0x004fca00078e0205 */
[----:B------:R-:W-:-:S13]  /*133d0*/  R2UR UR8, R9 ;  /* 0x00000000090872ca */ /* 0x000fda00000e0000 */
[----:B------:R-:W-:-:S09]  /*133e0*/  UIADD3 UR8, UR8, 0x22400, URZ ;  /* 0x0002240008087890 */ /* 0x000fd2000fffe03f */
[----:B------:R1:W-:Y:S01]  /*133f0*/  UTMALDG.4D [UR8], [UR4], desc[UR6] ;  /* 0x00000608040075b4 */ /* 0x0003e20008019000 */
[----:B------:R-:W2:Y:S02]  /*13400*/  SYNCS.PHASECHK.TRANS64.TRYWAIT P1, [R7+URZ+0x388c0], R8 ;  /* 0x0388c008070075a7 */ /* 0x000ea4000802017f */
[----:B-12---:R-:W-:Y:S05]  /*13410*/  @!P1 BRA `(.L_x_1100) ;  /* 0x00000050006c9947 */ /* 0x006fea0003800000 */
.L_x_1216:
        /* <DEDUP_REMOVED lines=8> */
.L_x_1101:
        /* <DEDUP_REMOVED lines=52> */
.L_x_1097:
[----:B------:R-:W-:Y:S05]  /*137e0*/  BSYNC B1 ;  /* 0x0000000000017941 */ /* 0x000fea0003800000 */
.L_x_1096:
[----:B------:R-:W2:Y:S04]  /*137f0*/  LDL.LU R7, [R1+0x4] ;  /* 0x0000040001077983 */ /* 0x000ea80000300800 */
[----:B------:R-:W3:Y:S01]  /*13800*/  LDL.LU R9, [R1+0xc] ;  /* 0x00000c0001097983 */ /* 0x000ee20000300800 */
[----:B------:R-:W-:Y:S02]  /*13810*/  VIADD R0, R0, 0xffffffff ;  /* 0xffffffff00007836 */ /* 0x000fe40000000000 */
[----:B------:R-:W-:Y:S02]  /*13820*/  VIADD R6, R6, 0xffffffc0 ;  /* 0xffffffc006067836 */ /* 0x000fe40000000000 */
[----:B--2---:R-:W-:-:S05]  /*13830*/  VIADD R7, R7, 0x1 ;  /* 0x0000000107077836 */ /* 0x004fca0000000000 */
[----:B------:R-:W-:-:S04]  /*13840*/  ISETP.NE.AND P0, PT, R7, 0x2, PT ;  /* 0x000000020700780c */ /* 0x000fc80003f05270 */
[----:B------:R-:W-:Y:S02]  /*13850*/  SEL R8, RZ, 0x1, P0 ;  /* 0x00000001ff087807 */ /* 0x000fe40000000000 */
[----:B------:R-:W-:Y:S02]  /*13860*/  SEL R7, R7, RZ, P0 ;  /* 0x000000ff07077207 */ /* 0x000fe40000000000 */
[----:B---3--:R-:W-:Y:S02]  /*13870*/  LOP3.LUT R9, R9, R8, RZ, 0x3c, !PT ;  /* 0x0000000809097212 */ /* 0x008fe400078e3cff */
[----:B------:R-:W-:-:S03]  /*13880*/  ISETP.GT.AND P0, PT, R0, R4, PT ;  /* 0x000000040000720c */ /* 0x000fc60003f04270 */
[----:B------:R1:W-:Y:S04]  /*13890*/  STL [R1+0xc], R9 ;  /* 0x00000c0901007387 */ /* 0x0003e80000100800 */
[----:B------:R1:W-:Y:S06]  /*138a0*/  STL [R1+0x4], R7 ;  /* 0x0000040701007387 */ /* 0x0003ec0000100800 */
[----:B------:R-:W-:Y:S05]  /*138b0*/  @P0 BRA `(.L_x_1102) ;  /* 0xfffffff800400947 */ /* 0x000fea000383ffff */
.L_x_1086:
[----:B------:R-:W-:Y:S05]  /*138c0*/  BSYNC B0 ;  /* 0x0000000000007941 */ /* 0x000fea0003800000 */
.L_x_1085:
[----:B-1---5:R-:W2:Y:S01]  /*138d0*/  LDL R7, [R1+0x2c] ;  /* 0x00002c0001077983 */ /* 0x022ea20000100800 */
[----:B------:R-:W-:Y:S05]  /*138e0*/  @!P2 WARPSYNC.ALL ;  /* 0x000000000000a948 */ /* 0x000fea0003800000 */
[----:B------:R-:W-:Y:S01]  /*138f0*/  BSSY B6, `(.L_x_1103) ;  /* 0x0000346000067945 */ /* 0x000fe20003800000 */
[----:B------:R-:W-:Y:S01]  /*13900*/  @!P2 BAR.SYNC.DEFER_BLOCKING 0xc, 0x120 ;  /* 0x030480000000ab1d */ /* 0x000fe20000010000 */
[----:B--2---:R-:W-:-:S13]  /*13910*/  ISETP.GT.AND P0, PT, R7, RZ, PT ;  /* 0x000000ff0700720c */ /* 0x004fda0003f04270 */
[----:B------:R-:W-:Y:S05]  /*13920*/  @P0 BRA `(.L_x_1104) ;  /* 0x00000000004c0947 */ /* 0x000fea0003800000 */
[----:B------:R-:W1:Y:S02]  /*13930*/  S2R R7, SR_TID.X ;  /* 0x0000000000077919 */ /* 0x000e640000002100 */
[----:B-1----:R-:W-:-:S04]  /*13940*/  LOP3.LUT R7, R7, 0x1f, RZ, 0xc0, !PT ;  /* 0x0000001f07077812 */ /* 0x002fc800078ec0ff */
[----:B------:R-:W-:-:S13]  /*13950*/  ISETP.NE.AND P1, PT, R7, RZ, PT ;  /* 0x000000ff0700720c */ /* 0x000fda0003f25270 */
[----:B------:R-:W-:Y:S05]  /*13960*/  @P1 BRA `(.L_x_1105) ;  /* 0x0000003000f81947 */ /* 0x000fea0003800000 */
[----:B------:R-:W2:Y:S01]  /*13970*/  LDL R7, [R1+0x38] ;  /* 0x0000380001077983 */ /* 0x000ea20000100800 */
[----:B------:R-:W-:Y:S01]  /*13980*/  VOTEU.ANY UR4, UPT, PT ;  /* 0x0000000000047886 */ /* 0x000fe200038e0100 */
[----:B0-----:R-:W0:Y:S01]  /*13990*/  LDC.64 R2, c[0x0][0xd38] ;  /* 0x00034e00ff027b82 */ /* 0x001e220000000a00 */
[----:B------:R-:W1:Y:S08]  /*139a0*/  FLO.U32 R0, UR4 ;  /* 0x0000000400007d00 */ /* 0x000e7000080e0000 */
[----:B------:R-:W0:Y:S01]  /*139b0*/  POPC R5, UR4 ;  /* 0x0000000400057d09 */ /* 0x000e220008000000 */
[----:B--2---:R-:W-:-:S02]  /*139c0*/  R2UR UR5, R7 ;  /* 0x00000000070572ca */ /* 0x004fc400000e0000 */
[----:B------:R-:W1:Y:S02]  /*139d0*/  S2R R7, SR_LANEID ;  /* 0x0000000000077919 */ /* 0x000e640000000000 */
[----:B-1----:R-:W-:-:S13]  /*139e0*/  ISETP.EQ.U32.AND P0, PT, R0, R7, PT ;  /* 0x000000070000720c */ /* 0x002fda0003f02070 */
[----:B0-----:R-:W2:Y:S01]  /*139f0*/  @P0 ATOMG.E.ADD.STRONG.GPU PT, R3, desc[UR54][R2.64], R5 ;  /* 0x00000005020309a8 */ /* 0x001ea200081ee1f6 */
[----:B------:R-:W0:Y:S02]  /*13a00*/  S2R R4, SR_LTMASK ;  /* 0x0000000000047919 */ /* 0x000e240000003900 */
[----:B0-----:R-:W-:-:S04]  /*13a10*/  LOP3.LUT R4, R4, UR4, RZ, 0xc0, !PT ;  /* 0x0000000404047c12 */ /* 0x001fc8000f8ec0ff */
[----:B------:R-:W0:Y:S01]  /*13a20*/  POPC R7, R4 ;  /* 0x0000000400077309 */ /* 0x000e220000000000 */
[----:B--2---:R-:W0:Y:S02]  /*13a30*/  SHFL.IDX PT, R0, R3, R0, 0x1f ;  /* 0x00001f0003007589 */ /* 0x004e2400000e0000 */
[----:B0-----:R-:W-:Y:S01]  /*13a40*/  IADD3 R16, R0, UR5, R7 ;  /* 0x0000000500107c10 */ /* 0x001fe2000fffe007 */
[----:B------:R-:W-:Y:S06]  /*13a50*/  BRA `(.L_x_1105) ;  /* 0x0000003000bc7947 */ /* 0x000fec0003800000 */
.L_x_1104:
        /* <DEDUP_REMOVED lines=12> */
[----:B------:R-:W-:Y:S01]  /*13b20*/  MOV R8, 0x70 ;  /* 0x0000007000087802 */ /* 0x000fe20000000f00 */
[----:B------:R-:W0:Y:S01]  /*13b30*/  LDC.64 R2, c[0x4][R2] ;  /* 0x0100000002027b82 */ /* 0x000e220000000a00 */
[----:B------:R-:W-:Y:S02]  /*13b40*/  IMAD.U32 R5, RZ, RZ, UR7 ;  /* 0x00000007ff057e24 */ /* 0x000fe4000f8e00ff */
[----:B------:R-:W-:Y:S02]  /*13b50*/  IMAD.U32 R6, RZ, RZ, UR8 ;  /* 0x00000008ff067e24 */ /* 0x000fe4000f8e00ff */
[----:B------:R-:W-:-:S02]  /*13b60*/  IMAD.U32 R7, RZ, RZ, UR9 ;  /* 0x00000009ff077e24 */ /* 0x000fc4000f8e00ff */
[----:B------:R-:W-:Y:S02]  /*13b70*/  IMAD.U32 R10, RZ, RZ, UR4 ;  /* 0x00000004ff0a7e24 */ /* 0x000fe4000f8e00ff */
[----:B------:R-:W-:Y:S02]  /*13b80*/  IMAD.U32 R11, RZ, RZ, UR5 ;  /* 0x00000005ff0b7e24 */ /* 0x000fe4000f8e00ff */
[----:B------:R-:W-:Y:S02]  /*13b90*/  IMAD.MOV.U32 R12, RZ, RZ, 0x1 ;  /* 0x00000001ff0c7424 */ /* 0x000fe400078e00ff */
[----:B------:R-:W-:-:S07]  /*13ba0*/  IMAD.MOV.U32 R13, RZ, RZ, RZ ;  /* 0x000000ffff0d7224 */ /* 0x000fce00078e00ff */
[----:B------:R-:W-:-:S07]  /*13bb0*/  LEPC R20, `(.L_x_1106) ;  /* 0x000000001014794e */ /* 0x000fce0000000000 */
[----:B0-----:R-:W-:Y:S05]  /*13bc0*/  CALL.ABS.NOINC R2 ;  /* 0x0000000002007343 */ /* 0x001fea0003c00000 */
.L_x_1106:
        /* <DEDUP_REMOVED lines=9> */
[----:B------:R-:W-:Y:S02]  /*13c60*/  IMAD.U32 R4, RZ, RZ, UR6 ;  /* 0x00000006ff047e24 */ /* 0x000fe4000f8e00ff */
[----:B------:R-:W-:Y:S02]  /*13c70*/  IMAD.U32 R5, RZ, RZ, UR7 ;  /* 0x00000007ff057e24 */ /* 0x000fe4000f8e00ff */
[----:B------:R-:W-:Y:S02]  /*13c80*/  IMAD.U32 R6, RZ, RZ, UR8 ;  /* 0x00000008ff067e24 */ /* 0x000fe4000f8e00ff */
[----:B------:R-:W-:-:S02]  /*13c90*/  IMAD.U32 R7, RZ, RZ, UR9 ;  /* 0x00000009ff077e24 */ /* 0x000fc4000f8e00ff */
[----:B------:R-:W-:Y:S02]  /*13ca0*/  IMAD.U32 R10, RZ, RZ, UR4 ;  /* 0x00000004ff0a7e24 */ /* 0x000fe4000f8e00ff */
[----:B------:R-:W-:Y:S02]  /*13cb0*/  IMAD.U32 R11, RZ, RZ, UR5 ;  /* 0x00000005ff0b7e24 */ /* 0x000fe4000f8e00ff */
[----:B------:R-:W-:Y:S02]  /*13cc0*/  IMAD.MOV.U32 R8, RZ, RZ, 0x70 ;  /* 0x00000070ff087424 */ /* 0x000fe400078e00ff */
[----:B------:R-:W-:Y:S02]  /*13cd0*/  IMAD.MOV.U32 R12, RZ, RZ, 0x1 ;  /* 0x00000001ff0c7424 */ /* 0x000fe400078e00ff */
[----:B0-----:R-:W-:-:S07]  /*13ce0*/  IMAD.MOV.U32 R13, RZ, RZ, RZ ;  /* 0x000000ffff0d7224 */ /* 0x001fce00078e00ff */
[----:B------:R-:W-:-:S07]  /*13cf0*/  LEPC R20, `(.L_x_1108) ;  /* 0x000000001014794e */ /* 0x000fce0000000000 */
[----:B-1----:R-:W-:Y:S05]  /*13d00*/  CALL.ABS.NOINC R2 ;  /* 0x0000000002007343 */ /* 0x002fea0003c00000 */
.L_x_1108:
        /* <DEDUP_REMOVED lines=16> */
.L_x_1107:
[----:B------:R-:W2:Y:S01]  /*13e10*/  LDL.LU R2, [R1+0x20] ;  /* 0x0000200001027983 */ /* 0x000ea20000300800 */
[----:B------:R-:W-:-:S03]  /*13e20*/  ULDC.64 UR4, c[0x0][0xaf0] ;  /* 0x0002bc0000047ab9 */ /* 0x000fc60000000a00 */
[----:B------:R-:W3:Y:S04]  /*13e30*/  LDL.LU R0, [R1+0x24] ;  /* 0x0000240001007983 */ /* 0x000ee80000300800 */
[----:B------:R-:W4:Y:S04]  /*13e40*/  LDL.LU R4, [R1+0x34] ;  /* 0x0000340001047983 */ /* 0x000f280000300800 */
[----:B------:R-:W4:Y:S01]  /*13e50*/  LDL.LU R5, [R1+0x18] ;  /* 0x0000180001057983 */ /* 0x000f220000300800 */
[----:B------:R-:W-:-:S04]  /*13e60*/  ISETP.NE.U32.AND P0, PT, RZ, UR4, PT ;  /* 0x00000004ff007c0c */ /* 0x000fc8000bf05070 */
[----:B------:R-:W-:Y:S01]  /*13e70*/  ISETP.NE.AND.EX P0, PT, RZ, UR5, PT, P0 ;  /* 0x00000005ff007c0c */ /* 0x000fe2000bf05300 */
[----:B------:R-:W0:Y:S01]  /*13e80*/  S2R R6, SR_TID.X ;  /* 0x0000000000067919 */ /* 0x000e220000002100 */
[----:B------:R-:W-:Y:S01]  /*13e90*/  ULDC.64 UR6, c[0x0][0x198] ;  /* 0x0000660000067ab9 */ /* 0x000fe20000000a00 */
        /* <DEDUP_REMOVED lines=11> */
[----:B------:R-:W-:Y:S01]  /*13f50*/  IMAD R17, R17, 0x40, R4 ;  /* 0x0000004011117824 */ /* 0x000fe200078e0204 */
[----:B------:R-:W-:Y:S01]  /*13f60*/  PLOP3.LUT P1, PT, P6, PT, PT, 0x8, 0x0 ;  /* 0x000000000000781c */ /* 0x000fe2000372e170 */
[----:B------:R-:W-:Y:S01]  /*13f70*/  IMAD.MOV.U32 R4, RZ, RZ, R18 ;  /* 0x000000ffff047224 */ /* 0x000fe200078e0012 */
[----:B0-----:R-:W0:Y:S02]  /*13f80*/  LDC R2, c[0x0][0x428] ;  /* 0x00010a00ff027b82 */ /* 0x001e240000000800 */
[----:B0-----:R-:W-:-:S13]  /*13f90*/  ISETP.NE.AND P0, PT, R2, 0x1, PT ;  /* 0x000000010200780c */ /* 0x001fda0003f05270 */
[----:B------:R-:W0:Y:S08]  /*13fa0*/  @P0 LDC R3, c[0x0][0x42c] ;  /* 0x00010b00ff030b82 */ /* 0x000e300000000800 */
[----:B------:R-:W1:Y:S01]  /*13fb0*/  @P0 LDC R2, c[0x0][0x430] ;  /* 0x00010c00ff020b82 */ /* 0x000e620000000800 */
[----:B0-----:R-:W-:-:S05]  /*13fc0*/  @P0 IMAD.HI.U32 R3, R18, R3, RZ ;  /* 0x0000000312030227 */ /* 0x001fca00078e00ff */
[----:B-1----:R-:W-:Y:S02]  /*13fd0*/  @P0 SHF.R.U32.HI R4, RZ, R2, R3 ;  /* 0x00000002ff040219 */ /* 0x002fe40000011603 */
[----:B------:R-:W-:-:S04]  /*13fe0*/  ISETP.NE.U32.AND P0, PT, RZ, UR4, PT ;  /* 0x00000004ff007c0c */ /* 0x000fc8000bf05070 */
[----:B------:R-:W-:-:S04]  /*13ff0*/  ISETP.NE.AND.EX P0, PT, RZ, UR5, PT, P0 ;  /* 0x00000005ff007c0c */ /* 0x000fc8000bf05300 */
[----:B------:R-:W-:-:S09]  /*14000*/  SEL R5, R5, RZ, !P0 ;  /* 0x000000ff05057207 */ /* 0x000fd20004000000 */
.L_x_1109:
        /* <DEDUP_REMOVED lines=17> */
.L_x_1219:
[----:B------:R-:W2:Y:S01]  /*14120*/  LDL R7, [R1+0x1c] ;  /* 0x00001c0001077983 */ /* 0x000ea20000100800 */
[----:B------:R-:W-:Y:S01]  /*14130*/  UMOV UR4, 0xffffffff ;  /* 0xffffffff00047882 */ /* 0x000fe20000000000 */
[----:B------:R-:W-:Y:S01]  /*14140*/  SHF.R.S32.HI R8, RZ, 0x1f, R0 ;  /* 0x0000001fff087819 */ /* 0x000fe20000011400 */
[----:B--2---:R-:W-:Y:S01]  /*14150*/  VIADD R7, R7, 0xffffffff ;  /* 0xffffffff07077836 */ /* 0x004fe20000000000 */
[----:B------:R-:W-:Y:S06]  /*14160*/  BRA.DIV UR4, `(.L_x_1111) ;  /* 0x0000004604607947 */ /* 0x000fec000b800000 */
[----:B------:R-:W-:-:S13]  /*14170*/  ELECT P6, URZ, PT ;  /* 0x00000000003f782f */ /* 0x000fda00038c0000 */
.L_x_1222:
        /* <DEDUP_REMOVED lines=24> */
.L_x_1113:
[----:B------:R-:W2:Y:S01]  /*14300*/  LDL R9, [R1] ;  /* 0x0000000001097983 */ /* 0x000ea20000100800 */
[----:B------:R-:W-:-:S03]  /*14310*/  MOV R11, 0x400 ;  /* 0x00000400000b7802 */ /* 0x000fc60000000f00 */
[----:B------:R-:W3:Y:S01]  /*14320*/  LDL R10, [R1+0x8] ;  /* 0x00000800010a7983 */ /* 0x000ee20000100800 */
[----:B0-----:R-:W0:Y:S02]  /*14330*/  S2R R12, SR_CgaCtaId ;  /* 0x00000000000c7919 */ /* 0x001e240000008800 */
[----:B0-----:R-:W-:-:S04]  /*14340*/  LEA R11, R12, R11, 0x18 ;  /* 0x0000000b0c0b7211 */ /* 0x001fc800078ec0ff */
[----:B--2---:R-:W-:Y:S02]  /*14350*/  LEA R9, R9, R11, 0x3 ;  /* 0x0000000b09097211 */ /* 0x004fe400078e18ff */
[----:B---3--:R-:W-:-:S04]  /*14360*/  SHF.L.U32 R10, R10, 0x1f, RZ ;  /* 0x0000001f0a0a7819 */ /* 0x008fc800000006ff */
[----:B------:R-:W0:Y:S02]  /*14370*/  SYNCS.PHASECHK.TRANS64.TRYWAIT P0, [R9+URZ+0x38840], R10 ;  /* 0x0388400a090075a7 */ /* 0x000e24000800017f */
[----:B0-----:R-:W-:Y:S05]  /*14380*/  @!P0 BRA `(.L_x_1114) ;  /* 0x0000004000f88947 */ /* 0x001fea0003800000 */
.L_x_1223:
        /* <DEDUP_REMOVED lines=11> */
.L_x_1115:
[----:B------:R-:W2:Y:S04]  /*14440*/  LDL R11, [R1] ;  /* 0x00000000010b7983 */ /* 0x000ea80000100800 */
[----:B------:R-:W3:Y:S04]  /*14450*/  LDL R14, [R1+0x30] ;  /* 0x00003000010e7983 */ /* 0x000ee80000100800 */
[----:B0-----:R-:W4:Y:S01]  /*14460*/  LDL R10, [R1+0x10] ;  /* 0x00001000010a7983 */ /* 0x001f220000100800 */
[----:B------:R-:W0:Y:S01]  /*14470*/  S2R R13, SR_CgaCtaId ;  /* 0x00000000000d7919 */ /* 0x000e220000008800 */
[----:B------:R-:W-:-:S02]  /*14480*/  MOV R12, 0x400 ;  /* 0x00000400000c7802 */ /* 0x000fc40000000f00 */
[----:B------:R-:W-:Y:S01]  /*14490*/  R2UR UR9, R9 ;  /* 0x00000000090972ca */ /* 0x000fe200000e0000 */
[----:B------:R-:W-:Y:S01]  /*144a0*/  ULDC.64 UR14, c[0x0][0x198] ;  /* 0x00006600000e7ab9 */ /* 0x000fe20000000a00 */
[----:B------:R-:W-:Y:S01]  /*144b0*/  R2UR UR12, R4 ;  /* 0x00000000040c72ca */ /* 0x000fe200000e0000 */
[----:B------:R-:W-:Y:S01]  /*144c0*/  UIADD3 UR6, UP0, UR14, 0x370, URZ ;  /* 0x000003700e067890 */ /* 0x000fe2000ff1e03f */
[----:B-----5:R-:W-:Y:S02]  /*144d0*/  R2UR UR13, R6 ;  /* 0x00000000060d72ca */ /* 0x020fe400000e0000 */
[----:B0-----:R-:W-:-:S07]  /*144e0*/  LEA R12, R13, R12, 0x18 ;  /* 0x0000000c0d0c7211 */ /* 0x001fce00078ec0ff */
[----:B------:R-:W-:Y:S02]  /*144f0*/  UIADD3 UR9, UR9, 0x38830, URZ ;  /* 0x0003883009097890 */ /* 0x000fe4000fffe03f */
[----:B------:R-:W-:Y:S01]  /*14500*/  UIADD3.X UR7, URZ, UR15, URZ, UP0, !UPT ;  /* 0x0000000f3f077290 */ /* 0x000fe200087fe43f */
        /* <DEDUP_REMOVED lines=11> */
.L_x_1112:
        /* <DEDUP_REMOVED lines=9> */
[----:B------:R-:W-:Y:S01]  /*14650*/  ULDC.64 UR20, c[0x0][0x198] ;  /* 0x0000660000147ab9 */ /* 0x000fe20000000a00 */
[----:B------:R-:W-:Y:S01]  /*14660*/  R2UR UR11, R17 ;  /* 0x00000000110b72ca */ /* 0x000fe200000e0000 */
[----:B------:R-:W-:Y:S01]  /*14670*/  UIADD3 UR14, UP0, UR20, 0x270, URZ ;  /* 0x00000270140e7890 */ /* 0x000fe2000ff1e03f */
[----:B------:R-:W-:Y:S01]  /*14680*/  R2UR UR12, R18 ;  /* 0x00000000120c72ca */ /* 0x000fe200000e0000 */
[----:B------:R-:W-:Y:S01]  /*14690*/  UMOV UR6, 0x0 ;  /* 0x0000000000067882 */ /* 0x000fe20000000000 */
[----:B------:R-:W-:Y:S01]  /*146a0*/  R2UR UR13, R5 ;  /* 0x00000000050d72ca */ /* 0x000fe200000e0000 */
[----:B------:R-:W-:Y:S01]  /*146b0*/  UIADD3.X UR15, URZ, UR21, URZ, UP0, !UPT ;  /* 0x000000153f0f7290 */ /* 0x000fe200087fe43f */
[----:B------:R-:W-:Y:S01]  /*146c0*/  IMAD.MOV.U32 R5, RZ, RZ, 0x2000 ;  /* 0x00002000ff057424 */ /* 0x000fe200078e00ff */
[----:B------:R-:W-:Y:S01]  /*146d0*/  UIADD3 UR4, UP0, UR20, 0x770, URZ ;  /* 0x0000077014047890 */ /* 0x000fe2000ff1e03f */
[----:B------:R-:W-:Y:S01]  /*146e0*/  MOV R10, UR55 ;  /* 0x00000037000a7c02 */ /* 0x000fe20008000f00 */
[----:B------:R-:W-:Y:S01]  /*146f0*/  UMOV UR7, 0x12f00000 ;  /* 0x12f0000000077882 */ /* 0x000fe20000000000 */
[----:B------:R-:W-:Y:S01]  /*14700*/  UMOV UR10, URZ ;  /* 0x0000003f000a7c82 */ /* 0x000fe20008000000 */
[----:B------:R-:W-:Y:S01]  /*14710*/  UIADD3 UR8, UR16, 0x20400, URZ ;  /* 0x0002040010087890 */ /* 0x000fe2000fffe03f */
[----:B------:R0:W-:Y:S01]  /*14720*/  SYNCS.ARRIVE.TRANS64 RZ, [R11+URZ+0x38800], R5 ;  /* 0x038800050bff79a7 */ /* 0x0001e2000800003f */
[----:B------:R-:W-:Y:S01]  /*14730*/  UIADD3 UR9, UR16, 0x38800, URZ ;  /* 0x0003880010097890 */ /* 0x000fe2000fffe03f */
[----:B------:R-:W-:Y:S01]  /*14740*/  MOV R9, UR54 ;  /* 0x0000003600097c02 */ /* 0x000fe20008000f00 */
[----:B------:R-:W-:Y:S01]  /*14750*/  UIADD3.X UR5, URZ, UR21, URZ, UP0, !UPT ;  /* 0x000000153f057290 */ /* 0x000fe200087fe43f */
[----:B------:R-:W-:Y:S01]  /*14760*/  R2UR UR55, R10 ;  /* 0x000000000a3772ca */ /* 0x000fe200000e0000 */
[----:B------:R-:W-:Y:S01]  /*14770*/  UIADD3 UR48, UR16, 0x28400, URZ ;  /* 0x0002840010307890 */ /* 0x000fe2000fffe03f */
[----:B------:R-:W-:Y:S01]  /*14780*/  R2UR UR54, R9 ;  /* 0x00000000093672ca */ /* 0x000fe200000e0000 */
[----:B------:R-:W-:Y:S01]  /*14790*/  UMOV UR50, 0xc0 ;  /* 0x000000c000327882 */ /* 0x000fe20000000000 */
[----:B------:R-:W-:Y:S01]  /*147a0*/  UMOV UR51, UR11 ;  /* 0x0000000b00337c82 */ /* 0x000fe20008000000 */
[----:B------:R-:W-:Y:S01]  /*147b0*/  UMOV UR52, UR12 ;  /* 0x0000000c00347c82 */ /* 0x000fe20008000000 */
[----:B------:R1:W-:Y:S01]  /*147c0*/  UTMALDG.4D [UR8], [UR14], desc[UR6] ;  /* 0x000006080e0075b4 */ /* 0x0003e20008019000 */
[----:B0-----:R-:W-:Y:S01]  /*147d0*/  IMAD.MOV.U32 R5, RZ, RZ, 0x10000 ;  /* 0x00010000ff057424 */ /* 0x001fe200078e00ff */
[----:B------:R-:W-:Y:S01]  /*147e0*/  UMOV UR53, UR13 ;  /* 0x0000000d00357c82 */ /* 0x000fe20008000000 */
[----:B------:R-:W-:-:S02]  /*147f0*/  UIADD3 UR56, UR16, 0x2a400, URZ ;  /* 0x0002a40010387890 */ /* 0x000fc4000fffe03f */
[----:B------:R-:W-:Y:S01]  /*14800*/  UIADD3 UR40, UR16, 0x2e400, URZ ;  /* 0x0002e40010287890 */ /* 0x000fe2000fffe03f */
[----:B------:R0:W-:Y:S01]  /*14810*/  SYNCS.ARRIVE.TRANS64 RZ, [R11+URZ+0x38810], R5 ;  /* 0x038810050bff79a7 */ /* 0x0001e2000800003f */
[----:B------:R-:W-:Y:S02]  /*14820*/  UIADD3 UR32, UR16, 0x30400, URZ ;  /* 0x0003040010207890 */ /* 0x000fe4000fffe03f */
[----:B------:R-:W-:Y:S01]  /*14830*/  UIADD3 UR24, UR16, 0x32400, URZ ;  /* 0x0003240010187890 */ /* 0x000fe2000fffe03f */
[----:B------:R-:W-:Y:S01]  /*14840*/  UMOV UR58, 0x80 ;  /* 0x00000080003a7882 */ /* 0x000fe20000000000 */
[----:B------:R-:W-:Y:S01]  /*14850*/  UMOV UR59, UR11 ;  /* 0x0000000b003b7c82 */ /* 0x000fe20008000000 */
[----:B------:R-:W-:Y:S01]  /*14860*/  UMOV UR60, UR12 ;  /* 0x0000000c003c7c82 */ /* 0x000fe20008000000 */
[----:B------:R-:W-:Y:S01]  /*14870*/  UMOV UR61, UR13 ;  /* 0x0000000d003d7c82 */ /* 0x000fe20008000000 */
[----:B------:R-:W-:Y:S01]  /*14880*/  UMOV UR42, 0x100 ;  /* 0x00000100002a7882 */ /* 0x000fe20000000000 */
[----:B0-----:R-:W-:Y:S01]  /*14890*/  MOV R5, UR50 ;  /* 0x0000003200057c02 */ /* 0x001fe20008000f00 */
        /* <DEDUP_REMOVED lines=9> */
[----:B-1----:R-:W-:-:S02]  /*14930*/  UIADD3 UR8, UR16, 0x26400, URZ ;  /* 0x0002640010087890 */ /* 0x002fc4000fffe03f */
[----:B------:R-:W-:Y:S01]  /*14940*/  UIADD3 UR9, UR16, 0x38810, URZ ;  /* 0x0003881010097890 */ /* 0x000fe2000fffe03f */
[----:B------:R-:W-:Y:S01]  /*14950*/  UMOV UR27, UR11 ;  /* 0x0000000b001b7c82 */ /* 0x000fe20008000000 */
[----:B------:R-:W-:Y:S01]  /*14960*/  UMOV UR28, UR12 ;  /* 0x0000000c001c7c82 */ /* 0x000fe20008000000 */
[----:B------:R-:W-:Y:S01]  /*14970*/  UMOV UR29, UR13 ;  /* 0x0000000d001d7c82 */ /* 0x000fe20008000000 */
[----:B------:R-:W-:Y:S01]  /*14980*/  UMOV UR18, 0x1c0 ;  /* 0x000001c000127882 */ /* 0x000fe20000000000 */
[----:B------:R-:W-:Y:S02]  /*14990*/  UMOV UR19, UR11 ;  /* 0x0000000b00137c82 */ /* 0x000fe40008000000 */
[----:B------:R-:W-:Y:S01]  /*149a0*/  UMOV UR49, UR9 ;  /* 0x0000000900317c82 */ /* 0x000fe20008000000 */
[----:B------:R-:W-:Y:S01]  /*149b0*/  UMOV UR57, UR9 ;  /* 0x0000000900397c82 */ /* 0x000fe20008000000 */
[----:B------:R-:W-:Y:S01]  /*149c0*/  UTMALDG.4D [UR8], [UR4], desc[UR6] ;  /* 0x00000608040075b4 */ /* 0x000fe20008019000 */
[----:B------:R-:W-:Y:S01]  /*149d0*/  UMOV UR41, UR9 ;  /* 0x0000000900297c82 */ /* 0x000fe20008000000 */
[----:B------:R-:W-:Y:S01]  /*149e0*/  UMOV UR33, UR9 ;  /* 0x0000000900217c82 */ /* 0x000fe20008000000 */
[----:B------:R-:W-:Y:S01]  /*149f0*/  UMOV UR25, UR9 ;  /* 0x0000000900197c82 */ /* 0x000fe20008000000 */
[----:B------:R-:W-:Y:S01]  /*14a00*/  UMOV UR20, UR12 ;  /* 0x0000000c00147c82 */ /* 0x000fe20008000000 */
[----:B------:R-:W-:Y:S01]  /*14a10*/  UMOV UR21, UR13 ;  /* 0x0000000d00157c82 */ /* 0x000fe20008000000 */
[----:B------:R-:W-:Y:S01]  /*14a20*/  UMOV UR17, UR9 ;  /* 0x0000000900117c82 */ /* 0x000fe20008000000 */
        /* <DEDUP_REMOVED lines=8> */
[----:B------:R1:W-:Y:S01]  /*14ab0*/  UTMALDG.4D [UR24], [UR4], desc[UR6] ;  /* 0x00000618040075b4 */ /* 0x0003e20008019000 */
[----:B------:R1:W-:Y:S02]  /*14ac0*/  UTMALDG.4D [UR16], [UR4], desc[UR6] ;  /* 0x00000610040075b4 */ /* 0x0003e40008019000 */
[----:B-1----:R-:W-:Y:S01]  /*14ad0*/  NOP ;  /* 0x0000000000007918 */ /* 0x002fe20000000000 */
.L_x_1117:
[----:B------:R-:W-:Y:S05]  /*14ae0*/  BSYNC B0 ;  /* 0x0000000000007941 */ /* 0x000fea0003800000 */
.L_x_1116:
[----:B------:R-:W2:Y:S02]  /*14af0*/  LDL.LU R9, [R1+0x28] ;  /* 0x0000280001097983 */ /* 0x000ea40000300800 */
        /* <DEDUP_REMOVED lines=8> */
.L_x_1224:
        /* <DEDUP_REMOVED lines=13> */
.L_x_1225:
        /* <DEDUP_REMOVED lines=11> */
.L_x_1122:
        /* <DEDUP_REMOVED lines=59> */
.L_x_1120:
[----:B------:R-:W-:Y:S05]  /*150b0*/  BSYNC B0 ;  /* 0x0000000000007941 */ /* 0x000fea0003800000 */
.L_x_1119:
        /* <DEDUP_REMOVED lines=9> */
[----:B------:R-:W-:-:S05]  /*15150*/  IMAD.IADD R5, R10, 0x1, R9 ;  /* 0x000000010a057824 */ /* 0x000fca00078e0209 */
[----:B------:R-:W-:-:S04]  /*15160*/  LOP3.LUT R5, R5, 0x1, RZ, 0xc0, !PT ;  /* 0x0000000105057812 */ /* 0x000fc800078ec0ff */
[----:B------:R-:W-:Y:S01]  /*15170*/  ISETP.NE.U32.AND P0, PT, R5, 0x1, PT ;  /* 0x000000010500780c */ /* 0x000fe20003f05070 */
[----:B------:R-:W-:-:S12]  /*15180*/  VIADD R5, R10, 0xfffffffe ;  /* 0xfffffffe0a057836 */ /* 0x000fd80000000000 */
        /* <DEDUP_REMOVED lines=33> */
.L_x_1129:
[----:B-1----:R-:W1:Y:S01]  /*153a0*/  S2R R3, SR_CgaCtaId ;  /* 0x0000000000037919 */ /* 0x002e620000008800 */
[----:B------:R-:W-:-:S04]  /*153b0*/  MOV R2, 0x400 ;  /* 0x0000040000027802 */ /* 0x000fc80000000f00 */
[----:B-1----:R-:W-:Y:S02]  /*153c0*/  LEA R2, R3, R2, 0x18 ;  /* 0x0000000203027211 */ /* 0x002fe400078ec0ff */
[----:B------:R-:W-:-:S03]  /*153d0*/  SHF.L.U32 R3, R14, 0x1f, RZ ;  /* 0x0000001f0e037819 */ /* 0x000fc600000006ff */
[----:B------:R-:W-:-:S04]  /*153e0*/  IMAD R2, R15, 0x8, R2 ;  /* 0x000000080f027824 */ /* 0x000fc800078e0202 */
[----:B------:R-:W1:Y:S02]  /*153f0*/  SYNCS.PHASECHK.TRANS64.TRYWAIT P0, [R2+URZ+0x38840], R3 ;  /* 0x03884003020075a7 */ /* 0x000e64000800017f */
[----:B-1----:R-:W-:Y:S05]  /*15400*/  @!P0 BRA `(.L_x_1130) ;  /* 0x0000003400208947 */ /* 0x002fea0003800000 */
.L_x_1226:
        /* <DEDUP_REMOVED lines=11> */
.L_x_1131:
[----:B--2---:R-:W2:Y:S01]  /*154c0*/  LDL R10, [R1] ;  /* 0x00000000010a7983 */ /* 0x004ea20000100800 */
[----:B------:R-:W-:-:S03]  /*154d0*/  MOV R12, 0x400 ;  /* 0x00000400000c7802 */ /* 0x000fc60000000f00 */
[----:B------:R-:W3:Y:S01]  /*154e0*/  LDL R11, [R1+0x10] ;  /* 0x00001000010b7983 */ /* 0x000ee20000100800 */
[----:B------:R-:W4:Y:S01]  /*154f0*/  S2R R13, SR_CgaCtaId ;  /* 0x00000000000d7919 */ /* 0x000f220000008800 */
[----:B------:R-:W-:Y:S01]  /*15500*/  R2UR UR9, R2 ;  /* 0x00000000020972ca */ /* 0x000fe200000e0000 */
[----:B------:R-:W-:Y:S01]  /*15510*/  ULDC.64 UR6, c[0x0][0x198] ;  /* 0x0000660000067ab9 */ /* 0x000fe20000000a00 */
[----:B------:R-:W-:Y:S01]  /*15520*/  R2UR UR12, R4 ;  /* 0x00000000040c72ca */ /* 0x000fe200000e0000 */
[----:B------:R-:W-:Y:S01]  /*15530*/  UIADD3 UR4, UP0, UR6, 0x370, URZ ;  /* 0x0000037006047890 */ /* 0x000fe2000ff1e03f */
[----:B-----5:R-:W-:-:S03]  /*15540*/  R2UR UR13, R6 ;  /* 0x00000000060d72ca */ /* 0x020fc600000e0000 */
[----:B------:R-:W-:Y:S01]  /*15550*/  UIADD3.X UR5, URZ, UR7, URZ, UP0, !UPT ;  /* 0x000000073f057290 */ /* 0x000fe200087fe43f */
[----:B----4-:R-:W-:-:S05]  /*15560*/  LEA R12, R13, R12, 0x18 ;  /* 0x0000000c0d0c7211 */ /* 0x010fca00078ec0ff */
        /* <DEDUP_REMOVED lines=12> */
.L_x_1227:
        /* <DEDUP_REMOVED lines=8> */
.L_x_1133:
[----:B-12---:R-:W2:Y:S01]  /*156b0*/  LDL R3, [R1] ;  /* 0x0000000001037983 */ /* 0x006ea20000100800 */
[----:B------:R-:W-:Y:S01]  /*156c0*/  MOV R10, 0x400 ;  /* 0x00000400000a7802 */ /* 0x000fe20000000f00 */
[----:B------:R-:W-:Y:S01]  /*156d0*/  ULDC.64 UR24, c[0x0][0x198] ;  /* 0x0000660000187ab9 */ /* 0x000fe20000000a00 */
[----:B------:R-:W-:Y:S01]  /*156e0*/  R2UR UR9, R2 ;  /* 0x00000000020972ca */ /* 0x000fe200000e0000 */
[----:B------:R-:W1:Y:S01]  /*156f0*/  S2R R11, SR_CgaCtaId ;  /* 0x00000000000b7919 */ /* 0x000e620000008800 */
        /* <DEDUP_REMOVED lines=14> */
[----:B-1----:R-:W-:-:S05]  /*157e0*/  LEA R10, R11, R10, 0x18 ;  /* 0x0000000a0b0a7211 */ /* 0x002fca00078ec0ff */
        /* <DEDUP_REMOVED lines=14> */
[----:B------:R-:W-:Y:S01]  /*158d0*/  UIADD3 UR17, UR14, 0xc400, URZ ;  /* 0x0000c4000e117890 */ /* 0x000fe2000fffe03f */
[----:B------:R1:W-:Y:S02]  /*158e0*/  UTMALDG.4D [UR8], [UR4], desc[UR6] ;  /* 0x00000608040075b4 */ /* 0x0003e40008019000 */
        /* <DEDUP_REMOVED lines=19> */
.L_x_1128:
[----:B------:R-:W-:Y:S05]  /*15a20*/  BSYNC B2 ;  /* 0x0000000000027941 */ /* 0x000fea0003800000 */
.L_x_1127:
[----:B------:R-:W2:Y:S02]  /*15a30*/  LDL.LU R2, [R1+0x1c] ;  /* 0x00001c0001027983 */ /* 0x000ea40000300800 */
[----:B--2---:R-:W-:-:S07]  /*15a40*/  VIADD R5, R2, 0xfffffffd ;  /* 0xfffffffd02057836 */ /* 0x004fce0000000000 */
.L_x_1126:
[----:B------:R-:W-:Y:S05]  /*15a50*/  BSYNC B1 ;  /* 0x0000000000017941 */ /* 0x000fea0003800000 */
.L_x_1125:
[----:B------:R-:W-:-:S05]  /*15a60*/  IMAD.MOV R9, RZ, RZ, -R9 ;  /* 0x000000ffff097224 */ /* 0x000fca00078e0a09 */
[----:B------:R-:W-:-:S13]  /*15a70*/  ISETP.NE.AND P0, PT, R7, R9, PT ;  /* 0x000000090700720c */ /* 0x000fda0003f05270 */
[----:B------:R-:W-:Y:S05]  /*15a80*/  @!P0 BRA `(.L_x_1124) ;  /* 0x0000001000388947 */ /* 0x000fea0003800000 */
.L_x_1148:
        /* <DEDUP_REMOVED lines=14> */
[----:B------:R-:W1:Y:S02]  /*15b70*/  LDC R11, c[0x0][0x41c] ;  /* 0x00010700ff0b7b82 */ /* 0x000e640000000800 */
[----:B-1----:R-:W-:-:S13]  /*15b80*/  ISETP.NE.AND P0, PT, R11, 0x1, PT ;  /* 0x000000010b00780c */ /* 0x002fda0003f05270 */
[----:B------:R-:W1:Y:S02]  /*15b90*/  @P0 LDC.64 R2, c[0x0][0x420] ;  /* 0x00010800ff020b82 */ /* 0x000e640000000a00 */
[----:B-1----:R-:W-:-:S04]  /*15ba0*/  @P0 IMAD.HI.U32 R6, R5, R2, RZ ;  /* 0x0000000205060227 */ /* 0x002fc800078e00ff */
[----:B------:R-:W-:Y:S01]  /*15bb0*/  IMAD.MOV.U32 R2, RZ, RZ, R5 ;  /* 0x000000ffff027224 */ /* 0x000fe200078e0005 */
[----:B------:R-:W-:Y:S01]  /*15bc0*/  @P0 SHF.R.U32.HI R2, RZ, R3, R6 ;  /* 0x00000003ff020219 */ /* 0x000fe20000011606 */
[----:B------:R-:W-:-:S03]  /*15bd0*/  IMAD R6, R8, UR46, RZ ;  /* 0x0000002e08067c24 */ /* 0x000fc6000f8e02ff */
[----:B------:R-:W-:Y:S01]  /*15be0*/  IADD3 R3, -R2, RZ, RZ ;  /* 0x000000ff02037210 */ /* 0x000fe20007ffe1ff */
[----:B------:R-:W-:-:S04]  /*15bf0*/  IMAD R6, R0, UR47, R6 ;  /* 0x0000002f00067c24 */ /* 0x000fc8000f8e0206 */
[----:B------:R-:W-:Y:S01]  /*15c00*/  IMAD R11, R11, R3, R5 ;  /* 0x000000030b0b7224 */ /* 0x000fe200078e0205 */
[----:B------:R-:W-:-:S03]  /*15c10*/  SHF.R.S32.HI R3, RZ, 0x1f, R2 ;  /* 0x0000001fff037819 */ /* 0x000fc60000011402 */
[----:B------:R-:W-:-:S04]  /*15c20*/  IMAD.WIDE.U32 R2, R0, UR46, R2 ;  /* 0x0000002e00027c25 */ /* 0x000fc8000f8e0002 */
[----:B------:R-:W-:Y:S01]  /*15c30*/  IMAD.IADD R3, R6, 0x1, R3 ;  /* 0x0000000106037824 */ /* 0x000fe200078e0203 */
[----:B------:R-:W-:-:S04]  /*15c40*/  LEA R6, P0, R2, UR38, 0x2 ;  /* 0x0000002602067c11 */ /* 0x000fc8000f8010ff */
[----:B------:R-:W-:-:S05]  /*15c50*/  LEA.HI.X R7, R2, UR39, R3, 0x2, P0 ;  /* 0x0000002702077c11 */ /* 0x000fca00080f1403 */
[----:B------:R1:W5:Y:S04]  /*15c60*/  LDG.E R6, desc[UR54][R6.64] ;  /* 0x0000003606067981 */ /* 0x000368000c1e1900 */
.L_x_1136:
[----:B------:R-:W2:Y:S01]  /*15c70*/  S2R R3, SR_CgaCtaId ;  /* 0x0000000000037919 */ /* 0x000ea20000008800 */
[----:B------:R-:W-:-:S04]  /*15c80*/  MOV R2, 0x400 ;  /* 0x0000040000027802 */ /* 0x000fc80000000f00 */
[----:B--2---:R-:W-:Y:S02]  /*15c90*/  LEA R2, R3, R2, 0x18 ;  /* 0x0000000203027211 */ /* 0x004fe400078ec0ff */
[----:B------:R-:W-:-:S03]  /*15ca0*/  SHF.L.U32 R3, R9, 0x1f, RZ ;  /* 0x0000001f09037819 */ /* 0x000fc600000006ff */
[----:B------:R-:W-:-:S04]  /*15cb0*/  IMAD R2, R10, 0x8, R2 ;  /* 0x000000080a027824 */ /* 0x000fc800078e0202 */
[----:B------:R-:W2:Y:S02]  /*15cc0*/  SYNCS.PHASECHK.TRANS64.TRYWAIT P0, [R2+URZ+0x38840], R3 ;  /* 0x03884003020075a7 */ /* 0x000ea4000800017f */
[----:B--2---:R-:W-:Y:S05]  /*15cd0*/  @!P0 BRA `(.L_x_1137) ;  /* 0x0000002c00148947 */ /* 0x004fea0003800000 */
.L_x_1228:
[----:B-1----:R-:W1:Y:S02]  /*15ce0*/  S2R R7, SR_TID.X ;  /* 0x0000000000077919 */ /* 0x002e640000002100 */
        /* <DEDUP_REMOVED lines=10> */
.L_x_1138:
[----:B------:R-:W3:Y:S01]  /*15d90*/  LDL R12, [R1+0x10] ;  /* 0x00001000010c7983 */ /* 0x000ee20000100800 */
[----:B-1----:R-:W-:Y:S01]  /*15da0*/  MOV R7, 0x400 ;  /* 0x0000040000077802 */ /* 0x002fe20000000f00 */
[----:B------:R-:W1:Y:S01]  /*15db0*/  S2R R13, SR_CgaCtaId ;  /* 0x00000000000d7919 */ /* 0x000e620000008800 */
[----:B------:R-:W-:Y:S01]  /*15dc0*/  R2UR UR9, R2 ;  /* 0x00000000020972ca */ /* 0x000fe200000e0000 */
[----:B------:R-:W-:Y:S01]  /*15dd0*/  ULDC.64 UR6, c[0x0][0x198] ;  /* 0x0000660000067ab9 */ /* 0x000fe20000000a00 */
[----:B------:R-:W-:Y:S01]  /*15de0*/  R2UR UR12, R4 ;  /* 0x00000000040c72ca */ /* 0x000fe200000e0000 */
[----:B------:R-:W-:Y:S01]  /*15df0*/  UIADD3 UR4, UP0, UR6, 0x370, URZ ;  /* 0x0000037006047890 */ /* 0x000fe2000ff1e03f */
[----:B-----5:R-:W-:-:S03]  /*15e00*/  R2UR UR13, R6 ;  /* 0x00000000060d72ca */ /* 0x020fc600000e0000 */
        /* <DEDUP_REMOVED lines=14> */
.L_x_1229:
        /* <DEDUP_REMOVED lines=8> */
.L_x_1140:
[----:B------:R-:W3:Y:S01]  /*15f70*/  S2R R11, SR_CgaCtaId ;  /* 0x00000000000b7919 */ /* 0x000ee20000008800 */
[----:B-12---:R-:W-:Y:S01]  /*15f80*/  MOV R3, 0x400 ;  /* 0x0000040000037802 */ /* 0x006fe20000000f00 */
[----:B------:R-:W-:Y:S01]  /*15f90*/  ULDC.64 UR16, c[0x0][0x198] ;  /* 0x0000660000107ab9 */ /* 0x000fe20000000a00 */
        /* <DEDUP_REMOVED lines=51> */
.L_x_1135:
[----:B------:R-:W-:Y:S05]  /*162d0*/  BSYNC B1 ;  /* 0x0000000000017941 */ /* 0x000fea0003800000 */
.L_x_1134:
[----:B------:R-:W-:Y:S01]  /*162e0*/  VIADD R10, R10, 0x1 ;  /* 0x000000010a0a7836 */ /* 0x000fe20000000000 */
[----:B------:R-:W-:Y:S04]  /*162f0*/  BSSY B1, `(.L_x_1141) ;  /* 0x0000084000017945 */ /* 0x000fe80003800000 */
        /* <DEDUP_REMOVED lines=11> */
[----:B------:R-:W2:Y:S02]  /*163b0*/  LDC R6, c[0x0][0x41c] ;  /* 0x00010700ff067b82 */ /* 0x000ea40000000800 */
[----:B--2---:R-:W-:-:S13]  /*163c0*/  ISETP.NE.AND P0, PT, R6, 0x1, PT ;  /* 0x000000010600780c */ /* 0x004fda0003f05270 */
[----:B------:R-:W2:Y:S02]  /*163d0*/  @P0 LDC.64 R2, c[0x0][0x420] ;  /* 0x00010800ff020b82 */ /* 0x000ea40000000a00 */
[----:B--2---:R-:W-:-:S04]  /*163e0*/  @P0 IMAD.HI.U32 R7, R9, R2, RZ ;  /* 0x0000000209070227 */ /* 0x004fc800078e00ff */
        /* <DEDUP_REMOVED lines=12> */
.L_x_1143:
[----:B------:R-:W3:Y:S01]  /*164b0*/  S2R R3, SR_CgaCtaId ;  /* 0x0000000000037919 */ /* 0x000ee20000008800 */
[----:B------:R-:W-:-:S04]  /*164c0*/  MOV R2, 0x400 ;  /* 0x0000040000027802 */ /* 0x000fc80000000f00 */
[----:B---3--:R-:W-:Y:S02]  /*164d0*/  LEA R2, R3, R2, 0x18 ;  /* 0x0000000203027211 */ /* 0x008fe400078ec0ff */
[----:B------:R-:W-:-:S03]  /*164e0*/  SHF.L.U32 R3, R11, 0x1f, RZ ;  /* 0x0000001f0b037819 */ /* 0x000fc600000006ff */
[----:B------:R-:W-:-:S04]  /*164f0*/  IMAD R2, R12, 0x8, R2 ;  /* 0x000000080c027824 */ /* 0x000fc800078e0202 */
[----:B------:R-:W3:Y:S02]  /*16500*/  SYNCS.PHASECHK.TRANS64.TRYWAIT P0, [R2+URZ+0x38840], R3 ;  /* 0x03884003020075a7 */ /* 0x000ee4000800017f */
[----:B---3--:R-:W-:Y:S05]  /*16510*/  @!P0 BRA `(.L_x_1144) ;  /* 0x00000024002c8947 */ /* 0x008fea0003800000 */
.L_x_1230:
        /* <DEDUP_REMOVED lines=11> */
.L_x_1145:
[----:B--2---:R-:W2:Y:S01]  /*165d0*/  LDL R7, [R1] ;  /* 0x0000000001077983 */ /* 0x004ea20000100800 */
[----:B-1----:R-:W-:-:S03]  /*165e0*/  MOV R11, 0x400 ;  /* 0x00000400000b7802 */ /* 0x002fc60000000f00 */
[----:B------:R-:W4:Y:S01]  /*165f0*/  LDL R10, [R1+0x10] ;  /* 0x00001000010a7983 */ /* 0x000f220000100800 */
        /* <DEDUP_REMOVED lines=8> */
[----:B------:R-:W-:Y:S01]  /*16680*/  UIADD3 UR9, UR9, 0x38830, URZ ;  /* 0x0003883009097890 */ /* 0x000fe2000fffe03f */
[----:B------:R-:W-:Y:S01]  /*16690*/  UMOV UR6, 0x0 ;  /* 0x0000000000067882 */ /* 0x000fe20000000000 */
[----:B------:R-:W-:Y:S01]  /*166a0*/  UMOV UR7, 0x14f00000 ;  /* 0x14f0000000077882 */ /* 0x000fe20000000000 */
[----:B------:R-:W-:Y:S01]  /*166b0*/  UMOV UR10, URZ ;  /* 0x0000003f000a7c82 */ /* 0x000fe20008000000 */
[----:B--2---:R-:W-:-:S04]  /*166c0*/  LEA R7, R7, R11, 0xd ;  /* 0x0000000b07077211 */ /* 0x004fc800078e68ff */
[----:B------:R-:W-:Y:S01]  /*166d0*/  R2UR UR8, R7 ;  /* 0x00000000070872ca */ /* 0x000fe200000e0000 */
[----:B----4-:R-:W-:-:S05]  /*166e0*/  IMAD R9, R9, 0x40, R10 ;  /* 0x0000004009097824 */ /* 0x010fca00078e020a */
[----:B------:R-:W-:-:S07]  /*166f0*/  R2UR UR11, R9 ;  /* 0x00000000090b72ca */ /* 0x000fce00000e0000 */
[----:B------:R-:W-:-:S09]  /*16700*/  UIADD3 UR8, UR8, 0x22400, URZ ;  /* 0x0002240008087890 */ /* 0x000fd2000fffe03f */
[----:B------:R1:W-:Y:S01]  /*16710*/  UTMALDG.4D [UR8], [UR4], desc[UR6] ;  /* 0x00000608040075b4 */ /* 0x0003e20008019000 */
[----:B------:R-:W2:Y:S02]  /*16720*/  SYNCS.PHASECHK.TRANS64.TRYWAIT P1, [R2+URZ+0x38860], R3 ;  /* 0x03886003020075a7 */ /* 0x000ea4000802017f */
[----:B-12---:R-:W-:Y:S05]  /*16730*/  @!P1 BRA `(.L_x_1146) ;  /* 0x0000002000b89947 */ /* 0x006fea0003800000 */
.L_x_1231:
        /* <DEDUP_REMOVED lines=8> */
.L_x_1147:
[----:B-1-3--:R-:W2:Y:S01]  /*167c0*/  LDL R3, [R1] ;  /* 0x0000000001037983 */ /* 0x00aea20000100800 */
        /* <DEDUP_REMOVED lines=54> */
.L_x_1142:
[----:B------:R-:W-:Y:S05]  /*16b30*/  BSYNC B1 ;  /* 0x0000000000017941 */ /* 0x000fea0003800000 */
.L_x_1141:
[C---:B------:R-:W-:Y:S01]  /*16b40*/  ISETP.GT.AND P0, PT, R5.reuse, 0x1, PT ;  /* 0x000000010500780c */ /* 0x040fe20003f04270 */
[----:B------:R-:W-:-:S12]  /*16b50*/  VIADD R5, R5, 0xfffffffe ;  /* 0xfffffffe05057836 */ /* 0x000fd80000000000 */
[----:B------:R-:W-:Y:S05]  /*16b60*/  @P0 BRA `(.L_x_1148) ;  /* 0xffffffec00c80947 */ /* 0x000fea000383ffff */
.L_x_1124:
[----:B------:R-:W-:Y:S05]  /*16b70*/  BSYNC B0 ;  /* 0x0000000000007941 */ /* 0x000fea0003800000 */
.L_x_1123:
        /* <DEDUP_REMOVED lines=12> */
[----:B------:R-:W-:Y:S02]  /*16c40*/  VOTEU.ANY UR4, UPT, PT ;  /* 0x0000000000047886 */ /* 0x000fe400038e0100 */
        /* <DEDUP_REMOVED lines=12> */
.L_x_1150:
[----:B------:R-:W-:Y:S05]  /*16d10*/  BSYNC B0 ;  /* 0x0000000000007941 */ /* 0x000fea0003800000 */
.L_x_1149:
[----:B--2---:R-:W2:Y:S02]  /*16d20*/  LDL.LU R2, [R1+0x8] ;  /* 0x0000080001027983 */ /* 0x004ea40000300800 */
[----:B--2---:R-:W-:-:S05]  /*16d30*/  LOP3.LUT R2, R2, R0, RZ, 0x3c, !PT ;  /* 0x0000000002027212 */ /* 0x004fca00078e3cff */
[----:B------:R2:W-:Y:S02]  /*16d40*/  STL [R1+0x8], R2 ;  /* 0x0000080201007387 */ /* 0x0005e40000100800 */
.L_x_1105:
[----:B------:R-:W-:Y:S05]  /*16d50*/  BSYNC B6 ;  /* 0x0000000000067941 */ /* 0x000fea0003800000 */
.L_x_1103:
[----:B------:R-:W-:-:S03]  /*16d60*/  UMOV UR4, 0xffffffff ;  /* 0xffffffff00047882 */ /* 0x000fc60000000000 */
[----:B------:R-:W-:Y:S05]  /*16d70*/  BRA.DIV UR4, `(.L_x_1151) ;  /* 0x0000001e043c7947 */ /* 0x000fea000b800000 */
[----:B------:R3:W4:Y:S04]  /*16d80*/  SHFL.IDX PT, R4, R16, RZ, 0x1f ;  /* 0x00001fff10047589 */ /* 0x00072800000e0000 */
[----:B------:R3:W0:Y:S02]  /*16d90*/  SHFL.IDX PT, R6, R16, 0x1, 0x1f ;  /* 0x00201f0010067f89 */ /* 0x00062400000e0000 */
.L_x_1235:
[----:B------:R-:W0:Y:S01]  /*16da0*/  S2R R0, SR_TID.X ;  /* 0x0000000000007919 */ /* 0x000e220000002100 */
        /* <DEDUP_REMOVED lines=10> */
[----:B0-----:R-:W-:-:S05]  /*16e50*/  IMAD.WIDE R2, R5, 0x4, R2 ;  /* 0x0000000405027825 */ /* 0x001fca00078e0202 */
[----:B------:R0:W5:Y:S02]  /*16e60*/  LDG.E R17, desc[UR54][R2.64] ;  /* 0x0000003602117981 */ /* 0x000164000c1e1900 */
.L_x_1153:
[----:B------:R-:W-:Y:S05]  /*16e70*/  BSYNC B0 ;  /* 0x0000000000007941 */ /* 0x000fea0003800000 */
.L_x_1152:
        /* <DEDUP_REMOVED lines=19> */
[----:B------:R-:W2:Y:S02]  /*16fb0*/  SHFL.UP PT, R14, R7, 0x10, RZ ;  /* 0x06000000070e7989 */ /* 0x000ea400000e00ff */
[----:B--2---:R-:W-:-:S05]  /*16fc0*/  SEL R2, R14, RZ, P0 ;  /* 0x000000ff0e027207 */ /* 0x004fca0000000000 */
[----:B------:R-:W-:-:S05]  /*16fd0*/  IMAD.IADD R2, R7, 0x1, R2 ;  /* 0x0000000107027824 */ /* 0x000fca00078e0202 */
[----:B------:R0:W2:Y:S02]  /*16fe0*/  SHFL.IDX PT, R14, R2, 0x1f, 0x1f ;  /* 0x03e01f00020e7f89 */ /* 0x0000a400000e0000 */
.L_x_1243:
[----:B------:R-:W-:Y:S02]  /*16ff0*/  ULDC UR4, c[0x0][0xd10] ;  /* 0x0003440000047ab9 */ /* 0x000fe40000000800 */
[----:B---3--:R-:W-:-:S04]  /*17000*/  IMAD.U32 R16, RZ, RZ, UR4 ;  /* 0x00000004ff107e24 */ /* 0x008fc8000f8e00ff */
[----:B--2---:R-:W-:-:S05]  /*17010*/  IMAD R3, R14, R16, RZ ;  /* 0x000000100e037224 */ /* 0x004fca00078e02ff */
[----:B------:R-:W-:-:S04]  /*17020*/  IADD3 R6, R6, R3, RZ ;  /* 0x0000000306067210 */ /* 0x000fc80007ffe0ff */
[----:B----4-:R-:W-:-:S13]  /*17030*/  ISETP.GT.AND P0, PT, R6, R4, PT ;  /* 0x000000040600720c */ /* 0x010fda0003f04270 */
[----:B------:R-:W-:Y:S05]  /*17040*/  @P0 BRA `(.L_x_1155) ;  /* 0x0000000000b40947 */ /* 0x000fea0003800000 */
[----:B------:R-:W2:Y:S02]  /*17050*/  LDC R0, c[0x0][0xd14] ;  /* 0x00034500ff007b82 */ /* 0x000ea40000000800 */
.L_x_1160:
[----:B------:R-:W-:-:S05]  /*17060*/  VIADD R19, R19, 0x1f ;  /* 0x0000001f13137836 */ /* 0x000fca0000000000 */
        /* <DEDUP_REMOVED lines=13> */
.L_x_1158:
[----:B------:R-:W-:Y:S05]  /*17140*/  BSYNC B0 ;  /* 0x0000000000007941 */ /* 0x000fea0003800000 */
.L_x_1157:
[----:B------:R-:W-:-:S03]  /*17150*/  UMOV UR4, 0xffffffff ;  /* 0xffffffff00047882 */ /* 0x000fc60000000000 */
[----:B------:R-:W-:Y:S05]  /*17160*/  BRA.DIV UR4, `(.L_x_1159) ;  /* 0x0000001e045c7947 */ /* 0x000fea000b800000 */
[----:B-----5:R-:W0:Y:S01]  /*17170*/  SHFL.UP PT, R14, R17, 0x1, RZ ;  /* 0x04200000110e7989 */ /* 0x020e2200000e00ff */
[C---:B------:R-:W-:Y:S02]  /*17180*/  ISETP.NE.AND P0, PT, R7.reuse, RZ, PT ;  /* 0x000000ff0700720c */ /* 0x040fe40003f05270 */
[C---:B------:R-:W-:Y:S02]  /*17190*/  ISETP.GE.U32.AND P1, PT, R7.reuse, 0x2, PT ;  /* 0x000000020700780c */ /* 0x040fe40003f26070 */
        /* <DEDUP_REMOVED lines=18> */
.L_x_1251:
[----:B------:R-:W-:Y:S02]  /*172c0*/  ULDC UR4, c[0x0][0xd10] ;  /* 0x0003440000047ab9 */ /* 0x000fe40000000800 */
[----:B------:R-:W-:-:S04]  /*172d0*/  IMAD.U32 R16, RZ, RZ, UR4 ;  /* 0x00000004ff107e24 */ /* 0x000fc8000f8e00ff */
[----:B--2---:R-:W-:-:S04]  /*172e0*/  IMAD R3, R14, R16, RZ ;  /* 0x000000100e037224 */ /* 0x004fc800078e02ff */
[----:B------:R-:W-:-:S05]  /*172f0*/  IMAD.IADD R6, R3, 0x1, R6 ;  /* 0x0000000103067824 */ /* 0x000fca00078e0206 */
[----:B------:R-:W-:-:S13]  /*17300*/  ISETP.GT.AND P0, PT, R6, R4, PT ;  /* 0x000000040600720c */ /* 0x000fda0003f04270 */
[----:B------:R-:W-:Y:S05]  /*17310*/  @!P0 BRA `(.L_x_1160) ;  /* 0xfffffffc00508947 */ /* 0x000fea000383ffff */
.L_x_1155:
        /* <DEDUP_REMOVED lines=8> */
.L_x_1255:
[----:B------:R-:W-:Y:S01]  /*173a0*/  ISETP.NE.AND P0, PT, R3, RZ, PT ;  /* 0x000000ff0300720c */ /* 0x000fe20003f05270 */
[----:B------:R-:W-:-:S12]  /*173b0*/  IMAD.MOV.U32 R14, RZ, RZ, RZ ;  /* 0x000000ffff0e7224 */ /* 0x000fd800078e00ff */
[----:B------:R-:W-:Y:S05]  /*173c0*/  @!P0 BRA `(.L_x_1162) ;  /* 0x0000000000108947 */ /* 0x000fea0003800000 */
[----:B------:R-:W-:Y:S01]  /*173d0*/  UMOV UR4, 0xffffffff ;  /* 0xffffffff00047882 */ /* 0x000fe20000000000 */
[----:B-1----:R-:W-:Y:S02]  /*173e0*/  VIADD R12, R5, 0xffffffff ;  /* 0xffffffff050c7836 */ /* 0x002fe40000000000 */
[----:B------:R-:W-:Y:S05]  /*173f0*/  BRA.DIV UR4, `(.L_x_1163) ;  /* 0x0000001e04d47947 */ /* 0x000fea000b800000 */
[----:B------:R4:W1:Y:S02]  /*17400*/  SHFL.IDX PT, R14, R2, R12, 0x1f ;  /* 0x00001f0c020e7589 */ /* 0x00086400000e0000 */
.L_x_1162:
[----:B-1----:R-:W-:Y:S01]  /*17410*/  IMAD R16, R14, R16, R6 ;  /* 0x000000100e107224 */ /* 0x002fe200078e0206 */
[-C--:B---3--:R-:W-:Y:S01]  /*17420*/  IABS R6, R17.reuse ;  /* 0x0000001100067213 */ /* 0x088fe20000000000 */
[----:B0---4-:R-:W-:Y:S01]  /*17430*/  IMAD.MOV.U32 R2, RZ, RZ, RZ ;  /* 0x000000ffff027224 */ /* 0x011fe200078e00ff */
[----:B------:R-:W-:Y:S01]  /*17440*/  IABS R8, R17 ;  /* 0x0000001100087213 */ /* 0x000fe20000000000 */
[----:B------:R-:W-:Y:S01]  /*17450*/  IMAD.IADD R4, R4, 0x1, -R16 ;  /* 0x0000000104047824 */ /* 0x000fe200078e0a10 */
[----:B------:R-:W0:Y:S01]  /*17460*/  I2F.RP R7, R6 ;  /* 0x0000000600077306 */ /* 0x000e220000209400 */
[----:B------:R-:W-:Y:S02]  /*17470*/  IMAD.IADD R19, R5, 0x1, R19 ;  /* 0x0000000105137824 */ /* 0x000fe400078e0213 */
[----:B------:R-:W-:-:S05]  /*17480*/  IMAD.MOV R8, RZ, RZ, -R8 ;  /* 0x000000ffff087224 */ /* 0x000fca00078e0a08 */
[----:B0-----:R-:W0:Y:S02]  /*17490*/  MUFU.RCP R7, R7 ;  /* 0x0000000700077308 */ /* 0x001e240000001000 */
[----:B0-----:R-:W-:-:S06]  /*174a0*/  VIADD R9, R7, 0xffffffe ;  /* 0x0ffffffe07097836 */ /* 0x001fcc0000000000 */
[----:B------:R-:W0:Y:S02]  /*174b0*/  F2I.FTZ.U32.TRUNC.NTZ R3, R9 ;  /* 0x0000000900037305 */ /* 0x000e24000021f000 */
[----:B0-----:R-:W-:-:S05]  /*174c0*/  IADD3 R11, RZ, -R3, RZ ;  /* 0x80000003ff0b7210 */ /* 0x001fca0007ffe0ff */
[----:B------:R-:W-:-:S04]  /*174d0*/  IMAD R11, R11, R6, RZ ;  /* 0x000000060b0b7224 */ /* 0x000fc800078e02ff */
[----:B------:R-:W-:Y:S01]  /*174e0*/  IMAD.HI.U32 R2, R3, R11, R2 ;  /* 0x0000000b03027227 */ /* 0x000fe200078e0002 */
[----:B------:R-:W-:-:S05]  /*174f0*/  IABS R3, R4 ;  /* 0x0000000400037213 */ /* 0x000fca0000000000 */
        /* <DEDUP_REMOVED lines=16> */
.L_x_1156:
[----:B------:R-:W-:Y:S01]  /*17600*/  UMOV UR4, URZ ;  /* 0x0000003f00047c82 */ /* 0x000fe20008000000 */
[----:B------:R-:W-:Y:S01]  /*17610*/  UMOV UR5, URZ ;  /* 0x0000003f00057c82 */ /* 0x000fe20008000000 */
[----:B------:R-:W-:Y:S01]  /*17620*/  ULDC UR6, c[0x0][0xd14] ;  /* 0x0003450000067ab9 */ /* 0x000fe20000000800 */
[----:B------:R-:W-:Y:S02]  /*17630*/  IMAD.MOV.U32 R16, RZ, RZ, R4 ;  /* 0x000000ffff107224 */ /* 0x000fe400078e0004 */
[----:B------:R-:W-:Y:S02]  /*17640*/  IMAD.U32 R17, RZ, RZ, UR4 ;  /* 0x00000004ff117e24 */ /* 0x000fe4000f8e00ff */
[----:B------:R-:W-:Y:S02]  /*17650*/  IMAD.U32 R18, RZ, RZ, UR5 ;  /* 0x00000005ff127e24 */ /* 0x000fe4000f8e00ff */
[----:B------:R-:W-:-:S07]  /*17660*/  IMAD.U32 R19, RZ, RZ, UR6 ;  /* 0x00000006ff137e24 */ /* 0x000fce000f8e00ff */
.L_x_1164:
        /* <DEDUP_REMOVED lines=12> */
.L_x_1083:
[----:B0-----:R-:W4:Y:S01]  /*17730*/  LDL.LU R0, [R1+0x28] ;  /* 0x0000280001007983 */ /* 0x001f220000300800 */
[----:B--2---:R-:W0:Y:S01]  /*17740*/  S2R R5, SR_CgaCtaId ;  /* 0x0000000000057919 */ /* 0x004e220000008800 */
[----:B----4-:R-:W-:-:S04]  /*17750*/  IADD3 R0, R0, 0x1, RZ ;  /* 0x0000000100007810 */ /* 0x010fc80007ffe0ff */
        /* <DEDUP_REMOVED lines=8> */
.L_x_1258:
[----:B------:R-:W-:-:S03]  /*177e0*/  UMOV UR4, 0xffffffff ;  /* 0xffffffff00047882 */ /* 0x000fc60000000000 */
[----:B------:R-:W-:Y:S05]  /*177f0*/  BRA.DIV UR4, `(.L_x_1167) ;  /* 0x0000001e040c7947 */ /* 0x000fea000b800000 */
[----:B------:R-:W2:Y:S02]  /*17800*/  S2R R2, SR_TID.X ;  /* 0x0000000000027919 */ /* 0x000ea40000002100 */
[----:B--2---:R-:W-:-:S04]  /*17810*/  SHF.R.U32.HI R2, RZ, 0x5, R2 ;  /* 0x00000005ff027819 */ /* 0x004fc80000011602 */
[----:B------:R-:W-:-:S05]  /*17820*/  LOP3.LUT R2, R2, 0x3, RZ, 0xc0, !PT ;  /* 0x0000000302027812 */ /* 0x000fca00078ec0ff */
[----:B------:R2:W3:Y:S02]  /*17830*/  SHFL.IDX PT, R14, R2, RZ, 0x1f ;  /* 0x00001fff020e7589 */ /* 0x0004e400000e0000 */
.L_x_1261:
[----:B---3--:R-:W-:-:S13]  /*17840*/  ISETP.NE.AND P0, PT, R14, RZ, PT ;  /* 0x000000ff0e00720c */ /* 0x008fda0003f05270 */
[----:B------:R-:W-:Y:S05]  /*17850*/  @P0 BRA `(.L_x_958) ;  /* 0x0000000000940947 */ /* 0x000fea0003800000 */
[----:B------:R-:W-:-:S03]  /*17860*/  UMOV UR4, 0xffffffff ;  /* 0xffffffff00047882 */ /* 0x000fc60000000000 */
[----:B------:R-:W-:Y:S05]  /*17870*/  BRA.DIV UR4, `(.L_x_1168) ;  /* 0x0000001e04207947 */ /* 0x000fea000b800000 */
[----:B------:R-:W-:-:S13]  /*17880*/  ELECT P6, URZ, PT ;  /* 0x00000000003f782f */ /* 0x000fda00038c0000 */
.L_x_1264:
[----:B------:R-:W-:Y:S05]  /*17890*/  @!P6 BRA `(.L_x_958) ;  /* 0x000000000084e947 */ /* 0x000fea0003800000 */
[----:B--2---:R-:W2:Y:S02]  /*178a0*/  LDL.LU R2, [R1+0x3c] ;  /* 0x00003c0001027983 */ /* 0x004ea40000300800 */
[----:B--2---:R-:W-:-:S04]  /*178b0*/  LOP3.LUT R2, R2, 0x2, RZ, 0xfc, !PT ;  /* 0x0000000202027812 */ /* 0x004fc800078efcff */
[----:B------:R-:W-:-:S13]  /*178c0*/  ISETP.NE.AND P2, PT, R2, 0x3, PT ;  /* 0x000000030200780c */ /* 0x000fda0003f45270 */
[----:B------:R-:W-:Y:S05]  /*178d0*/  @!P2 BRA `(.L_x_1169) ;  /* 0x000000000004a947 */ /* 0x000fea0003800000 */
[----:B------:R-:W-:Y:S01]  /*178e0*/  BPT.TRAP 0x1 ;  /* 0x000000040000795c */ /* 0x000fe20000300000 */
.L_x_1169:
        /* <DEDUP_REMOVED lines=14> */
.L_x_1265:
[----:B------:R-:W2:Y:S02]  /*179d0*/  SYNCS.PHASECHK.TRANS64.TRYWAIT P0, [R7+URZ], R2 ;  /* 0x00000002070075a7 */ /* 0x000ea4000800017f */
[----:B--2---:R-:W-:Y:S05]  /*179e0*/  @!P0 BRA `(.L_x_1171) ;  /* 0x0000001800f88947 */ /* 0x004fea0003800000 */
.L_x_1266:
[----:B------:R-:W-:Y:S05]  /*179f0*/  @!P2 BRA `(.L_x_1172) ;  /* 0x000000000004a947 */ /* 0x000fea0003800000 */
[----:B------:R-:W-:Y:S01]  /*17a00*/  BPT.TRAP 0x1 ;  /* 0x000000040000795c */ /* 0x000fe20000300000 */
.L_x_1172:
[----:B------:R-:W3:Y:S01]  /*17a10*/  LDL.LU R4, [R1] ;  /* 0x0000000001047983 */ /* 0x000ee20000300800 */
[----:B------:R-:W-:-:S04]  /*17a20*/  VIADD R0, R0, 0x38860 ;  /* 0x0003886000007836 */ /* 0x000fc80000000000 */
[----:B---3--:R-:W-:-:S04]  /*17a30*/  IMAD R4, R4, 0x8, R0 ;  /* 0x0000000804047824 */ /* 0x008fc800078e0200 */
[----:B------:R-:W3:Y:S02]  /*17a40*/  SYNCS.PHASECHK.TRANS64.TRYWAIT P0, [R4+URZ], R5 ;  /* 0x00000005040075a7 */ /* 0x000ee4000800017f */
[----:B---3--:R-:W-:Y:S05]  /*17a50*/  @!P0 BRA `(.L_x_1173) ;  /* 0x0000001800f08947 */ /* 0x008fea0003800000 */
.L_x_1267:
[----:B------:R-:W-:-:S07]  /*17a60*/  IMAD R3, R3, 0x8, R0 ;  /* 0x0000000803037824 */ /* 0x000fce00078e0200 */
.L_x_1174:
[----:B----4-:R4:W0:Y:S02]  /*17a70*/  SYNCS.PHASECHK.TRANS64.TRYWAIT P0, [R3+URZ], R2 ;  /* 0x00000002030075a7 */ /* 0x010824000800017f */
[----:B0-----:R-:W-:Y:S05]  /*17a80*/  @!P0 NANOSLEEP.SYNCS 0x989680 ;  /* 0x009896800000895d */ /* 0x001fea0003900000 */
[----:B------:R-:W0:Y:S02]  /*17a90*/  @!P0 SYNCS.PHASECHK.TRANS64 P0, [R3+URZ], R2 ;  /* 0x00000002030085a7 */ /* 0x000e24000800007f */
[----:B0-----:R-:W-:Y:S05]  /*17aa0*/  @!P0 BRA `(.L_x_1174) ;  /* 0xfffffffc00f08947 */ /* 0x001fea000383ffff */
.L_x_958:
[----:B------:R-:W-:Y:S05]  /*17ab0*/  BSYNC B8 ;  /* 0x0000000000087941 */ /* 0x000fea0003800000 */
.L_x_955:
[----:B------:R-:W-:Y:S05]  /*17ac0*/  EXIT ;  /* 0x000000000000794d */ /* 0x000fea0003800000 */
.L_x_974:
[----:B0-----:R0:W1:Y:S02]  /*17ad0*/  SYNCS.PHASECHK.TRANS64.TRYWAIT P5, [R72+URZ+0x38890], R59 ;  /* 0x0388903b480075a7 */ /* 0x00106400080a017f */
[----:B-1----:R-:W-:Y:S05]  /*17ae0*/  @!P5 NANOSLEEP.SYNCS 0x989680 ;  /* 0x009896800000d95d */ /* 0x002fea0003900000 */
[----:B------:R-:W1:Y:S02]  /*17af0*/  @!P5 SYNCS.PHASECHK.TRANS64 P5, [R72+URZ+0x38890], R59 ;  /* 0x0388903b4800d5a7 */ /* 0x000e6400080a007f */
[----:B-1----:R-:W-:Y:S05]  /*17b00*/  @!P5 BRA `(.L_x_974) ;  /* 0xfffffffc00f0d947 */ /* 0x002fea000383ffff */
[----:B------:R-:W-:Y:S05]  /*17b10*/  BRA `(.L_x_1175) ;  /* 0xfffffea800d87947 */ /* 0x000fea000383ffff */
.L_x_984:
[----:B0-----:R0:W1:Y:S02]  /*17b20*/  SYNCS.PHASECHK.TRANS64.TRYWAIT P5, [R72+URZ+0x38890], R59 ;  /* 0x0388903b480075a7 */ /* 0x00106400080a017f */
[----:B-1----:R-:W-:Y:S05]  /*17b30*/  @!P5 NANOSLEEP.SYNCS 0x989680 ;  /* 0x009896800000d95d */ /* 0x002fea0003900000 */
[----:B------:R-:W1:Y:S02]  /*17b40*/  @!P5 SYNCS.PHASECHK.TRANS64 P5, [R72+URZ+0x38890], R59 ;  /* 0x0388903b4800d5a7 */ /* 0x000e6400080a007f */
[----:B-1----:R-:W-:Y:S05]  /*17b50*/  @!P5 BRA `(.L_x_984) ;  /* 0xfffffffc00f0d947 */ /* 0x002fea000383ffff */
[----:B------:R-:W-:Y:S05]  /*17b60*/  BRA `(.L_x_1176) ;  /* 0xfffffeb400507947 */ /* 0x000fea000383ffff */
.L_x_989:
[----:B0-----:R0:W1:Y:S02]  /*17b70*/  SYNCS.PHASECHK.TRANS64.TRYWAIT P5, [R72+URZ+0x38890], R59 ;  /* 0x0388903b480075a7 */ /* 0x00106400080a017f */
[----:B-1----:R-:W-:Y:S05]  /*17b80*/  @!P5 NANOSLEEP.SYNCS 0x989680 ;  /* 0x009896800000d95d */ /* 0x002fea0003900000 */
[----:B------:R-:W1:Y:S02]  /*17b90*/  @!P5 SYNCS.PHASECHK.TRANS64 P5, [R72+URZ+0x38890], R59 ;  /* 0x0388903b4800d5a7 */ /* 0x000e6400080a007f */
[----:B-1----:R-:W-:Y:S05]  /*17ba0*/  @!P5 BRA `(.L_x_989) ;  /* 0xfffffffc00f0d947 */ /* 0x002fea000383ffff */
[----:B------:R-:W-:Y:S05]  /*17bb0*/  BRA `(.L_x_1177) ;  /* 0xfffffebc00807947 */ /* 0x000fea000383ffff */
.L_x_993:
[----:B----4-:R4:W0:Y:S02]  /*17bc0*/  SYNCS.PHASECHK.TRANS64.TRYWAIT P5, [R72+URZ+0x388b0], R59 ;  /* 0x0388b03b480075a7 */ /* 0x01082400080a017f */
[----:B0-----:R-:W-:Y:S05]  /*17bd0*/  @!P5 NANOSLEEP.SYNCS 0x989680 ;  /* 0x009896800000d95d */ /* 0x001fea0003900000 */
[----:B------:R-:W0:Y:S02]  /*17be0*/  @!P5 SYNCS.PHASECHK.TRANS64 P5, [R72+URZ+0x388b0], R59 ;  /* 0x0388b03b4800d5a7 */ /* 0x000e2400080a007f */
[----:B0-----:R-:W-:Y:S05]  /*17bf0*/  @!P5 BRA `(.L_x_993) ;  /* 0xfffffffc00f0d947 */ /* 0x001fea000383ffff */
[----:B------:R-:W-:Y:S05]  /*17c00*/  BRA `(.L_x_1178) ;  /* 0xfffffebc00fc7947 */ /* 0x000fea000383ffff */
.L_x_1018:
        /* <DEDUP_REMOVED lines=8> */
.L_x_1180:
[----:B------:R-:W-:Y:S05]  /*17c90*/  BSYNC B1 ;  /* 0x0000000000017941 */ /* 0x000fea0003800000 */
.L_x_1179:
[----:B------:R-:W-:Y:S05]  /*17ca0*/  BRA `(.L_x_1181) ;  /* 0xfffffeec002c7947 */ /* 0x000fea000383ffff */
.L_x_1019:
        /* <DEDUP_REMOVED lines=8> */
.L_x_1183:
[----:B------:R-:W-:Y:S05]  /*17d30*/  BSYNC B1 ;  /* 0x0000000000017941 */ /* 0x000fea0003800000 */
.L_x_1182:
[----:B------:R-:W-:Y:S05]  /*17d40*/  BRA `(.L_x_1184) ;  /* 0xfffffeec00107947 */ /* 0x000fea000383ffff */
.L_x_1020:
        /* <DEDUP_REMOVED lines=8> */
.L_x_1186:
[----:B------:R-:W-:Y:S05]  /*17dd0*/  BSYNC B1 ;  /* 0x0000000000017941 */ /* 0x000fea0003800000 */
.L_x_1185:
[----:B------:R-:W-:Y:S05]  /*17de0*/  BRA `(.L_x_1187) ;  /* 0xfffffee800f47947 */ /* 0x000fea000383ffff */
.L_x_1021:
        /* <DEDUP_REMOVED lines=8> */
.L_x_1189:
[----:B------:R-:W-:Y:S05]  /*17e70*/  BSYNC B1 ;  /* 0x0000000000017941 */ /* 0x000fea0003800000 */
.L_x_1188:
[----:B------:R-:W-:Y:S05]  /*17e80*/  BRA `(.L_x_1190) ;  /* 0xfffffee800d87947 */ /* 0x000fea000383ffff */
.L_x_1023:
[----:B0-----:R0:W1:Y:S02]  /*17e90*/  SYNCS.PHASECHK.TRANS64.TRYWAIT P0, [R2+URZ+0x38800], R9 ;  /* 0x03880009020075a7 */ /* 0x001064000800017f */
[----:B-1----:R-:W-:Y:S05]  /*17ea0*/  @!P0 NANOSLEEP.SYNCS 0x989680 ;  /* 0x009896800000895d */ /* 0x002fea0003900000 */
[----:B------:R-:W1:Y:S02]  /*17eb0*/  @!P0 SYNCS.PHASECHK.TRANS64 P0, [R2+URZ+0x38800], R9 ;  /* 0x03880009020085a7 */ /* 0x000e64000800007f */
[----:B-1----:R-:W-:Y:S05]  /*17ec0*/  @!P0 BRA `(.L_x_1023) ;  /* 0xfffffffc00f08947 */ /* 0x002fea000383ffff */
[----:B------:R-:W-:Y:S05]  /*17ed0*/  BRA `(.L_x_1191) ;  /* 0xfffffeec00387947 */ /* 0x000fea000383ffff */
.L_x_1031:
        /* <DEDUP_REMOVED lines=8> */
.L_x_1193:
[----:B------:R-:W-:Y:S05]  /*17f60*/  BSYNC B1 ;  /* 0x0000000000017941 */ /* 0x000fea0003800000 */
.L_x_1192:
[----:B------:R-:W-:Y:S05]  /*17f70*/  BRA `(.L_x_1194) ;  /* 0xfffffef800047947 */ /* 0x000fea000383ffff */
.L_x_1032:
        /* <DEDUP_REMOVED lines=8> */
.L_x_1196:
[----:B------:R-:W-:Y:S05]  /*18000*/  BSYNC B1 ;  /* 0x0000000000017941 */ /* 0x000fea0003800000 */
.L_x_1195:
[----:B------:R-:W-:Y:S05]  /*18010*/  BRA `(.L_x_1197) ;  /* 0xfffffef400e87947 */ /* 0x000fea000383ffff */
.L_x_1033:
        /* <DEDUP_REMOVED lines=8> */
.L_x_1199:
[----:B------:R-:W-:Y:S05]  /*180a0*/  BSYNC B1 ;  /* 0x0000000000017941 */ /* 0x000fea0003800000 */
.L_x_1198:
[----:B------:R-:W-:Y:S05]  /*180b0*/  BRA `(.L_x_1200) ;  /* 0xfffffef400cc7947 */ /* 0x000fea000383ffff */
.L_x_1034:
        /* <DEDUP_REMOVED lines=8> */
.L_x_1202:
[----:B------:R-:W-:Y:S05]  /*18140*/  BSYNC B1 ;  /* 0x0000000000017941 */ /* 0x000fea0003800000 */
.L_x_1201:
[----:B------:R-:W-:Y:S05]  /*18150*/  BRA `(.L_x_1203) ;  /* 0xfffffef400b07947 */ /* 0x000fea000383ffff */
.L_x_1036:
[----:B0-----:R0:W1:Y:S02]  /*18160*/  SYNCS.PHASECHK.TRANS64.TRYWAIT P1, [R2+URZ+0x38800], R9 ;  /* 0x03880009020075a7 */ /* 0x001064000802017f */
[----:B-1----:R-:W-:Y:S05]  /*18170*/  @!P1 NANOSLEEP.SYNCS 0x989680 ;  /* 0x009896800000995d */ /* 0x002fea0003900000 */
[----:B------:R-:W1:Y:S02]  /*18180*/  @!P1 SYNCS.PHASECHK.TRANS64 P1, [R2+URZ+0x38800], R9 ;  /* 0x03880009020095a7 */ /* 0x000e64000802007f */
[----:B-1----:R-:W-:Y:S05]  /*18190*/  @!P1 BRA `(.L_x_1036) ;  /* 0xfffffffc00f09947 */ /* 0x002fea000383ffff */
[----:B------:R-:W-:Y:S05]  /*181a0*/  BRA `(.L_x_1204) ;  /* 0xfffffef800107947 */ /* 0x000fea000383ffff */
.L_x_1042:
[----:B0-----:R0:W1:Y:S02]  /*181b0*/  SYNCS.PHASECHK.TRANS64.TRYWAIT P1, [R20+URZ+0x38830], R13 ;  /* 0x0388300d140075a7 */ /* 0x001064000802017f */
[----:B-1----:R-:W-:Y:S05]  /*181c0*/  @!P1 NANOSLEEP.SYNCS 0x989680 ;  /* 0x009896800000995d */ /* 0x002fea0003900000 */
[----:B------:R-:W1:Y:S02]  /*181d0*/  @!P1 SYNCS.PHASECHK.TRANS64 P1, [R20+URZ+0x38830], R13 ;  /* 0x0388300d140095a7 */ /* 0x000e64000802007f */
[----:B-1----:R-:W-:Y:S05]  /*181e0*/  @!P1 BRA `(.L_x_1042) ;  /* 0xfffffffc00f09947 */ /* 0x002fea000383ffff */
[----:B------:R-:W-:Y:S05]  /*181f0*/  BRA `(.L_x_1041) ;  /* 0xffffff0400207947 */ /* 0x000fea000383ffff */
.L_x_1044:
[----:B-1----:R1:W2:Y:S02]  /*18200*/  SYNCS.PHASECHK.TRANS64.TRYWAIT P1, [R2+URZ+0x38810], R3 ;  /* 0x03881003020075a7 */ /* 0x0022a4000802017f */
[----:B--2---:R-:W-:Y:S05]  /*18210*/  @!P1 NANOSLEEP.SYNCS 0x989680 ;  /* 0x009896800000995d */ /* 0x004fea0003900000 */
[----:B------:R-:W2:Y:S02]  /*18220*/  @!P1 SYNCS.PHASECHK.TRANS64 P1, [R2+URZ+0x38810], R3 ;  /* 0x03881003020095a7 */ /* 0x000ea4000802007f */
[----:B--2---:R-:W-:Y:S05]  /*18230*/  @!P1 BRA `(.L_x_1044) ;  /* 0xfffffffc00f09947 */ /* 0x004fea000383ffff */
[----:B------:R-:W-:Y:S05]  /*18240*/  BRA `(.L_x_1205) ;  /* 0xffffff0400d07947 */ /* 0x000fea000383ffff */
.L_x_1049:
[----:B-1----:R1:W3:Y:S02]  /*18250*/  SYNCS.PHASECHK.TRANS64.TRYWAIT P1, [R20+URZ+0x38850], R13 ;  /* 0x0388500d140075a7 */ /* 0x0022e4000802017f */
[----:B---3--:R-:W-:Y:S05]  /*18260*/  @!P1 NANOSLEEP.SYNCS 0x989680 ;  /* 0x009896800000995d */ /* 0x008fea0003900000 */
[----:B------:R-:W3:Y:S02]  /*18270*/  @!P1 SYNCS.PHASECHK.TRANS64 P1, [R20+URZ+0x38850], R13 ;  /* 0x0388500d140095a7 */ /* 0x000ee4000802007f */
[----:B---3--:R-:W-:Y:S05]  /*18280*/  @!P1 BRA `(.L_x_1049) ;  /* 0xfffffffc00f09947 */ /* 0x008fea000383ffff */
[----:B------:R-:W-:Y:S05]  /*18290*/  BRA `(.L_x_1048) ;  /* 0xffffff0800007947 */ /* 0x000fea000383ffff */
.L_x_1056:
[----:B-1----:R1:W2:Y:S02]  /*182a0*/  SYNCS.PHASECHK.TRANS64.TRYWAIT P3, [R14+URZ+0x38830], R11 ;  /* 0x0388300b0e0075a7 */ /* 0x0022a4000806017f */
[----:B--2---:R-:W-:Y:S05]  /*182b0*/  @!P3 NANOSLEEP.SYNCS 0x989680 ;  /* 0x009896800000b95d */ /* 0x004fea0003900000 */
[----:B------:R-:W2:Y:S02]  /*182c0*/  @!P3 SYNCS.PHASECHK.TRANS64 P3, [R14+URZ+0x38830], R11 ;  /* 0x0388300b0e00b5a7 */ /* 0x000ea4000806007f */
[----:B--2---:R-:W-:Y:S05]  /*182d0*/  @!P3 BRA `(.L_x_1056) ;  /* 0xfffffffc00f0b947 */ /* 0x004fea000383ffff */
[----:B------:R-:W-:Y:S05]  /*182e0*/  BRA `(.L_x_1055) ;  /* 0xffffff3000a07947 */ /* 0x000fea000383ffff */
.L_x_1061:
[----:B---3--:R3:W4:Y:S02]  /*182f0*/  SYNCS.PHASECHK.TRANS64.TRYWAIT P3, [R14+URZ+0x38850], R11 ;  /* 0x0388500b0e0075a7 */ /* 0x008724000806017f */
[----:B----4-:R-:W-:Y:S05]  /*18300*/  @!P3 NANOSLEEP.SYNCS 0x989680 ;  /* 0x009896800000b95d */ /* 0x010fea0003900000 */
[----:B------:R-:W4:Y:S02]  /*18310*/  @!P3 SYNCS.PHASECHK.TRANS64 P3, [R14+URZ+0x38850], R11 ;  /* 0x0388500b0e00b5a7 */ /* 0x000f24000806007f */
[----:B----4-:R-:W-:Y:S05]  /*18320*/  @!P3 BRA `(.L_x_1061) ;  /* 0xfffffffc00f0b947 */ /* 0x010fea000383ffff */
[----:B------:R-:W-:Y:S05]  /*18330*/  BRA `(.L_x_1060) ;  /* 0xffffff3400407947 */ /* 0x000fea000383ffff */
.L_x_1087:
        /* <DEDUP_REMOVED lines=11> */
.L_x_1207:
[----:B------:R-:W-:Y:S05]  /*183f0*/  BSYNC B1 ;  /* 0x0000000000017941 */ /* 0x000fea0003800000 */
.L_x_1206:
[----:B------:R-:W-:Y:S05]  /*18400*/  BRA `(.L_x_1208) ;  /* 0xffffffa400647947 */ /* 0x000fea000383ffff */
.L_x_1088:
[----:B------:R-:W-:Y:S01]  /*18410*/  BSSY B1, `(.L_x_1209) ;  /* 0x0000006000017945 */ /* 0x000fe20003800000 */
[----:B------:R-:W-:-:S07]  /*18420*/  MOV R15, 0xffffffff ;  /* 0xffffffff000f7802 */ /* 0x000fce0000000f00 */
[----:B-----5:R-:W-:Y:S05]  /*18430*/  WARPSYNC.COLLECTIVE R15, `(.L_x_1210) ;  /* 0x000000000f0c7348 */ /* 0x020fea0003c00000 */
[----:B------:R-:W-:Y:S02]  /*18440*/  ELECT P6, UR62, PT ;  /* 0x00000000003e782f */ /* 0x000fe400038c0000 */
[----:B------:R-:W-:Y:S01]  /*18450*/  MOV R14, UR62 ;  /* 0x0000003e000e7c02 */ /* 0x000fe20008000f00 */
[----:B-----5:R-:W-:Y:S10]  /*18460*/  ENDCOLLECTIVE ;  /* 0x000000000000791b */ /* 0x020ff40003800000 */
.L_x_1210:
[----:B------:R-:W-:Y:S05]  /*18470*/  BSYNC B1 ;  /* 0x0000000000017941 */ /* 0x000fea0003800000 */
.L_x_1209:
[----:B------:R-:W-:Y:S05]  /*18480*/  BRA `(.L_x_1211) ;  /* 0xffffffa400507947 */ /* 0x000fea000383ffff */
.L_x_1089:
[----:B0-----:R0:W1:Y:S02]  /*18490*/  SYNCS.PHASECHK.TRANS64.TRYWAIT P0, [R5+URZ+0x38820], R6 ;  /* 0x03882006050075a7 */ /* 0x001064000800017f */
[----:B-1----:R-:W-:Y:S05]  /*184a0*/  @!P0 NANOSLEEP.SYNCS 0x989680 ;  /* 0x009896800000895d */ /* 0x002fea0003900000 */
[----:B------:R-:W1:Y:S02]  /*184b0*/  @!P0 SYNCS.PHASECHK.TRANS64 P0, [R5+URZ+0x38820], R6 ;  /* 0x03882006050085a7 */ /* 0x000e64000800007f */
[----:B-1----:R-:W-:Y:S05]  /*184c0*/  @!P0 BRA `(.L_x_1089) ;  /* 0xfffffffc00f08947 */ /* 0x002fea000383ffff */
[----:B------:R-:W-:Y:S05]  /*184d0*/  BRA `(.L_x_1212) ;  /* 0xffffffa400687947 */ /* 0x000fea000383ffff */
.L_x_1092:
[----:B0-----:R0:W1:Y:S02]  /*184e0*/  SYNCS.PHASECHK.TRANS64.TRYWAIT P0, [R6+URZ+0x388a0], R9 ;  /* 0x0388a009060075a7 */ /* 0x001064000800017f */
[----:B-1----:R-:W-:Y:S05]  /*184f0*/  @!P0 NANOSLEEP.SYNCS 0x989680 ;  /* 0x009896800000895d */ /* 0x002fea0003900000 */
[----:B------:R-:W1:Y:S02]  /*18500*/  @!P0 SYNCS.PHASECHK.TRANS64 P0, [R6+URZ+0x388a0], R9 ;  /* 0x0388a009060085a7 */ /* 0x000e64000800007f */
[----:B-1----:R-:W-:Y:S05]  /*18510*/  @!P0 BRA `(.L_x_1092) ;  /* 0xfffffffc00f08947 */ /* 0x002fea000383ffff */
[----:B------:R-:W-:Y:S05]  /*18520*/  BRA `(.L_x_1213) ;  /* 0xffffffa400747947 */ /* 0x000fea000383ffff */
.L_x_1094:
[----:B-1----:R1:W2:Y:S02]  /*18530*/  SYNCS.PHASECHK.TRANS64.TRYWAIT P0, [R6+URZ+0x388c0], R9 ;  /* 0x0388c009060075a7 */ /* 0x0022a4000800017f */
[----:B--2---:R-:W-:Y:S05]  /*18540*/  @!P0 NANOSLEEP.SYNCS 0x989680 ;  /* 0x009896800000895d */ /* 0x004fea0003900000 */
[----:B------:R-:W2:Y:S02]  /*18550*/  @!P0 SYNCS.PHASECHK.TRANS64 P0, [R6+URZ+0x388c0], R9 ;  /* 0x0388c009060085a7 */ /* 0x000ea4000800007f */
[----:B--2---:R-:W-:Y:S05]  /*18560*/  @!P0 BRA `(.L_x_1094) ;  /* 0xfffffffc00f08947 */ /* 0x004fea000383ffff */
[----:B------:R-:W-:Y:S05]  /*18570*/  BRA `(.L_x_1214) ;  /* 0xffffffa400dc7947 */ /* 0x000fea000383ffff */
.L_x_1098:
[----:B0-----:R0:W1:Y:S02]  /*18580*/  SYNCS.PHASECHK.TRANS64.TRYWAIT P0, [R7+URZ+0x388a0], R8 ;  /* 0x0388a008070075a7 */ /* 0x001064000800017f */
[----:B-1----:R-:W-:Y:S05]  /*18590*/  @!P0 NANOSLEEP.SYNCS 0x989680 ;  /* 0x009896800000895d */ /* 0x002fea0003900000 */
[----:B------:R-:W1:Y:S02]  /*185a0*/  @!P0 SYNCS.PHASECHK.TRANS64 P0, [R7+URZ+0x388a0], R8 ;  /* 0x0388a008070085a7 */ /* 0x000e64000800007f */
[----:B-1----:R-:W-:Y:S05]  /*185b0*/  @!P0 BRA `(.L_x_1098) ;  /* 0xfffffffc00f08947 */ /* 0x002fea000383ffff */
[----:B------:R-:W-:Y:S05]  /*185c0*/  BRA `(.L_x_1215) ;  /* 0xffffffac00207947 */ /* 0x000fea000383ffff */
.L_x_1100:
[----:B-1----:R1:W2:Y:S02]  /*185d0*/  SYNCS.PHASECHK.TRANS64.TRYWAIT P1, [R7+URZ+0x388c0], R8 ;  /* 0x0388c008070075a7 */ /* 0x0022a4000802017f */
[----:B--2---:R-:W-:Y:S05]  /*185e0*/  @!P1 NANOSLEEP.SYNCS 0x989680 ;  /* 0x009896800000995d */ /* 0x004fea0003900000 */
[----:B------:R-:W2:Y:S02]  /*185f0*/  @!P1 SYNCS.PHASECHK.TRANS64 P1, [R7+URZ+0x388c0], R8 ;  /* 0x0388c008070095a7 */ /* 0x000ea4000802007f */
[----:B--2---:R-:W-:Y:S05]  /*18600*/  @!P1 BRA `(.L_x_1100) ;  /* 0xfffffffc00f09947 */ /* 0x004fea000383ffff */
[----:B------:R-:W-:Y:S05]  /*18610*/  BRA `(.L_x_1216) ;  /* 0xffffffac00807947 */ /* 0x000fea000383ffff */
.L_x_1110:
        /* <DEDUP_REMOVED lines=11> */
.L_x_1218:
[----:B------:R-:W-:Y:S05]  /*186d0*/  BSYNC B0 ;  /* 0x0000000000007941 */ /* 0x000fea0003800000 */
.L_x_1217:
[----:B------:R-:W-:Y:S05]  /*186e0*/  BRA `(.L_x_1219) ;  /* 0xffffffb8008c7947 */ /* 0x000fea000383ffff */
.L_x_1111:
[----:B------:R-:W-:Y:S01]  /*186f0*/  BSSY B0, `(.L_x_1220) ;  /* 0x0000006000007945 */ /* 0x000fe20003800000 */
[----:B------:R-:W-:-:S07]  /*18700*/  IMAD.MOV.U32 R15, RZ, RZ, -0x1 ;  /* 0xffffffffff0f7424 */ /* 0x000fce00078e00ff */
[----:B------:R-:W-:Y:S05]  /*18710*/  WARPSYNC.COLLECTIVE R15, `(.L_x_1221) ;  /* 0x000000000f0c7348 */ /* 0x000fea0003c00000 */
[----:B------:R-:W-:Y:S02]  /*18720*/  ELECT P6, UR62, PT ;  /* 0x00000000003e782f */ /* 0x000fe400038c0000 */
[----:B------:R-:W-:Y:S01]  /*18730*/  MOV R14, UR62 ;  /* 0x0000003e000e7c02 */ /* 0x000fe20008000f00 */
[----:B------:R-:W-:Y:S10]  /*18740*/  ENDCOLLECTIVE ;  /* 0x000000000000791b */ /* 0x000ff40003800000 */
.L_x_1221:
[----:B------:R-:W-:Y:S05]  /*18750*/  BSYNC B0 ;  /* 0x0000000000007941 */ /* 0x000fea0003800000 */
.L_x_1220:
[----:B------:R-:W-:Y:S05]  /*18760*/  BRA `(.L_x_1222) ;  /* 0xffffffb800847947 */ /* 0x000fea000383ffff */
.L_x_1114:
[----:B0-----:R0:W1:Y:S02]  /*18770*/  SYNCS.PHASECHK.TRANS64.TRYWAIT P0, [R9+URZ+0x38840], R10 ;  /* 0x0388400a090075a7 */ /* 0x001064000800017f */
[----:B-1----:R-:W-:Y:S05]  /*18780*/  @!P0 NANOSLEEP.SYNCS 0x989680 ;  /* 0x009896800000895d */ /* 0x002fea0003900000 */
[----:B------:R-:W1:Y:S02]  /*18790*/  @!P0 SYNCS.PHASECHK.TRANS64 P0, [R9+URZ+0x38840], R10 ;  /* 0x0388400a090085a7 */ /* 0x000e64000800007f */
[----:B-1----:R-:W-:Y:S05]  /*187a0*/  @!P0 BRA `(.L_x_1114) ;  /* 0xfffffffc00f08947 */ /* 0x002fea000383ffff */
[----:B------:R-:W-:Y:S05]  /*187b0*/  BRA `(.L_x_1223) ;  /* 0xffffffb800f47947 */ /* 0x000fea000383ffff */
.L_x_1118:
        /* <DEDUP_REMOVED lines=8> */
.L_x_1121:
[----:B0-----:R0:W1:Y:S02]  /*18840*/  SYNCS.PHASECHK.TRANS64.TRYWAIT P0, [R5+URZ+0x38860], R9 ;  /* 0x03886009050075a7 */ /* 0x001064000800017f */
[----:B-1----:R-:W-:Y:S05]  /*18850*/  @!P0 NANOSLEEP.SYNCS 0x989680 ;  /* 0x009896800000895d */ /* 0x002fea0003900000 */
[----:B------:R-:W1:Y:S02]  /*18860*/  @!P0 SYNCS.PHASECHK.TRANS64 P0, [R5+URZ+0x38860], R9 ;  /* 0x03886009050085a7 */ /* 0x000e64000800007f */
[----:B-1----:R-:W-:Y:S05]  /*18870*/  @!P0 BRA `(.L_x_1121) ;  /* 0xfffffffc00f08947 */ /* 0x002fea000383ffff */
[----:B------:R-:W-:Y:S05]  /*18880*/  BRA `(.L_x_1225) ;  /* 0xffffffc000f07947 */ /* 0x000fea000383ffff */
.L_x_1130:
[----:B-1----:R1:W2:Y:S02]  /*18890*/  SYNCS.PHASECHK.TRANS64.TRYWAIT P0, [R2+URZ+0x38840], R3 ;  /* 0x03884003020075a7 */ /* 0x0022a4000800017f */
[----:B--2---:R-:W-:Y:S05]  /*188a0*/  @!P0 NANOSLEEP.SYNCS 0x989680 ;  /* 0x009896800000895d */ /* 0x004fea0003900000 */
[----:B------:R-:W2:Y:S02]  /*188b0*/  @!P0 SYNCS.PHASECHK.TRANS64 P0, [R2+URZ+0x38840], R3 ;  /* 0x03884003020085a7 */ /* 0x000ea4000800007f */
[----:B--2---:R-:W-:Y:S05]  /*188c0*/  @!P0 BRA `(.L_x_1130) ;  /* 0xfffffffc00f08947 */ /* 0x004fea000383ffff */
[----:B------:R-:W-:Y:S05]  /*188d0*/  BRA `(.L_x_1226) ;  /* 0xffffffc800cc7947 */ /* 0x000fea000383ffff */
.L_x_1132:
[----:B--2---:R2:W3:Y:S02]  /*188e0*/  SYNCS.PHASECHK.TRANS64.TRYWAIT P0, [R2+URZ+0x38860], R3 ;  /* 0x03886003020075a7 */ /* 0x0044e4000800017f */
[----:B---3--:R-:W-:Y:S05]  /*188f0*/  @!P0 NANOSLEEP.SYNCS 0x989680 ;  /* 0x009896800000895d */ /* 0x008fea0003900000 */
[----:B------:R-:W3:Y:S02]  /*18900*/  @!P0 SYNCS.PHASECHK.TRANS64 P0, [R2+URZ+0x38860], R3 ;  /* 0x03886003020085a7 */ /* 0x000ee4000800007f */
[----:B---3--:R-:W-:Y:S05]  /*18910*/  @!P0 BRA `(.L_x_1132) ;  /* 0xfffffffc00f08947 */ /* 0x008fea000383ffff */
[----:B------:R-:W-:Y:S05]  /*18920*/  BRA `(.L_x_1227) ;  /* 0xffffffcc00407947 */ /* 0x000fea000383ffff */
.L_x_1137:
[----:B--2---:R2:W3:Y:S02]  /*18930*/  SYNCS.PHASECHK.TRANS64.TRYWAIT P0, [R2+URZ+0x38840], R3 ;  /* 0x03884003020075a7 */ /* 0x0044e4000800017f */
[----:B---3--:R-:W-:Y:S05]  /*18940*/  @!P0 NANOSLEEP.SYNCS 0x989680 ;  /* 0x009896800000895d */ /* 0x008fea0003900000 */
[----:B------:R-:W3:Y:S02]  /*18950*/  @!P0 SYNCS.PHASECHK.TRANS64 P0, [R2+URZ+0x38840], R3 ;  /* 0x03884003020085a7 */ /* 0x000ee4000800007f */
[----:B---3--:R-:W-:Y:S05]  /*18960*/  @!P0 BRA `(.L_x_1137) ;  /* 0xfffffffc00f08947 */ /* 0x008fea000383ffff */
[----:B------:R-:W-:Y:S05]  /*18970*/  BRA `(.L_x_1228) ;  /* 0xffffffd000d87947 */ /* 0x000fea000383ffff */
.L_x_1139:
[----:B-1----:R1:W3:Y:S02]  /*18980*/  SYNCS.PHASECHK.TRANS64.TRYWAIT P1, [R2+URZ+0x38860], R3 ;  /* 0x03886003020075a7 */ /* 0x0022e4000802017f */
[----:B---3--:R-:W-:Y:S05]  /*18990*/  @!P1 NANOSLEEP.SYNCS 0x989680 ;  /* 0x009896800000995d */ /* 0x008fea0003900000 */
[----:B------:R-:W3:Y:S02]  /*189a0*/  @!P1 SYNCS.PHASECHK.TRANS64 P1, [R2+URZ+0x38860], R3 ;  /* 0x03886003020095a7 */ /* 0x000ee4000802007f */
[----:B---3--:R-:W-:Y:S05]  /*189b0*/  @!P1 BRA `(.L_x_1139) ;  /* 0xfffffffc00f09947 */ /* 0x008fea000383ffff */
[----:B------:R-:W-:Y:S05]  /*189c0*/  BRA `(.L_x_1229) ;  /* 0xffffffd400487947 */ /* 0x000fea000383ffff */
.L_x_1144:
[----:B---3--:R3:W4:Y:S02]  /*189d0*/  SYNCS.PHASECHK.TRANS64.TRYWAIT P0, [R2+URZ+0x38840], R3 ;  /* 0x03884003020075a7 */ /* 0x008724000800017f */
[----:B----4-:R-:W-:Y:S05]  /*189e0*/  @!P0 NANOSLEEP.SYNCS 0x989680 ;  /* 0x009896800000895d */ /* 0x010fea0003900000 */
[----:B------:R-:W4:Y:S02]  /*189f0*/  @!P0 SYNCS.PHASECHK.TRANS64 P0, [R2+URZ+0x38840], R3 ;  /* 0x03884003020085a7 */ /* 0x000f24000800007f */
[----:B----4-:R-:W-:Y:S05]  /*18a00*/  @!P0 BRA `(.L_x_1144) ;  /* 0xfffffffc00f08947 */ /* 0x010fea000383ffff */
[----:B------:R-:W-:Y:S05]  /*18a10*/  BRA `(.L_x_1230) ;  /* 0xffffffd800c07947 */ /* 0x000fea000383ffff */
.L_x_1146:
[----:B-1----:R1:W2:Y:S02]  /*18a20*/  SYNCS.PHASECHK.TRANS64.TRYWAIT P1, [R2+URZ+0x38860], R3 ;  /* 0x03886003020075a7 */ /* 0x0022a4000802017f */
[----:B--2---:R-:W-:Y:S05]  /*18a30*/  @!P1 NANOSLEEP.SYNCS 0x989680 ;  /* 0x009896800000995d */ /* 0x004fea0003900000 */
[----:B------:R-:W2:Y:S02]  /*18a40*/  @!P1 SYNCS.PHASECHK.TRANS64 P1, [R2+URZ+0x38860], R3 ;  /* 0x03886003020095a7 */ /* 0x000ea4000802007f */
[----:B--2---:R-:W-:Y:S05]  /*18a50*/  @!P1 BRA `(.L_x_1146) ;  /* 0xfffffffc00f09947 */ /* 0x004fea000383ffff */
[----:B------:R-:W-:Y:S05]  /*18a60*/  BRA `(.L_x_1231) ;  /* 0xffffffdc00347947 */ /* 0x000fea000383ffff */
.L_x_1151:
[----:B------:R-:W-:Y:S01]  /*18a70*/  BSSY B0, `(.L_x_1232) ;  /* 0x0000008000007945 */ /* 0x000fe20003800000 */
[----:B------:R-:W-:Y:S02]  /*18a80*/  IMAD.MOV.U32 R13, RZ, RZ, R16 ;  /* 0x000000ffff0d7224 */ /* 0x000fe400078e0010 */
[----:B-1----:R-:W-:Y:S02]  /*18a90*/  IMAD.MOV.U32 R12, RZ, RZ, RZ ;  /* 0x000000ffff0c7224 */ /* 0x002fe400078e00ff */
[----:B------:R-:W-:Y:S02]  /*18aa0*/  IMAD.MOV.U32 R11, RZ, RZ, 0x1f ;  /* 0x0000001fff0b7424 */ /* 0x000fe400078e00ff */
[----:B0-----:R-:W-:-:S07]  /*18ab0*/  IMAD.MOV.U32 R15, RZ, RZ, -0x1 ;  /* 0xffffffffff0f7424 */ /* 0x001fce00078e00ff */
[----:B--2---:R-:W-:Y:S05]  /*18ac0*/  WARPSYNC.COLLECTIVE R15, `(.L_x_1233) ;  /* 0x000000000f087348 */ /* 0x004fea0003c00000 */
[----:B------:R0:W1:Y:S02]  /*18ad0*/  SHFL.IDX P6, R14, R13, R12, R11 ;  /* 0x0000000c0d0e7389 */ /* 0x00006400000c000b */
[----:B012---:R-:W-:Y:S01]  /*18ae0*/  ENDCOLLECTIVE ;  /* 0x000000000000791b */ /* 0x007fe20003800000 */
.L_x_1233:
[----:B------:R-:W-:Y:S05]  /*18af0*/  BSYNC B0 ;  /* 0x0000000000007941 */ /* 0x000fea0003800000 */
.L_x_1232:
[----:B------:R-:W-:Y:S02]  /*18b00*/  IMAD.MOV.U32 R13, RZ, RZ, R16 ;  /* 0x000000ffff0d7224 */ /* 0x000fe400078e0010 */
[----:B------:R-:W-:Y:S02]  /*18b10*/  IMAD.MOV.U32 R12, RZ, RZ, 0x1 ;  /* 0x00000001ff0c7424 */ /* 0x000fe400078e00ff */
[----:B------:R-:W-:Y:S02]  /*18b20*/  IMAD.MOV.U32 R11, RZ, RZ, 0x1f ;  /* 0x0000001fff0b7424 */ /* 0x000fe400078e00ff */
[----:B------:R-:W-:Y:S02]  /*18b30*/  IMAD.MOV.U32 R15, RZ, RZ, -0x1 ;  /* 0xffffffffff0f7424 */ /* 0x000fe400078e00ff */
[----:B------:R-:W-:-:S07]  /*18b40*/  IMAD.MOV.U32 R4, RZ, RZ, R14 ;  /* 0x000000ffff047224 */ /* 0x000fce00078e000e */
[----:B------:R-:W-:Y:S05]  /*18b50*/  WARPSYNC.COLLECTIVE R15, `(.L_x_1234) ;  /* 0x000000000f087348 */ /* 0x000fea0003c00000 */
[----:B------:R0:W1:Y:S02]  /*18b60*/  SHFL.IDX P6, R14, R13, R12, R11 ;  /* 0x0000000c0d0e7389 */ /* 0x00006400000c000b */
[----:B01----:R-:W-:Y:S01]  /*18b70*/  ENDCOLLECTIVE ;  /* 0x000000000000791b */ /* 0x003fe20003800000 */
.L_x_1234:
[----:B------:R-:W-:Y:S01]  /*18b80*/  MOV R6, R14 ;  /* 0x0000000e00067202 */ /* 0x000fe20000000f00 */
[----:B------:R-:W-:Y:S06]  /*18b90*/  BRA `(.L_x_1235) ;  /* 0xffffffe000807947 */ /* 0x000fec000383ffff */
.L_x_1154:
        /* <DEDUP_REMOVED lines=8> */
.L_x_1237:
[----:B------:R-:W-:Y:S05]  /*18c20*/  BSYNC B0 ;  /* 0x0000000000007941 */ /* 0x000fea0003800000 */
.L_x_1236:
        /* <DEDUP_REMOVED lines=10> */
.L_x_1238:
        /* <DEDUP_REMOVED lines=8> */
.L_x_1239:
        /* <DEDUP_REMOVED lines=8> */
.L_x_1240:
        /* <DEDUP_REMOVED lines=8> */
.L_x_1241:
        /* <DEDUP_REMOVED lines=8> */
.L_x_1242:
[----:B------:R-:W-:Y:S05]  /*18ed0*/  BRA `(.L_x_1243) ;  /* 0xffffffe000447947 */ /* 0x000fea000383ffff */
.L_x_1159:
[----:B------:R-:W-:Y:S01]  /*18ee0*/  BSSY B0, `(.L_x_1244) ;  /* 0x0000008000007945 */ /* 0x000fe20003800000 */
[----:B-----5:R-:W-:Y:S02]  /*18ef0*/  IMAD.MOV.U32 R13, RZ, RZ, R17 ;  /* 0x000000ffff0d7224 */ /* 0x020fe400078e0011 */
[----:B-1----:R-:W-:Y:S02]  /*18f00*/  IMAD.MOV.U32 R12, RZ, RZ, 0x1 ;  /* 0x00000001ff0c7424 */ /* 0x002fe400078e00ff */
[----:B------:R-:W-:Y:S02]  /*18f10*/  IMAD.MOV.U32 R11, RZ, RZ, RZ ;  /* 0x000000ffff0b7224 */ /* 0x000fe400078e00ff */
[----:B------:R-:W-:-:S07]  /*18f20*/  IMAD.MOV.U32 R15, RZ, RZ, -0x1 ;  /* 0xffffffffff0f7424 */ /* 0x000fce00078e00ff */
[----:B0-----:R-:W-:Y:S05]  /*18f30*/  WARPSYNC.COLLECTIVE R15, `(.L_x_1245) ;  /* 0x000000000f087348 */ /* 0x001fea0003c00000 */
[----:B------:R1:W2:Y:S02]  /*18f40*/  SHFL.UP P6, R14, R13, R12, R11 ;  /* 0x0400000c0d0e7389 */ /* 0x0002a400000c000b */
[----:B012---:R-:W-:Y:S01]  /*18f50*/  ENDCOLLECTIVE ;  /* 0x000000000000791b */ /* 0x007fe20003800000 */
.L_x_1245:
[----:B------:R-:W-:Y:S05]  /*18f60*/  BSYNC B0 ;  /* 0x0000000000007941 */ /* 0x000fea0003800000 */
.L_x_1244:
[C---:B------:R-:W-:Y:S01]  /*18f70*/  ISETP.NE.AND P0, PT, R7.reuse, RZ, PT ;  /* 0x000000ff0700720c */ /* 0x040fe20003f05270 */
[----:B------:R-:W-:Y:S01]  /*18f80*/  IMAD.MOV.U32 R12, RZ, RZ, 0x2 ;  /* 0x00000002ff0c7424 */ /* 0x000fe200078e00ff */
[----:B------:R-:W-:Y:S01]  /*18f90*/  MOV R15, 0xffffffff ;  /* 0xffffffff000f7802 */ /* 0x000fe20000000f00 */
[----:B------:R-:W-:Y:S01]  /*18fa0*/  IMAD.MOV.U32 R11, RZ, RZ, RZ ;  /* 0x000000ffff0b7224 */ /* 0x000fe200078e00ff */
[----:B------:R-:W-:Y:S02]  /*18fb0*/  SEL R2, R14, RZ, P0 ;  /* 0x000000ff0e027207 */ /* 0x000fe40000000000 */
[----:B------:R-:W-:-:S03]  /*18fc0*/  ISETP.GE.U32.AND P0, PT, R7, 0x2, PT ;  /* 0x000000020700780c */ /* 0x000fc60003f06070 */
[----:B------:R-:W-:-:S04]  /*18fd0*/  IMAD.IADD R2, R17, 0x1, R2 ;  /* 0x0000000111027824 */ /* 0x000fc800078e0202 */
[----:B------:R-:W-:-:S07]  /*18fe0*/  IMAD.MOV.U32 R13, RZ, RZ, R2 ;  /* 0x000000ffff0d7224 */ /* 0x000fce00078e0002 */
[----:B------:R-:W-:Y:S05]  /*18ff0*/  WARPSYNC.COLLECTIVE R15, `(.L_x_1246) ;  /* 0x000000000f087348 */ /* 0x000fea0003c00000 */
[----:B------:R0:W1:Y:S02]  /*19000*/  SHFL.UP P6, R14, R13, R12, R11 ;  /* 0x0400000c0d0e7389 */ /* 0x00006400000c000b */
[----:B01----:R-:W-:Y:S01]  /*19010*/  ENDCOLLECTIVE ;  /* 0x000000000000791b */ /* 0x003fe20003800000 */
.L_x_1246:
        /* <DEDUP_REMOVED lines=8> */
.L_x_1247:
        /* <DEDUP_REMOVED lines=8> */
.L_x_1248:
        /* <DEDUP_REMOVED lines=8> */
.L_x_1249:
        /* <DEDUP_REMOVED lines=8> */
.L_x_1250:
[----:B------:R-:W-:Y:S05]  /*19220*/  BRA `(.L_x_1251) ;  /* 0xffffffe000247947 */ /* 0x000fea000383ffff */
.L_x_1161:
[----:B------:R-:W-:Y:S01]  /*19230*/  BSSY B0, `(.L_x_1252) ;  /* 0x0000006000007945 */ /* 0x000fe20003800000 */
[----:B------:R-:W-:Y:S01]  /*19240*/  PLOP3.LUT P6, PT, P6, PT, PT, 0x8, 0x0 ;  /* 0x000000000000781c */ /* 0x000fe200037ce170 */
[----:B------:R-:W-:-:S12]  /*19250*/  IMAD.MOV.U32 R15, RZ, RZ, -0x1 ;  /* 0xffffffffff0f7424 */ /* 0x000fd800078e00ff */
[----:B01----:R-:W-:Y:S05]  /*19260*/  WARPSYNC.COLLECTIVE R15, `(.L_x_1253) ;  /* 0x000000000f087348 */ /* 0x003fea0003c00000 */
[----:B------:R-:W-:Y:S01]  /*19270*/  VOTE.ANY R14, PT, P6 ;  /* 0x00000000000e7806 */ /* 0x000fe200030e0100 */
[----:B01----:R-:W-:Y:S06]  /*19280*/  ENDCOLLECTIVE ;  /* 0x000000000000791b */ /* 0x003fec0003800000 */
.L_x_1253:
[----:B------:R-:W-:Y:S05]  /*19290*/  BSYNC B0 ;  /* 0x0000000000007941 */ /* 0x000fea0003800000 */
.L_x_1252:
        /* <DEDUP_REMOVED lines=9> */
.L_x_1254:
[----:B------:R-:W-:Y:S01]  /*19330*/  IMAD.MOV.U32 R17, RZ, RZ, R14 ;  /* 0x000000ffff117224 */ /* 0x000fe200078e000e */
[----:B------:R-:W-:Y:S06]  /*19340*/  BRA `(.L_x_1255) ;  /* 0xffffffe000147947 */ /* 0x000fec000383ffff */
.L_x_1163:
[----:B------:R-:W-:Y:S01]  /*19350*/  BSSY B0, `(.L_x_1256) ;  /* 0x0000007000007945 */ /* 0x000fe20003800000 */
[----:B------:R-:W-:Y:S02]  /*19360*/  IMAD.MOV.U32 R13, RZ, RZ, R2 ;  /* 0x000000ffff0d7224 */ /* 0x000fe400078e0002 */
[----:B------:R-:W-:Y:S02]  /*19370*/  IMAD.MOV.U32 R11, RZ, RZ, 0x1f ;  /* 0x0000001fff0b7424 */ /* 0x000fe400078e00ff */
[----:B------:R-:W-:-:S07]  /*19380*/  IMAD.MOV.U32 R15, RZ, RZ, -0x1 ;  /* 0xffffffffff0f7424 */ /* 0x000fce00078e00ff */
[----:B0-23--:R-:W-:Y:S05]  /*19390*/  WARPSYNC.COLLECTIVE R15, `(.L_x_1257) ;  /* 0x000000000f087348 */ /* 0x00dfea0003c00000 */
[----:B------:R1:W4:Y:S02]  /*193a0*/  SHFL.IDX P6, R14, R13, R12, R11 ;  /* 0x0000000c0d0e7389 */ /* 0x00032400000c000b */
[----:B01234-:R-:W-:Y:S01]  /*193b0*/  ENDCOLLECTIVE ;  /* 0x000000000000791b */ /* 0x01ffe20003800000 */
.L_x_1257:
[----:B------:R-:W-:Y:S05]  /*193c0*/  BSYNC B0 ;  /* 0x0000000000007941 */ /* 0x000fea0003800000 */
.L_x_1256:
[----:B------:R-:W-:Y:S05]  /*193d0*/  BRA `(.L_x_1162) ;  /* 0xffffffe0000c7947 */ /* 0x000fea000383ffff */
.L_x_1166:
[----:B0-----:R0:W2:Y:S02]  /*193e0*/  SYNCS.PHASECHK.TRANS64.TRYWAIT P0, [R0+URZ+0x38820], R3 ;  /* 0x03882003000075a7 */ /* 0x0010a4000800017f */
[----:B--2---:R-:W-:Y:S05]  /*193f0*/  @!P0 NANOSLEEP.SYNCS 0x989680 ;  /* 0x009896800000895d */ /* 0x004fea0003900000 */
[----:B------:R-:W2:Y:S02]  /*19400*/  @!P0 SYNCS.PHASECHK.TRANS64 P0, [R0+URZ+0x38820], R3 ;  /* 0x03882003000085a7 */ /* 0x000ea4000800007f */
[----:B--2---:R-:W-:Y:S05]  /*19410*/  @!P0 BRA `(.L_x_1166) ;  /* 0xfffffffc00f08947 */ /* 0x004fea000383ffff */
[----:B------:R-:W-:Y:S05]  /*19420*/  BRA `(.L_x_1258) ;  /* 0xffffffe000ec7947 */ /* 0x000fea000383ffff */
.L_x_1167:
[----:B------:R-:W2:Y:S01]  /*19430*/  S2R R2, SR_TID.X ;  /* 0x0000000000027919 */ /* 0x000ea20000002100 */
[----:B------:R-:W-:Y:S01]  /*19440*/  BSSY B0, `(.L_x_1259) ;  /* 0x000000a000007945 */ /* 0x000fe20003800000 */
[----:B-1----:R-:W-:Y:S02]  /*19450*/  IMAD.MOV.U32 R12, RZ, RZ, RZ ;  /* 0x000000ffff0c7224 */ /* 0x002fe400078e00ff */
        /* <DEDUP_REMOVED lines=8> */
.L_x_1260:
[----:B------:R-:W-:Y:S05]  /*194e0*/  BSYNC B0 ;  /* 0x0000000000007941 */ /* 0x000fea0003800000 */
.L_x_1259:
[----:B------:R-:W-:Y:S05]  /*194f0*/  BRA `(.L_x_1261) ;  /* 0xffffffe000d07947 */ /* 0x000fea000383ffff */
.L_x_1168:
[----:B------:R-:W-:Y:S01]  /*19500*/  BSSY B0, `(.L_x_1262) ;  /* 0x0000006000007945 */ /* 0x000fe20003800000 */
[----:B------:R-:W-:-:S07]  /*19510*/  IMAD.MOV.U32 R15, RZ, RZ, -0x1 ;  /* 0xffffffffff0f7424 */ /* 0x000fce00078e00ff */
[----:B012---:R-:W-:Y:S05]  /*19520*/  WARPSYNC.COLLECTIVE R15, `(.L_x_1263) ;  /* 0x000000000f0c7348 */ /* 0x007fea0003c00000 */
[----:B------:R-:W-:Y:S02]  /*19530*/  ELECT P6, UR62, PT ;  /* 0x00000000003e782f */ /* 0x000fe400038c0000 */
[----:B------:R-:W-:Y:S01]  /*19540*/  MOV R14, UR62 ;  /* 0x0000003e000e7c02 */ /* 0x000fe20008000f00 */
[----:B012---:R-:W-:Y:S10]  /*19550*/  ENDCOLLECTIVE ;  /* 0x000000000000791b */ /* 0x007ff40003800000 */
.L_x_1263:
[----:B------:R-:W-:Y:S05]  /*19560*/  BSYNC B0 ;  /* 0x0000000000007941 */ /* 0x000fea0003800000 */
.L_x_1262:
[----:B------:R-:W-:Y:S05]  /*19570*/  BRA `(.L_x_1264) ;  /* 0xffffffe000c47947 */ /* 0x000fea000383ffff */
.L_x_1170:
[----:B0-----:R0:W2:Y:S02]  /*19580*/  SYNCS.PHASECHK.TRANS64.TRYWAIT P0, [R6+URZ], R5 ;  /* 0x00000005060075a7 */ /* 0x0010a4000800017f */
[----:B--2---:R-:W-:Y:S05]  /*19590*/  @!P0 NANOSLEEP.SYNCS 0x989680 ;  /* 0x009896800000895d */ /* 0x004fea0003900000 */
[----:B------:R-:W2:Y:S02]  /*195a0*/  @!P0 SYNCS.PHASECHK.TRANS64 P0, [R6+URZ], R5 ;  /* 0x00000005060085a7 */ /* 0x000ea4000800007f */
[----:B--2---:R-:W-:Y:S05]  /*195b0*/  @!P0 BRA `(.L_x_1170) ;  /* 0xfffffffc00f08947 */ /* 0x004fea000383ffff */
[----:B------:R-:W-:Y:S05]  /*195c0*/  BRA `(.L_x_1265) ;  /* 0xffffffe400007947 */ /* 0x000fea000383ffff */
.L_x_1171:
[----:B--2---:R2:W3:Y:S02]  /*195d0*/  SYNCS.PHASECHK.TRANS64.TRYWAIT P0, [R7+URZ], R2 ;  /* 0x00000002070075a7 */ /* 0x0044e4000800017f */
[----:B---3--:R-:W-:Y:S05]  /*195e0*/  @!P0 NANOSLEEP.SYNCS 0x989680 ;  /* 0x009896800000895d */ /* 0x008fea0003900000 */
[----:B------:R-:W3:Y:S02]  /*195f0*/  @!P0 SYNCS.PHASECHK.TRANS64 P0, [R7+URZ], R2 ;  /* 0x00000002070085a7 */ /* 0x000ee4000800007f */
[----:B---3--:R-:W-:Y:S05]  /*19600*/  @!P0 BRA `(.L_x_1171) ;  /* 0xfffffffc00f08947 */ /* 0x008fea000383ffff */
[----:B------:R-:W-:Y:S05]  /*19610*/  BRA `(.L_x_1266) ;  /* 0xffffffe000f47947 */ /* 0x000fea000383ffff */
.L_x_1173:
[----:B---3--:R3:W4:Y:S02]  /*19620*/  SYNCS.PHASECHK.TRANS64.TRYWAIT P0, [R4+URZ], R5 ;  /* 0x00000005040075a7 */ /* 0x008724000800017f */
[----:B----4-:R-:W-:Y:S05]  /*19630*/  @!P0 NANOSLEEP.SYNCS 0x989680 ;  /* 0x009896800000895d */ /* 0x010fea0003900000 */
[----:B------:R-:W4:Y:S02]  /*19640*/  @!P0 SYNCS.PHASECHK.TRANS64 P0, [R4+URZ], R5 ;  /* 0x00000005040085a7 */ /* 0x000f24000800007f */
[----:B----4-:R-:W-:Y:S05]  /*19650*/  @!P0 BRA `(.L_x_1173) ;  /* 0xfffffffc00f08947 */ /* 0x010fea000383ffff */
[----:B------:R-:W-:Y:S05]  /*19660*/  BRA `(.L_x_1267) ;  /* 0xffffffe000fc7947 */ /* 0x000fea000383ffff */
.L_x_1268:
        /* <DEDUP_REMOVED lines=9> */
.L_x_4554:


//--------------------- .text._ZN7cutlass13device_kernelIN5flash11enable_sm90INS1_16FlashAttnFwdSm90INS1_25CollectiveMainloopFwdSm90ILi2EN4cute5tupleIJNS5_1CILi1EEES8_S8_EEENS6_IJNS7_ILi64EEESA_SA_EEELi512ENS_10bfloat16_tEfNS_4arch4Sm90ELb0ELb1ELb0ELb0ELb0ELb0ELb0ELb0ELb0ELb0ELb0ELb0EEENS1_21CollectiveEpilogueFwdINS6_IJSA_NS7_ILi512EEESA_EEES9_SC_SE_Li256ELb0ELb0ELb0ELb0EEENS1_30DynamicPersistentTileSchedulerILi256ELi32ELb0ELb0ELb1EEEEEEEEEvNT_6ParamsE --------------------------
	.section	.text._ZN7cutlass13device_kernelIN5flash11enable_sm90INS1_16FlashAttnFwdSm90INS1_25CollectiveMainloopFwdSm90ILi2EN4cute5tupleIJNS5_1CILi1EEES8_S8_EEENS6_IJNS7_ILi64EEESA_SA_EEELi512ENS_10bfloat16_tEfNS_4arch4Sm90ELb0ELb1ELb0ELb0ELb0ELb0ELb0ELb0ELb0ELb0ELb0ELb0EEENS1_21CollectiveEpilogueFwdINS6_IJSA_NS7_ILi512EEESA_EEES9_SC_SE_Li256ELb0ELb0ELb0ELb0EEENS1_30DynamicPersistentTileSchedulerILi256ELi32ELb0ELb0ELb1EEEEEEEEEvNT_6ParamsE,"ax",@progbits
	.align	128
.text._ZN7cutlass13device_kernelIN5flash11enable_sm90INS1_16FlashAttnFwdSm90INS1_25CollectiveMainloopFwdSm90ILi2EN4cute5tupleIJNS5_1CILi1EEES8_S8_EEENS6_IJNS7_ILi64EEESA_SA_EEELi512ENS_10bfloat16_tEfNS_4arch4Sm90ELb0ELb1ELb0ELb0ELb0ELb0ELb0ELb0ELb0ELb0ELb0ELb0EEENS1_21CollectiveEpilogueFwdINS6_IJSA_NS7_ILi512EEESA_EEES9_SC_SE_Li256ELb0ELb0ELb0ELb0EEENS1_30DynamicPersistentTileSchedulerILi256ELi32ELb0ELb0ELb1EEEEEEEEEvNT_6ParamsE:
        .type           _ZN7cutlass13device_kernelIN5flash11enable_sm90INS1_16FlashAttnFwdSm90INS1_25CollectiveMainloopFwdSm90ILi2EN4cute5tupleIJNS5_1CILi1EEES8_S8_EEENS6_IJNS7_ILi64EEESA_SA_EEELi512ENS_10bfloat16_tEfNS_4arch4Sm90ELb0ELb1ELb0ELb0ELb0ELb0ELb0ELb0ELb0ELb0ELb0ELb0EEENS1_21CollectiveEpilogueFwdINS6_IJSA_NS7_ILi512EEESA_EEES9_SC_SE_Li256ELb0ELb0ELb0ELb0EEENS1_30DynamicPersistentTileSchedulerILi256ELi32ELb0ELb0ELb1EEEEEEEEEvNT_6ParamsE,@function
        .size           _ZN7cutlass13device_kernelIN5flash11enable_sm90INS1_16FlashAttnFwdSm90INS1_25CollectiveMainloopFwdSm90ILi2EN4cute5tupleIJNS5_1CILi1EEES8_S8_EEENS6_IJNS7_ILi64EEESA_SA_EEELi512ENS_10bfloat16_tEfNS_4arch4Sm90ELb0ELb1ELb0ELb0ELb0ELb0ELb0ELb0ELb0ELb0ELb0ELb0EEENS1_21CollectiveEpilogueFwdINS6_IJSA_NS7_ILi512EEESA_EEES9_SC_SE_Li256ELb0ELb0ELb0ELb0EEENS1_30DynamicPersistentTileSchedulerILi256ELi32ELb0ELb0ELb1EEEEEEEEEvNT_6ParamsE,(.L_x_4555 - _ZN7cutlass13device_kernelIN5flash11enable_sm90INS1_16FlashAttnFwdSm90INS1_25CollectiveMainloopFwdSm90ILi2EN4cute5tupleIJNS5_1CILi1EEES8_S8_EEENS6_IJNS7_ILi64EEESA_SA_EEELi512ENS_10bfloat16_tEfNS_4arch4Sm90ELb0ELb1ELb0ELb0ELb0ELb0ELb0ELb0ELb0ELb0ELb0ELb0EEENS1_21CollectiveEpilogueFwdINS6_IJSA_NS7_ILi512EEESA_EEES9_SC_SE_Li256ELb0ELb0ELb0ELb0EEENS1_30DynamicPersistentTileSchedulerILi256ELi32ELb0ELb0ELb1EEEEEEEEEvNT_6ParamsE)
        .other          _ZN7cutlass13device_kernelIN5flash11enable_sm90INS1_16FlashAttnFwdSm90INS1_25CollectiveMainloopFwdSm90ILi2EN4cute5tupleIJNS5_1CILi1EEES8_S8_EEENS6_IJNS7_ILi64EEESA_SA_EEELi512ENS_10bfloat16_tEfNS_4arch4Sm90ELb0ELb1ELb0ELb0ELb0ELb0ELb0ELb0ELb0ELb0ELb0ELb0EEENS1_21CollectiveEpilogueFwdINS6_IJSA_NS7_ILi512EEESA_EEES9_SC_SE_Li256ELb0ELb0ELb0ELb0EEENS1_30DynamicPersistentTileSchedulerILi256ELi32ELb0ELb0ELb1EEEEEEEEEvNT_6ParamsE,@"STO_CUDA_ENTRY STV_DEFAULT"
_ZN7cutlass13device_kernelIN5flash11enable_sm90INS1_16FlashAttnFwdSm90INS1_25CollectiveMainloopFwdSm90ILi2EN4cute5tupleIJNS5_1CILi1EEES8_S8_EEENS6_IJNS7_ILi64EEESA_SA_EEELi512ENS_10bfloat16_tEfNS_4arch4Sm90ELb0ELb1ELb0ELb0ELb0ELb0ELb0ELb0ELb0ELb0ELb0ELb0EEENS1_21CollectiveEpilogueFwdINS6_IJSA_NS7_ILi512EEESA_EEES9_SC_SE_Li256ELb0ELb0ELb0ELb0EEENS1_30DynamicPersistentTileSchedulerILi256ELi32ELb0ELb0ELb1EEEEEEEEEvNT_6ParamsE:
[----:B------:R-:W1:Y:S01]  /*0000*/  LDC R1, c[0x0][0x28] ;  /* 0x00000a00ff017b82 */ /* 0x000e620000000800 */
[----:B------:R-:W2:Y:S01]  /*0010*/  S2R R19, SR_TID.X ;  /* 0x0000000000137919 */ /* 0x000ea20000002100 */
[----:B------:R-:W-:Y:S01]  /*0020*/  ELECT P0, URZ, PT ;  /* 0x00000000003f782f */ /* 0x000fe20003800000 */
[----:B------:R-:W-:Y:S01]  /*0030*/  BSSY B0, `(.L_x_1269) ;  /* 0x0000014000007945 */ /* 0x000fe20003800000 */
[----:B--2---:R-:W-:-:S05]  /*0040*/  SHF.R.U32.HI R0, RZ, 0x5, R19 ;  /* 0x00000005ff007819 */ /* 0x004fca0000011613 */
[----:B------:R-:W2:Y:S02]  /*0050*/  SHFL.IDX PT, R2, R0, RZ, 0x1f ;  /* 0x00001fff00027589 */ /* 0x000ea400000e0000 */
[----:B--2---:R-:W-:Y:S02]  /*0060*/  ISETP.EQ.AND P0, PT, R2, RZ, P0 ;  /* 0x000000ff0200720c */ /* 0x004fe40000702270 */
[----:B------:R-:W-:-:S11]  /*0070*/  SHF.R.U32.HI R2, RZ, 0x7, R19 ;  /* 0x00000007ff027819 */ /* 0x000fd60000011613 */
[----:B-1----:R-:W-:Y:S05]  /*0080*/  @!P0 BRA `(.L_x_1270) ;  /* 0x0000000000388947 */ /* 0x002fea0003800000 */
        /* <DEDUP_REMOVED lines=14> */
.L_x_1270:
[----:B------:R-:W-:Y:S05]  /*0170*/  BSYNC B0 ;  /* 0x0000000000007941 */ /* 0x000fea0003800000 */
.L_x_1269:
        /* <DEDUP_REMOVED lines=33> */
.L_x_1271:
        /* <DEDUP_REMOVED lines=22> */
.L_x_1272:
        /* <DEDUP_REMOVED lines=18> */
.L_x_1273:
        /* <DEDUP_REMOVED lines=22> */
.L_x_1274:
        /* <DEDUP_REMOVED lines=22> */
.L_x_1275:
[----:B------:R-:W-:Y:S01]  /*08d0*/  PLOP3.LUT P0, PT, PT, PT, UP0, 0x80, 0x0 ;  /* 0x000000000000781c */ /* 0x000fe20003f0f008 */
[----:B------:R-:W-:Y:S01]  /*08e0*/  UMOV UR36, 0x1 ;  /* 0x0000000100247882 */ /* 0x000fe20000000000 */
[----:B------:R-:W-:Y:S01]  /*08f0*/  NOP ;  /* 0x0000000000007918 */ /* 0x000fe20000000000 */
[----:B------:R-:W-:Y:S01]  /*0900*/  USEL UR36, UR36, 0x2, !UP0 ;  /* 0x0000000224247887 */ /* 0x000fe2000c000000 */
[----:B------:R-:W-:Y:S01]  /*0910*/  ULDC.64 UR50, c[0x0][0x208] ;  /* 0x0000820000327ab9 */ /* 0x000fe20000000a00 */
[----:B-123--:R-:W-:Y:S08]  /*0920*/  BAR.SYNC.DEFER_BLOCKING 0x0 ;  /* 0x0000000000007b1d */ /* 0x00eff00000010000 */
[----:B------:R-:W-:Y:S05]  /*0930*/  @!P0 BRA `(.L_x_1276) ;  /* 0x000000d800108947 */ /* 0x000fea0003800000 */
.L_x_1277:
[----:B------:R-:W-:-:S08]  /*0940*/  NOP ;  /* 0x0000000000007918 */ /* 0x000fd00000000000 */
[----:B------:R-:W1:Y:S02]  /*0950*/  USETMAXREG.TRY_ALLOC.CTAPOOL UP0, 0xf0 ;  /* 0x000000f0000079c8 */ /* 0x000e640008000600 */
[----:B-1----:R-:W-:-:S13]  /*0960*/  PLOP3.LUT P0, PT, PT, PT, UP0, 0x80, 0x0 ;  /* 0x000000000000781c */ /* 0x002fda0003f0f008 */
[----:B------:R-:W-:Y:S05]  /*0970*/  @!P0 BRA `(.L_x_1277) ;  /* 0xfffffffc00f08947 */ /* 0x000fea000383ffff */
[----:B------:R-:W-:Y:S01]  /*0980*/  LOP3.LUT R0, R19, 0xffffff80, RZ, 0xc0, !PT ;  /* 0xffffff8013007812 */ /* 0x000fe200078ec0ff */
[----:B------:R-:W1:Y:S08]  /*0990*/  S2UR UR4, SR_CTAID.X ;  /* 0x00000000000479c3 */ /* 0x000e700000002500 */
[----:B------:R-:W-:Y:S06]  /*09a0*/  BAR.ARV 0x4, 0x120 ;  /* 0x0104800000007b1d */ /* 0x000fec0000002000 */
[----:B------:R-:W-:-:S02]  /*09b0*/  ISETP.NE.AND P0, PT, R0, 0x80, PT ;  /* 0x000000800000780c */ /* 0x000fc40003f05270 */
[----:B------:R-:W1:Y:S11]  /*09c0*/  LDC R0, c[0x0][0xda8] ;  /* 0x00036a00ff007b82 */ /* 0x000e760000000800 */
        /* <DEDUP_REMOVED lines=17> */
[--C-:B------:R-:W-:Y:S02]  /*0ae0*/  SHF.R.S32.HI R189, RZ, 0x5, R4.reuse ;  /* 0x00000005ffbd7819 */ /* 0x100fe40000011404 */
[----:B------:R-:W-:Y:S02]  /*0af0*/  SHF.R.S32.HI R6, RZ, 0x1f, R4 ;  /* 0x0000001fff067819 */ /* 0x000fe40000011404 */
[----:B------:R-:W-:Y:S02]  /*0b00*/  LOP3.LUT R4, R2, 0xfffffff0, RZ, 0xc0, !PT ;  /* 0xfffffff002047812 */ /* 0x000fe400078ec0ff */
[----:B------:R-:W-:Y:S02]  /*0b10*/  LEA.HI R3, R0, R191, RZ, 0x7 ;  /* 0x000000bf00037211 */ /* 0x000fe400078f38ff */
[----:B------:R-:W-:Y:S01]  /*0b20*/  SHF.R.S32.HI R7, RZ, 0x4, R2 ;  /* 0x00000004ff077819 */ /* 0x000fe20000011402 */
[----:B------:R-:W-:Y:S01]  /*0b30*/  IMAD.IADD R5, R191, 0x1, -R4 ;  /* 0x00000001bf057824 */ /* 0x000fe200078e0a04 */
[----:B------:R-:W-:-:S02]  /*0b40*/  LOP3.LUT R8, R3, 0xffffff80, RZ, 0xc0, !PT ;  /* 0xffffff8003087812 */ /* 0x000fc400078ec0ff */
[----:B------:R-:W-:Y:S01]  /*0b50*/  LEA.HI R2, R2, R7, RZ, 0x1 ;  /* 0x0000000702027211 */ /* 0x000fe200078f08ff */
[----:B-1----:R-:W-:Y:S01]  /*0b60*/  ULEA UR48, UR5, UR48, 0x18 ;  /* 0x0000003005307291 */ /* 0x002fe2000f8ec03f */
[----:B------:R-:W-:Y:S01]  /*0b70*/  SHF.R.S32.HI R10, RZ, 0x1f, R5 ;  /* 0x0000001fff0a7819 */ /* 0x000fe20000011405 */
[----:B------:R-:W-:Y:S01]  /*0b80*/  IMAD.IADD R8, R191, 0x1, -R8 ;  /* 0x00000001bf087824 */ /* 0x000fe200078e0a08 */
[----:B------:R-:W-:Y:S02]  /*0b90*/  LEA.HI R6, R6, R189, RZ, 0x2 ;  /* 0x000000bd06067211 */ /* 0x000fe400078f10ff */
[----:B------:R-:W-:Y:S02]  /*0ba0*/  LEA.HI R12, R10, R5, RZ, 0x3 ;  /* 0x000000050a0c7211 */ /* 0x000fe400078f18ff */
[----:B------:R-:W-:Y:S02]  /*0bb0*/  SHF.R.S32.HI R9, RZ, 0x1f, R8 ;  /* 0x0000001fff097819 */ /* 0x000fe40000011408 */
[C---:B------:R-:W-:Y:S01]  /*0bc0*/  LOP3.LUT R14, R12.reuse, 0xfffffff8, RZ, 0xc0, !PT ;  /* 0xfffffff80c0e7812 */ /* 0x040fe200078ec0ff */
[----:B------:R-:W-:Y:S01]  /*0bd0*/  IMAD.SHL.U32 R12, R12, 0x40, RZ ;  /* 0x000000400c0c7824 */ /* 0x000fe200078e00ff */
[----:B------:R-:W-:-:S02]  /*0be0*/  SHF.R.S32.HI R188, RZ, 0x7, R3 ;  /* 0x00000007ffbc7819 */ /* 0x000fc40000011403 */
[----:B------:R-:W-:Y:S01]  /*0bf0*/  LOP3.LUT R2, R2, 0x1ffffffe, RZ, 0xc0, !PT ;  /* 0x1ffffffe02027812 */ /* 0x000fe200078ec0ff */
[----:B------:R-:W-:Y:S01]  /*0c00*/  IMAD.IADD R14, R5, 0x1, -R14 ;  /* 0x00000001050e7824 */ /* 0x000fe200078e0a0e */
[----:B------:R-:W-:Y:S01]  /*0c10*/  LOP3.LUT R6, R6, 0x3ffffc, RZ, 0xc0, !PT ;  /* 0x003ffffc06067812 */ /* 0x000fe200078ec0ff */
[----:B------:R-:W-:Y:S01]  /*0c20*/  IMAD R13, R188, 0x100, R5 ;  /* 0x00000100bc0d7824 */ /* 0x000fe200078e0205 */
[----:B------:R-:W-:Y:S01]  /*0c30*/  LEA.HI R4, R9, R8, RZ, 0x2 ;  /* 0x0000000809047211 */ /* 0x000fe200078f10ff */
[----:B------:R-:W-:Y:S01]  /*0c40*/  IMAD.IADD R2, R7, 0x1, -R2 ;  /* 0x0000000107027824 */ /* 0x000fe200078e0a02 */
[----:B------:R-:W-:Y:S02]  /*0c50*/  IADD3 R6, R189, -R6, RZ ;  /* 0x80000006bd067210 */ /* 0x000fe40007ffe0ff */
[--C-:B------:R-:W-:Y:S01]  /*0c60*/  SHF.R.S32.HI R10, RZ, 0x2, R4.reuse ;  /* 0x00000002ff0a7819 */ /* 0x100fe20000011404 */
[----:B------:R-:W-:Y:S01]  /*0c70*/  IMAD.SHL.U32 R2, R2, 0x8, RZ ;  /* 0x0000000802027824 */ /* 0x000fe200078e00ff */
[----:B------:R-:W-:Y:S01]  /*0c80*/  SHF.R.S32.HI R11, RZ, 0x1f, R4 ;  /* 0x0000001fff0b7819 */ /* 0x000fe20000011404 */
[----:B------:R-:W-:Y:S01]  /*0c90*/  IMAD R13, R6, 0x10, R13 ;  /* 0x00000010060d7824 */ /* 0x000fe200078e020d */
[----:B------:R-:W-:Y:S01]  /*0ca0*/  LOP3.LUT R5, R4, 0x7ffffffc, RZ, 0xc0, !PT ;  /* 0x7ffffffc04057812 */ /* 0x000fe200078ec0ff */
[----:B------:R-:W-:Y:S01]  /*0cb0*/  IMAD.SHL.U32 R4, R14, 0x40, RZ ;  /* 0x000000400e047824 */ /* 0x000fe200078e00ff */
[----:B------:R-:W-:Y:S01]  /*0cc0*/  LEA.HI R9, R9, R8, RZ, 0x5 ;  /* 0x0000000809097211 */ /* 0x000fe200078f28ff */
[----:B------:R-:W-:Y:S01]  /*0cd0*/  IMAD.U32 R190, R13, 0x40, R2 ;  /* 0x000000400dbe7824 */ /* 0x000fe200078e0002 */
[----:B------:R-:W-:-:S02]  /*0ce0*/  IADD3 R8, R8, -R5, RZ ;  /* 0x8000000508087210 */ /* 0x000fc40007ffe0ff */
[----:B------:R-:W-:Y:S02]  /*0cf0*/  LOP3.LUT R5, R4, 0x1c0, RZ, 0xc0, !PT ;  /* 0x000001c004057812 */ /* 0x000fe400078ec0ff */
[----:B------:R-:W-:Y:S02]  /*0d00*/  LOP3.LUT R12, R12, 0x7ffffe00, RZ, 0xc0, !PT ;  /* 0x7ffffe000c0c7812 */ /* 0x000fe400078ec0ff */
[----:B------:R-:W-:Y:S02]  /*0d10*/  LOP3.LUT R2, R5, 0x8, R2, 0xf8, !PT ;  /* 0x0000000805027812 */ /* 0x000fe400078ef802 */
[----:B------:R-:W-:Y:S01]  /*0d20*/  SHF.R.U32.HI R5, RZ, 0x3, R5 ;  /* 0x00000003ff057819 */ /* 0x000fe20000011605 */
[----:B------:R-:W-:Y:S01]  /*0d30*/  IMAD R12, R189, 0x400, R12 ;  /* 0x00000400bd0c7824 */ /* 0x000fe200078e020c */
[----:B------:R-:W-:Y:S02]  /*0d40*/  R2P PR, R14, 0x6 ;  /* 0x000000060e007804 */ /* 0x000fe40000000000 */
[----:B------:R-:W-:-:S02]  /*0d50*/  LOP3.LUT R5, R2, R5, RZ, 0x3c, !PT ;  /* 0x0000000502057212 */ /* 0x000fc400078e3cff */
[----:B------:R-:W-:Y:S02]  /*0d60*/  LEA.HI R11, R11, R10, RZ, 0x3 ;  /* 0x0000000a0b0b7211 */ /* 0x000fe400078f18ff */
[----:B------:R-:W-:Y:S01]  /*0d70*/  LEA.HI R0, R0, R191, RZ, 0x3 ;  /* 0x000000bf00007211 */ /* 0x000fe200078f18ff */
[----:B------:R-:W-:Y:S01]  /*0d80*/  IMAD.IADD R5, R12, 0x1, R5 ;  /* 0x000000010c057824 */ /* 0x000fe200078e0205 */
[----:B------:R-:W-:Y:S02]  /*0d90*/  LEA.HI R3, R3, R188, RZ, 0x1 ;  /* 0x000000bc03037211 */ /* 0x000fe400078f08ff */
[----:B------:R-:W-:Y:S02]  /*0da0*/  LOP3.LUT R11, R11, 0xfffffff8, RZ, 0xc0, !PT ;  /* 0xfffffff80b0b7812 */ /* 0x000fe400078ec0ff */
[----:B------:R-:W-:Y:S02]  /*0db0*/  LEA R18, R5, UR48, 0x1 ;  /* 0x0000003005127c11 */ /* 0x000fe4000f8e08ff */
[----:B------:R-:W-:Y:S01]  /*0dc0*/  LOP3.LUT R2, R0, 0x1ffffff8, RZ, 0xc0, !PT ;  /* 0x1ffffff800027812 */ /* 0x000fe200078ec0ff */
[----:B------:R-:W-:Y:S01]  /*0dd0*/  IMAD.IADD R16, R10, 0x1, -R11 ;  /* 0x000000010a107824 */ /* 0x000fe200078e0a0b */
[----:B------:R-:W-:Y:S01]  /*0de0*/  LOP3.LUT R3, R3, 0xfffffe, RZ, 0xc0, !PT ;  /* 0x00fffffe03037812 */ /* 0x000fe200078ec0ff */
[C---:B------:R-:W-:Y:S01]  /*0df0*/  VIADD R19, R18.reuse, 0x26820 ;  /* 0x0002682012137836 */ /* 0x040fe20000000000 */
[----:B------:R-:W-:Y:S01]  /*0e00*/  IADD3 R23, R18, 0x26800, RZ ;  /* 0x0002680012177810 */ /* 0x000fe20007ffe0ff */
[----:B------:R-:W-:Y:S01]  /*0e10*/  IMAD.IADD R2, R191, 0x1, -R2 ;  /* 0x00000001bf027824 */ /* 0x000fe200078e0a02 */
[----:B------:R-:W-:Y:S01]  /*0e20*/  SEL R22, R22, 0xffffffc0, !P2 ;  /* 0xffffffc016167807 */ /* 0x000fe20005000000 */
[----:B------:R-:W-:Y:S01]  /*0e30*/  IMAD.IADD R3, R188, 0x1, -R3 ;  /* 0x00000001bc037824 */ /* 0x000fe200078e0a03 */
[----:B------:R-:W-:Y:S01]  /*0e40*/  SHF.R.S32.HI R9, RZ, 0x5, R9 ;  /* 0x00000005ff097819 */ /* 0x000fe20000011409 */
[----:B------:R-:W-:Y:S01]  /*0e50*/  @P1 VIADD R19, R23, 0xffffffe0 ;  /* 0xffffffe017131836 */ /* 0x000fe20000000000 */
[----:B------:R-:W-:Y:S01]  /*0e60*/  SHF.R.S32.HI R186, RZ, 0x3, R0 ;  /* 0x00000003ffba7819 */ /* 0x000fe20000011400 */
[----:B------:R-:W-:Y:S01]  /*0e70*/  IMAD.SHL.U32 R184, R2, 0x8, RZ ;  /* 0x0000000802b87824 */ /* 0x000fe200078e00ff */
[----:B------:R-:W-:Y:S01]  /*0e80*/  LEA R16, R9, R16, 0x4 ;  /* 0x0000001009107211 */ /* 0x000fe200078e20ff */
[----:B------:R-:W-:Y:S01]  /*0e90*/  IMAD.IADD R23, R23, 0x1, R22 ;  /* 0x0000000117177824 */ /* 0x000fe200078e0216 */
[----:B------:R-:W-:Y:S01]  /*0ea0*/  SHF.L.U32 R17, R3, 0x8, RZ ;  /* 0x0000000803117819 */ /* 0x000fe200000006ff */
[----:B------:R-:W-:-:S02]  /*0eb0*/  IMAD.SHL.U32 R2, R8, 0x2, RZ ;  /* 0x0000000208027824 */ /* 0x000fc400078e00ff */
[----:B------:R-:W-:-:S07]  /*0ec0*/  IMAD.IADD R22, R22, 0x1, R19 ;  /* 0x0000000116167824 */ /* 0x000fce00078e0213 */
.L_x_1382:
[----:B------:R-:W-:Y:S01]  /*0ed0*/  ULDC UR5, c[0x0][0xdd0] ;  /* 0x0003740000057ab9 */ /* 0x000fe20000000800 */
[----:B-1----:R-:W1:Y:S01]  /*0ee0*/  LDC R0, c[0x0][0xde8] ;  /* 0x00037a00ff007b82 */ /* 0x002e620000000800 */
[----:B------:R-:W-:Y:S01]  /*0ef0*/  UISETP.NE.AND UP0, UPT, UR5, 0x1, UPT ;  /* 0x000000010500788c */ /* 0x000fe2000bf05270 */
[----:B------:R-:W-:-:S10]  /*0f00*/  UMOV UR8, UR4 ;  /* 0x0000000400087c82 */ /* 0x000fd40008000000 */
[----:B------:R-:W-:Y:S01]  /*0f10*/  @UP0 ULDC UR6, c[0x0][0xdd4] ;  /* 0x0003750000060ab9 */ /* 0x000fe20000000800 */
[----:B------:R-:W-:Y:S01]  /*0f20*/  @UP0 ULDC UR9, c[0x0][0xdd8] ;  /* 0x0003760000090ab9 */ /* 0x000fe20000000800 */
[----:B------:R-:W-:-:S04]  /*0f30*/  UIMAD.WIDE.U32 UR6, UR4, UR6, URZ ;  /* 0x00000006040672a5 */ /* 0x000fc8000f8e003f */
[----:B------:R-:W-:-:S04]  /*0f40*/  @UP0 USHF.R.U32.HI UR8, URZ, UR9, UR7 ;  /* 0x000000093f080299 */ /* 0x000fc80008011607 */
[----:B------:R-:W-:Y:S02]  /*0f50*/  UIADD3 UR6, -UR8, URZ, URZ ;  /* 0x0000003f08067290 */ /* 0x000fe4000fffe13f */
[----:B-1----:R-:W-:Y:S02]  /*0f60*/  ISETP.LE.AND P0, PT, R0, UR8, PT ;  /* 0x0000000800007c0c */ /* 0x002fe4000bf03270 */
[----:B------:R-:W-:-:S11]  /*0f70*/  UIMAD UR7, UR5, UR6, UR4 ;  /* 0x00000006050772a4 */ /* 0x000fd6000f8e0204 */
[----:B--2---:R-:W-:Y:S05]  /*0f80*/  @!P0 BRA `(.L_x_1278) ;  /* 0x0000000000208947 */ /* 0x004fea0003800000 */
[----:B------:R-:W-:Y:S01]  /*0f90*/  ULDC UR6, c[0x0][0xddc] ;  /* 0x0003770000067ab9 */ /* 0x000fe20000000800 */
[----:B------:R-:W-:Y:S01]  /*0fa0*/  UMOV UR40, UR7 ;  /* 0x0000000700287c82 */ /* 0x000fe20008000000 */
[----:B------:R-:W-:-:S11]  /*0fb0*/  UISETP.NE.AND UP0, UPT, UR6, 0x1, UPT ;  /* 0x000000010600788c */ /* 0x000fd6000bf05270 */
[----:B------:R-:W-:Y:S02]  /*0fc0*/  @UP0 ULDC.64 UR10, c[0x0][0xde0] ;  /* 0x00037800000a0ab9 */ /* 0x000fe40000000a00 */
[----:B------:R-:W-:-:S04]  /*0fd0*/  UIMAD.WIDE.U32 UR4, UR7, UR10, URZ ;  /* 0x0000000a070472a5 */ /* 0x000fc8000f8e003f */
[----:B------:R-:W-:-:S04]  /*0fe0*/  @UP0 USHF.R.U32.HI UR40, URZ, UR11, UR5 ;  /* 0x0000000b3f280299 */ /* 0x000fc80008011605 */
[----:B------:R-:W-:Y:S01]  /*0ff0*/  UIMAD UR4, UR40, UR6, URZ ;  /* 0x00000006280472a4 */ /* 0x000fe2000f8e023f */
[----:B------:R-:W-:Y:S11]  /*1000*/  BRA `(.L_x_1279) ;  /* 0x00000000001c7947 */ /* 0x000ff60003800000 */
.L_x_1278:
[----:B------:R-:W-:Y:S01]  /*1010*/  ULDC UR6, c[0x0][0xdc4] ;  /* 0x0003710000067ab9 */ /* 0x000fe20000000800 */
[----:B------:R-:W-:Y:S01]  /*1020*/  UMOV UR40, UR7 ;  /* 0x0000000700287c82 */ /* 0x000fe20008000000 */
[----:B------:R-:W-:-:S11]  /*1030*/  UISETP.NE.AND UP0, UPT, UR6, 0x1, UPT ;  /* 0x000000010600788c */ /* 0x000fd6000bf05270 */
[----:B------:R-:W-:Y:S02]  /*1040*/  @UP0 ULDC.64 UR10, c[0x0][0xdc8] ;  /* 0x00037200000a0ab9 */ /* 0x000fe40000000a00 */
[----:B------:R-:W-:-:S04]  /*1050*/  UIMAD.WIDE.U32 UR4, UR7, UR10, URZ ;  /* 0x0000000a070472a5 */ /* 0x000fc8000f8e003f */
[----:B------:R-:W-:-:S04]  /*1060*/  @UP0 USHF.R.U32.HI UR40, URZ, UR11, UR5 ;  /* 0x0000000b3f280299 */ /* 0x000fc80008011605 */
[----:B------:R-:W-:-:S12]  /*1070*/  UIMAD UR4, UR40, UR6, URZ ;  /* 0x00000006280472a4 */ /* 0x000fd8000f8e023f */
.L_x_1279:
[----:B------:R-:W-:Y:S01]  /*1080*/  ULDC UR43, c[0x0][0xdb8] ;  /* 0x00036e00002b7ab9 */ /* 0x000fe20000000800 */
[----:B------:R-:W-:Y:S01]  /*1090*/  ULDC.64 UR10, c[0x0][0x3f8] ;  /* 0x0000fe00000a7ab9 */ /* 0x000fe20000000a00 */
[----:B------:R-:W-:Y:S02]  /*10a0*/  ULOP3.LUT UR5, URZ, UR40, URZ, 0x33, !UPT ;  /* 0x000000283f057292 */ /* 0x000fe4000f8e333f */
[----:B------:R-:W-:Y:S02]  /*10b0*/  UISETP.NE.AND UP1, UPT, UR43, 0x1, UPT ;  /* 0x000000012b00788c */ /* 0x000fe4000bf25270 */
[----:B------:R-:W-:Y:S01]  /*10c0*/  UISETP.NE.U32.AND UP0, UPT, UR10, URZ, UPT ;  /* 0x0000003f0a00728c */ /* 0x000fe2000bf05070 */
[----:B------:R-:W-:Y:S01]  /*10d0*/  ULDC UR6, c[0x0][0xdac] ;  /* 0x00036b0000067ab9 */ /* 0x000fe20000000800 */
[----:B------:R-:W-:Y:S02]  /*10e0*/  UIADD3 UR4, UR7, -UR4, URZ ;  /* 0x8000000407047290 */ /* 0x000fe4000fffe03f */
[----:B------:R-:W-:-:S02]  /*10f0*/  UIADD3 UR5, UR5, UR6, URZ ;  /* 0x0000000605057290 */ /* 0x000fc4000fffe03f */
[----:B------:R-:W-:Y:S01]  /*1100*/  UISETP.NE.AND.EX UP0, UPT, UR11, URZ, UPT, UP0 ;  /* 0x0000003f0b00728c */ /* 0x000fe2000bf05300 */
[----:B------:R-:W-:Y:S01]  /*1110*/  ULDC UR12, c[0x0][0xdc4] ;  /* 0x00037100000c7ab9 */ /* 0x000fe20000000800 */
[----:B------:R-:W-:Y:S01]  /*1120*/  ULDC UR49, c[0x0][0x404] ;  /* 0x0001010000317ab9 */ /* 0x000fe20000000800 */
[----:B------:R-:W-:Y:S02]  /*1130*/  UISETP.NE.AND UP2, UPT, UR46, 0x1, UPT ;  /* 0x000000012e00788c */ /* 0x000fe4000bf45270 */
[----:B------:R-:W-:Y:S01]  /*1140*/  USHF.L.U32 UR42, UR5, 0x6, URZ ;  /* 0x00000006052a7899 */ /* 0x000fe2000800063f */
[----:B------:R-:W-:Y:S01]  /*1150*/  ULDC UR10, c[0x0][0x288] ;  /* 0x0000a200000a7ab9 */ /* 0x000fe20000000800 */
[----:B------:R-:W-:Y:S02]  /*1160*/  UIMAD UR12, UR8, UR12, UR4 ;  /* 0x0000000c080c72a4 */ /* 0x000fe4000f8e0204 */
[----:B------:R-:W-:Y:S01]  /*1170*/  PLOP3.LUT P0, PT, PT, PT, UP2, 0x80, 0x0 ;  /* 0x000000000000781c */ /* 0x000fe20003f0f028 */
[----:B------:R-:W-:Y:S01]  /*1180*/  USEL UR49, UR49, 0x1, UP0 ;  /* 0x0000000131317887 */ /* 0x000fe20008000000 */
[----:B------:R-:W-:Y:S01]  /*1190*/  ULDC UR9, c[0x0][0x2e0] ;  /* 0x0000b80000097ab9 */ /* 0x000fe20000000800 */
[----:B------:R-:W-:Y:S01]  /*11a0*/  @UP1 ULDC UR4, c[0x0][0xdbc] ;  /* 0x00036f0000041ab9 */ /* 0x000fe20000000800 */
[----:B------:R-:W-:-:S02]  /*11b0*/  UIADD3 UR54, UR42, 0x40, -UR10 ;  /* 0x000000402a367890 */ /* 0x000fc4000fffe80a */
[----:B------:R-:W-:Y:S02]  /*11c0*/  UIMAD.WIDE.U32 UR4, UR12, UR4, URZ ;  /* 0x000000040c0472a5 */ /* 0x000fe4000f8e003f */
[----:B------:R-:W-:Y:S02]  /*11d0*/  UIMAD UR6, UR49, UR9, 0x3f ;  /* 0x0000003f310674a4 */ /* 0x000fe4000f8e0209 */
[----:B------:R-:W-:Y:S01]  /*11e0*/  UIMAD UR54, UR49, UR9, UR54 ;  /* 0x00000009313672a4 */ /* 0x000fe2000f8e0236 */
[----:B------:R-:W-:Y:S01]  /*11f0*/  @UP1 ULDC UR13, c[0x0][0xdc0] ;  /* 0x00037000000d1ab9 */ /* 0x000fe20000000800 */
[----:B------:R-:W-:Y:S01]  /*1200*/  UMOV UR44, UR12 ;  /* 0x0000000c002c7c82 */ /* 0x000fe20008000000 */
[----:B------:R-:W-:Y:S01]  /*1210*/  ULDC UR11, c[0x0][0x9e0] ;  /* 0x00027800000b7ab9 */ /* 0x000fe20000000800 */
[----:B------:R-:W-:Y:S02]  /*1220*/  USHF.R.S32.HI UR7, URZ, 0x1f, UR6 ;  /* 0x0000001f3f077899 */ /* 0x000fe40008011406 */
[----:B------:R-:W-:-:S02]  /*1230*/  @UP1 USHF.R.U32.HI UR44, URZ, UR13, UR5 ;  /* 0x0000000d3f2c1299 */ /* 0x000fc40008011605 */
[----:B------:R-:W-:Y:S02]  /*1240*/  UIADD3 UR8, UR54, UR11, URZ ;  /* 0x0000000b36087290 */ /* 0x000fe4000fffe03f */
[----:B------:R-:W-:Y:S02]  /*1250*/  ULEA.HI UR7, UR7, UR6, URZ, 0x6 ;  /* 0x0000000607077291 */ /* 0x000fe4000f8f303f */
[----:B------:R-:W-:Y:S02]  /*1260*/  UIADD3 UR4, -UR44, URZ, URZ ;  /* 0x0000003f2c047290 */ /* 0x000fe4000fffe13f */
[----:B------:R-:W-:Y:S01]  /*1270*/  USHF.R.S32.HI UR7, URZ, 0x6, UR7 ;  /* 0x000000063f077899 */ /* 0x000fe20008011407 */
[----:B------:R-:W-:Y:S01]  /*1280*/  IMAD.U32 R0, RZ, RZ, UR8 ;  /* 0x00000008ff007e24 */ /* 0x000fe2000f8e00ff */
[----:B------:R-:W-:Y:S01]  /*1290*/  UIMAD UR43, UR43, UR4, UR12 ;  /* 0x000000042b2b72a4 */ /* 0x000fe2000f8e020c */
[----:B------:R-:W-:Y:S11]  /*12a0*/  @!P0 BRA `(.L_x_1280) ;  /* 0x0000001c00f88947 */ /* 0x000ff60003800000 */
[----:B------:R-:W1:Y:S02]  /*12b0*/  LDC R8, c[0x0][0x9e4] ;  /* 0x00027900ff087b82 */ /* 0x000e640000000800 */
[----:B-1----:R-:W-:-:S13]  /*12c0*/  ISETP.GE.AND P1, PT, R8, 0x1, PT ;  /* 0x000000010800780c */ /* 0x002fda0003f26270 */
[----:B------:R-:W-:Y:S05]  /*12d0*/  @!P1 BRA `(.L_x_1281) ;  /* 0x0000000000449947 */ /* 0x000fea0003800000 */
[----:B------:R-:W-:Y:S01]  /*12e0*/  ISETP.LT.AND P0, PT, RZ, UR54, PT ;  /* 0x00000036ff007c0c */ /* 0x000fe2000bf01270 */
[----:B------:R-:W-:-:S06]  /*12f0*/  UIADD3 UR4, UR54, -0x1, URZ ;  /* 0xffffffff36047890 */ /* 0x000fcc000fffe03f */
[----:B------:R-:W-:-:S06]  /*1300*/  MOV R3, UR4 ;  /* 0x0000000400037c02 */ /* 0x000fcc0008000f00 */
[----:B------:R-:W-:Y:S05]  /*1310*/  @P0 BRA `(.L_x_1282) ;  /* 0x00000000001c0947 */ /* 0x000fea0003800000 */
[----:B------:R-:W-:Y:S01]  /*1320*/  ISETP.NE.AND P0, PT, R8, 0x1, PT ;  /* 0x000000010800780c */ /* 0x000fe20003f05270 */
[----:B------:R-:W-:-:S12]  /*1330*/  IMAD R3, RZ, RZ, -UR54 ;  /* 0x80000036ff037e24 */ /* 0x000fd8000f8e02ff */
[----:B------:R-:W1:Y:S02]  /*1340*/  @P0 LDC.64 R4, c[0x0][0x9e8] ;  /* 0x00027a00ff040b82 */ /* 0x000e640000000a00 */
[----:B-1----:R-:W-:-:S05]  /*1350*/  @P0 IMAD.HI.U32 R4, R3, R4, RZ ;  /* 0x0000000403040227 */ /* 0x002fca00078e00ff */
[----:B------:R-:W-:-:S04]  /*1360*/  @P0 SHF.R.U32.HI R3, RZ, R5, R4 ;  /* 0x00000005ff030219 */ /* 0x000fc80000011604 */
[----:B------:R-:W-:Y:S01]  /*1370*/  LOP3.LUT R3, RZ, R3, RZ, 0x33, !PT ;  /* 0x00000003ff037212 */ /* 0x000fe200078e33ff */
[----:B------:R-:W-:Y:S06]  /*1380*/  BRA `(.L_x_1283) ;  /* 0x0000000000107947 */ /* 0x000fec0003800000 */
.L_x_1282:
[----:B------:R-:W-:-:S13]  /*1390*/  ISETP.NE.AND P0, PT, R8, 0x1, PT ;  /* 0x000000010800780c */ /* 0x000fda0003f05270 */
[----:B------:R-:W1:Y:S02]  /*13a0*/  @P0 LDC.64 R4, c[0x0][0x9e8] ;  /* 0x00027a00ff040b82 */ /* 0x000e640000000a00 */
[----:B-1----:R-:W-:-:S05]  /*13b0*/  @P0 IMAD.HI.U32 R4, R3, R4, RZ ;  /* 0x0000000403040227 */ /* 0x002fca00078e00ff */
[----:B------:R-:W-:-:S07]  /*13c0*/  @P0 SHF.R.U32.HI R3, RZ, R5, R4 ;  /* 0x00000005ff030219 */ /* 0x000fce0000011604 */
.L_x_1283:
[----:B------:R-:W-:-:S05]  /*13d0*/  IMAD R3, R3, R8, R8 ;  /* 0x0000000803037224 */ /* 0x000fca00078e0208 */
[----:B------:R-:W-:-:S07]  /*13e0*/  VIMNMX R0, R0, R3, PT ;  /* 0x0000000300007248 */ /* 0x000fce0003fe0100 */
.L_x_1281:
[----:B------:R-:W-:Y:S01]  /*13f0*/  VIADD R0, R0, 0x3f ;  /* 0x0000003f00007836 */ /* 0x000fe20000000000 */
[----:B------:R-:W-:Y:S01]  /*1400*/  UIADD3 UR4, UR42, -UR10, URZ ;  /* 0x8000000a2a047290 */ /* 0x000fe2000fffe03f */
[----:B------:R-:W-:-:S03]  /*1410*/  ULDC UR5, c[0x0][0x9dc] ;  /* 0x0002770000057ab9 */ /* 0x000fc60000000800 */
[----:B------:R-:W-:Y:S01]  /*1420*/  SHF.R.S32.HI R3, RZ, 0x1f, R0 ;  /* 0x0000001fff037819 */ /* 0x000fe20000011400 */
[----:B------:R-:W-:-:S03]  /*1430*/  UIMAD UR4, UR49, UR9, UR4 ;  /* 0x00000009310472a4 */ /* 0x000fc6000f8e0204 */
[----:B------:R-:W-:Y:S01]  /*1440*/  LEA.HI R3, R3, R0, RZ, 0x6 ;  /* 0x0000000003037211 */ /* 0x000fe200078f30ff */
[----:B------:R-:W-:-:S03]  /*1450*/  UIADD3 UR5, UR4, -UR5, URZ ;  /* 0x8000000504057290 */ /* 0x000fc6000fffe03f */
[----:B------:R-:W-:-:S03]  /*1460*/  SHF.R.S32.HI R3, RZ, 0x6, R3 ;  /* 0x00000006ff037819 */ /* 0x000fc60000011403 */
[----:B------:R-:W-:Y:S01]  /*1470*/  IMAD.U32 R0, RZ, RZ, UR5 ;  /* 0x00000005ff007e24 */ /* 0x000fe2000f8e00ff */
[----:B------:R-:W-:Y:S01]  /*1480*/  VIMNMX R4, R3, UR7, PT ;  /* 0x0000000703047c48 */ /* 0x000fe2000bfe0100 */
[----:B------:R-:W-:Y:S06]  /*1490*/  @!P1 BRA `(.L_x_1284) ;  /* 0x0000000000409947 */ /* 0x000fec0003800000 */
[----:B------:R-:W-:-:S05]  /*14a0*/  IMAD.U32 R3, RZ, RZ, UR4 ;  /* 0x00000004ff037e24 */ /* 0x000fca000f8e00ff */
[----:B------:R-:W-:-:S13]  /*14b0*/  ISETP.GT.AND P0, PT, R3, -0x1, PT ;  /* 0xffffffff0300780c */ /* 0x000fda0003f04270 */
[----:B------:R-:W-:Y:S05]  /*14c0*/  @P0 BRA `(.L_x_1285) ;  /* 0x00000000001c0947 */ /* 0x000fea0003800000 */
[----:B------:R-:W-:Y:S02]  /*14d0*/  ISETP.NE.AND P0, PT, R8, 0x1, PT ;  /* 0x000000010800780c */ /* 0x000fe40003f05270 */
[----:B------:R-:W-:-:S11]  /*14e0*/  LOP3.LUT R3, RZ, R3, RZ, 0x33, !PT ;  /* 0x00000003ff037212 */ /* 0x000fd600078e33ff */
[----:B------:R-:W1:Y:S02]  /*14f0*/  @P0 LDC.64 R6, c[0x0][0x9e8] ;  /* 0x00027a00ff060b82 */ /* 0x000e640000000a00 */
[----:B-1----:R-:W-:-:S05]  /*1500*/  @P0 IMAD.HI.U32 R6, R3, R6, RZ ;  /* 0x0000000603060227 */ /* 0x002fca00078e00ff */
[----:B------:R-:W-:-:S04]  /*1510*/  @P0 SHF.R.U32.HI R3, RZ, R7, R6 ;  /* 0x00000007ff030219 */ /* 0x000fc80000011606 */
[----:B------:R-:W-:Y:S01]  /*1520*/  LOP3.LUT R3, RZ, R3, RZ, 0x33, !PT ;  /* 0x00000003ff037212 */ /* 0x000fe200078e33ff */
[----:B------:R-:W-:Y:S06]  /*1530*/  BRA `(.L_x_1286) ;  /* 0x0000000000107947 */ /* 0x000fec0003800000 */
.L_x_1285:
[----:B------:R-:W-:-:S13]  /*1540*/  ISETP.NE.AND P0, PT, R8, 0x1, PT ;  /* 0x000000010800780c */ /* 0x000fda0003f05270 */
[----:B------:R-:W1:Y:S02]  /*1550*/  @P0 LDC.64 R6, c[0x0][0x9e8] ;  /* 0x00027a00ff060b82 */ /* 0x000e640000000a00 */
[----:B-1----:R-:W-:-:S05]  /*1560*/  @P0 IMAD.HI.U32 R6, R3, R6, RZ ;  /* 0x0000000603060227 */ /* 0x002fca00078e00ff */
[----:B------:R-:W-:-:S07]  /*1570*/  @P0 SHF.R.U32.HI R3, RZ, R7, R6 ;  /* 0x00000007ff030219 */ /* 0x000fce0000011606 */
.L_x_1286:
[----:B------:R-:W-:-:S05]  /*1580*/  IMAD R3, R3, R8, RZ ;  /* 0x0000000803037224 */ /* 0x000fca00078e02ff */
[----:B------:R-:W-:-:S07]  /*1590*/  VIMNMX R0, R0, R3, !PT ;  /* 0x0000000300007248 */ /* 0x000fce0007fe0100 */
.L_x_1284:
[----:B------:R-:W-:Y:S02]  /*15a0*/  SHF.R.S32.HI R3, RZ, 0x1f, R0 ;  /* 0x0000001fff037819 */ /* 0x000fe40000011400 */
[----:B------:R-:W-:Y:S02]  /*15b0*/  CS2R R28, SRZ ;  /* 0x00000000001c7805 */ /* 0x000fe4000001ff00 */
[----:B------:R-:W-:Y:S02]  /*15c0*/  PLOP3.LUT P0, PT, PT, PT, PT, 0x80, 0x0 ;  /* 0x000000000000781c */ /* 0x000fe40003f0f070 */
[----:B------:R-:W-:Y:S02]  /*15d0*/  CS2R R150, SRZ ;  /* 0x0000000000967805 */ /* 0x000fe4000001ff00 */
[----:B------:R-:W-:Y:S02]  /*15e0*/  LEA.HI R0, R3, R0, RZ, 0x6 ;  /* 0x0000000003007211 */ /* 0x000fe400078f30ff */
[----:B------:R-:W-:-:S02]  /*15f0*/  CS2R R148, SRZ ;  /* 0x0000000000947805 */ /* 0x000fc4000001ff00 */
[----:B------:R-:W-:Y:S02]  /*1600*/  MOV R3, RZ ;  /* 0x000000ff00037202 */ /* 0x000fe40000000f00 */
[----:B------:R-:W-:Y:S02]  /*1610*/  CS2R R146, SRZ ;  /* 0x0000000000927805 */ /* 0x000fe4000001ff00 */
[----:B------:R-:W-:Y:S02]  /*1620*/  SHF.R.S32.HI R0, RZ, 0x6, R0 ;  /* 0x00000006ff007819 */ /* 0x000fe40000011400 */
[----:B------:R-:W-:Y:S02]  /*1630*/  CS2R R144, SRZ ;  /* 0x0000000000907805 */ /* 0x000fe4000001ff00 */
[----:B------:R-:W-:Y:S02]  /*1640*/  CS2R R142, SRZ ;  /* 0x00000000008e7805 */ /* 0x000fe4000001ff00 */
[----:B------:R-:W-:-:S02]  /*1650*/  CS2R R140, SRZ ;  /* 0x00000000008c7805 */ /* 0x000fc4000001ff00 */
[----:B------:R-:W-:Y:S02]  /*1660*/  VIMNMX R0, RZ, R0, !PT ;  /* 0x00000000ff007248 */ /* 0x000fe40007fe0100 */
[----:B------:R-:W-:Y:S02]  /*1670*/  CS2R R138, SRZ ;  /* 0x00000000008a7805 */ /* 0x000fe4000001ff00 */
[----:B------:R-:W-:Y:S02]  /*1680*/  CS2R R136, SRZ ;  /* 0x0000000000887805 */ /* 0x000fe4000001ff00 */
[----:B------:R-:W-:Y:S02]  /*1690*/  CS2R R134, SRZ ;  /* 0x0000000000867805 */ /* 0x000fe4000001ff00 */
[----:B------:R-:W-:Y:S02]  /*16a0*/  ISETP.GT.AND P1, PT, R4, R0, PT ;  /* 0x000000000400720c */ /* 0x000fe40003f24270 */
[----:B------:R-:W-:-:S02]  /*16b0*/  CS2R R132, SRZ ;  /* 0x0000000000847805 */ /* 0x000fc4000001ff00 */
[----:B------:R-:W-:Y:S02]  /*16c0*/  CS2R R130, SRZ ;  /* 0x0000000000827805 */ /* 0x000fe4000001ff00 */
[----:B------:R-:W-:Y:S02]  /*16d0*/  CS2R R128, SRZ ;  /* 0x0000000000807805 */ /* 0x000fe4000001ff00 */
[----:B------:R-:W-:Y:S02]  /*16e0*/  CS2R R126, SRZ ;  /* 0x00000000007e7805 */ /* 0x000fe4000001ff00 */
[----:B------:R-:W-:Y:S01]  /*16f0*/  CS2R R124, SRZ ;  /* 0x00000000007c7805 */ /* 0x000fe2000001ff00 */
[----:B------:R-:W-:Y:S01]  /*1700*/  IMAD.MOV.U32 R172, RZ, RZ, RZ ;  /* 0x000000ffffac7224 */ /* 0x000fe200078e00ff */
        /* <DEDUP_REMOVED lines=47> */
[----:B------:R-:W-:Y:S01]  /*1a00*/  CS2R R30, SRZ ;  /* 0x00000000001e7805 */ /* 0x000fe2000001ff00 */
[----:B------:R-:W-:Y:S02]  /*1a10*/  IMAD.MOV.U32 R5, RZ, RZ, RZ ;  /* 0x000000ffff057224 */ /* 0x000fe400078e00ff */
[----:B------:R-:W-:Y:S01]  /*1a20*/  IMAD.MOV.U32 R153, RZ, RZ, RZ ;  /* 0x000000ffff997224 */ /* 0x000fe200078e00ff */
[----:B------:R-:W-:Y:S06]  /*1a30*/  @!P1 BRA `(.L_x_1287) ;  /* 0x000000ac002c9947 */ /* 0x000fec0003800000 */
        /* <DEDUP_REMOVED lines=14> */
.L_x_1288:
[----:B------:R-:W-:Y:S01]  /*1b20*/  ULEA UR21, UR39, UR48, 0x3 ;  /* 0x0000003027157291 */ /* 0x000fe2000f8e183f */
[----:B------:R-:W-:-:S05]  /*1b30*/  IMAD.U32 R3, RZ, RZ, UR38 ;  /* 0x00000026ff037e24 */ /* 0x000fca000f8e00ff */
[----:B------:R-:W-:-:S04]  /*1b40*/  SHF.L.U32 R3, R3, 0x1f, RZ ;  /* 0x0000001f03037819 */ /* 0x000fc800000006ff */
[----:B------:R-:W1:Y:S02]  /*1b50*/  SYNCS.PHASECHK.TRANS64.TRYWAIT P1, [UR21+0x28c50], R3 ;  /* 0x028c5003ff0075a7 */ /* 0x000e640008020155 */
[----:B-1----:R-:W-:Y:S05]  /*1b60*/  @!P1 BRA `(.L_x_1289) ;  /* 0x000000f800a49947 */ /* 0x002fea0003800000 */
.L_x_1447:
        /* <DEDUP_REMOVED lines=9> */
[----:B------:R-:W-:-:S02]  /*1c00*/  UIADD3 UR6, UR18, 0x80, URZ ;  /* 0x0000008012067890 */ /* 0x000fc4000fffe03f */
[----:B------:R-:W-:Y:S01]  /*1c10*/  ULOP3.LUT UR16, UR4, 0x10000, URZ, 0xfc, !UPT ;  /* 0x0001000004107892 */ /* 0x000fe2000f8efc3f */
[----:B------:R-:W-:Y:S01]  /*1c20*/  UMOV UR7, 0x40000040 ;  /* 0x4000004000077882 */ /* 0x000fe20000000000 */
[----:B------:R-:W-:Y:S02]  /*1c30*/  UMOV UR5, 0x40000040 ;  /* 0x4000004000057882 */ /* 0x000fe40000000000 */
[----:B------:R-:W-:Y:S02]  /*1c40*/  UIADD3 UR4, UR16, 0x2, URZ ;  /* 0x0000000210047890 */ /* 0x000fe4000fffe03f */
[----:B------:R-:W-:Y:S02]  /*1c50*/  UIADD3 UR10, UR18, 0x100, URZ ;  /* 0x00000100120a7890 */ /* 0x000fe4000fffe03f */
[----:B------:R-:W-:Y:S01]  /*1c60*/  UIADD3 UR8, UR16, 0x4, URZ ;  /* 0x0000000410087890 */ /* 0x000fe2000fffe03f */
[----:B------:R-:W-:Y:S01]  /*1c70*/  UMOV UR11, 0x40000040 ;  /* 0x40000040000b7882 */ /* 0x000fe20000000000 */
[----:B------:R-:W-:Y:S01]  /*1c80*/  WARPGROUP.ARRIVE ;  /* 0x00000000000079c5 */ /* 0x000fe20000000000 */
[----:B------:R-:W-:Y:S01]  /*1c90*/  UMOV UR9, 0x40000040 ;  /* 0x4000004000097882 */ /* 0x000fe20000000000 */
[----:B------:R-:W-:-:S02]  /*1ca0*/  UIADD3 UR14, UR18, 0x180, URZ ;  /* 0x00000180120e7890 */ /* 0x000fc4000fffe03f */
[----:B------:R-:W-:Y:S02]  /*1cb0*/  UIADD3 UR12, UR16, 0x6, URZ ;  /* 0x00000006100c7890 */ /* 0x000fe4000fffe03f */
[----:B------:R-:W-:Y:S01]  /*1cc0*/  HGMMA.64x256x16.F32.BF16 R24, gdesc[UR16].tnspB, RZ, !UPT, gsb0 ;  /* 0x43e00000101879f0 */ /* 0x000fe2000c0018ff */
[----:B------:R-:W-:Y:S01]  /*1cd0*/  UMOV UR15, 0x40000040 ;  /* 0x40000040000f7882 */ /* 0x000fe20000000000 */
[----:B------:R-:W-:Y:S01]  /*1ce0*/  UMOV UR13, 0x40000040 ;  /* 0x40000040000d7882 */ /* 0x000fe20000000000 */
[----:B-1----:R-:W-:-:S04]  /*1cf0*/  LOP3.LUT R5, R5, 0x7f, RZ, 0xc0, !PT ;  /* 0x0000007f05057812 */ /* 0x002fc800078ec0ff */
        /* <DEDUP_REMOVED lines=17> */
[----:B-1----:R-:W-:-:S05]  /*1e10*/  VIADD R3, R4, 0xfffffffe ;  /* 0xfffffffe04037836 */ /* 0x002fca0000000000 */
[----:B------:R-:W-:-:S13]  /*1e20*/  ISETP.GE.AND P1, PT, R3, R0, PT ;  /* 0x000000000300720c */ /* 0x000fda0003f26270 */
[----:B------:R-:W-:Y:S05]  /*1e30*/  @!P1 BRA `(.L_x_1290) ;  /* 0x0000000800d49947 */ /* 0x000fea0003800000 */
.L_x_1295:
[----:B------:R-:W-:Y:S01]  /*1e40*/  BAR.SYNC.DEFER_BLOCKING 0xe, 0x100 ;  /* 0x0384000000007b1d */ /* 0x000fe20000010000 */
[----:B------:R-:W-:Y:S01]  /*1e50*/  IMAD.U32 R5, RZ, RZ, UR39 ;  /* 0x00000027ff057e24 */ /* 0x000fe2000f8e00ff */
[----:B------:R-:W-:Y:S01]  /*1e60*/  UIADD3 UR39, UR39, 0x1, URZ ;  /* 0x0000000127277890 */ /* 0x000fe2000fffe03f */
[----:B------:R-:W-:Y:S02]  /*1e70*/  ISETP.GT.AND P3, PT, R3, R0, PT ;  /* 0x000000000300720c */ /* 0x000fe40003f64270 */
[----:B-1----:R-:W-:Y:S01]  /*1e80*/  IMAD R4, R5, 0x40, R16 ;  /* 0x0000004005047824 */ /* 0x002fe200078e0210 */
[----:B------:R-:W-:Y:S01]  /*1e90*/  UISETP.NE.AND UP0, UPT, UR39, 0x2, UPT ;  /* 0x000000022700788c */ /* 0x000fe2000bf05270 */
[----:B------:R-:W-:-:S03]  /*1ea0*/  IADD3 R3, R3, -0x1, RZ ;  /* 0xffffffff03037810 */ /* 0x000fc60007ffe0ff */
        /* <DEDUP_REMOVED lines=136> */
.L_x_1291:
[----:B------:R-:W-:Y:S01]  /*2730*/  ULEA UR21, UR39, UR48, 0x3 ;  /* 0x0000003027157291 */ /* 0x000fe2000f8e183f */
[----:B------:R-:W-:-:S05]  /*2740*/  IMAD.U32 R4, RZ, RZ, UR38 ;  /* 0x00000026ff047e24 */ /* 0x000fca000f8e00ff */
[----:B------:R-:W-:-:S04]  /*2750*/  SHF.L.U32 R4, R4, 0x1f, RZ ;  /* 0x0000001f04047819 */ /* 0x000fc800000006ff */
[----:B------:R1:W2:Y:S01]  /*2760*/  SYNCS.PHASECHK.TRANS64.TRYWAIT P1, [UR21+0x28c50], R4 ;  /* 0x028c5004ff0075a7 */ /* 0x0002a20008020155 */
[----:B------:R-:W-:Y:S05]  /*2770*/  @!P0 BRA `(.L_x_1292) ;  /* 0x0000000000048947 */ /* 0x000fea0003800000 */
[----:B------:R-:W-:Y:S01]  /*2780*/  BPT.TRAP 0x1 ;  /* 0x000000040000795c */ /* 0x000fe20000300000 */
.L_x_1292:
[----:B--2---:R-:W-:Y:S05]  /*2790*/  @P1 BRA `(.L_x_1293) ;  /* 0x0000000000081947 */ /* 0x004fea0003800000 */
[----:B------:R-:W2:Y:S02]  /*27a0*/  SYNCS.PHASECHK.TRANS64.TRYWAIT P1, [UR21+0x28c50], R4 ;  /* 0x028c5004ff0075a7 */ /* 0x000ea40008020155 */
[----:B--2---:R-:W-:Y:S05]  /*27b0*/  @!P1 BRA `(.L_x_1294) ;  /* 0x000000ec00a89947 */ /* 0x004fea0003800000 */
.L_x_1293:
[----:B------:R-:W-:Y:S01]  /*27c0*/  ULEA UR18, UR39, UR20, 0xc ;  /* 0x0000001427127291 */ /* 0x000fe2000f8e603f */
[----:B------:R-:W-:Y:S01]  /*27d0*/  WARPGROUP.ARRIVE ;  /* 0x00000000000079c5 */ /* 0x000fe20000000000 */
[----:B------:R-:W-:Y:S01]  /*27e0*/  UMOV UR19, 0x40000040 ;  /* 0x4000004000137882 */ /* 0x000fe20000000000 */
[----:B------:R-:W-:Y:S01]  /*27f0*/  UMOV UR7, 0x40000040 ;  /* 0x4000004000077882 */ /* 0x000fe20000000000 */
[----:B------:R-:W-:Y:S01]  /*2800*/  UIADD3 UR6, UR18, 0x80, URZ ;  /* 0x0000008012067890 */ /* 0x000fe2000fffe03f */
[----:B-12---:R-:W-:Y:S01]  /*2810*/  IMAD.U32 R4, RZ, RZ, UR21 ;  /* 0x00000015ff047e24 */ /* 0x006fe2000f8e00ff */
[----:B------:R-:W-:Y:S01]  /*2820*/  UIADD3 UR10, UR18, 0x100, URZ ;  /* 0x00000100120a7890 */ /* 0x000fe2000fffe03f */
[----:B------:R-:W-:Y:S02]  /*2830*/  UMOV UR11, 0x40000040 ;  /* 0x40000040000b7882 */ /* 0x000fe40000000000 */
[----:B------:R-:W-:Y:S01]  /*2840*/  HGMMA.64x256x16.F32.BF16 R24, gdesc[UR16].tnspB, R24, gsb0 ;  /* 0x43e00000101879f0 */ /* 0x000fe20008001818 */
[----:B------:R-:W-:Y:S01]  /*2850*/  UIADD3 UR14, UR18, 0x180, URZ ;  /* 0x00000180120e7890 */ /* 0x000fe2000fffe03f */
[----:B------:R-:W-:Y:S01]  /*2860*/  @!P2 VIADD R4, R4, 0x28c60 ;  /* 0x00028c600404a836 */ /* 0x000fe20000000000 */
[----:B------:R-:W-:-:S04]  /*2870*/  UMOV UR15, 0x40000040 ;  /* 0x40000040000f7882 */ /* 0x000fc80000000000 */
[----:B------:R-:W-:Y:S01]  /*2880*/  @!P2 PRMT R4, RZ, 0x654, R4 ;  /* 0x00000654ff04a816 */ /* 0x000fe20000000004 */
        /* <DEDUP_REMOVED lines=16> */
.L_x_1290:
[----:B------:R-:W-:Y:S01]  /*2990*/  BAR.SYNC.DEFER_BLOCKING 0xe, 0x100 ;  /* 0x0384000000007b1d */ /* 0x000fe20000010000 */
[----:B------:R-:W-:Y:S01]  /*29a0*/  IMAD.U32 R3, RZ, RZ, UR39 ;  /* 0x00000027ff037e24 */ /* 0x000fe2000f8e00ff */
[----:B------:R-:W-:Y:S01]  /*29b0*/  UIADD3 UR39, UR39, 0x1, URZ ;  /* 0x0000000127277890 */ /* 0x000fe2000fffe03f */
[----:B------:R-:W-:-:S03]  /*29c0*/  PLOP3.LUT P0, PT, PT, PT, PT, 0x8, 0x0 ;  /* 0x000000000000781c */ /* 0x000fc60003f0e170 */
[----:B------:R-:W-:Y:S01]  /*29d0*/  LEA R0, R3, R16, 0x6 ;  /* 0x0000001003007211 */ /* 0x000fe200078e30ff */
[----:B------:R-:W-:-:S03]  /*29e0*/  UISETP.NE.AND UP0, UPT, UR39, 0x2, UPT ;  /* 0x000000022700788c */ /* 0x000fc6000bf05270 */
[----:B-1----:R-:W-:Y:S01]  /*29f0*/  LEA R4, R0, UR48, 0x2 ;  /* 0x0000003000047c11 */ /* 0x002fe2000f8e10ff */
        /* <DEDUP_REMOVED lines=133> */
[----:B------:R-:W-:-:S02]  /*3250*/  IMAD.MOV.U32 R28, RZ, RZ, RZ ;  /* 0x000000ffff1c7224 */ /* 0x000fc400078e00ff */
[----:B------:R-:W-:Y:S01]  /*3260*/  IMAD.MOV.U32 R3, RZ, RZ, RZ ;  /* 0x000000ffff037224 */ /* 0x000fe200078e00ff */
[----:B------:R-:W-:Y:S06]  /*3270*/  BAR.ARV 0xf, 0x100 ;  /* 0x03c4000000007b1d */ /* 0x000fec0000002000 */
[----:B------:R-:W-:Y:S05]  /*3280*/  BRA `(.L_x_1287) ;  /* 0x0000009400187947 */ /* 0x000fea0003800000 */
.L_x_1280:
[----:B------:R-:W-:Y:S02]  /*3290*/  ULDC UR11, c[0x0][0x9e4] ;  /* 0x00027900000b7ab9 */ /* 0x000fe40000000800 */
[----:B------:R-:W-:-:S06]  /*32a0*/  UISETP.GE.AND UP0, UPT, UR11, 0x1, UPT ;  /* 0x000000010b00788c */ /* 0x000fcc000bf06270 */
[----:B------:R-:W-:-:S13]  /*32b0*/  PLOP3.LUT P1, PT, PT, PT, UP0, 0x80, 0x0 ;  /* 0x000000000000781c */ /* 0x000fda0003f2f008 */
[----:B------:R-:W-:Y:S05]  /*32c0*/  @!P1 BRA `(.L_x_1296) ;  /* 0x0000000000409947 */ /* 0x000fea0003800000 */
[----:B------:R-:W-:Y:S01]  /*32d0*/  ISETP.LT.AND P0, PT, RZ, UR54, PT ;  /* 0x00000036ff007c0c */ /* 0x000fe2000bf01270 */
[----:B------:R-:W-:-:S12]  /*32e0*/  UIADD3 UR6, UR54, -0x1, URZ ;  /* 0xffffffff36067890 */ /* 0x000fd8000fffe03f */
[----:B------:R-:W-:Y:S05]  /*32f0*/  @P0 BRA `(.L_x_1297) ;  /* 0x00000000001c0947 */ /* 0x000fea0003800000 */
[----:B------:R-:W-:Y:S02]  /*3300*/  UISETP.NE.AND UP0, UPT, UR11, 0x1, UPT ;  /* 0x000000010b00788c */ /* 0x000fe4000bf05270 */
[----:B------:R-:W-:-:S09]  /*3310*/  UIADD3 UR6, -UR54, URZ, URZ ;  /* 0x0000003f36067290 */ /* 0x000fd2000fffe13f */
[----:B------:R-:W-:Y:S02]  /*3320*/  @UP0 ULDC.64 UR12, c[0x0][0x9e8] ;  /* 0x00027a00000c0ab9 */ /* 0x000fe40000000a00 */
[----:B------:R-:W-:-:S04]  /*3330*/  UIMAD.WIDE.U32 UR4, UR6, UR12, URZ ;  /* 0x0000000c060472a5 */ /* 0x000fc8000f8e003f */
[----:B------:R-:W-:-:S04]  /*3340*/  @UP0 USHF.R.U32.HI UR6, URZ, UR13, UR5 ;  /* 0x0000000d3f060299 */ /* 0x000fc80008011605 */
[----:B------:R-:W-:Y:S01]  /*3350*/  ULOP3.LUT UR6, URZ, UR6, URZ, 0x33, !UPT ;  /* 0x000000063f067292 */ /* 0x000fe2000f8e333f */
[----:B------:R-:W-:Y:S11]  /*3360*/  BRA `(.L_x_1298) ;  /* 0x0000000000107947 */ /* 0x000ff60003800000 */
.L_x_1297:
[----:B------:R-:W-:-:S11]  /*3370*/  UISETP.NE.AND UP0, UPT, UR11, 0x1, UPT ;  /* 0x000000010b00788c */ /* 0x000fd6000bf05270 */
[----:B------:R-:W-:Y:S02]  /*3380*/  @UP0 ULDC.64 UR12, c[0x0][0x9e8] ;  /* 0x00027a00000c0ab9 */ /* 0x000fe40000000a00 */
[----:B------:R-:W-:-:S04]  /*3390*/  UIMAD.WIDE.U32 UR4, UR6, UR12, URZ ;  /* 0x0000000c060472a5 */ /* 0x000fc8000f8e003f */
[----:B------:R-:W-:-:S12]  /*33a0*/  @UP0 USHF.R.U32.HI UR6, URZ, UR13, UR5 ;  /* 0x0000000d3f060299 */ /* 0x000fd80008011605 */
.L_x_1298:
[----:B------:R-:W-:-:S06]  /*33b0*/  UIMAD UR6, UR6, UR11, UR11 ;  /* 0x0000000b060672a4 */ /* 0x000fcc000f8e020b */
[----:B------:R-:W-:-:S07]  /*33c0*/  VIMNMX R0, R0, UR6, PT ;  /* 0x0000000600007c48 */ /* 0x000fce000bfe0100 */
.L_x_1296:
[----:B------:R-:W-:Y:S01]  /*33d0*/  VIADD R0, R0, 0x3f ;  /* 0x0000003f00007836 */ /* 0x000fe20000000000 */
[----:B------:R-:W-:Y:S01]  /*33e0*/  UIADD3 UR10, UR42, -UR10, URZ ;  /* 0x8000000a2a0a7290 */ /* 0x000fe2000fffe03f */
[----:B------:R-:W-:-:S03]  /*33f0*/  ULDC UR8, c[0x0][0x9dc] ;  /* 0x0002770000087ab9 */ /* 0x000fc60000000800 */
[----:B------:R-:W-:Y:S01]  /*3400*/  SHF.R.S32.HI R3, RZ, 0x1f, R0 ;  /* 0x0000001fff037819 */ /* 0x000fe20000011400 */
[----:B------:R-:W-:-:S03]  /*3410*/  UIMAD UR6, UR49, UR9, UR10 ;  /* 0x00000009310672a4 */ /* 0x000fc6000f8e020a */
[----:B------:R-:W-:Y:S01]  /*3420*/  LEA.HI R3, R3, R0, RZ, 0x6 ;  /* 0x0000000003037211 */ /* 0x000fe200078f30ff */
[----:B------:R-:W-:-:S03]  /*3430*/  UIADD3 UR8, UR6, -UR8, URZ ;  /* 0x8000000806087290 */ /* 0x000fc6000fffe03f */
[----:B------:R-:W-:-:S04]  /*3440*/  SHF.R.S32.HI R3, RZ, 0x6, R3 ;  /* 0x00000006ff037819 */ /* 0x000fc80000011403 */
[----:B------:R-:W-:Y:S01]  /*3450*/  VIMNMX R152, R3, UR7, PT ;  /* 0x0000000703987c48 */ /* 0x000fe2000bfe0100 */
[----:B------:R-:W-:Y:S06]  /*3460*/  @!P1 BRA `(.L_x_1299) ;  /* 0x0000000000449947 */ /* 0x000fec0003800000 */
[----:B------:R-:W-:-:S06]  /*3470*/  UISETP.GT.AND UP0, UPT, UR6, -0x1, UPT ;  /* 0xffffffff0600788c */ /* 0x000fcc000bf04270 */
[----:B------:R-:W-:-:S13]  /*3480*/  PLOP3.LUT P0, PT, PT, PT, UP0, 0x80, 0x0 ;  /* 0x000000000000781c */ /* 0x000fda0003f0f008 */
[----:B------:R-:W-:Y:S05]  /*3490*/  @P0 BRA `(.L_x_1300) ;  /* 0x00000000001c0947 */ /* 0x000fea0003800000 */
[----:B------:R-:W-:Y:S02]  /*34a0*/  UISETP.NE.AND UP0, UPT, UR11, 0x1, UPT ;  /* 0x000000010b00788c */ /* 0x000fe4000bf05270 */
[----:B------:R-:W-:-:S09]  /*34b0*/  ULOP3.LUT UR6, URZ, UR6, URZ, 0x33, !UPT ;  /* 0x000000063f067292 */ /* 0x000fd2000f8e333f */
[----:B------:R-:W-:Y:S02]  /*34c0*/  @UP0 ULDC.64 UR12, c[0x0][0x9e8] ;  /* 0x00027a00000c0ab9 */ /* 0x000fe40000000a00 */
[----:B------:R-:W-:-:S04]  /*34d0*/  UIMAD.WIDE.U32 UR4, UR6, UR12, URZ ;  /* 0x0000000c060472a5 */ /* 0x000fc8000f8e003f */
[----:B------:R-:W-:-:S04]  /*34e0*/  @UP0 USHF.R.U32.HI UR6, URZ, UR13, UR5 ;  /* 0x0000000d3f060299 */ /* 0x000fc80008011605 */
[----:B------:R-:W-:Y:S01]  /*34f0*/  ULOP3.LUT UR6, URZ, UR6, URZ, 0x33, !UPT ;  /* 0x000000063f067292 */ /* 0x000fe2000f8e333f */
[----:B------:R-:W-:Y:S11]  /*3500*/  BRA `(.L_x_1301) ;  /* 0x0000000000107947 */ /* 0x000ff60003800000 */
.L_x_1300:
[----:B------:R-:W-:-:S11]  /*3510*/  UISETP.NE.AND UP0, UPT, UR11, 0x1, UPT ;  /* 0x000000010b00788c */ /* 0x000fd6000bf05270 */
[----:B------:R-:W-:Y:S02]  /*3520*/  @UP0 ULDC.64 UR12, c[0x0][0x9e8] ;  /* 0x00027a00000c0ab9 */ /* 0x000fe40000000a00 */
[----:B------:R-:W-:-:S04]  /*3530*/  UIMAD.WIDE.U32 UR4, UR6, UR12, URZ ;  /* 0x0000000c060472a5 */ /* 0x000fc8000f8e003f */
[----:B------:R-:W-:-:S12]  /*3540*/  @UP0 USHF.R.U32.HI UR6, URZ, UR13, UR5 ;  /* 0x0000000d3f060299 */ /* 0x000fd80008011605 */
.L_x_1301:
[----:B------:R-:W-:-:S04]  /*3550*/  UIMAD UR6, UR6, UR11, URZ ;  /* 0x0000000b060672a4 */ /* 0x000fc8000f8e023f */
[----:B------:R-:W-:-:S04]  /*3560*/  UISETP.LT.AND UP0, UPT, UR8, UR6, UPT ;  /* 0x000000060800728c */ /* 0x000fc8000bf01270 */
[----:B------:R-:W-:-:S12]  /*3570*/  USEL UR8, UR8, UR6, !UP0 ;  /* 0x0000000608087287 */ /* 0x000fd8000c000000 */
.L_x_1299:
[----:B------:R-:W-:Y:S01]  /*3580*/  USHF.R.S32.HI UR4, URZ, 0x1f, UR8 ;  /* 0x0000001f3f047899 */ /* 0x000fe20008011408 */
[----:B------:R-:W-:Y:S02]  /*3590*/  PLOP3.LUT P0, PT, PT, PT, PT, 0x80, 0x0 ;  /* 0x000000000000781c */ /* 0x000fe40003f0f070 */
[----:B------:R-:W-:Y:S01]  /*35a0*/  CS2R R28, SRZ ;  /* 0x00000000001c7805 */ /* 0x000fe2000001ff00 */
[----:B------:R-:W-:Y:S01]  /*35b0*/  IMAD.MOV.U32 R3, RZ, RZ, RZ ;  /* 0x000000ffff037224 */ /* 0x000fe200078e00ff */
[----:B------:R-:W-:Y:S01]  /*35c0*/  ULEA.HI UR4, UR4, UR8, URZ, 0x6 ;  /* 0x0000000804047291 */ /* 0x000fe2000f8f303f */
[----:B------:R-:W-:Y:S02]  /*35d0*/  CS2R R150, SRZ ;  /* 0x0000000000967805 */ /* 0x000fe4000001ff00 */
[----:B------:R-:W-:Y:S02]  /*35e0*/  CS2R R148, SRZ ;  /* 0x0000000000947805 */ /* 0x000fe4000001ff00 */
[----:B------:R-:W-:Y:S01]  /*35f0*/  CS2R R146, SRZ ;  /* 0x0000000000927805 */ /* 0x000fe2000001ff00 */
[----:B------:R-:W-:Y:S01]  /*3600*/  USHF.R.S32.HI UR4, URZ, 0x6, UR4 ;  /* 0x000000063f047899 */ /* 0x000fe20008011404 */
[----:B------:R-:W-:-:S02]  /*3610*/  CS2R R144, SRZ ;  /* 0x0000000000907805 */ /* 0x000fc4000001ff00 */
[----:B------:R-:W-:Y:S02]  /*3620*/  CS2R R142, SRZ ;  /* 0x00000000008e7805 */ /* 0x000fe4000001ff00 */
[----:B------:R-:W-:Y:S01]  /*3630*/  CS2R R140, SRZ ;  /* 0x00000000008c7805 */ /* 0x000fe2000001ff00 */
[----:B------:R-:W-:Y:S01]  /*3640*/  UISETP.LT.AND UP0, UPT, URZ, UR4, UPT ;  /* 0x000000043f00728c */ /* 0x000fe2000bf01270 */
[----:B------:R-:W-:Y:S02]  /*3650*/  CS2R R138, SRZ ;  /* 0x00000000008a7805 */ /* 0x000fe4000001ff00 */
[----:B------:R-:W-:Y:S02]  /*3660*/  CS2R R136, SRZ ;  /* 0x0000000000887805 */ /* 0x000fe4000001ff00 */
[----:B------:R-:W-:Y:S01]  /*3670*/  CS2R R134, SRZ ;  /* 0x0000000000867805 */ /* 0x000fe2000001ff00 */
[----:B------:R-:W-:Y:S01]  /*3680*/  USEL UR41, URZ, UR4, !UP0 ;  /* 0x000000043f297287 */ /* 0x000fe2000c000000 */
[----:B------:R-:W-:-:S02]  /*3690*/  CS2R R132, SRZ ;  /* 0x0000000000847805 */ /* 0x000fc4000001ff00 */
[----:B------:R-:W-:Y:S02]  /*36a0*/  CS2R R130, SRZ ;  /* 0x0000000000827805 */ /* 0x000fe4000001ff00 */
[----:B------:R-:W-:Y:S02]  /*36b0*/  CS2R R128, SRZ ;  /* 0x0000000000807805 */ /* 0x000fe4000001ff00 */
[----:B------:R-:W-:Y:S02]  /*36c0*/  CS2R R126, SRZ ;  /* 0x00000000007e7805 */ /* 0x000fe4000001ff00 */
[----:B------:R-:W-:Y:S02]  /*36d0*/  CS2R R124, SRZ ;  /* 0x00000000007c7805 */ /* 0x000fe4000001ff00 */
[----:B------:R-:W-:Y:S02]  /*36e0*/  ISETP.GT.AND P1, PT, R152, UR41, PT ;  /* 0x0000002998007c0c */ /* 0x000fe4000bf24270 */
[----:B------:R-:W-:-:S02]  /*36f0*/  CS2R R170, SRZ ;  /* 0x0000000000aa7805 */ /* 0x000fc4000001ff00 */
[----:B------:R-:W-:Y:S02]  /*3700*/  MOV R172, RZ ;  /* 0x000000ff00ac7202 */ /* 0x000fe40000000f00 */
        /* <DEDUP_REMOVED lines=47> */
[----:B------:R-:W-:-:S02]  /*3a00*/  IMAD.MOV.U32 R5, RZ, RZ, RZ ;  /* 0x000000ffff057224 */ /* 0x000fc400078e00ff */
[----:B------:R-:W-:Y:S01]  /*3a10*/  IMAD.MOV.U32 R153, RZ, RZ, RZ ;  /* 0x000000ffff997224 */ /* 0x000fe200078e00ff */
[----:B------:R-:W-:Y:S06]  /*3a20*/  @!P1 BRA `(.L_x_1287) ;  /* 0x0000008c00309947 */ /* 0x000fec0003800000 */
        /* <DEDUP_REMOVED lines=11> */
[----:B------:R-:W-:-:S04]  /*3ae0*/  ULOP3.LUT UR5, UR5, 0x3fff, URZ, 0xc0, !UPT ;  /* 0x00003fff05057892 */ /* 0x000fc8000f8ec03f */
[----:B------:R-:W-:-:S04]  /*3af0*/  ULOP3.LUT UR45, UR5, 0x2000000, URZ, 0xfc, !UPT ;  /* 0x02000000052d7892 */ /* 0x000fc8000f8efc3f */
[----:B------:R-:W-:Y:S08]  /*3b00*/  @!P0 BRA `(.L_x_1302) ;  /* 0x0000000000408947 */ /* 0x000ff00003800000 */
        /* <DEDUP_REMOVED lines=16> */
.L_x_1302:
[----:B------:R-:W-:Y:S01]  /*3c10*/  ULEA.HI UR4, UR37, UR37, URZ, 0x1 ;  /* 0x0000002525047291 */ /* 0x000fe2000f8f083f */
[----:B------:R-:W-:-:S03]  /*3c20*/  IMAD.U32 R3, RZ, RZ, UR47 ;  /* 0x0000002fff037e24 */ /* 0x000fc6000f8e00ff */
[----:B------:R-:W-:Y:S02]  /*3c30*/  ULOP3.LUT UR4, UR4, 0xfffffffe, URZ, 0xc0, !UPT ;  /* 0xfffffffe04047892 */ /* 0x000fe4000f8ec03f */
[----:B------:R-:W-:Y:S02]  /*3c40*/  ISETP.NE.AND P0, PT, R3, 0x3, PT ;  /* 0x000000030300780c */ /* 0x000fe40003f05270 */
[----:B------:R-:W-:-:S06]  /*3c50*/  UIADD3 UR4, UR37, -UR4, URZ ;  /* 0x8000000425047290 */ /* 0x000fcc000fffe03f */
[----:B------:R-:W-:-:S05]  /*3c60*/  IMAD.U32 R0, RZ, RZ, UR4 ;  /* 0x00000004ff007e24 */ /* 0x000fca000f8e00ff */
[----:B------:R-:W-:-:S04]  /*3c70*/  SHF.L.U32 R0, R0, 0x1f, RZ ;  /* 0x0000001f00007819 */ /* 0x000fc800000006ff */
[----:B------:R-:W1:Y:S02]  /*3c80*/  SYNCS.PHASECHK.TRANS64.TRYWAIT P1, [UR48+0x28c00], R0 ;  /* 0x028c0000ff0075a7 */ /* 0x000e640008020170 */
[----:B-1----:R-:W-:Y:S05]  /*3c90*/  @!P1 BRA `(.L_x_1303) ;  /* 0x000000d800889947 */ /* 0x002fea0003800000 */
.L_x_1448:
[----:B------:R-:W-:Y:S05]  /*3ca0*/  @!P0 BRA `(.L_x_1304) ;  /* 0x0000000000048947 */ /* 0x000fea0003800000 */
[----:B------:R-:W-:Y:S01]  /*3cb0*/  BPT.TRAP 0x1 ;  /* 0x000000040000795c */ /* 0x000fe20000300000 */
.L_x_1304:
[----:B------:R-:W-:Y:S01]  /*3cc0*/  IMAD.U32 R6, RZ, RZ, UR39 ;  /* 0x00000027ff067e24 */ /* 0x000fe2000f8e00ff */
[----:B------:R-:W-:-:S04]  /*3cd0*/  MOV R13, UR38 ;  /* 0x00000026000d7c02 */ /* 0x000fc80008000f00 */
[----:B------:R-:W-:Y:S02]  /*3ce0*/  LEA R6, R6, UR48, 0x3 ;  /* 0x0000003006067c11 */ /* 0x000fe4000f8e18ff */
[----:B------:R-:W-:-:S04]  /*3cf0*/  SHF.L.U32 R13, R13, 0x1f, RZ ;  /* 0x0000001f0d0d7819 */ /* 0x000fc800000006ff */
[----:B------:R2:W3:Y:S01]  /*3d00*/  SYNCS.PHASECHK.TRANS64.TRYWAIT P1, [R6+URZ+0x28c30], R13 ;  /* 0x028c300d060075a7 */ /* 0x0004e2000802017f */
[----:B------:R-:W-:Y:S05]  /*3d10*/  @!P0 BRA `(.L_x_1305) ;  /* 0x0000000000048947 */ /* 0x000fea0003800000 */
[----:B------:R-:W-:Y:S01]  /*3d20*/  BPT.TRAP 0x1 ;  /* 0x000000040000795c */ /* 0x000fe20000300000 */
.L_x_1305:
[----:B---3--:R-:W-:Y:S05]  /*3d30*/  @P1 BRA `(.L_x_1306) ;  /* 0x0000000000081947 */ /* 0x008fea0003800000 */
[----:B------:R-:W3:Y:S02]  /*3d40*/  SYNCS.PHASECHK.TRANS64.TRYWAIT P1, [R6+URZ+0x28c30], R13 ;  /* 0x028c300d060075a7 */ /* 0x000ee4000802017f */
[----:B---3--:R-:W-:Y:S05]  /*3d50*/  @!P1 BRA `(.L_x_1307) ;  /* 0x000000d800709947 */ /* 0x008fea0003800000 */
.L_x_1306:
[----:B-1----:R-:W1:Y:S01]  /*3d60*/  S2R R0, SR_TID.X ;  /* 0x0000000000007919 */ /* 0x002e620000002100 */
[----:B------:R-:W-:-:S04]  /*3d70*/  UIADD3 UR4, UR48, 0x22400, URZ ;  /* 0x0002240030047890 */ /* 0x000fc8000fffe03f */
[----:B------:R-:W-:-:S04]  /*3d80*/  USHF.R.U32.HI UR4, URZ, 0x4, UR4 ;  /* 0x000000043f047899 */ /* 0x000fc80008011604 */
[----:B------:R-:W-:-:S06]  /*3d90*/  ULOP3.LUT UR4, UR4, 0x3fff, URZ, 0xc0, !UPT ;  /* 0x00003fff04047892 */ /* 0x000fcc000f8ec03f */
[----:B------:R-:W-:Y:S01]  /*3da0*/  IMAD.U32 R3, RZ, RZ, UR4 ;  /* 0x00000004ff037e24 */ /* 0x000fe2000f8e00ff */
        /* <DEDUP_REMOVED lines=10> */
[----:B------:R-:W1:Y:S01]  /*3e50*/  LDC R9, c[0x0][0x2e0] ;  /* 0x0000b800ff097b82 */ /* 0x000e620000000800 */
[----:B------:R-:W-:Y:S01]  /*3e60*/  UMOV UR7, 0x40000040 ;  /* 0x4000004000077882 */ /* 0x000fe20000000000 */
[----:B------:R-:W-:Y:S01]  /*3e70*/  UMOV UR5, 0x40000040 ;  /* 0x4000004000057882 */ /* 0x000fe20000000000 */
[----:B------:R-:W-:Y:S01]  /*3e80*/  ULOP3.LUT UR4, UR4, 0x3fff, URZ, 0xc0, !UPT ;  /* 0x00003fff04047892 */ /* 0x000fe2000f8ec03f */
[----:B------:R-:W-:Y:S01]  /*3e90*/  IMAD.MOV.U32 R5, RZ, RZ, -0x40 ;  /* 0xffffffc0ff057424 */ /* 0x000fe200078e00ff */
[----:B------:R-:W-:Y:S01]  /*3ea0*/  UMOV UR11, 0x40000040 ;  /* 0x40000040000b7882 */ /* 0x000fe20000000000 */
[----:B------:R-:W-:Y:S01]  /*3eb0*/  UMOV UR9, 0x40000040 ;  /* 0x4000004000097882 */ /* 0x000fe20000000000 */
[----:B------:R-:W-:Y:S01]  /*3ec0*/  ULEA UR18, UR39, UR18, 0x9 ;  /* 0x0000001227127291 */ /* 0x000fe2000f8e483f */
[----:B------:R-:W4:Y:S01]  /*3ed0*/  LDC.64 R10, c[0x0][0x9e0] ;  /* 0x00027800ff0a7b82 */ /* 0x000f220000000a00 */
[----:B------:R-:W-:Y:S01]  /*3ee0*/  ULOP3.LUT UR16, UR4, 0x10000, URZ, 0xfc, !UPT ;  /* 0x0001000004107892 */ /* 0x000fe2000f8efc3f */
[----:B------:R-:W-:Y:S01]  /*3ef0*/  IMAD R4, R152, R5, 0x41 ;  /* 0x0000004198047424 */ /* 0x000fe200078e0205 */
[----:B------:R-:W-:Y:S01]  /*3f00*/  UIADD3 UR6, UR18, 0x2, URZ ;  /* 0x0000000212067890 */ /* 0x000fe2000fffe03f */
[----:B------:R-:W-:Y:S01]  /*3f10*/  @!P1 VIADD R0, R6, 0x28c40 ;  /* 0x00028c4006009836 */ /* 0x000fe20000000000 */
[----:B------:R-:W-:Y:S01]  /*3f20*/  UIADD3 UR4, UR16, 0x2, URZ ;  /* 0x0000000210047890 */ /* 0x000fe2000fffe03f */
[----:B------:R-:W-:Y:S01]  /*3f30*/  LEA R14, R152, 0xffffffc0, 0x6 ;  /* 0xffffffc0980e7811 */ /* 0x000fe200078e30ff */
[----:B------:R-:W-:Y:S01]  /*3f40*/  UIADD3 UR10, UR18, 0x4, URZ ;  /* 0x00000004120a7890 */ /* 0x000fe2000fffe03f */
[----:B------:R-:W5:Y:S01]  /*3f50*/  LDC R12, c[0x0][0x288] ;  /* 0x0000a200ff0c7b82 */ /* 0x000f620000000800 */
[----:B------:R-:W-:-:S02]  /*3f60*/  UIADD3 UR8, UR16, 0x4, URZ ;  /* 0x0000000410087890 */ /* 0x000fc4000fffe03f */
[----:B------:R-:W-:Y:S01]  /*3f70*/  HGMMA.64x64x16.F32.BF16 R24, gdesc[UR16], RZ, !UPT, gsb0 ;  /* 0x00e00000101879f0 */ /* 0x000fe2000c0018ff */
[----:B------:R-:W-:Y:S01]  /*3f80*/  UIADD3 UR14, UR18, 0x6, URZ ;  /* 0x00000006120e7890 */ /* 0x000fe2000fffe03f */
[----:B------:R-:W-:Y:S01]  /*3f90*/  @!P1 PRMT R0, RZ, 0x654, R0 ;  /* 0x00000654ff009816 */ /* 0x000fe20000000000 */
[----:B------:R-:W-:Y:S01]  /*3fa0*/  UIADD3 UR12, UR16, 0x6, URZ ;  /* 0x00000006100c7890 */ /* 0x000fe2000fffe03f */
[----:B------:R-:W-:Y:S01]  /*3fb0*/  IADD3 R56, R4, -0x1, RZ ;  /* 0xffffffff04387810 */ /* 0x000fe20007ffe0ff */
[----:B------:R-:W-:Y:S01]  /*3fc0*/  UMOV UR15, 0x40000040 ;  /* 0x40000040000f7882 */ /* 0x000fe20000000000 */
[----:B------:R-:W-:Y:S01]  /*3fd0*/  UMOV UR13, 0x40000040 ;  /* 0x40000040000d7882 */ /* 0x000fe20000000000 */
[C---:B-1----:R-:W-:Y:S02]  /*3fe0*/  IMAD R7, R9.reuse, UR49, R4 ;  /* 0x0000003109077c24 */ /* 0x042fe4000f8e0204 */
[----:B------:R-:W-:-:S04]  /*3ff0*/  IMAD R5, R9, UR49, -R14 ;  /* 0x0000003109057c24 */ /* 0x000fc8000f8e0a0e */
[--C-:B------:R-:W-:Y:S01]  /*4000*/  IMAD.IADD R15, R5, 0x1, -R2.reuse ;  /* 0x00000001050f7824 */ /* 0x100fe200078e0a02 */
[----:B----4-:R-:W-:Y:S02]  /*4010*/  ISETP.GE.AND P2, PT, R11, 0x1, PT ;  /* 0x000000010b00780c */ /* 0x010fe40003f46270 */
[----:B-----5:R-:W-:-:S05]  /*4020*/  IADD3 R7, R7, -R12, -R2 ;  /* 0x8000000c07077210 */ /* 0x020fca0007ffe802 */
[----:B------:R-:W-:Y:S01]  /*4030*/  IMAD.IADD R20, R7, 0x1, R10 ;  /* 0x0000000107147824 */ /* 0x000fe200078e020a */
[----:B------:R-:W-:Y:S02]  /*4040*/  WARPGROUP.DEPBAR.LE gsb0, 0x0 ;  /* 0x00008000000079c5 */ /* 0x000fe40000010000 */
[----:B------:R-:W-:-:S06]  /*4050*/  WARPGROUP.ARRIVE ;  /* 0x00000000000079c5 */ /* 0x000fcc0000000000 */
[----:B------:R-:W-:Y:S03]  /*4060*/  HGMMA.64x64x16.F32.BF16 R24, gdesc[UR4], R24, gsb0 ;  /* 0x00e00000041879f0 */ /* 0x000fe60008001818 */
[----:B------:R-:W-:Y:S02]  /*4070*/  WARPGROUP.DEPBAR.LE gsb0, 0x0 ;  /* 0x00008000000079c5 */ /* 0x000fe40000010000 */
[----:B------:R-:W-:-:S06]  /*4080*/  WARPGROUP.ARRIVE ;  /* 0x00000000000079c5 */ /* 0x000fcc0000000000 */
[----:B------:R-:W-:Y:S01]  /*4090*/  HGMMA.64x64x16.F32.BF16 R24, gdesc[UR8], R24, gsb0 ;  /* 0x00e00000081879f0 */ /* 0x000fe20008001818 */
[----:B------:R-:W-:Y:S02]  /*40a0*/  ULDC UR11, c[0x0][0x9dc] ;  /* 0x00027700000b7ab9 */ /* 0x000fe40000000800 */
[----:B------:R-:W-:-:S06]  /*40b0*/  ULOP3.LUT UR6, URZ, UR11, URZ, 0x33, !UPT ;  /* 0x0000000b3f067292 */ /* 0x000fcc000f8e333f */
[----:B------:R-:W-:Y:S01]  /*40c0*/  VIADD R21, R7, UR6 ;  /* 0x0000000607157c36 */ /* 0x000fe20008000000 */
[----:B------:R-:W-:Y:S02]  /*40d0*/  WARPGROUP.DEPBAR.LE gsb0, 0x0 ;  /* 0x00008000000079c5 */ /* 0x000fe40000010000 */
[----:B------:R-:W-:-:S06]  /*40e0*/  WARPGROUP.ARRIVE ;  /* 0x00000000000079c5 */ /* 0x000fcc0000000000 */
[----:B------:R-:W-:Y:S03]  /*40f0*/  HGMMA.64x64x16.F32.BF16 R24, gdesc[UR12], R24, gsb0 ;  /* 0x00e000000c1879f0 */ /* 0x000fe60008001818 */
[----:B------:R-:W-:Y:S02]  /*4100*/  WARPGROUP.DEPBAR.LE gsb0, 0x0 ;  /* 0x00008000000079c5 */ /* 0x000fe40000010000 */
[----:B------:R1:W-:Y:S02]  /*4110*/  @!P1 SYNCS.ARRIVE.TRANS64.RED.A1T0 RZ, [R0+URZ], RZ ;  /* 0x000000ff00ff99a7 */ /* 0x0003e4000810043f */
[----:B-1----:R-:W-:-:S04]  /*4120*/  IADD3 R0, R16, UR42, RZ ;  /* 0x0000002a10007c10 */ /* 0x002fc8000fffe0ff */
[----:B------:R-:W-:Y:S01]  /*4130*/  VIADDMNMX R4, R0, R20, R15, PT ;  /* 0x0000001400047246 */ /* 0x000fe2000380010f */
[----:B------:R-:W-:Y:S01]  /*4140*/  IMAD.IADD R5, R21, 0x1, R0 ;  /* 0x0000000115057824 */ /* 0x000fe200078e0200 */
[----:B------:R-:W-:Y:S06]  /*4150*/  @!P2 BRA `(.L_x_1308) ;  /* 0x000000000054a947 */ /* 0x000fec0003800000 */
[----:B------:R-:W-:Y:S01]  /*4160*/  IMAD R7, R9, UR49, -R12 ;  /* 0x0000003109077c24 */ /* 0x000fe2000f8e0a0c */
[----:B------:R-:W-:Y:S03]  /*4170*/  BSSY B0, `(.L_x_1309) ;  /* 0x000000f000007945 */ /* 0x000fe60003800000 */
[----:B------:R-:W-:-:S05]  /*4180*/  IMAD.IADD R7, R0, 0x1, R7 ;  /* 0x0000000100077824 */ /* 0x000fca00078e0207 */
        /* <DEDUP_REMOVED lines=9> */
.L_x_1310:
[----:B------:R-:W-:-:S13]  /*4220*/  ISETP.NE.AND P3, PT, R11, 0x1, PT ;  /* 0x000000010b00780c */ /* 0x000fda0003f65270 */
[----:B------:R-:W1:Y:S02]  /*4230*/  @P3 LDC.64 R58, c[0x0][0x9e8] ;  /* 0x00027a00ff3a3b82 */ /* 0x000e640000000a00 */
[----:B-1----:R-:W-:-:S05]  /*4240*/  @P3 IMAD.HI.U32 R8, R7, R58, RZ ;  /* 0x0000003a07083227 */ /* 0x002fca00078e00ff */
[----:B------:R-:W-:-:S07]  /*4250*/  @P3 SHF.R.U32.HI R7, RZ, R59, R8 ;  /* 0x0000003bff073219 */ /* 0x000fce0000011608 */
.L_x_1311:
[----:B------:R-:W-:Y:S05]  /*4260*/  BSYNC B0 ;  /* 0x0000000000007941 */ /* 0x000fea0003800000 */
.L_x_1309:
[----:B------:R-:W-:-:S04]  /*4270*/  IMAD R7, R7, R11, -R14 ;  /* 0x0000000b07077224 */ /* 0x000fc800078e0a0e */
[----:B------:R-:W-:-:S05]  /*4280*/  IMAD.IADD R8, R7, 0x1, -R2 ;  /* 0x0000000107087824 */ /* 0x000fca00078e0a02 */
[----:B------:R-:W-:Y:S02]  /*4290*/  VIMNMX R5, R5, R8, !PT ;  /* 0x0000000805057248 */ /* 0x000fe40007fe0100 */
[----:B------:R-:W-:-:S07]  /*42a0*/  VIADDMNMX R4, R8, R11, R4, PT ;  /* 0x0000000b08047246 */ /* 0x000fce0003800104 */
.L_x_1308:
[C---:B------:R-:W-:Y:S02]  /*42b0*/  ISETP.GE.AND P3, PT, R56.reuse, 0x2, PT ;  /* 0x000000023800780c */ /* 0x040fe40003f66270 */
[----:B------:R-:W-:Y:S02]  /*42c0*/  ISETP.GE.AND P4, PT, R56, 0x9, PT ;  /* 0x000000093800780c */ /* 0x000fe40003f86270 */
[C---:B------:R-:W-:Y:S02]  /*42d0*/  ISETP.GT.AND P6, PT, R5.reuse, 0x1, !P3 ;  /* 0x000000010500780c */ /* 0x040fe40005fc4270 */
[----:B------:R-:W-:Y:S02]  /*42e0*/  ISETP.GT.AND P5, PT, R5, 0x8, !P4 ;  /* 0x000000080500780c */ /* 0x000fe400067a4270 */
[C---:B------:R-:W-:Y:S02]  /*42f0*/  ISETP.LT.OR P6, PT, R4.reuse, 0x2, P6 ;  /* 0x000000020400780c */ /* 0x040fe400037c1670 */
[----:B------:R-:W-:-:S02]  /*4300*/  ISETP.LT.OR P5, PT, R4, 0x9, P5 ;  /* 0x000000090400780c */ /* 0x000fc40002fa1670 */
[----:B------:R-:W-:Y:S02]  /*4310*/  FSEL R58, R25, -INF , !P6 ;  /* 0xff800000193a7808 */ /* 0x000fe40007000000 */
[----:B------:R-:W-:Y:S02]  /*4320*/  ISETP.GE.AND P6, PT, R56, 0xa, PT ;  /* 0x0000000a3800780c */ /* 0x000fe40003fc6270 */
[----:B------:R-:W-:Y:S02]  /*4330*/  FSEL R28, R28, -INF , !P5 ;  /* 0xff8000001c1c7808 */ /* 0x000fe40006800000 */
[----:B------:R-:W-:Y:S02]  /*4340*/  ISETP.GT.AND P5, PT, R5, 0x9, !P6 ;  /* 0x000000090500780c */ /* 0x000fe400077a4270 */
[----:B------:R-:W-:Y:S02]  /*4350*/  P2R R57, PR, RZ, 0x40 ;  /* 0x00000040ff397803 */ /* 0x000fe40000000000 */
[----:B------:R-:W-:-:S02]  /*4360*/  ISETP.LT.OR P5, PT, R4, 0xa, P5 ;  /* 0x0000000a0400780c */ /* 0x000fc40002fa1670 */
[----:B------:R-:W-:Y:S02]  /*4370*/  ISETP.GE.AND P6, PT, R56, 0x11, PT ;  /* 0x000000113800780c */ /* 0x000fe40003fc6270 */
[----:B------:R-:W-:Y:S02]  /*4380*/  FSEL R60, R29, -INF , !P5 ;  /* 0xff8000001d3c7808 */ /* 0x000fe40006800000 */
[----:B------:R-:W-:Y:S02]  /*4390*/  ISETP.GT.AND P5, PT, R5, 0x10, !P6 ;  /* 0x000000100500780c */ /* 0x000fe400077a4270 */
[----:B------:R-:W-:Y:S02]  /*43a0*/  P2R R29, PR, RZ, 0x40 ;  /* 0x00000040ff1d7803 */ /* 0x000fe40000000000 */
[----:B------:R-:W-:Y:S02]  /*43b0*/  ISETP.LT.OR P5, PT, R4, 0x11, P5 ;  /* 0x000000110400780c */ /* 0x000fe40002fa1670 */
[----:B------:R-:W-:-:S02]  /*43c0*/  ISETP.GE.AND P6, PT, R56, 0x12, PT ;  /* 0x000000123800780c */ /* 0x000fc40003fc6270 */
[----:B------:R-:W-:Y:S02]  /*43d0*/  FSEL R32, R32, -INF , !P5 ;  /* 0xff80000020207808 */ /* 0x000fe40006800000 */
[----:B------:R-:W-:Y:S02]  /*43e0*/  ISETP.GT.AND P5, PT, R5, 0x11, !P6 ;  /* 0x000000110500780c */ /* 0x000fe400077a4270 */
[----:B------:R-:W-:Y:S02]  /*43f0*/  P2R R59, PR, RZ, 0x40 ;  /* 0x00000040ff3b7803 */ /* 0x000fe40000000000 */
[----:B------:R-:W-:Y:S02]  /*4400*/  ISETP.LT.OR P5, PT, R4, 0x12, P5 ;  /* 0x000000120400780c */ /* 0x000fe40002fa1670 */
[----:B------:R-:W-:Y:S02]  /*4410*/  ISETP.GE.AND P6, PT, R56, 0x19, PT ;  /* 0x000000193800780c */ /* 0x000fe40003fc6270 */
[----:B------:R-:W-:-:S02]  /*4420*/  FSEL R62, R33, -INF , !P5 ;  /* 0xff800000213e7808 */ /* 0x000fc40006800000 */
[C---:B------:R-:W-:Y:S02]  /*4430*/  ISETP.GT.AND P5, PT, R5.reuse, 0x18, !P6 ;  /* 0x000000180500780c */ /* 0x040fe400077a4270 */
[----:B------:R-:W-:Y:S02]  /*4440*/  P2R R33, PR, RZ, 0x40 ;  /* 0x00000040ff217803 */ /* 0x000fe40000000000 */
[----:B------:R-:W-:Y:S02]  /*4450*/  ISETP.LT.OR P5, PT, R4, 0x19, P5 ;  /* 0x000000190400780c */ /* 0x000fe40002fa1670 */
[----:B------:R-:W-:Y:S02]  /*4460*/  ISETP.GE.AND P6, PT, R56, 0x1a, PT ;  /* 0x0000001a3800780c */ /* 0x000fe40003fc6270 */
[----:B------:R-:W-:Y:S02]  /*4470*/  FSEL R36, R36, -INF , !P5 ;  /* 0xff80000024247808 */ /* 0x000fe40006800000 */
[----:B------:R-:W-:-:S02]  /*4480*/  ISETP.GT.AND P5, PT, R5, 0x19, !P6 ;  /* 0x000000190500780c */ /* 0x000fc400077a4270 */
[----:B------:R-:W-:Y:S02]  /*4490*/  P2R R61, PR, RZ, 0x40 ;  /* 0x00000040ff3d7803 */ /* 0x000fe40000000000 */
[----:B------:R-:W-:Y:S02]  /*44a0*/  ISETP.LT.OR P5, PT, R4, 0x1a, P5 ;  /* 0x0000001a0400780c */ /* 0x000fe40002fa1670 */
[----:B------:R-:W-:Y:S02]  /*44b0*/  ISETP.GE.AND P6, PT, R56, 0x21, PT ;  /* 0x000000213800780c */ /* 0x000fe40003fc6270 */
[----:B------:R-:W-:Y:S02]  /*44c0*/  FSEL R64, R37, -INF , !P5 ;  /* 0xff80000025407808 */ /* 0x000fe40006800000 */
[----:B------:R-:W-:Y:S02]  /*44d0*/  ISETP.GT.AND P5, PT, R5, 0x20, !P6 ;  /* 0x000000200500780c */ /* 0x000fe400077a4270 */
[----:B------:R-:W-:-:S02]  /*44e0*/  P2R R37, PR, RZ, 0x40 ;  /* 0x00000040ff257803 */ /* 0x000fc40000000000 */
[----:B------:R-:W-:Y:S02]  /*44f0*/  ISETP.LT.OR P5, PT, R4, 0x21, P5 ;  /* 0x000000210400780c */ /* 0x000fe40002fa1670 */
        /* <DEDUP_REMOVED lines=24> */
[----:B------:R-:W-:-:S04]  /*4680*/  ISETP.LT.OR P5, PT, R4, 0x32, P5 ;  /* 0x000000320400780c */ /* 0x000fc80002fa1670 */
[----:B------:R-:W-:Y:S02]  /*4690*/  FSEL R70, R49, -INF , !P5 ;  /* 0xff80000031467808 */ /* 0x000fe40006800000 */
[----:B------:R-:W-:-:S04]  /*46a0*/  ISETP.GE.AND P5, PT, R56, 0x39, PT ;  /* 0x000000393800780c */ /* 0x000fc80003fa6270 */
[----:B------:R-:W-:-:S04]  /*46b0*/  ISETP.GT.AND P6, PT, R5, 0x38, !P5 ;  /* 0x000000380500780c */ /* 0x000fc80006fc4270 */
[----:B------:R-:W-:-:S04]  /*46c0*/  ISETP.LT.OR P6, PT, R4, 0x39, P6 ;  /* 0x000000390400780c */ /* 0x000fc800037c1670 */
[----:B------:R-:W-:Y:S02]  /*46d0*/  FSEL R52, R52, -INF , !P6 ;  /* 0xff80000034347808 */ /* 0x000fe40007000000 */
[----:B------:R-:W-:-:S04]  /*46e0*/  ISETP.GE.AND P6, PT, R56, 0x1, PT ;  /* 0x000000013800780c */ /* 0x000fc80003fc6270 */
[----:B------:R-:W-:Y:S02]  /*46f0*/  P2R R25, PR, RZ, 0x40 ;  /* 0x00000040ff197803 */ /* 0x000fe40000000000 */
[----:B------:R-:W-:-:S04]  /*4700*/  ISETP.GT.AND P6, PT, R5, RZ, !P6 ;  /* 0x000000ff0500720c */ /* 0x000fc800077c4270 */
[----:B------:R-:W-:-:S04]  /*4710*/  ISETP.LT.OR P6, PT, R4, 0x1, P6 ;  /* 0x000000010400780c */ /* 0x000fc800037c1670 */
[----:B------:R-:W-:Y:S02]  /*4720*/  FSEL R24, R24, -INF , !P6 ;  /* 0xff80000018187808 */ /* 0x000fe40007000000 */
[----:B------:R-:W-:-:S04]  /*4730*/  ISETP.GE.AND P6, PT, R56, 0x3a, PT ;  /* 0x0000003a3800780c */ /* 0x000fc80003fc6270 */
[----:B------:R-:W-:Y:S02]  /*4740*/  P2R R49, PR, RZ, 0x40 ;  /* 0x00000040ff317803 */ /* 0x000fe40000000000 */
[----:B------:R-:W-:Y:S02]  /*4750*/  ISETP.GT.AND P6, PT, R5, 0x39, !P6 ;  /* 0x000000390500780c */ /* 0x000fe400077c4270 */
[----:B------:R-:W-:Y:S02]  /*4760*/  IADD3 R5, R21, 0x8, R0 ;  /* 0x0000000815057810 */ /* 0x000fe40007ffe000 */
[----:B------:R-:W-:Y:S02]  /*4770*/  ISETP.LT.OR P6, PT, R4, 0x3a, P6 ;  /* 0x0000003a0400780c */ /* 0x000fe400037c1670 */
[----:B------:R-:W-:Y:S02]  /*4780*/  IADD3 R4, R0, 0x8, RZ ;  /* 0x0000000800047810 */ /* 0x000fe40007ffe0ff */
[----:B------:R-:W-:-:S02]  /*4790*/  FSEL R56, R53, -INF , !P6 ;  /* 0xff80000035387808 */ /* 0x000fc40007000000 */
[----:B------:R-:W-:Y:S01]  /*47a0*/  VIADDMNMX R4, R4, R20, R15, PT ;  /* 0x0000001404047246 */ /* 0x000fe2000380010f */
[----:B------:R-:W-:Y:S06]  /*47b0*/  @!P2 BRA `(.L_x_1312) ;  /* 0x000000000054a947 */ /* 0x000fec0003800000 */
[----:B------:R-:W-:Y:S01]  /*47c0*/  IMAD R7, R9, UR49, -R12 ;  /* 0x0000003109077c24 */ /* 0x000fe2000f8e0a0c */
[----:B------:R-:W-:Y:S04]  /*47d0*/  BSSY B0, `(.L_x_1313) ;  /* 0x000000f000007945 */ /* 0x000fe80003800000 */
[----:B------:R-:W-:-:S04]  /*47e0*/  IADD3 R7, R7, 0x8, R0 ;  /* 0x0000000807077810 */ /* 0x000fc80007ffe000 */
        /* <DEDUP_REMOVED lines=9> */
.L_x_1314:
[----:B------:R-:W-:-:S13]  /*4880*/  ISETP.NE.AND P6, PT, R11, 0x1, PT ;  /* 0x000000010b00780c */ /* 0x000fda0003fc5270 */
[----:B------:R-:W1:Y:S02]  /*4890*/  @P6 LDC.64 R20, c[0x0][0x9e8] ;  /* 0x00027a00ff146b82 */ /* 0x000e640000000a00 */
[----:B-1----:R-:W-:-:S05]  /*48a0*/  @P6 IMAD.HI.U32 R8, R7, R20, RZ ;  /* 0x0000001407086227 */ /* 0x002fca00078e00ff */
[----:B------:R-:W-:-:S07]  /*48b0*/  @P6 SHF.R.U32.HI R7, RZ, R21, R8 ;  /* 0x00000015ff076219 */ /* 0x000fce0000011608 */
.L_x_1315:
[----:B------:R-:W-:Y:S05]  /*48c0*/  BSYNC B0 ;  /* 0x0000000000007941 */ /* 0x000fea0003800000 */
.L_x_1313:
[----:B------:R-:W-:-:S04]  /*48d0*/  IMAD R7, R7, R11, -R14 ;  /* 0x0000000b07077224 */ /* 0x000fc800078e0a0e */
[----:B------:R-:W-:-:S05]  /*48e0*/  IMAD.IADD R8, R7, 0x1, -R2 ;  /* 0x0000000107087824 */ /* 0x000fca00078e0a02 */
[----:B------:R-:W-:Y:S02]  /*48f0*/  VIMNMX R5, R5, R8, !PT ;  /* 0x0000000805057248 */ /* 0x000fe40007fe0100 */
[----:B------:R-:W-:-:S07]  /*4900*/  VIADDMNMX R4, R8, R11, R4, PT ;  /* 0x0000000b08047246 */ /* 0x000fce0003800104 */
.L_x_1312:
[----:B------:R-:W-:Y:S01]  /*4910*/  BAR.SYNC.DEFER_BLOCKING 0xf, 0x100 ;  /* 0x03c4000000007b1d */ /* 0x000fe20000010000 */
[----:B------:R-:W-:Y:S02]  /*4920*/  ISETP.GT.AND P3, PT, R5, 0x1, !P3 ;  /* 0x000000010500780c */ /* 0x000fe40005f64270 */
[----:B------:R-:W-:Y:S02]  /*4930*/  FMNMX.FTZ R7, R24, R58, !PT ;  /* 0x0000003a18077209 */ /* 0x000fe40007810000 */
[----:B------:R-:W-:Y:S01]  /*4940*/  ISETP.LT.OR P3, PT, R4, 0x2, P3 ;  /* 0x000000020400780c */ /* 0x000fe20001f61670 */
[----:B------:R-:W-:Y:S01]  /*4950*/  ULDC UR10, c[0x0][0x988] ;  /* 0x00026200000a7ab9 */ /* 0x000fe20000000800 */
[----:B------:R-:W-:Y:S02]  /*4960*/  FMNMX.FTZ R7, R28, R7, !PT ;  /* 0x000000071c077209 */ /* 0x000fe40007810000 */
[----:B------:R-:W-:Y:S02]  /*4970*/  FSEL R27, R27, -INF , !P3 ;  /* 0xff8000001b1b7808 */ /* 0x000fe40005800000 */
[----:B------:R-:W-:-:S02]  /*4980*/  ISETP.NE.AND P3, PT, R57, RZ, PT ;  /* 0x000000ff3900720c */ /* 0x000fc40003f65270 */
[----:B------:R-:W-:Y:S02]  /*4990*/  FMNMX.FTZ R7, R60, R7, !PT ;  /* 0x000000073c077209 */ /* 0x000fe40007810000 */
[----:B------:R-:W-:Y:S02]  /*49a0*/  ISETP.GT.AND P3, PT, R5, 0x9, !P3 ;  /* 0x000000090500780c */ /* 0x000fe40005f64270 */
[----:B------:R-:W-:Y:S02]  /*49b0*/  FMNMX.FTZ R7, R32, R7, !PT ;  /* 0x0000000720077209 */ /* 0x000fe40007810000 */
[----:B------:R-:W-:Y:S02]  /*49c0*/  ISETP.LT.OR P3, PT, R4, 0xa, P3 ;  /* 0x0000000a0400780c */ /* 0x000fe40001f61670 */
[----:B------:R-:W-:Y:S02]  /*49d0*/  FMNMX.FTZ R7, R62, R7, !PT ;  /* 0x000000073e077209 */ /* 0x000fe40007810000 */
[----:B------:R-:W-:-:S02]  /*49e0*/  FSEL R31, R31, -INF , !P3 ;  /* 0xff8000001f1f7808 */ /* 0x000fc40005800000 */
[----:B------:R-:W-:Y:S02]  /*49f0*/  ISETP.NE.AND P3, PT, R29, RZ, PT ;  /* 0x000000ff1d00720c */ /* 0x000fe40003f65270 */
[----:B------:R-:W-:Y:S02]  /*4a00*/  FMNMX.FTZ R7, R36, R7, !PT ;  /* 0x0000000724077209 */ /* 0x000fe40007810000 */
[----:B------:R-:W-:Y:S02]  /*4a10*/  ISETP.GT.AND P3, PT, R5, 0x10, !P3 ;  /* 0x000000100500780c */ /* 0x000fe40005f64270 */
[----:B------:R-:W-:Y:S02]  /*4a20*/  FMNMX.FTZ R7, R64, R7, !PT ;  /* 0x0000000740077209 */ /* 0x000fe40007810000 */
[----:B------:R-:W-:Y:S02]  /*4a30*/  ISETP.LT.OR P3, PT, R4, 0x11, P3 ;  /* 0x000000110400780c */ /* 0x000fe40001f61670 */
[----:B------:R-:W-:-:S02]  /*4a40*/  FMNMX.FTZ R7, R40, R7, !PT ;  /* 0x0000000728077209 */ /* 0x000fc40007810000 */
[----:B------:R-:W-:Y:S02]  /*4a50*/  FSEL R34, R34, -INF , !P3 ;  /* 0xff80000022227808 */ /* 0x000fe40005800000 */
[----:B------:R-:W-:Y:S02]  /*4a60*/  ISETP.NE.AND P3, PT, R59, RZ, PT ;  /* 0x000000ff3b00720c */ /* 0x000fe40003f65270 */
[----:B------:R-:W-:Y:S02]  /*4a70*/  FMNMX.FTZ R7, R66, R7, !PT ;  /* 0x0000000742077209 */ /* 0x000fe40007810000 */
[----:B------:R-:W-:Y:S02]  /*4a80*/  ISETP.GT.AND P3, PT, R5, 0x11, !P3 ;  /* 0x000000110500780c */ /* 0x000fe40005f64270 */
[----:B------:R-:W-:Y:S02]  /*4a90*/  FMNMX.FTZ R7, R44, R7, !PT ;  /* 0x000000072c077209 */ /* 0x000fe40007810000 */
[----:B------:R-:W-:-:S02]  /*4aa0*/  ISETP.LT.OR P3, PT, R4, 0x12, P3 ;  /* 0x000000120400780c */ /* 0x000fc40001f61670 */
[----:B------:R-:W-:Y:S02]  /*4ab0*/  FMNMX.FTZ R7, R68, R7, !PT ;  /* 0x0000000744077209 */ /* 0x000fe40007810000 */
[----:B------:R-:W-:Y:S02]  /*4ac0*/  FSEL R35, R35, -INF , !P3 ;  /* 0xff80000023237808 */ /* 0x000fe40005800000 */
[----:B------:R-:W-:Y:S02]  /*4ad0*/  ISETP.NE.AND P3, PT, R33, RZ, PT ;  /* 0x000000ff2100720c */ /* 0x000fe40003f65270 */
[----:B------:R-:W-:Y:S02]  /*4ae0*/  FMNMX.FTZ R7, R48, R7, !PT ;  /* 0x0000000730077209 */ /* 0x000fe40007810000 */
[----:B------:R-:W-:Y:S02]  /*4af0*/  ISETP.GT.AND P3, PT, R5, 0x18, !P3 ;  /* 0x000000180500780c */ /* 0x000fe40005f64270 */
[----:B------:R-:W-:-:S02]  /*4b00*/  FMNMX.FTZ R7, R70, R7, !PT ;  /* 0x0000000746077209 */ /* 0x000fc40007810000 */
[----:B------:R-:W-:Y:S02]  /*4b10*/  ISETP.LT.OR P3, PT, R4, 0x19, P3 ;  /* 0x000000190400780c */ /* 0x000fe40001f61670 */
[----:B------:R-:W-:Y:S02]  /*4b20*/  FMNMX.FTZ R7, R52, R7, !PT ;  /* 0x0000000734077209 */ /* 0x000fe40007810000 */
[----:B------:R-:W-:Y:S02]  /*4b30*/  FSEL R38, R38, -INF , !P3 ;  /* 0xff80000026267808 */ /* 0x000fe40005800000 */
[----:B------:R-:W-:Y:S02]  /*4b40*/  ISETP.NE.AND P3, PT, R61, RZ, PT ;  /* 0x000000ff3d00720c */ /* 0x000fe40003f65270 */
[----:B------:R-:W-:Y:S02]  /*4b50*/  FMNMX.FTZ R14, R56, R7, !PT ;  /* 0x00000007380e7209 */ /* 0x000fe40007810000 */
[----:B------:R-:W-:-:S02]  /*4b60*/  ISETP.GT.AND P3, PT, R5, 0x19, !P3 ;  /* 0x000000190500780c */ /* 0x000fc40005f64270 */
[----:B------:R-:W-:Y:S01]  /*4b70*/  ISETP.GT.AND P4, PT, R5, 0x8, !P4 ;  /* 0x000000080500780c */ /* 0x000fe20006784270 */
[----:B------:R-:W1:Y:S01]  /*4b80*/  SHFL.BFLY PT, R7, R14, 0x2, 0x1f ;  /* 0x0c401f000e077f89 */ /* 0x000e6200000e0000 */
[C---:B------:R-:W-:Y:S02]  /*4b90*/  ISETP.LT.OR P3, PT, R4.reuse, 0x1a, P3 ;  /* 0x0000001a0400780c */ /* 0x040fe40001f61670 */
[----:B------:R-:W-:Y:S02]  /*4ba0*/  ISETP.LT.OR P4, PT, R4, 0x9, P4 ;  /* 0x000000090400780c */ /* 0x000fe40002781670 */
[----:B------:R-:W-:Y:S02]  /*4bb0*/  FSEL R39, R39, -INF , !P3 ;  /* 0xff80000027277808 */ /* 0x000fe40005800000 */
[----:B------:R-:W-:Y:S02]  /*4bc0*/  ISETP.NE.AND P3, PT, R37, RZ, PT ;  /* 0x000000ff2500720c */ /* 0x000fe40003f65270 */
[----:B------:R-:W-:-:S02]  /*4bd0*/  FSEL R30, R30, -INF , !P4 ;  /* 0xff8000001e1e7808 */ /* 0x000fc40006000000 */
[----:B------:R-:W-:Y:S02]  /*4be0*/  ISETP.GT.AND P3, PT, R5, 0x20, !P3 ;  /* 0x000000200500780c */ /* 0x000fe40005f64270 */
[----:B------:R-:W-:Y:S02]  /*4bf0*/  ISETP.NE.AND P4, PT, R65, RZ, PT ;  /* 0x000000ff4100720c */ /* 0x000fe40003f85270 */
[----:B------:R-:W-:Y:S02]  /*4c00*/  ISETP.LT.OR P3, PT, R4, 0x21, P3 ;  /* 0x000000210400780c */ /* 0x000fe40001f61670 */
[----:B------:R-:W-:Y:S02]  /*4c10*/  ISETP.NE.AND P6, PT, R25, RZ, PT ;  /* 0x000000ff1900720c */ /* 0x000fe40003fc5270 */
[----:B------:R-:W-:Y:S02]  /*4c20*/  FSEL R42, R42, -INF , !P3 ;  /* 0xff8000002a2a7808 */ /* 0x000fe40005800000 */
[----:B------:R-:W-:-:S02]  /*4c30*/  ISETP.NE.AND P3, PT, R63, RZ, PT ;  /* 0x000000ff3f00720c */ /* 0x000fc40003f65270 */
[C---:B------:R-:W-:Y:S02]  /*4c40*/  ISETP.GT.AND P5, PT, R5.reuse, 0x38, !P5 ;  /* 0x000000380500780c */ /* 0x040fe40006fa4270 */
[----:B------:R-:W-:Y:S02]  /*4c50*/  ISETP.GT.AND P3, PT, R5, 0x21, !P3 ;  /* 0x000000210500780c */ /* 0x000fe40005f64270 */
[----:B-1----:R-:W-:Y:S02]  /*4c60*/  FMNMX.FTZ R20, R14, R7, !PT ;  /* 0x000000070e147209 */ /* 0x002fe40007810000 */
[C---:B------:R-:W-:Y:S02]  /*4c70*/  ISETP.LT.OR P3, PT, R4.reuse, 0x22, P3 ;  /* 0x000000220400780c */ /* 0x040fe40001f61670 */
[----:B------:R-:W-:Y:S01]  /*4c80*/  ISETP.LT.OR P5, PT, R4, 0x39, P5 ;  /* 0x000000390400780c */ /* 0x000fe20002fa1670 */
[----:B------:R-:W1:Y:S01]  /*4c90*/  SHFL.BFLY PT, R7, R20, 0x1, 0x1f ;  /* 0x0c201f0014077f89 */ /* 0x000e6200000e0000 */
[----:B------:R-:W-:-:S02]  /*4ca0*/  FSEL R43, R43, -INF , !P3 ;  /* 0xff8000002b2b7808 */ /* 0x000fc40005800000 */
[----:B------:R-:W-:Y:S02]  /*4cb0*/  ISETP.NE.AND P3, PT, R41, RZ, PT ;  /* 0x000000ff2900720c */ /* 0x000fe40003f65270 */
[----:B------:R-:W-:Y:S02]  /*4cc0*/  FSEL R54, R54, -INF , !P5 ;  /* 0xff80000036367808 */ /* 0x000fe40006800000 */
[----:B------:R-:W-:-:S04]  /*4cd0*/  ISETP.GT.AND P3, PT, R5, 0x28, !P3 ;  /* 0x000000280500780c */ /* 0x000fc80005f64270 */
[----:B------:R-:W-:-:S04]  /*4ce0*/  ISETP.LT.OR P3, PT, R4, 0x29, P3 ;  /* 0x000000290400780c */ /* 0x000fc80001f61670 */
[----:B------:R-:W-:Y:S02]  /*4cf0*/  FSEL R46, R46, -INF , !P3 ;  /* 0xff8000002e2e7808 */ /* 0x000fe40005800000 */
[----:B------:R-:W-:Y:S02]  /*4d00*/  ISETP.GT.AND P3, PT, R5, 0x29, !P4 ;  /* 0x000000290500780c */ /* 0x000fe40006764270 */
[----:B------:R-:W-:Y:S02]  /*4d10*/  ISETP.NE.AND P4, PT, R67, RZ, PT ;  /* 0x000000ff4300720c */ /* 0x000fe40003f85270 */
[----:B------:R-:W-:Y:S02]  /*4d20*/  ISETP.LT.OR P3, PT, R4, 0x2a, P3 ;  /* 0x0000002a0400780c */ /* 0x000fe40001f61670 */
[----:B------:R-:W-:Y:S02]  /*4d30*/  ISETP.GT.AND P4, PT, R5, 0x31, !P4 ;  /* 0x000000310500780c */ /* 0x000fe40006784270 */
[----:B------:R-:W-:-:S02]  /*4d40*/  FSEL R47, R47, -INF , !P3 ;  /* 0xff8000002f2f7808 */ /* 0x000fc40005800000 */
[----:B------:R-:W-:Y:S02]  /*4d50*/  ISETP.GT.AND P3, PT, R5, RZ, !P6 ;  /* 0x000000ff0500720c */ /* 0x000fe40007764270 */
[----:B-1----:R-:W-:Y:S02]  /*4d60*/  FMNMX.FTZ R7, R20, R7, !PT ;  /* 0x0000000714077209 */ /* 0x002fe40007810000 */
[----:B------:R-:W-:Y:S02]  /*4d70*/  ISETP.LT.OR P3, PT, R4, 0x1, P3 ;  /* 0x000000010400780c */ /* 0x000fe40001f61670 */
[----:B------:R-:W-:Y:S01]  /*4d80*/  ISETP.NE.AND P6, PT, R49, RZ, PT ;  /* 0x000000ff3100720c */ /* 0x000fe20003fc5270 */
[C---:B------:R-:W-:Y:S01]  /*4d90*/  FMUL.FTZ R8, R7.reuse, UR10 ;  /* 0x0000000a07087c20 */ /* 0x040fe20008410000 */
[----:B------:R-:W-:Y:S02]  /*4da0*/  FSEL R26, R26, -INF , !P3 ;  /* 0xff8000001a1a7808 */ /* 0x000fe40005800000 */
[----:B------:R-:W-:-:S02]  /*4db0*/  FSETP.NEU.FTZ.AND P3, PT, R7, -INF , PT ;  /* 0xff8000000700780b */ /* 0x000fc40003f7d000 */
[----:B------:R-:W-:Y:S02]  /*4dc0*/  FMNMX.FTZ R15, R26, R27, !PT ;  /* 0x0000001b1a0f7209 */ /* 0x000fe40007810000 */
[----:B------:R-:W-:Y:S02]  /*4dd0*/  FSEL R21, R8, RZ, P3 ;  /* 0x000000ff08157208 */ /* 0x000fe40001800000 */
[----:B------:R-:W-:Y:S02]  /*4de0*/  FMNMX.FTZ R8, R30, R15, !PT ;  /* 0x0000000f1e087209 */ /* 0x000fe40007810000 */
[----:B------:R-:W-:Y:S01]  /*4df0*/  ISETP.NE.AND P3, PT, R45, RZ, PT ;  /* 0x000000ff2d00720c */ /* 0x000fe20003f65270 */
[--C-:B------:R-:W-:Y:S01]  /*4e00*/  FFMA.FTZ R14, R24, UR10, -R21.reuse ;  /* 0x0000000a180e7c23 */ /* 0x100fe20008010815 */
[----:B------:R-:W-:Y:S01]  /*4e10*/  FMNMX.FTZ R15, R31, R8, !PT ;  /* 0x000000081f0f7209 */ /* 0x000fe20007810000 */
[--C-:B------:R-:W-:Y:S01]  /*4e20*/  FFMA.FTZ R20, R60, UR10, -R21.reuse ;  /* 0x0000000a3c147c23 */ /* 0x100fe20008010815 */
[----:B------:R-:W-:Y:S01]  /*4e30*/  ISETP.GT.AND P3, PT, R5, 0x30, !P3 ;  /* 0x000000300500780c */ /* 0x000fe20005f64270 */
[--C-:B------:R-:W-:Y:S01]  /*4e40*/  FFMA.FTZ R24, R32, UR10, -R21.reuse ;  /* 0x0000000a20187c23 */ /* 0x100fe20008010815 */
[----:B------:R-:W-:Y:S01]  /*4e50*/  FMNMX.FTZ R8, R34, R15, !PT ;  /* 0x0000000f22087209 */ /* 0x000fe20007810000 */
[----:B------:R-:W-:Y:S01]  /*4e60*/  MUFU.EX2 R14, R14 ;  /* 0x0000000e000e7308 */ /* 0x000fe20000000800 */
[----:B------:R-:W-:Y:S01]  /*4e70*/  ISETP.LT.OR P3, PT, R4, 0x31, P3 ;  /* 0x000000310400780c */ /* 0x000fe20001f61670 */
[--C-:B------:R-:W-:Y:S01]  /*4e80*/  FFMA.FTZ R32, R36, UR10, -R21.reuse ;  /* 0x0000000a24207c23 */ /* 0x100fe20008010815 */
[----:B------:R-:W-:Y:S01]  /*4e90*/  FMNMX.FTZ R15, R35, R8, !PT ;  /* 0x00000008230f7209 */ /* 0x000fe20007810000 */
[--C-:B------:R-:W-:Y:S01]  /*4ea0*/  FFMA.FTZ R36, R40, UR10, -R21.reuse ;  /* 0x0000000a28247c23 */ /* 0x100fe20008010815 */
[----:B------:R-:W-:Y:S01]  /*4eb0*/  ISETP.GT.AND P6, PT, R5, 0x39, !P6 ;  /* 0x000000390500780c */ /* 0x000fe200077c4270 */
[--C-:B------:R-:W-:Y:S01]  /*4ec0*/  FFMA.FTZ R33, R64, UR10, -R21.reuse ;  /* 0x0000000a40217c23 */ /* 0x100fe20008010815 */
[----:B------:R-:W-:Y:S01]  /*4ed0*/  FMNMX.FTZ R8, R38, R15, !PT ;  /* 0x0000000f26087209 */ /* 0x000fe20007810000 */
[----:B------:R1:W-:Y:S01]  /*4ee0*/  MUFU.EX2 R25, R20 ;  /* 0x0000001400197308 */ /* 0x0003e20000000800 */
[----:B------:R-:W-:Y:S01]  /*4ef0*/  ISETP.LT.OR P4, PT, R4, 0x32, P4 ;  /* 0x000000320400780c */ /* 0x000fe20002781670 */
[----:B------:R-:W-:Y:S01]  /*4f00*/  FFMA.FTZ R40, R48, UR10, -R21 ;  /* 0x0000000a30287c23 */ /* 0x000fe20008010815 */
[----:B------:R-:W-:-:S02]  /*4f10*/  FMNMX.FTZ R15, R39, R8, !PT ;  /* 0x00000008270f7209 */ /* 0x000fc40007810000 */
[----:B------:R-:W-:Y:S02]  /*4f20*/  FSEL R50, R50, -INF , !P3 ;  /* 0xff80000032327808 */ /* 0x000fe40005800000 */
[----:B------:R-:W-:Y:S01]  /*4f30*/  FMNMX.FTZ R8, R42, R15, !PT ;  /* 0x0000000f2a087209 */ /* 0x000fe20007810000 */
[----:B------:R-:W-:Y:S01]  /*4f40*/  MUFU.EX2 R24, R24 ;  /* 0x0000001800187308 */ /* 0x000fe20000000800 */
[----:B------:R-:W-:Y:S01]  /*4f50*/  FSEL R51, R51, -INF , !P4 ;  /* 0xff80000033337808 */ /* 0x000fe20006000000 */
[--C-:B-1----:R-:W-:Y:S01]  /*4f60*/  FFMA.FTZ R20, R44, UR10, -R21.reuse ;  /* 0x0000000a2c147c23 */ /* 0x102fe20008010815 */
[----:B------:R-:W-:Y:S01]  /*4f70*/  FMNMX.FTZ R15, R43, R8, !PT ;  /* 0x000000082b0f7209 */ /* 0x000fe20007810000 */
[--C-:B------:R-:W-:Y:S01]  /*4f80*/  FFMA.FTZ R44, R70, UR10, -R21.reuse ;  /* 0x0000000a462c7c23 */ /* 0x100fe20008010815 */
[----:B------:R-:W-:Y:S02]  /*4f90*/  ISETP.LT.OR P6, PT, R4, 0x3a, P6 ;  /* 0x0000003a0400780c */ /* 0x000fe400037c1670 */
[----:B------:R-:W-:Y:S01]  /*4fa0*/  FMNMX.FTZ R8, R46, R15, !PT ;  /* 0x0000000f2e087209 */ /* 0x000fe20007810000 */
[----:B------:R-:W-:Y:S01]  /*4fb0*/  FFMA.FTZ R15, R58, UR10, -R21 ;  /* 0x0000000a3a0f7c23 */ /* 0x000fe20008010815 */
[----:B------:R-:W-:Y:S01]  /*4fc0*/  FSEL R55, R55, -INF , !P6 ;  /* 0xff80000037377808 */ /* 0x000fe20007000000 */
[----:B------:R-:W-:Y:S01]  /*4fd0*/  MUFU.EX2 R32, R32 ;  /* 0x0000002000207308 */ /* 0x000fe20000000800 */
[----:B------:R-:W-:-:S04]  /*4fe0*/  FMNMX.FTZ R5, R47, R8, !PT ;  /* 0x000000082f057209 */ /* 0x000fc80007810000 */
[----:B------:R-:W-:-:S03]  /*4ff0*/  FMNMX.FTZ R8, R50, R5, !PT ;  /* 0x0000000532087209 */ /* 0x000fc60007810000 */
[----:B------:R-:W1:Y:S01]  /*5000*/  MUFU.EX2 R15, R15 ;  /* 0x0000000f000f7308 */ /* 0x000e620000000800 */
[----:B------:R-:W-:Y:S01]  /*5010*/  FMNMX.FTZ R5, R51, R8, !PT ;  /* 0x0000000833057209 */ /* 0x000fe20007810000 */
[--C-:B------:R-:W-:Y:S01]  /*5020*/  FFMA.FTZ R8, R28, UR10, -R21.reuse ;  /* 0x0000000a1c087c23 */ /* 0x100fe20008010815 */
[----:B------:R-:W-:Y:S02]  /*5030*/  FFMA.FTZ R28, R62, UR10, -R21 ;  /* 0x0000000a3e1c7c23 */ /* 0x000fe40008010815 */
[----:B------:R-:W-:-:S03]  /*5040*/  FMNMX.FTZ R4, R54, R5, !PT ;  /* 0x0000000536047209 */ /* 0x000fc60007810000 */
[----:B------:R-:W-:Y:S01]  /*5050*/  MUFU.EX2 R158, R8 ;  /* 0x00000008009e7308 */ /* 0x000fe20000000800 */
[----:B------:R-:W-:-:S05]  /*5060*/  FMNMX.FTZ R4, R55, R4, !PT ;  /* 0x0000000437047209 */ /* 0x000fca0007810000 */
[----:B------:R-:W4:Y:S02]  /*5070*/  SHFL.BFLY PT, R5, R4, 0x2, 0x1f ;  /* 0x0c401f0004057f89 */ /* 0x000f2400000e0000 */
[----:B------:R5:W2:Y:S01]  /*5080*/  MUFU.EX2 R29, R28 ;  /* 0x0000001c001d7308 */ /* 0x000aa20000000800 */
[----:B-1----:R-:W-:-:S07]  /*5090*/  F2FP.BF16.F32.PACK_AB R156, R15, R14 ;  /* 0x0000000e0f9c723e */ /* 0x002fce00000010ff */
[----:B------:R-:W-:Y:S01]  /*50a0*/  MUFU.EX2 R45, R44 ;  /* 0x0000002c002d7308 */ /* 0x000fe20000000800 */
[----:B-----5:R-:W-:-:S07]  /*50b0*/  FFMA.FTZ R28, R68, UR10, -R21 ;  /* 0x0000000a441c7c23 */ /* 0x020fce0008010815 */
[----:B------:R-:W-:Y:S01]  /*50c0*/  MUFU.EX2 R41, R28 ;  /* 0x0000001c00297308 */ /* 0x000fe20000000800 */
[----:B--2---:R-:W-:Y:S02]  /*50d0*/  F2FP.BF16.F32.PACK_AB R160, R29, R24 ;  /* 0x000000181da0723e */ /* 0x004fe400000010ff */
[----:B----4-:R-:W-:Y:S01]  /*50e0*/  FMNMX.FTZ R5, R4, R5, !PT ;  /* 0x0000000504057209 */ /* 0x010fe20007810000 */
[----:B------:R-:W-:-:S04]  /*50f0*/  FFMA.FTZ R4, R66, UR10, -R21 ;  /* 0x0000000a42047c23 */ /* 0x000fc80008010815 */
[----:B------:R-:W1:Y:S01]  /*5100*/  MUFU.EX2 R33, R33 ;  /* 0x0000002100217308 */ /* 0x000e620000000800 */
[----:B------:R-:W2:Y:S07]  /*5110*/  SHFL.BFLY PT, R8, R5, 0x1, 0x1f ;  /* 0x0c201f0005087f89 */ /* 0x000eae00000e0000 */
[----:B------:R4:W-:Y:S08]  /*5120*/  MUFU.EX2 R37, R4 ;  /* 0x0000000400257308 */ /* 0x0009f00000000800 */
[----:B------:R-:W5:Y:S01]  /*5130*/  MUFU.EX2 R36, R36 ;  /* 0x0000002400247308 */ /* 0x000f620000000800 */
[----:B-1----:R-:W-:-:S07]  /*5140*/  F2FP.BF16.F32.PACK_AB R162, R33, R32 ;  /* 0x0000002021a2723e */ /* 0x002fce00000010ff */
[----:B------:R-:W1:Y:S01]  /*5150*/  MUFU.EX2 R20, R20 ;  /* 0x0000001400147308 */ /* 0x000e620000000800 */
[----:B--2---:R-:W-:Y:S01]  /*5160*/  FMNMX.FTZ R8, R5, R8, !PT ;  /* 0x0000000805087209 */ /* 0x004fe20007810000 */
[--C-:B------:R-:W-:Y:S01]  /*5170*/  FFMA.FTZ R5, R52, UR10, -R21.reuse ;  /* 0x0000000a34057c23 */ /* 0x100fe20008010815 */
[----:B------:R-:W-:Y:S02]  /*5180*/  FFMA.FTZ R21, R56, UR10, -R21 ;  /* 0x0000000a38157c23 */ /* 0x000fe40008010815 */
[C---:B------:R-:W-:Y:S01]  /*5190*/  FSETP.NEU.FTZ.AND P3, PT, R8.reuse, -INF , PT ;  /* 0xff8000000800780b */ /* 0x040fe20003f7d000 */
[----:B----4-:R-:W-:Y:S02]  /*51a0*/  FMUL.FTZ R4, R8, UR10 ;  /* 0x0000000a08047c20 */ /* 0x010fe40008410000 */
[----:B------:R-:W2:Y:S01]  /*51b0*/  MUFU.EX2 R40, R40 ;  /* 0x0000002800287308 */ /* 0x000ea20000000800 */
[----:B-----5:R-:W-:Y:S02]  /*51c0*/  F2FP.BF16.F32.PACK_AB R164, R37, R36 ;  /* 0x0000002425a4723e */ /* 0x020fe400000010ff */
[----:B------:R-:W-:-:S05]  /*51d0*/  FSEL R28, R4, RZ, P3 ;  /* 0x000000ff041c7208 */ /* 0x000fca0001800000 */
[----:B------:R4:W-:Y:S01]  /*51e0*/  MUFU.EX2 R4, R21 ;  /* 0x0000001500047308 */ /* 0x0009e20000000800 */
[--C-:B------:R-:W-:Y:S01]  /*51f0*/  FFMA.FTZ R26, R26, UR10, -R28.reuse ;  /* 0x0000000a1a1a7c23 */ /* 0x100fe2000801081c */
[--C-:B------:R-:W-:Y:S01]  /*5200*/  FFMA.FTZ R27, R27, UR10, -R28.reuse ;  /* 0x0000000a1b1b7c23 */ /* 0x100fe2000801081c */
[--C-:B------:R-:W-:Y:S01]  /*5210*/  FFMA.FTZ R30, R30, UR10, -R28.reuse ;  /* 0x0000000a1e1e7c23 */ /* 0x100fe2000801081c */
[--C-:B------:R-:W-:Y:S01]  /*5220*/  FFMA.FTZ R31, R31, UR10, -R28.reuse ;  /* 0x0000000a1f1f7c23 */ /* 0x100fe2000801081c */
[--C-:B------:R-:W-:Y:S01]  /*5230*/  FFMA.FTZ R34, R34, UR10, -R28.reuse ;  /* 0x0000000a22227c23 */ /* 0x100fe2000801081c */
[--C-:B------:R-:W-:Y:S01]  /*5240*/  FFMA.FTZ R35, R35, UR10, -R28.reuse ;  /* 0x0000000a23237c23 */ /* 0x100fe2000801081c */
[--C-:B------:R-:W-:Y:S01]  /*5250*/  FFMA.FTZ R38, R38, UR10, -R28.reuse ;  /* 0x0000000a26267c23 */ /* 0x100fe2000801081c */
[----:B------:R-:W-:Y:S01]  /*5260*/  MUFU.EX2 R26, R26 ;  /* 0x0000001a001a7308 */ /* 0x000fe20000000800 */
[----:B----4-:R-:W-:Y:S01]  /*5270*/  FADD.FTZ R21, R14, R15 ;  /* 0x0000000f0e157221 */ /* 0x010fe20000010000 */
[--C-:B------:R-:W-:Y:S01]  /*5280*/  FFMA.FTZ R39, R39, UR10, -R28.reuse ;  /* 0x0000000a27277c23 */ /* 0x100fe2000801081c */
[--C-:B------:R-:W-:Y:S01]  /*5290*/  FFMA.FTZ R42, R42, UR10, -R28.reuse ;  /* 0x0000000a2a2a7c23 */ /* 0x100fe2000801081c */
[--C-:B------:R-:W-:Y:S01]  /*52a0*/  FFMA.FTZ R43, R43, UR10, -R28.reuse ;  /* 0x0000000a2b2b7c23 */ /* 0x100fe2000801081c */
[----:B------:R-:W-:Y:S01]  /*52b0*/  FADD.FTZ R44, R158, R21 ;  /* 0x000000159e2c7221 */ /* 0x000fe20000010000 */
[--C-:B------:R-:W-:Y:S01]  /*52c0*/  FFMA.FTZ R46, R46, UR10, -R28.reuse ;  /* 0x0000000a2e2e7c23 */ /* 0x100fe2000801081c */
[----:B------:R-:W-:Y:S01]  /*52d0*/  FFMA.FTZ R47, R47, UR10, -R28 ;  /* 0x0000000a2f2f7c23 */ /* 0x000fe2000801081c */
[----:B------:R-:W4:Y:S01]  /*52e0*/  MUFU.EX2 R27, R27 ;  /* 0x0000001b001b7308 */ /* 0x000f220000000800 */
[----:B------:R-:W-:Y:S01]  /*52f0*/  FADD.FTZ R49, R25, R44 ;  /* 0x0000002c19317221 */ /* 0x000fe20000010000 */
[--C-:B------:R-:W-:Y:S01]  /*5300*/  FFMA.FTZ R50, R50, UR10, -R28.reuse ;  /* 0x0000000a32327c23 */ /* 0x100fe2000801081c */
[--C-:B------:R-:W-:Y:S01]  /*5310*/  FFMA.FTZ R51, R51, UR10, -R28.reuse ;  /* 0x0000000a33337c23 */ /* 0x100fe2000801081c */
[--C-:B------:R-:W-:Y:S01]  /*5320*/  FFMA.FTZ R54, R54, UR10, -R28.reuse ;  /* 0x0000000a36367c23 */ /* 0x100fe2000801081c */
[----:B------:R-:W-:Y:S01]  /*5330*/  FADD.FTZ R48, R24, R49 ;  /* 0x0000003118307221 */ /* 0x000fe20000010000 */
[----:B------:R-:W-:Y:S01]  /*5340*/  FFMA.FTZ R28, R55, UR10, -R28 ;  /* 0x0000000a371c7c23 */ /* 0x000fe2000801081c */
[----:B------:R-:W-:Y:S01]  /*5350*/  F2FP.BF16.F32.PACK_AB R158, R25, R158 ;  /* 0x0000009e199e723e */ /* 0x000fe200000010ff */
[----:B------:R-:W5:Y:S01]  /*5360*/  MUFU.EX2 R30, R30 ;  /* 0x0000001e001e7308 */ /* 0x000f620000000800 */
[----:B------:R-:W-:Y:S01]  /*5370*/  FADD.FTZ R49, R29, R48 ;  /* 0x000000301d317221 */ /* 0x000fe20000010000 */
[----:B-1----:R-:W-:-:S02]  /*5380*/  F2FP.BF16.F32.PACK_AB R166, R41, R20 ;  /* 0x0000001429a6723e */ /* 0x002fc400000010ff */
[----:B--2---:R-:W-:Y:S01]  /*5390*/  F2FP.BF16.F32.PACK_AB R168, R45, R40 ;  /* 0x000000282da8723e */ /* 0x004fe200000010ff */
[----:B------:R-:W-:-:S03]  /*53a0*/  FADD.FTZ R48, R32, R49 ;  /* 0x0000003120307221 */ /* 0x000fc60000010000 */
[----:B------:R-:W1:Y:S01]  /*53b0*/  MUFU.EX2 R31, R31 ;  /* 0x0000001f001f7308 */ /* 0x000e620000000800 */
[----:B----4-:R-:W-:Y:S01]  /*53c0*/  FADD.FTZ R21, R26, R27 ;  /* 0x0000001b1a157221 */ /* 0x010fe20000010000 */
[----:B------:R-:W-:-:S06]  /*53d0*/  F2FP.BF16.F32.PACK_AB R157, R27, R26 ;  /* 0x0000001a1b9d723e */ /* 0x000fcc00000010ff */
[----:B------:R-:W2:Y:S01]  /*53e0*/  MUFU.EX2 R34, R34 ;  /* 0x0000002200227308 */ /* 0x000ea20000000800 */
[----:B-----5:R-:W-:-:S07]  /*53f0*/  FADD.FTZ R44, R30, R21 ;  /* 0x000000151e2c7221 */ /* 0x020fce0000010000 */
[----:B------:R-:W4:Y:S01]  /*5400*/  MUFU.EX2 R35, R35 ;  /* 0x0000002300237308 */ /* 0x000f220000000800 */
[C---:B-1----:R-:W-:Y:S01]  /*5410*/  FADD.FTZ R21, R31.reuse, R44 ;  /* 0x0000002c1f157221 */ /* 0x042fe20000010000 */
[----:B------:R-:W-:-:S05]  /*5420*/  F2FP.BF16.F32.PACK_AB R159, R31, R30 ;  /* 0x0000001e1f9f723e */ /* 0x000fca00000010ff */
[----:B------:R1:W-:Y:S01]  /*5430*/  STSM.16.M88.4 [R18+0x26800], R156 ;  /* 0x0268009c12007844 */ /* 0x0003e20000000200 */
[----:B------:R-:W5:Y:S01]  /*5440*/  MUFU.EX2 R38, R38 ;  /* 0x0000002600267308 */ /* 0x000f620000000800 */
[----:B--2---:R-:W-:Y:S01]  /*5450*/  FADD.FTZ R44, R34, R21 ;  /* 0x00000015222c7221 */ /* 0x004fe20000010000 */
[----:B------:R-:W-:-:S04]  /*5460*/  FADD.FTZ R21, R33, R48 ;  /* 0x0000003021157221 */ /* 0x000fc80000010000 */
[----:B------:R-:W-:Y:S02]  /*5470*/  FADD.FTZ R24, R36, R21 ;  /* 0x0000001524187221 */ /* 0x000fe40000010000 */
[----:B------:R-:W2:Y:S01]  /*5480*/  MUFU.EX2 R39, R39 ;  /* 0x0000002700277308 */ /* 0x000ea20000000800 */
[----:B----4-:R-:W-:Y:S01]  /*5490*/  FADD.FTZ R15, R35, R44 ;  /* 0x0000002c230f7221 */ /* 0x010fe20000010000 */
[----:B------:R-:W-:Y:S01]  /*54a0*/  FADD.FTZ R25, R37, R24 ;  /* 0x0000001825197221 */ /* 0x000fe20000010000 */
[----:B------:R-:W-:-:S05]  /*54b0*/  F2FP.BF16.F32.PACK_AB R161, R35, R34 ;  /* 0x0000002223a1723e */ /* 0x000fca00000010ff */
[----:B------:R-:W4:Y:S01]  /*54c0*/  MUFU.EX2 R42, R42 ;  /* 0x0000002a002a7308 */ /* 0x000f220000000800 */
[----:B-----5:R-:W-:-:S07]  /*54d0*/  FADD.FTZ R14, R38, R15 ;  /* 0x0000000f260e7221 */ /* 0x020fce0000010000 */
[----:B------:R-:W5:Y:S01]  /*54e0*/  MUFU.EX2 R43, R43 ;  /* 0x0000002b002b7308 */ /* 0x000f620000000800 */
[C---:B--2---:R-:W-:Y:S01]  /*54f0*/  FADD.FTZ R21, R39.reuse, R14 ;  /* 0x0000000e27157221 */ /* 0x044fe20000010000 */
[----:B------:R-:W-:-:S05]  /*5500*/  F2FP.BF16.F32.PACK_AB R163, R39, R38 ;  /* 0x0000002627a3723e */ /* 0x000fca00000010ff */
[----:B------:R1:W-:Y:S01]  /*5510*/  STSM.16.M88.4 [R19], R160 ;  /* 0x000000a013007844 */ /* 0x0003e20000000200 */
[----:B------:R-:W2:Y:S01]  /*5520*/  MUFU.EX2 R46, R46 ;  /* 0x0000002e002e7308 */ /* 0x000ea20000000800 */
[----:B----4-:R-:W-:-:S07]  /*5530*/  FADD.FTZ R14, R42, R21 ;  /* 0x000000152a0e7221 */ /* 0x010fce0000010000 */
[----:B------:R-:W4:Y:S01]  /*5540*/  MUFU.EX2 R47, R47 ;  /* 0x0000002f002f7308 */ /* 0x000f220000000800 */
[C---:B-----5:R-:W-:Y:S01]  /*5550*/  FADD.FTZ R21, R43.reuse, R14 ;  /* 0x0000000e2b157221 */ /* 0x060fe20000010000 */
[----:B------:R-:W-:Y:S01]  /*5560*/  FADD.FTZ R14, R20, R25 ;  /* 0x00000019140e7221 */ /* 0x000fe20000010000 */
[----:B------:R-:W-:-:S03]  /*5570*/  F2FP.BF16.F32.PACK_AB R165, R43, R42 ;  /* 0x0000002a2ba5723e */ /* 0x000fc600000010ff */
[----:B------:R-:W-:Y:S02]  /*5580*/  FADD.FTZ R41, R41, R14 ;  /* 0x0000000e29297221 */ /* 0x000fe40000010000 */
[----:B------:R-:W-:Y:S01]  /*5590*/  MUFU.EX2 R50, R50 ;  /* 0x0000003200327308 */ /* 0x000fe20000000800 */
[----:B--2---:R-:W-:Y:S01]  /*55a0*/  FADD.FTZ R20, R46, R21 ;  /* 0x000000152e147221 */ /* 0x004fe20000010000 */
[----:B------:R-:W-:-:S04]  /*55b0*/  FADD.FTZ R40, R40, R41 ;  /* 0x0000002928287221 */ /* 0x000fc80000010000 */
[----:B------:R-:W-:Y:S02]  /*55c0*/  FADD.FTZ R40, R45, R40 ;  /* 0x000000282d287221 */ /* 0x000fe40000010000 */
[----:B------:R-:W2:Y:S01]  /*55d0*/  MUFU.EX2 R51, R51 ;  /* 0x0000003300337308 */ /* 0x000ea20000000800 */
[C---:B----4-:R-:W-:Y:S01]  /*55e0*/  F2FP.BF16.F32.PACK_AB R167, R47.reuse, R46 ;  /* 0x0000002e2fa7723e */ /* 0x050fe200000010ff */
[----:B------:R-:W-:-:S04]  /*55f0*/  FADD.FTZ R47, R47, R20 ;  /* 0x000000142f2f7221 */ /* 0x000fc80000010000 */
[----:B------:R1:W-:Y:S02]  /*5600*/  STSM.16.M88.4 [R23], R164 ;  /* 0x000000a417007844 */ /* 0x0003e40000000200 */
[----:B------:R-:W4:Y:S08]  /*5610*/  MUFU.EX2 R5, R5 ;  /* 0x0000000500057308 */ /* 0x000f300000000800 */
[----:B------:R-:W-:Y:S01]  /*5620*/  MUFU.EX2 R54, R54 ;  /* 0x0000003600367308 */ /* 0x000fe20000000800 */
[----:B--2---:R-:W-:Y:S01]  /*5630*/  F2FP.BF16.F32.PACK_AB R169, R51, R50 ;  /* 0x0000003233a9723e */ /* 0x004fe200000010ff */
[----:B------:R-:W-:-:S04]  /*5640*/  FADD.FTZ R50, R50, R47 ;  /* 0x0000002f32327221 */ /* 0x000fc80000010000 */
[----:B------:R-:W-:Y:S02]  /*5650*/  FADD.FTZ R51, R51, R50 ;  /* 0x0000003233337221 */ /* 0x000fe40000010000 */
[----:B------:R-:W2:Y:S01]  /*5660*/  MUFU.EX2 R15, R28 ;  /* 0x0000001c000f7308 */ /* 0x000ea20000000800 */
[----:B----4-:R-:W-:Y:S01]  /*5670*/  F2FP.BF16.F32.PACK_AB R170, R4, R5 ;  /* 0x0000000504aa723e */ /* 0x010fe200000010ff */
[----:B------:R-:W-:-:S04]  /*5680*/  FADD.FTZ R5, R5, R40 ;  /* 0x0000002805057221 */ /* 0x000fc80000010000 */
[----:B------:R-:W-:Y:S01]  /*5690*/  FADD.FTZ R5, R4, R5 ;  /* 0x0000000504057221 */ /* 0x000fe20000010000 */
[----:B--2---:R-:W-:Y:S01]  /*56a0*/  F2FP.BF16.F32.PACK_AB R171, R15, R54 ;  /* 0x000000360fab723e */ /* 0x004fe200000010ff */
[----:B------:R-:W-:-:S04]  /*56b0*/  FADD.FTZ R54, R54, R51 ;  /* 0x0000003336367221 */ /* 0x000fc80000010000 */
[----:B------:R1:W-:Y:S01]  /*56c0*/  STSM.16.M88.4 [R22], R168 ;  /* 0x000000a816007844 */ /* 0x0003e20000000200 */
[----:B------:R-:W-:Y:S01]  /*56d0*/  FADD.FTZ R4, R15, R54 ;  /* 0x000000360f047221 */ /* 0x000fe20000010000 */
[----:B------:R-:W-:Y:S06]  /*56e0*/  @!P0 BRA `(.L_x_1316) ;  /* 0x0000000000048947 */ /* 0x000fec0003800000 */
[----:B------:R-:W-:Y:S01]  /*56f0*/  BPT.TRAP 0x1 ;  /* 0x000000040000795c */ /* 0x000fe20000300000 */
.L_x_1316:
[----:B------:R2:W4:Y:S01]  /*5700*/  SYNCS.PHASECHK.TRANS64.TRYWAIT P3, [R6+URZ+0x28c50], R13 ;  /* 0x028c500d060075a7 */ /* 0x000522000806017f */
[----:B------:R-:W-:Y:S05]  /*5710*/  @!P0 BRA `(.L_x_1317) ;  /* 0x0000000000048947 */ /* 0x000fea0003800000 */
[----:B------:R-:W-:Y:S01]  /*5720*/  BPT.TRAP 0x1 ;  /* 0x000000040000795c */ /* 0x000fe20000300000 */
.L_x_1317:
[----:B----4-:R-:W-:Y:S05]  /*5730*/  @P3 BRA `(.L_x_1318) ;  /* 0x0000000000083947 */ /* 0x010fea0003800000 */
[----:B------:R-:W4:Y:S02]  /*5740*/  SYNCS.PHASECHK.TRANS64.TRYWAIT P3, [R6+URZ+0x28c50], R13 ;  /* 0x028c500d060075a7 */ /* 0x000f24000806017f */
[----:B----4-:R-:W-:Y:S05]  /*5750*/  @!P3 BRA `(.L_x_1319) ;  /* 0x000000c00004b947 */ /* 0x010fea0003800000 */
.L_x_1318:
[----:B------:R-:W-:Y:S01]  /*5760*/  ULEA UR14, UR39, UR45, 0xc ;  /* 0x0000002d270e7291 */ /* 0x000fe2000f8e603f */
[----:B------:R-:W-:Y:S01]  /*5770*/  WARPGROUP.ARRIVE ;  /* 0x00000000000079c5 */ /* 0x000fe20000000000 */
[----:B------:R-:W-:Y:S01]  /*5780*/  UMOV UR7, 0x40000040 ;  /* 0x4000004000077882 */ /* 0x000fe20000000000 */
[----:B--234-:R-:W-:-:S04]  /*5790*/  @!P1 VIADD R6, R6, 0x28c60 ;  /* 0x00028c6006069836 */ /* 0x01cfc80000000000 */
[----:B------:R-:W-:Y:S01]  /*57a0*/  UMOV UR6, UR14 ;  /* 0x0000000e00067c82 */ /* 0x000fe20008000000 */
[----:B------:R-:W-:Y:S01]  /*57b0*/  @!P1 PRMT R6, RZ, 0x654, R6 ;  /* 0x00000654ff069816 */ /* 0x000fe20000000006 */
[----:B------:R-:W-:Y:S01]  /*57c0*/  HGMMA.64x256x16.F32.BF16 R24, R156, gdesc[UR4].tnspB, RZ, !UPT, gsb0 ;  /* 0x43e000049c187df0 */ /* 0x000fe2000c0018ff */
        /* <DEDUP_REMOVED lines=27> */
[----:B------:R2:W-:Y:S02]  /*5980*/  @!P1 SYNCS.ARRIVE.TRANS64.RED.A1T0 RZ, [R6+URZ], RZ ;  /* 0x000000ff06ff99a7 */ /* 0x0005e4000810043f */
[----:B--2---:R-:W-:Y:S01]  /*5990*/  IMAD R6, R9, UR49, -R12 ;  /* 0x0000003109067c24 */ /* 0x004fe2000f8e0a0c */
[----:B------:R-:W-:-:S03]  /*59a0*/  IADD3 R9, R152, -0x2, RZ ;  /* 0xfffffffe98097810 */ /* 0x000fc60007ffe0ff */
[----:B------:R-:W-:-:S04]  /*59b0*/  VIADD R13, R6, UR42 ;  /* 0x0000002a060d7c36 */ /* 0x000fc80008000000 */
[----:B------:R-:W-:Y:S01]  /*59c0*/  IMAD.IADD R10, R13, 0x1, R10 ;  /* 0x000000010d0a7824 */ /* 0x000fe200078e020a */
[----:B------:R-:W-:Y:S06]  /*59d0*/  @!P2 BRA `(.L_x_1320) ;  /* 0x000000000040a947 */ /* 0x000fec0003800000 */
[C---:B------:R-:W-:Y:S01]  /*59e0*/  ISETP.GT.AND P3, PT, R13.reuse, RZ, PT ;  /* 0x000000ff0d00720c */ /* 0x040fe20003f64270 */
[----:B------:R-:W-:-:S12]  /*59f0*/  VIADD R12, R13, 0xffffffff ;  /* 0xffffffff0d0c7836 */ /* 0x000fd80000000000 */
[----:B------:R-:W-:Y:S05]  /*5a00*/  @P3 BRA `(.L_x_1321) ;  /* 0x00000000001c3947 */ /* 0x000fea0003800000 */
[----:B------:R-:W-:Y:S01]  /*5a10*/  ISETP.NE.AND P3, PT, R11, 0x1, PT ;  /* 0x000000010b00780c */ /* 0x000fe20003f65270 */
[----:B------:R-:W-:-:S12]  /*5a20*/  IMAD.MOV R13, RZ, RZ, -R13 ;  /* 0x000000ffff0d7224 */ /* 0x000fd800078e0a0d */
[----:B------:R-:W2:Y:S02]  /*5a30*/  @P3 LDC.64 R14, c[0x0][0x9e8] ;  /* 0x00027a00ff0e3b82 */ /* 0x000ea40000000a00 */
[----:B--2---:R-:W-:-:S05]  /*5a40*/  @P3 IMAD.HI.U32 R12, R13, R14, RZ ;  /* 0x0000000e0d0c3227 */ /* 0x004fca00078e00ff */
[----:B------:R-:W-:-:S04]  /*5a50*/  @P3 SHF.R.U32.HI R13, RZ, R15, R12 ;  /* 0x0000000fff0d3219 */ /* 0x000fc8000001160c */
[----:B------:R-:W-:Y:S01]  /*5a60*/  LOP3.LUT R12, RZ, R13, RZ, 0x33, !PT ;  /* 0x0000000dff0c7212 */ /* 0x000fe200078e33ff */
[----:B------:R-:W-:Y:S06]  /*5a70*/  BRA `(.L_x_1322) ;  /* 0x0000000000107947 */ /* 0x000fec0003800000 */
.L_x_1321:
[----:B------:R-:W-:-:S13]  /*5a80*/  ISETP.NE.AND P3, PT, R11, 0x1, PT ;  /* 0x000000010b00780c */ /* 0x000fda0003f65270 */
[----:B------:R-:W2:Y:S02]  /*5a90*/  @P3 LDC.64 R14, c[0x0][0x9e8] ;  /* 0x00027a00ff0e3b82 */ /* 0x000ea40000000a00 */
[----:B--2---:R-:W-:-:S05]  /*5aa0*/  @P3 IMAD.HI.U32 R14, R12, R14, RZ ;  /* 0x0000000e0c0e3227 */ /* 0x004fca00078e00ff */
[----:B------:R-:W-:-:S07]  /*5ab0*/  @P3 SHF.R.U32.HI R12, RZ, R15, R14 ;  /* 0x0000000fff0c3219 */ /* 0x000fce000001160e */
.L_x_1322:
[----:B------:R-:W-:-:S05]  /*5ac0*/  IMAD R11, R12, R11, R11 ;  /* 0x0000000b0c0b7224 */ /* 0x000fca00078e020b */
[----:B------:R-:W-:-:S07]  /*5ad0*/  VIMNMX R10, R10, R11, PT ;  /* 0x0000000b0a0a7248 */ /* 0x000fce0003fe0100 */
.L_x_1320:
[----:B------:R-:W-:Y:S01]  /*5ae0*/  SHF.R.S32.HI R11, RZ, 0x1f, R10 ;  /* 0x0000001fff0b7819 */ /* 0x000fe2000001140a */
[----:B------:R-:W-:Y:S01]  /*5af0*/  ULDC UR23, c[0x0][0x9e4] ;  /* 0x0002790000177ab9 */ /* 0x000fe20000000800 */
[----:B------:R-:W-:Y:S01]  /*5b00*/  ULDC UR20, c[0x0][0x9dc] ;  /* 0x0002770000147ab9 */ /* 0x000fe20000000800 */
[----:B------:R-:W-:Y:S01]  /*5b10*/  ULDC UR24, c[0x0][0x288] ;  /* 0x0000a20000187ab9 */ /* 0x000fe20000000800 */
[----:B------:R-:W-:Y:S01]  /*5b20*/  LEA.HI R11, R11, R10, RZ, 0x6 ;  /* 0x0000000a0b0b7211 */ /* 0x000fe200078f30ff */
[----:B------:R-:W-:Y:S01]  /*5b30*/  ULDC UR21, c[0x0][0x988] ;  /* 0x0002620000157ab9 */ /* 0x000fe20000000800 */
[----:B------:R-:W-:Y:S02]  /*5b40*/  ULDC UR25, c[0x0][0x9e0] ;  /* 0x0002780000197ab9 */ /* 0x000fe40000000800 */
[----:B------:R-:W-:-:S04]  /*5b50*/  SHF.R.S32.HI R10, RZ, 0x6, R11 ;  /* 0x00000006ff0a7819 */ /* 0x000fc8000001140b */
[----:B------:R-:W-:-:S04]  /*5b60*/  VIMNMX R10, R10, UR41, !PT ;  /* 0x000000290a0a7c48 */ /* 0x000fc8000ffe0100 */
[----:B------:R-:W-:-:S13]  /*5b70*/  ISETP.GE.AND P3, PT, R9, R10, PT ;  /* 0x0000000a0900720c */ /* 0x000fda0003f66270 */
[----:B------:R-:W-:Y:S05]  /*5b80*/  @!P3 BRA `(.L_x_1323) ;  /* 0x0000002000b4b947 */ /* 0x000fea0003800000 */
.L_x_1340:
[----:B------:R-:W-:-:S04]  /*5b90*/  UIADD3 UR22, UR39, 0x1, URZ ;  /* 0x0000000127167890 */ /* 0x000fc8000fffe03f */
[----:B------:R-:W-:-:S04]  /*5ba0*/  UISETP.NE.AND UP0, UPT, UR22, 0x2, UPT ;  /* 0x000000021600788c */ /* 0x000fc8000bf05270 */
[----:B------:R-:W-:Y:S02]  /*5bb0*/  USEL UR6, URZ, 0x1, UP0 ;  /* 0x000000013f067887 */ /* 0x000fe40008000000 */
[----:B------:R-:W-:Y:S02]  /*5bc0*/  USEL UR22, UR22, URZ, UP0 ;  /* 0x0000003f16167287 */ /* 0x000fe40008000000 */
[----:B------:R-:W-:Y:S01]  /*5bd0*/  ULOP3.LUT UR38, UR38, UR6, URZ, 0x3c, !UPT ;  /* 0x0000000626267292 */ /* 0x000fe2000f8e3c3f */
[----:B-123--:R-:W-:Y:S11]  /*5be0*/  @!P0 BRA `(.L_x_1324) ;  /* 0x0000000000048947 */ /* 0x00eff60003800000 */
[----:B------:R-:W-:Y:S01]  /*5bf0*/  BPT.TRAP 0x1 ;  /* 0x000000040000795c */ /* 0x000fe20000300000 */
.L_x_1324:
[----:B------:R-:W-:Y:S01]  /*5c00*/  ULEA UR26, UR22, UR48, 0x3 ;  /* 0x00000030161a7291 */ /* 0x000fe2000f8e183f */
[----:B------:R-:W-:-:S04]  /*5c10*/  MOV R11, UR38 ;  /* 0x00000026000b7c02 */ /* 0x000fc80008000f00 */
[----:B------:R-:W-:-:S04]  /*5c20*/  SHF.L.U32 R11, R11, 0x1f, RZ ;  /* 0x0000001f0b0b7819 */ /* 0x000fc800000006ff */
[----:B------:R2:W3:Y:S01]  /*5c30*/  SYNCS.PHASECHK.TRANS64.TRYWAIT P3, [UR26+0x28c30], R11 ;  /* 0x028c300bff0075a7 */ /* 0x0004e2000806015a */
[----:B------:R-:W-:Y:S05]  /*5c40*/  @!P0 BRA `(.L_x_1325) ;  /* 0x0000000000048947 */ /* 0x000fea0003800000 */
[----:B------:R-:W-:Y:S01]  /*5c50*/  BPT.TRAP 0x1 ;  /* 0x000000040000795c */ /* 0x000fe20000300000 */
.L_x_1325:
[----:B---3--:R-:W-:Y:S05]  /*5c60*/  @P3 BRA `(.L_x_1326) ;  /* 0x0000000000083947 */ /* 0x008fea0003800000 */
[----:B------:R-:W3:Y:S02]  /*5c70*/  SYNCS.PHASECHK.TRANS64.TRYWAIT P3, [UR26+0x28c30], R11 ;  /* 0x028c300bff0075a7 */ /* 0x000ee4000806015a */
[----:B---3--:R-:W-:Y:S05]  /*5c80*/  @!P3 BRA `(.L_x_1327) ;  /* 0x000000b800ccb947 */ /* 0x008fea0003800000 */
.L_x_1326:
[----:B------:R-:W-:Y:S01]  /*5c90*/  R2UR UR18, R3 ;  /* 0x00000000031272ca */ /* 0x000fe200000e0000 */
[----:B-1----:R-:W-:Y:S01]  /*5ca0*/  WARPGROUP.ARRIVE ;  /* 0x00000000000079c5 */ /* 0x002fe20000000000 */
[----:B------:R-:W-:Y:S01]  /*5cb0*/  UMOV UR19, 0x40000040 ;  /* 0x4000004000137882 */ /* 0x000fe20000000000 */
[----:B------:R-:W-:Y:S01]  /*5cc0*/  UMOV UR7, 0x40000040 ;  /* 0x4000004000077882 */ /* 0x000fe20000000000 */
[----:B------:R-:W-:Y:S01]  /*5cd0*/  UMOV UR11, 0x40000040 ;  /* 0x40000040000b7882 */ /* 0x000fe20000000000 */
[----:B------:R-:W-:Y:S01]  /*5ce0*/  UMOV UR15, 0x40000040 ;  /* 0x40000040000f7882 */ /* 0x000fe20000000000 */
[----:B------:R-:W1:Y:S01]  /*5cf0*/  LDC R15, c[0x0][0x2e0] ;  /* 0x0000b800ff0f7b82 */ /* 0x000e620000000800 */
[----:B---3--:R-:W-:-:S04]  /*5d00*/  IMAD.U32 R12, RZ, RZ, UR26 ;  /* 0x0000001aff0c7e24 */ /* 0x008fc8000f8e00ff */
[----:B------:R-:W-:Y:S02]  /*5d10*/  @!P1 VIADD R13, R12, 0x28c40 ;  /* 0x00028c400c0d9836 */ /* 0x000fe40000000000 */
[----:B------:R-:W-:-:S03]  /*5d20*/  ULEA UR18, UR22, UR18, 0x9 ;  /* 0x0000001216127291 */ /* 0x000fc6000f8e483f */
[----:B------:R-:W-:Y:S01]  /*5d30*/  @!P1 PRMT R14, RZ, 0x654, R13 ;  /* 0x00000654ff0e9816 */ /* 0x000fe2000000000d */
[----:B------:R-:W-:Y:S01]  /*5d40*/  UIADD3 UR6, UR18, 0x2, URZ ;  /* 0x0000000212067890 */ /* 0x000fe2000fffe03f */
[----:B------:R-:W-:Y:S01]  /*5d50*/  IMAD.SHL.U32 R13, R9, 0x40, RZ ;  /* 0x00000040090d7824 */ /* 0x000fe200078e00ff */
[----:B------:R-:W-:Y:S02]  /*5d60*/  UIADD3 UR10, UR18, 0x4, URZ ;  /* 0x00000004120a7890 */ /* 0x000fe4000fffe03f */
[----:B------:R-:W-:Y:S02]  /*5d70*/  UIADD3 UR14, UR18, 0x6, URZ ;  /* 0x00000006120e7890 */ /* 0x000fe4000fffe03f */
[----:B------:R-:W-:Y:S03]  /*5d80*/  HGMMA.64x64x16.F32.BF16 R152, gdesc[UR16], RZ, !UPT, gsb0 ;  /* 0x00e00000109879f0 */ /* 0x000fe6000c0018ff */
[----:B------:R-:W-:-:S02]  /*5d90*/  WARPGROUP.DEPBAR.LE gsb0, 0x0 ;  /* 0x00008000000079c5 */ /* 0x000fc40000010000 */
[----:B------:R-:W-:-:S06]  /*5da0*/  WARPGROUP.ARRIVE ;  /* 0x00000000000079c5 */ /* 0x000fcc0000000000 */
[----:B------:R-:W-:Y:S03]  /*5db0*/  HGMMA.64x64x16.F32.BF16 R152, gdesc[UR4], R152, gsb0 ;  /* 0x00e00000049879f0 */ /* 0x000fe60008001898 */
[----:B------:R-:W-:Y:S02]  /*5dc0*/  WARPGROUP.DEPBAR.LE gsb0, 0x0 ;  /* 0x00008000000079c5 */ /* 0x000fe40000010000 */
[----:B------:R-:W-:-:S06]  /*5dd0*/  WARPGROUP.ARRIVE ;  /* 0x00000000000079c5 */ /* 0x000fcc0000000000 */
[----:B------:R-:W-:Y:S01]  /*5de0*/  HGMMA.64x64x16.F32.BF16 R152, gdesc[UR8], R152, gsb0 ;  /* 0x00e00000089879f0 */ /* 0x000fe20008001898 */
[----:B------:R-:W-:Y:S02]  /*5df0*/  UMOV UR11, UR20 ;  /* 0x00000014000b7c82 */ /* 0x000fe40008000000 */
[----:B------:R-:W-:Y:S01]  /*5e00*/  ULOP3.LUT UR6, URZ, UR11, URZ, 0x33, !UPT ;  /* 0x0000000b3f067292 */ /* 0x000fe2000f8e333f */
[----:B------:R-:W-:Y:S02]  /*5e10*/  WARPGROUP.DEPBAR.LE gsb0, 0x0 ;  /* 0x00008000000079c5 */ /* 0x000fe40000010000 */
[----:B------:R-:W-:-:S06]  /*5e20*/  WARPGROUP.ARRIVE ;  /* 0x00000000000079c5 */ /* 0x000fcc0000000000 */
[----:B------:R-:W-:Y:S03]  /*5e30*/  HGMMA.64x64x16.F32.BF16 R152, gdesc[UR12], R152, gsb0 ;  /* 0x00e000000c9879f0 */ /* 0x000fe60008001898 */
[----:B------:R-:W-:Y:S02]  /*5e40*/  WARPGROUP.DEPBAR.LE gsb0, 0x0 ;  /* 0x00008000000079c5 */ /* 0x000fe40000010000 */
[----:B------:R3:W-:Y:S02]  /*5e50*/  @!P1 SYNCS.ARRIVE.TRANS64.RED.A1T0 RZ, [R14+URZ], RZ ;  /* 0x000000ff0eff99a7 */ /* 0x0007e4000810043f */
[----:B---3--:R-:W-:-:S05]  /*5e60*/  IADD3 R14, -R13, 0x1, RZ ;  /* 0x000000010d0e7810 */ /* 0x008fca0007ffe1ff */
[----:B-1----:R-:W-:-:S05]  /*5e70*/  IMAD R15, R15, UR49, R14 ;  /* 0x000000310f0f7c24 */ /* 0x002fca000f8e020e */
[----:B------:R-:W-:-:S04]  /*5e80*/  IADD3 R15, R15, -UR24, -R2 ;  /* 0x800000180f0f7c10 */ /* 0x000fc8000fffe802 */
[C-C-:B------:R-:W-:Y:S02]  /*5e90*/  IADD3 R14, R0.reuse, UR25, R15.reuse ;  /* 0x00000019000e7c10 */ /* 0x140fe4000fffe00f */
[----:B------:R-:W-:Y:S01]  /*5ea0*/  IADD3 R20, R0, UR6, R15 ;  /* 0x0000000600147c10 */ /* 0x000fe2000fffe00f */
[----:B------:R-:W-:Y:S06]  /*5eb0*/  @!P2 BRA `(.L_x_1328) ;  /* 0x000000000058a947 */ /* 0x000fec0003800000 */
[----:B------:R-:W-:Y:S01]  /*5ec0*/  IADD3 R192, R0, R6, RZ ;  /* 0x0000000600c07210 */ /* 0x000fe20007ffe0ff */
[----:B------:R-:W-:Y:S03]  /*5ed0*/  BSSY B0, `(.L_x_1329) ;  /* 0x0000010000007945 */ /* 0x000fe60003800000 */
[----:B------:R-:W-:-:S13]  /*5ee0*/  ISETP.GT.AND P3, PT, R192, -0x1, PT ;  /* 0xffffffffc000780c */ /* 0x000fda0003f64270 */
[----:B------:R-:W-:Y:S05]  /*5ef0*/  @P3 BRA `(.L_x_1330) ;  /* 0x0000000000203947 */ /* 0x000fea0003800000 */
[----:B------:R-:W-:Y:S01]  /*5f00*/  IMAD.U32 R193, RZ, RZ, UR23 ;  /* 0x00000017ffc17e24 */ /* 0x000fe2000f8e00ff */
[----:B------:R-:W-:-:S04]  /*5f10*/  LOP3.LUT R21, RZ, R192, RZ, 0x33, !PT ;  /* 0x000000c0ff157212 */ /* 0x000fc800078e33ff */
[----:B------:R-:W-:-:S13]  /*5f20*/  ISETP.NE.AND P3, PT, R193, 0x1, PT ;  /* 0x00000001c100780c */ /* 0x000fda0003f65270 */
[----:B------:R-:W1:Y:S02]  /*5f30*/  @P3 LDC.64 R194, c[0x0][0x9e8] ;  /* 0x00027a00ffc23b82 */ /* 0x000e640000000a00 */
[----:B-1----:R-:W-:-:S05]  /*5f40*/  @P3 IMAD.HI.U32 R192, R21, R194, RZ ;  /* 0x000000c215c03227 */ /* 0x002fca00078e00ff */
[----:B------:R-:W-:-:S04]  /*5f50*/  @P3 SHF.R.U32.HI R21, RZ, R195, R192 ;  /* 0x000000c3ff153219 */ /* 0x000fc800000116c0 */
[----:B------:R-:W-:Y:S01]  /*5f60*/  LOP3.LUT R192, RZ, R21, RZ, 0x33, !PT ;  /* 0x00000015ffc07212 */ /* 0x000fe200078e33ff */
[----:B------:R-:W-:Y:S06]  /*5f70*/  BRA `(.L_x_1331) ;  /* 0x0000000000147947 */ /* 0x000fec0003800000 */
.L_x_1330:
[----:B------:R-:W-:-:S05]  /*5f80*/  IMAD.U32 R193, RZ, RZ, UR23 ;  /* 0x00000017ffc17e24 */ /* 0x000fca000f8e00ff */
[----:B------:R-:W-:-:S13]  /*5f90*/  ISETP.NE.AND P3, PT, R193, 0x1, PT ;  /* 0x00000001c100780c */ /* 0x000fda0003f65270 */
[----:B------:R-:W1:Y:S02]  /*5fa0*/  @P3 LDC.64 R194, c[0x0][0x9e8] ;  /* 0x00027a00ffc23b82 */ /* 0x000e640000000a00 */
[----:B-1----:R-:W-:-:S05]  /*5fb0*/  @P3 IMAD.HI.U32 R194, R192, R194, RZ ;  /* 0x000000c2c0c23227 */ /* 0x002fca00078e00ff */
[----:B------:R-:W-:-:S07]  /*5fc0*/  @P3 SHF.R.U32.HI R192, RZ, R195, R194 ;  /* 0x000000c3ffc03219 */ /* 0x000fce00000116c2 */
.L_x_1331:
[----:B------:R-:W-:Y:S05]  /*5fd0*/  BSYNC B0 ;  /* 0x0000000000007941 */ /* 0x000fea0003800000 */
.L_x_1329:
[----:B------:R-:W-:-:S04]  /*5fe0*/  IMAD R21, R192, R193, -R13 ;  /* 0x000000c1c0157224 */ /* 0x000fc800078e0a0d */
[----:B------:R-:W-:-:S05]  /*5ff0*/  IMAD.IADD R21, R21, 0x1, -R2 ;  /* 0x0000000115157824 */ /* 0x000fca00078e0a02 */
[----:B------:R-:W-:Y:S02]  /*6000*/  VIADDMNMX R14, R21, R193, R14, PT ;  /* 0x000000c1150e7246 */ /* 0x000fe4000380010e */
[----:B------:R-:W-:-:S07]  /*6010*/  VIMNMX R20, R20, R21, !PT ;  /* 0x0000001514147248 */ /* 0x000fce0007fe0100 */
.L_x_1328:
[----:B------:R-:W-:Y:S02]  /*6020*/  ISETP.GT.AND P3, PT, R9, -0x1, PT ;  /* 0xffffffff0900780c */ /* 0x000fe40003f64270 */
[C---:B------:R-:W-:Y:S01]  /*6030*/  IADD3 R21, R15.reuse, UR25, RZ ;  /* 0x000000190f157c10 */ /* 0x040fe2000fffe0ff */
[----:B------:R-:W-:Y:S01]  /*6040*/  VIADD R15, R15, UR6 ;  /* 0x000000060f0f7c36 */ /* 0x000fe20008000000 */
[C---:B------:R-:W-:Y:S02]  /*6050*/  ISETP.GT.AND P4, PT, R20.reuse, RZ, P3 ;  /* 0x000000ff1400720c */ /* 0x040fe40001f84270 */
[----:B------:R-:W-:Y:S02]  /*6060*/  ISETP.GT.AND P6, PT, R20, 0x1, P3 ;  /* 0x000000011400780c */ /* 0x000fe40001fc4270 */
[----:B------:R-:W-:Y:S02]  /*6070*/  ISETP.LT.OR P5, PT, R14, 0x1, P4 ;  /* 0x000000010e00780c */ /* 0x000fe400027a1670 */
[----:B------:R-:W-:-:S02]  /*6080*/  ISETP.GT.AND P4, PT, R20, 0x8, P3 ;  /* 0x000000081400780c */ /* 0x000fc40001f84270 */
[----:B------:R-:W-:Y:S02]  /*6090*/  FSEL R152, R152, -INF , !P5 ;  /* 0xff80000098987808 */ /* 0x000fe40006800000 */
[----:B------:R-:W-:Y:S02]  /*60a0*/  ISETP.GT.AND P5, PT, R20, 0x9, P3 ;  /* 0x000000091400780c */ /* 0x000fe40001fa4270 */
[C---:B------:R-:W-:Y:S02]  /*60b0*/  ISETP.LT.OR P6, PT, R14.reuse, 0x2, P6 ;  /* 0x000000020e00780c */ /* 0x040fe400037c1670 */
[C---:B------:R-:W-:Y:S02]  /*60c0*/  ISETP.LT.OR P4, PT, R14.reuse, 0x9, P4 ;  /* 0x000000090e00780c */ /* 0x040fe40002781670 */
[----:B------:R-:W-:Y:S02]  /*60d0*/  ISETP.LT.OR P5, PT, R14, 0xa, P5 ;  /* 0x0000000a0e00780c */ /* 0x000fe40002fa1670 */
[----:B------:R-:W-:-:S02]  /*60e0*/  FSEL R153, R153, -INF , !P6 ;  /* 0xff80000099997808 */ /* 0x000fc40007000000 */
[----:B------:R-:W-:Y:S02]  /*60f0*/  FSEL R156, R156, -INF , !P4 ;  /* 0xff8000009c9c7808 */ /* 0x000fe40006000000 */
[----:B------:R-:W-:Y:S02]  /*6100*/  FSEL R157, R157, -INF , !P5 ;  /* 0xff8000009d9d7808 */ /* 0x000fe40006800000 */
[C---:B------:R-:W-:Y:S02]  /*6110*/  ISETP.GT.AND P6, PT, R20.reuse, 0x10, P3 ;  /* 0x000000101400780c */ /* 0x040fe40001fc4270 */
[C---:B------:R-:W-:Y:S02]  /*6120*/  ISETP.GT.AND P4, PT, R20.reuse, 0x11, P3 ;  /* 0x000000111400780c */ /* 0x040fe40001f84270 */
[----:B------:R-:W-:Y:S02]  /*6130*/  ISETP.GT.AND P5, PT, R20, 0x18, P3 ;  /* 0x000000181400780c */ /* 0x000fe40001fa4270 */
[----:B------:R-:W-:-:S02]  /*6140*/  ISETP.LT.OR P6, PT, R14, 0x11, P6 ;  /* 0x000000110e00780c */ /* 0x000fc400037c1670 */
[C---:B------:R-:W-:Y:S02]  /*6150*/  ISETP.LT.OR P4, PT, R14.reuse, 0x12, P4 ;  /* 0x000000120e00780c */ /* 0x040fe40002781670 */
[----:B------:R-:W-:Y:S02]  /*6160*/  ISETP.LT.OR P5, PT, R14, 0x19, P5 ;  /* 0x000000190e00780c */ /* 0x000fe40002fa1670 */
[----:B------:R-:W-:Y:S02]  /*6170*/  FSEL R160, R160, -INF , !P6 ;  /* 0xff800000a0a07808 */ /* 0x000fe40007000000 */
[----:B------:R-:W-:Y:S02]  /*6180*/  FSEL R161, R161, -INF , !P4 ;  /* 0xff800000a1a17808 */ /* 0x000fe40006000000 */
[----:B------:R-:W-:Y:S02]  /*6190*/  FSEL R164, R164, -INF , !P5 ;  /* 0xff800000a4a47808 */ /* 0x000fe40006800000 */
[----:B------:R-:W-:-:S02]  /*61a0*/  ISETP.GT.AND P6, PT, R20, 0x19, P3 ;  /* 0x000000191400780c */ /* 0x000fc40001fc4270 */
[C---:B------:R-:W-:Y:S02]  /*61b0*/  ISETP.GT.AND P4, PT, R20.reuse, 0x20, P3 ;  /* 0x000000201400780c */ /* 0x040fe40001f84270 */
        /* <DEDUP_REMOVED lines=22> */
[----:B------:R-:W-:-:S02]  /*6320*/  IADD3 R20, R21, 0x8, R0 ;  /* 0x0000000815147810 */ /* 0x000fc40007ffe000 */
[----:B------:R-:W-:Y:S02]  /*6330*/  IADD3 R21, R15, 0x8, R0 ;  /* 0x000000080f157810 */ /* 0x000fe40007ffe000 */
[----:B------:R-:W-:Y:S02]  /*6340*/  FSEL R177, R177, -INF , !P6 ;  /* 0xff800000b1b17808 */ /* 0x000fe40007000000 */
[----:B------:R-:W-:Y:S02]  /*6350*/  FSEL R180, R180, -INF , !P4 ;  /* 0xff800000b4b47808 */ /* 0x000fe40006000000 */
[----:B------:R-:W-:Y:S01]  /*6360*/  FSEL R181, R181, -INF , !P5 ;  /* 0xff800000b5b57808 */ /* 0x000fe20006800000 */
[----:B------:R-:W-:Y:S06]  /*6370*/  @!P2 BRA `(.L_x_1332) ;  /* 0x00000000005ca947 */ /* 0x000fec0003800000 */
[----:B------:R-:W-:Y:S01]  /*6380*/  IMAD.IADD R193, R0, 0x1, R6 ;  /* 0x0000000100c17824 */ /* 0x000fe200078e0206 */
[----:B------:R-:W-:Y:S03]  /*6390*/  BSSY B0, `(.L_x_1333) ;  /* 0x0000011000007945 */ /* 0x000fe60003800000 */
[----:B------:R-:W-:-:S05]  /*63a0*/  VIADD R193, R193, 0x8 ;  /* 0x00000008c1c17836 */ /* 0x000fca0000000000 */
[----:B------:R-:W-:-:S13]  /*63b0*/  ISETP.GT.AND P4, PT, R193, -0x1, PT ;  /* 0xffffffffc100780c */ /* 0x000fda0003f84270 */
[----:B------:R-:W-:Y:S05]  /*63c0*/  @P4 BRA `(.L_x_1334) ;  /* 0x0000000000204947 */ /* 0x000fea0003800000 */
[----:B------:R-:W-:Y:S02]  /*63d0*/  MOV R192, UR23 ;  /* 0x0000001700c07c02 */ /* 0x000fe40008000f00 */
[----:B------:R-:W-:Y:S02]  /*63e0*/  LOP3.LUT R193, RZ, R193, RZ, 0x33, !PT ;  /* 0x000000c1ffc17212 */ /* 0x000fe400078e33ff */
[----:B------:R-:W-:-:S13]  /*63f0*/  ISETP.NE.AND P4, PT, R192, 0x1, PT ;  /* 0x00000001c000780c */ /* 0x000fda0003f85270 */
[----:B------:R-:W1:Y:S02]  /*6400*/  @P4 LDC.64 R14, c[0x0][0x9e8] ;  /* 0x00027a00ff0e4b82 */ /* 0x000e640000000a00 */
[----:B-1----:R-:W-:-:S05]  /*6410*/  @P4 IMAD.HI.U32 R14, R193, R14, RZ ;  /* 0x0000000ec10e4227 */ /* 0x002fca00078e00ff */
[----:B------:R-:W-:-:S04]  /*6420*/  @P4 SHF.R.U32.HI R193, RZ, R15, R14 ;  /* 0x0000000fffc14219 */ /* 0x000fc8000001160e */
[----:B------:R-:W-:Y:S01]  /*6430*/  LOP3.LUT R193, RZ, R193, RZ, 0x33, !PT ;  /* 0x000000c1ffc17212 */ /* 0x000fe200078e33ff */
[----:B------:R-:W-:Y:S06]  /*6440*/  BRA `(.L_x_1335) ;  /* 0x0000000000147947 */ /* 0x000fec0003800000 */
.L_x_1334:
[----:B------:R-:W-:-:S05]  /*6450*/  IMAD.U32 R192, RZ, RZ, UR23 ;  /* 0x00000017ffc07e24 */ /* 0x000fca000f8e00ff */
[----:B------:R-:W-:-:S13]  /*6460*/  ISETP.NE.AND P4, PT, R192, 0x1, PT ;  /* 0x00000001c000780c */ /* 0x000fda0003f85270 */
[----:B------:R-:W1:Y:S02]  /*6470*/  @P4 LDC.64 R14, c[0x0][0x9e8] ;  /* 0x00027a00ff0e4b82 */ /* 0x000e640000000a00 */
[----:B-1----:R-:W-:-:S05]  /*6480*/  @P4 IMAD.HI.U32 R14, R193, R14, RZ ;  /* 0x0000000ec10e4227 */ /* 0x002fca00078e00ff */
[----:B------:R-:W-:-:S07]  /*6490*/  @P4 SHF.R.U32.HI R193, RZ, R15, R14 ;  /* 0x0000000fffc14219 */ /* 0x000fce000001160e */
.L_x_1335:
[----:B------:R-:W-:Y:S05]  /*64a0*/  BSYNC B0 ;  /* 0x0000000000007941 */ /* 0x000fea0003800000 */
.L_x_1333:
[----:B------:R-:W-:-:S04]  /*64b0*/  IMAD R193, R193, R192, -R13 ;  /* 0x000000c0c1c17224 */ /* 0x000fc800078e0a0d */
[----:B------:R-:W-:-:S05]  /*64c0*/  IMAD.IADD R193, R193, 0x1, -R2 ;  /* 0x00000001c1c17824 */ /* 0x000fca00078e0a02 */
[----:B------:R-:W-:Y:S02]  /*64d0*/  VIADDMNMX R20, R193, R192, R20, PT ;  /* 0x000000c0c1147246 */ /* 0x000fe40003800114 */
[----:B------:R-:W-:-:S07]  /*64e0*/  VIMNMX R21, R21, R193, !PT ;  /* 0x000000c115157248 */ /* 0x000fce0007fe0100 */
.L_x_1332:
[----:B------:R-:W-:Y:S01]  /*64f0*/  FMNMX.FTZ R14, R152, R7, !PT ;  /* 0x00000007980e7209 */ /* 0x000fe20007810000 */
[----:B------:R-:W-:Y:S01]  /*6500*/  UMOV UR10, UR21 ;  /* 0x00000015000a7c82 */ /* 0x000fe20008000000 */
[----:B------:R-:W-:Y:S02]  /*6510*/  ISETP.GT.AND P4, PT, R21, 0x1, P3 ;  /* 0x000000011500780c */ /* 0x000fe40001f84270 */
[----:B------:R-:W-:Y:S02]  /*6520*/  FMNMX.FTZ R13, R153, R14, !PT ;  /* 0x0000000e990d7209 */ /* 0x000fe40007810000 */
[----:B------:R-:W-:Y:S02]  /*6530*/  ISETP.LT.OR P4, PT, R20, 0x2, P4 ;  /* 0x000000021400780c */ /* 0x000fe40002781670 */
[----:B------:R-:W-:Y:S02]  /*6540*/  FMNMX.FTZ R14, R156, R13, !PT ;  /* 0x0000000d9c0e7209 */ /* 0x000fe40007810000 */
[----:B------:R-:W-:-:S02]  /*6550*/  FSEL R155, R155, -INF , !P4 ;  /* 0xff8000009b9b7808 */ /* 0x000fc40006000000 */
[----:B------:R-:W-:Y:S02]  /*6560*/  FMNMX.FTZ R13, R157, R14, !PT ;  /* 0x0000000e9d0d7209 */ /* 0x000fe40007810000 */
[C---:B------:R-:W-:Y:S02]  /*6570*/  ISETP.GT.AND P4, PT, R21.reuse, RZ, P3 ;  /* 0x000000ff1500720c */ /* 0x040fe40001f84270 */
[----:B------:R-:W-:Y:S02]  /*6580*/  FMNMX.FTZ R14, R160, R13, !PT ;  /* 0x0000000da00e7209 */ /* 0x000fe40007810000 */
[----:B------:R-:W-:Y:S02]  /*6590*/  ISETP.GT.AND P6, PT, R21, 0x9, P3 ;  /* 0x000000091500780c */ /* 0x000fe40001fc4270 */
[----:B------:R-:W-:Y:S02]  /*65a0*/  FMNMX.FTZ R13, R161, R14, !PT ;  /* 0x0000000ea10d7209 */ /* 0x000fe40007810000 */
[----:B------:R-:W-:-:S02]  /*65b0*/  ISETP.LT.OR P4, PT, R20, 0x1, P4 ;  /* 0x000000011400780c */ /* 0x000fc40002781670 */
[----:B------:R-:W-:Y:S02]  /*65c0*/  FMNMX.FTZ R14, R164, R13, !PT ;  /* 0x0000000da40e7209 */ /* 0x000fe40007810000 */
[----:B------:R-:W-:Y:S02]  /*65d0*/  ISETP.GT.AND P5, PT, R21, 0x8, P3 ;  /* 0x000000081500780c */ /* 0x000fe40001fa4270 */
[----:B------:R-:W-:Y:S02]  /*65e0*/  FMNMX.FTZ R13, R165, R14, !PT ;  /* 0x0000000ea50d7209 */ /* 0x000fe40007810000 */
[----:B------:R-:W-:Y:S02]  /*65f0*/  ISETP.LT.OR P6, PT, R20, 0xa, P6 ;  /* 0x0000000a1400780c */ /* 0x000fe400037c1670 */
[----:B------:R-:W-:Y:S02]  /*6600*/  FMNMX.FTZ R14, R168, R13, !PT ;  /* 0x0000000da80e7209 */ /* 0x000fe40007810000 */
[----:B------:R-:W-:-:S02]  /*6610*/  ISETP.LT.OR P5, PT, R20, 0x9, P5 ;  /* 0x000000091400780c */ /* 0x000fc40002fa1670 */
[----:B------:R-:W-:Y:S02]  /*6620*/  FMNMX.FTZ R13, R169, R14, !PT ;  /* 0x0000000ea90d7209 */ /* 0x000fe40007810000 */
[----:B------:R-:W-:Y:S02]  /*6630*/  FSEL R159, R159, -INF , !P6 ;  /* 0xff8000009f9f7808 */ /* 0x000fe40007000000 */
[----:B------:R-:W-:Y:S02]  /*6640*/  FMNMX.FTZ R14, R172, R13, !PT ;  /* 0x0000000dac0e7209 */ /* 0x000fe40007810000 */
[----:B------:R-:W-:Y:S02]  /*6650*/  ISETP.GT.AND P6, PT, R21, 0x11, P3 ;  /* 0x000000111500780c */ /* 0x000fe40001fc4270 */
[----:B------:R-:W-:Y:S02]  /*6660*/  FMNMX.FTZ R13, R173, R14, !PT ;  /* 0x0000000ead0d7209 */ /* 0x000fe40007810000 */
[----:B------:R-:W-:-:S02]  /*6670*/  FSEL R158, R158, -INF , !P5 ;  /* 0xff8000009e9e7808 */ /* 0x000fc40006800000 */
        /* <DEDUP_REMOVED lines=8> */
[C---:B------:R-:W-:Y:S01]  /*6700*/  ISETP.GT.AND P6, PT, R21.reuse, 0x20, P3 ;  /* 0x000000201500780c */ /* 0x040fe20001fc4270 */
[----:B------:R-:W1:Y:S01]  /*6710*/  SHFL.BFLY PT, R13, R14, 0x2, 0x1f ;  /* 0x0c401f000e0d7f89 */ /* 0x000e6200000e0000 */
[----:B------:R-:W-:Y:S02]  /*6720*/  FSEL R162, R162, -INF , !P5 ;  /* 0xff800000a2a27808 */ /* 0x000fe40006800000 */
[----:B------:R-:W-:Y:S02]  /*6730*/  ISETP.LT.OR P6, PT, R20, 0x21, P6 ;  /* 0x000000211400780c */ /* 0x000fe400037c1670 */
[----:B------:R-:W-:-:S02]  /*6740*/  ISETP.GT.AND P5, PT, R21, 0x19, P3 ;  /* 0x000000191500780c */ /* 0x000fc40001fa4270 */
[----:B------:R-:W-:Y:S02]  /*6750*/  FSEL R170, R170, -INF , !P6 ;  /* 0xff800000aaaa7808 */ /* 0x000fe40007000000 */
[----:B------:R-:W-:-:S04]  /*6760*/  ISETP.LT.OR P5, PT, R20, 0x1a, P5 ;  /* 0x0000001a1400780c */ /* 0x000fc80002fa1670 */
[----:B------:R-:W-:Y:S02]  /*6770*/  FSEL R167, R167, -INF , !P5 ;  /* 0xff800000a7a77808 */ /* 0x000fe40006800000 */
[----:B------:R-:W-:-:S04]  /*6780*/  ISETP.GT.AND P5, PT, R21, 0x28, P3 ;  /* 0x000000281500780c */ /* 0x000fc80001fa4270 */
[----:B------:R-:W-:-:S04]  /*6790*/  ISETP.LT.OR P5, PT, R20, 0x29, P5 ;  /* 0x000000291400780c */ /* 0x000fc80002fa1670 */
[----:B------:R-:W-:Y:S02]  /*67a0*/  FSEL R174, R174, -INF , !P5 ;  /* 0xff800000aeae7808 */ /* 0x000fe40006800000 */
[----:B-1----:R-:W-:Y:S02]  /*67b0*/  FMNMX.FTZ R15, R14, R13, !PT ;  /* 0x0000000d0e0f7209 */ /* 0x002fe40007810000 */
[----:B------:R-:W-:-:S03]  /*67c0*/  ISETP.GT.AND P5, PT, R21, 0x30, P3 ;  /* 0x000000301500780c */ /* 0x000fc60001fa4270 */
[----:B------:R-:W1:Y:S01]  /*67d0*/  SHFL.BFLY PT, R192, R15, 0x1, 0x1f ;  /* 0x0c201f000fc07f89 */ /* 0x000e6200000e0000 */
[----:B------:R-:W-:-:S04]  /*67e0*/  ISETP.LT.OR P5, PT, R20, 0x31, P5 ;  /* 0x000000311400780c */ /* 0x000fc80002fa1670 */
[----:B------:R-:W-:Y:S02]  /*67f0*/  FSEL R178, R178, -INF , !P5 ;  /* 0xff800000b2b27808 */ /* 0x000fe40006800000 */
[----:B------:R-:W-:-:S04]  /*6800*/  ISETP.GT.AND P5, PT, R21, 0x38, P3 ;  /* 0x000000381500780c */ /* 0x000fc80001fa4270 */
[----:B------:R-:W-:-:S04]  /*6810*/  ISETP.LT.OR P5, PT, R20, 0x39, P5 ;  /* 0x000000391400780c */ /* 0x000fc80002fa1670 */
[----:B------:R-:W-:Y:S02]  /*6820*/  FSEL R182, R182, -INF , !P5 ;  /* 0xff800000b6b67808 */ /* 0x000fe40006800000 */
[----:B-1----:R-:W-:Y:S02]  /*6830*/  FMNMX.FTZ R13, R15, R192, !PT ;  /* 0x000000c00f0d7209 */ /* 0x002fe40007810000 */
[----:B------:R-:W-:Y:S02]  /*6840*/  FSEL R15, R154, -INF , !P4 ;  /* 0xff8000009a0f7808 */ /* 0x000fe40006000000 */
[----:B------:R-:W-:Y:S01]  /*6850*/  ISETP.GT.AND P4, PT, R21, 0x18, P3 ;  /* 0x000000181500780c */ /* 0x000fe20001f84270 */
[----:B------:R-:W-:Y:S01]  /*6860*/  FMUL.FTZ R154, R13, UR10 ;  /* 0x0000000a0d9a7c20 */ /* 0x000fe20008410000 */
[----:B------:R-:W-:Y:S02]  /*6870*/  FMNMX.FTZ R14, R15, R8, !PT ;  /* 0x000000080f0e7209 */ /* 0x000fe40007810000 */
[----:B------:R-:W-:-:S02]  /*6880*/  ISETP.LT.OR P4, PT, R20, 0x19, P4 ;  /* 0x000000191400780c */ /* 0x000fc40002781670 */
[----:B------:R-:W-:Y:S02]  /*6890*/  FMNMX.FTZ R193, R155, R14, !PT ;  /* 0x0000000e9bc17209 */ /* 0x000fe40007810000 */
[----:B------:R-:W-:Y:S02]  /*68a0*/  FSETP.NEU.FTZ.AND P6, PT, R13, -INF , PT ;  /* 0xff8000000d00780b */ /* 0x000fe40003fdd000 */
[----:B------:R-:W-:Y:S02]  /*68b0*/  FMNMX.FTZ R14, R158, R193, !PT ;  /* 0x000000c19e0e7209 */ /* 0x000fe40007810000 */
[----:B------:R-:W-:Y:S02]  /*68c0*/  FSEL R166, R166, -INF , !P4 ;  /* 0xff800000a6a67808 */ /* 0x000fe40006000000 */
[----:B------:R-:W-:Y:S02]  /*68d0*/  FMNMX.FTZ R193, R159, R14, !PT ;  /* 0x0000000e9fc17209 */ /* 0x000fe40007810000 */
[----:B------:R-:W-:-:S02]  /*68e0*/  ISETP.GT.AND P4, PT, R21, 0x21, P3 ;  /* 0x000000211500780c */ /* 0x000fc40001f84270 */
[----:B------:R-:W-:Y:S02]  /*68f0*/  FMNMX.FTZ R14, R162, R193, !PT ;  /* 0x000000c1a20e7209 */ /* 0x000fe40007810000 */
[----:B------:R-:W-:Y:S02]  /*6900*/  ISETP.LT.OR P4, PT, R20, 0x22, P4 ;  /* 0x000000221400780c */ /* 0x000fe40002781670 */
[----:B------:R-:W-:Y:S02]  /*6910*/  FMNMX.FTZ R193, R163, R14, !PT ;  /* 0x0000000ea3c17209 */ /* 0x000fe40007810000 */
[----:B------:R-:W-:Y:S02]  /*6920*/  FSEL R14, R154, RZ, P6 ;  /* 0x000000ff9a0e7208 */ /* 0x000fe40003000000 */
[----:B------:R-:W-:Y:S02]  /*6930*/  FMNMX.FTZ R154, R166, R193, !PT ;  /* 0x000000c1a69a7209 */ /* 0x000fe40007810000 */
[----:B------:R-:W-:Y:S01]  /*6940*/  FSEL R171, R171, -INF , !P4 ;  /* 0xff800000abab7808 */ /* 0x000fe20006000000 */
[--C-:B------:R-:W-:Y:S01]  /*6950*/  FFMA.FTZ R152, R152, UR10, -R14.reuse ;  /* 0x0000000a98987c23 */ /* 0x100fe2000801080e */
[----:B------:R-:W-:Y:S01]  /*6960*/  FMNMX.FTZ R193, R167, R154, !PT ;  /* 0x0000009aa7c17209 */ /* 0x000fe20007810000 */
[----:B------:R-:W-:Y:S01]  /*6970*/  FFMA.FTZ R153, R153, UR10, -R14 ;  /* 0x0000000a99997c23 */ /* 0x000fe2000801080e */
[----:B------:R-:W-:-:S02]  /*6980*/  ISETP.GT.AND P4, PT, R21, 0x29, P3 ;  /* 0x000000291500780c */ /* 0x000fc40001f84270 */
[----:B------:R-:W-:Y:S01]  /*6990*/  FMNMX.FTZ R154, R170, R193, !PT ;  /* 0x000000c1aa9a7209 */ /* 0x000fe20007810000 */
[----:B------:R-:W-:Y:S01]  /*69a0*/  MUFU.EX2 R152, R152 ;  /* 0x0000009800987308 */ /* 0x000fe20000000800 */
[----:B------:R-:W-:Y:S02]  /*69b0*/  ISETP.LT.OR P4, PT, R20, 0x2a, P4 ;  /* 0x0000002a1400780c */ /* 0x000fe40002781670 */
[----:B------:R-:W-:Y:S02]  /*69c0*/  FMNMX.FTZ R193, R171, R154, !PT ;  /* 0x0000009aabc17209 */ /* 0x000fe40007810000 */
[----:B------:R-:W-:Y:S02]  /*69d0*/  FSEL R175, R175, -INF , !P4 ;  /* 0xff800000afaf7808 */ /* 0x000fe40006000000 */
[C---:B------:R-:W-:Y:S01]  /*69e0*/  ISETP.GT.AND P4, PT, R21.reuse, 0x31, P3 ;  /* 0x000000311500780c */ /* 0x040fe20001f84270 */
[----:B------:R-:W-:Y:S01]  /*69f0*/  MUFU.EX2 R153, R153 ;  /* 0x0000009900997308 */ /* 0x000fe20000000800 */
[----:B------:R-:W-:Y:S01]  /*6a00*/  FMNMX.FTZ R154, R174, R193, !PT ;  /* 0x000000c1ae9a7209 */ /* 0x000fe20007810000 */
[----:B------:R-:W-:Y:S01]  /*6a10*/  FFMA.FTZ R193, R156, UR10, -R14 ;  /* 0x0000000a9cc17c23 */ /* 0x000fe2000801080e */
[----:B------:R-:W-:-:S02]  /*6a20*/  ISETP.GT.AND P3, PT, R21, 0x39, P3 ;  /* 0x000000391500780c */ /* 0x000fc40001f64270 */
[----:B------:R-:W-:Y:S02]  /*6a30*/  ISETP.LT.OR P4, PT, R20, 0x32, P4 ;  /* 0x000000321400780c */ /* 0x000fe40002781670 */
[----:B------:R-:W-:Y:S02]  /*6a40*/  FMNMX.FTZ R21, R175, R154, !PT ;  /* 0x0000009aaf157209 */ /* 0x000fe40007810000 */
[----:B------:R-:W-:Y:S01]  /*6a50*/  FSEL R179, R179, -INF , !P4 ;  /* 0xff800000b3b37808 */ /* 0x000fe20006000000 */
[----:B------:R1:W-:Y:S01]  /*6a60*/  MUFU.EX2 R154, R193 ;  /* 0x000000c1009a7308 */ /* 0x0003e20000000800 */
[----:B------:R-:W-:Y:S01]  /*6a70*/  FMNMX.FTZ R156, R178, R21, !PT ;  /* 0x00000015b29c7209 */ /* 0x000fe20007810000 */
[--C-:B------:R-:W-:Y:S01]  /*6a80*/  FFMA.FTZ R21, R157, UR10, -R14.reuse ;  /* 0x0000000a9d157c23 */ /* 0x100fe2000801080e */
[----:B------:R-:W-:Y:S02]  /*6a90*/  ISETP.LT.OR P3, PT, R20, 0x3a, P3 ;  /* 0x0000003a1400780c */ /* 0x000fe40001f61670 */
[----:B------:R-:W-:Y:S01]  /*6aa0*/  FMNMX.FTZ R157, R179, R156, !PT ;  /* 0x0000009cb39d7209 */ /* 0x000fe20007810000 */
[--C-:B------:R-:W-:Y:S01]  /*6ab0*/  FFMA.FTZ R156, R160, UR10, -R14.reuse ;  /* 0x0000000aa09c7c23 */ /* 0x100fe2000801080e */
[----:B------:R-:W-:Y:S01]  /*6ac0*/  FSEL R183, R183, -INF , !P3 ;  /* 0xff800000b7b77808 */ /* 0x000fe20005800000 */
[--C-:B------:R-:W-:Y:S01]  /*6ad0*/  FFMA.FTZ R160, R168, UR10, -R14.reuse ;  /* 0x0000000aa8a07c23 */ /* 0x100fe2000801080e */
[----:B------:R-:W-:Y:S01]  /*6ae0*/  FMNMX.FTZ R20, R182, R157, !PT ;  /* 0x0000009db6147209 */ /* 0x000fe20007810000 */
[--C-:B------:R-:W-:Y:S01]  /*6af0*/  FFMA.FTZ R157, R161, UR10, -R14.reuse ;  /* 0x0000000aa19d7c23 */ /* 0x100fe2000801080e */
[--C-:B------:R-:W-:Y:S01]  /*6b00*/  FFMA.FTZ R161, R165, UR10, -R14.reuse ;  /* 0x0000000aa5a17c23 */ /* 0x100fe2000801080e */
[--C-:B------:R-:W-:Y:S01]  /*6b10*/  FFMA.FTZ R165, R169, UR10, -R14.reuse ;  /* 0x0000000aa9a57c23 */ /* 0x100fe2000801080e */
[----:B------:R-:W-:Y:S01]  /*6b20*/  FMNMX.FTZ R192, R183, R20, !PT ;  /* 0x00000014b7c07209 */ /* 0x000fe20007810000 */
[--C-:B------:R-:W-:Y:S01]  /*6b30*/  FFMA.FTZ R20, R164, UR10, -R14.reuse ;  /* 0x0000000aa4147c23 */ /* 0x100fe2000801080e */
[--C-:B------:R-:W-:Y:S01]  /*6b40*/  FFMA.FTZ R164, R172, UR10, -R14.reuse ;  /* 0x0000000aaca47c23 */ /* 0x100fe2000801080e */
[----:B------:R-:W-:Y:S01]  /*6b50*/  FSEL R172, R13, RZ, P6 ;  /* 0x000000ff0dac7208 */ /* 0x000fe20003000000 */
[----:B------:R-:W-:Y:S01]  /*6b60*/  MUFU.EX2 R21, R21 ;  /* 0x0000001500157308 */ /* 0x000fe20000000800 */
[----:B-1----:R-:W1:Y:S01]  /*6b70*/  SHFL.BFLY PT, R193, R192, 0x2, 0x1f ;  /* 0x0c401f00c0c17f89 */ /* 0x002e6200000e0000 */
[--C-:B------:R-:W-:Y:S01]  /*6b80*/  FFMA.FTZ R169, R173, UR10, -R14.reuse ;  /* 0x0000000aada97c23 */ /* 0x100fe2000801080e */
[----:B------:R-:W-:Y:S01]  /*6b90*/  FFMA.FTZ R173, R177, UR10, -R14 ;  /* 0x0000000ab1ad7c23 */ /* 0x000fe2000801080e */
[----:B------:R-:W-:Y:S01]  /*6ba0*/  FADD.FTZ R172, -R172, R7 ;  /* 0x00000007acac7221 */ /* 0x000fe20000010100 */
[----:B------:R-:W-:-:S03]  /*6bb0*/  IMAD.MOV R177, RZ, RZ, -R17 ;  /* 0x000000ffffb17224 */ /* 0x000fc600078e0a11 */
[----:B------:R-:W-:Y:S01]  /*6bc0*/  FMUL.FTZ R7, R172, UR10 ;  /* 0x0000000aac077c20 */ /* 0x000fe20008410000 */
[--C-:B------:R-:W-:Y:S01]  /*6bd0*/  FFMA.FTZ R172, R176, UR10, -R14.reuse ;  /* 0x0000000ab0ac7c23 */ /* 0x100fe2000801080e */
[----:B------:R-:W-:Y:S01]  /*6be0*/  MUFU.EX2 R156, R156 ;  /* 0x0000009c009c7308 */ /* 0x000fe20000000800 */
[--C-:B------:R-:W-:Y:S01]  /*6bf0*/  FFMA.FTZ R176, R180, UR10, -R14.reuse ;  /* 0x0000000ab4b07c23 */ /* 0x100fe2000801080e */
[----:B------:R-:W-:Y:S01]  /*6c00*/  ISETP.NE.AND P3, PT, R2, R177, PT ;  /* 0x000000b10200720c */ /* 0x000fe20003f65270 */
[----:B------:R-:W-:-:S05]  /*6c10*/  FFMA.FTZ R177, R181, UR10, -R14 ;  /* 0x0000000ab5b17c23 */ /* 0x000fca000801080e */
[----:B------:R-:W3:Y:S01]  /*6c20*/  MUFU.EX2 R7, R7 ;  /* 0x0000000700077308 */ /* 0x000ee20000000800 */
[----:B-1----:R-:W-:-:S07]  /*6c30*/  FMNMX.FTZ R193, R192, R193, !PT ;  /* 0x000000c1c0c17209 */ /* 0x002fce0007810000 */
[----:B------:R-:W1:Y:S01]  /*6c40*/  MUFU.EX2 R157, R157 ;  /* 0x0000009d009d7308 */ /* 0x000e620000000800 */
[----:B------:R-:W4:Y:S07]  /*6c50*/  SHFL.BFLY PT, R168, R193, 0x1, 0x1f ;  /* 0x0c201f00c1a87f89 */ /* 0x000f2e00000e0000 */
[----:B------:R-:W5:Y:S01]  /*6c60*/  MUFU.EX2 R20, R20 ;  /* 0x0000001400147308 */ /* 0x000f620000000800 */
[----:B---3--:R-:W-:Y:S01]  /*6c70*/  FFMA.FTZ R180, R7, R5, R152 ;  /* 0x0000000507b47223 */ /* 0x008fe20000010098 */
[----:B------:R-:W-:Y:S01]  /*6c80*/  F2FP.BF16.F32.PACK_AB R152, R153, R152 ;  /* 0x000000989998723e */ /* 0x000fe200000010ff */
[-C--:B------:R-:W-:Y:S01]  /*6c90*/  FMUL.FTZ R24, R24, R7.reuse ;  /* 0x0000000718187220 */ /* 0x080fe20000410000 */
[-C--:B------:R-:W-:Y:S01]  /*6ca0*/  FMUL.FTZ R25, R25, R7.reuse ;  /* 0x0000000719197220 */ /* 0x080fe20000410000 */
[----:B------:R-:W-:Y:S01]  /*6cb0*/  FADD.FTZ R181, R153, R180 ;  /* 0x000000b499b57221 */ /* 0x000fe20000010000 */
[-C--:B------:R-:W-:Y:S01]  /*6cc0*/  FMUL.FTZ R28, R28, R7.reuse ;  /* 0x000000071c1c7220 */ /* 0x080fe20000410000 */
[-C--:B------:R-:W-:Y:S01]  /*6cd0*/  FMUL.FTZ R29, R29, R7.reuse ;  /* 0x000000071d1d7220 */ /* 0x080fe20000410000 */
[----:B------:R-:W3:Y:S01]  /*6ce0*/  MUFU.EX2 R161, R161 ;  /* 0x000000a100a17308 */ /* 0x000ee20000000800 */
[----:B------:R-:W-:Y:S01]  /*6cf0*/  FADD.FTZ R14, R154, R181 ;  /* 0x000000b59a0e7221 */ /* 0x000fe20000010000 */
[----:B------:R-:W-:Y:S01]  /*6d00*/  F2FP.BF16.F32.PACK_AB R154, R21, R154 ;  /* 0x0000009a159a723e */ /* 0x000fe200000010ff */
[-C--:B------:R-:W-:Y:S01]  /*6d10*/  FMUL.FTZ R32, R32, R7.reuse ;  /* 0x0000000720207220 */ /* 0x080fe20000410000 */
[-C--:B------:R-:W-:Y:S01]  /*6d20*/  FMUL.FTZ R33, R33, R7.reuse ;  /* 0x0000000721217220 */ /* 0x080fe20000410000 */
[----:B------:R-:W-:Y:S01]  /*6d30*/  FADD.FTZ R181, R21, R14 ;  /* 0x0000000e15b57221 */ /* 0x000fe20000010000 */
[-C--:B------:R-:W-:Y:S01]  /*6d40*/  FMUL.FTZ R36, R36, R7.reuse ;  /* 0x0000000724247220 */ /* 0x080fe20000410000 */
[-C--:B------:R-:W-:Y:S01]  /*6d50*/  FMUL.FTZ R37, R37, R7.reuse ;  /* 0x0000000725257220 */ /* 0x080fe20000410000 */
[----:B------:R-:W2:Y:S01]  /*6d60*/  MUFU.EX2 R160, R160 ;  /* 0x000000a000a07308 */ /* 0x000ea20000000800 */
[----:B------:R-:W-:Y:S01]  /*6d70*/  FADD.FTZ R180, R156, R181 ;  /* 0x000000b59cb47221 */ /* 0x000fe20000010000 */
[----:B-1----:R-:W-:Y:S01]  /*6d80*/  F2FP.BF16.F32.PACK_AB R156, R157, R156 ;  /* 0x0000009c9d9c723e */ /* 0x002fe200000010ff */
[-C--:B------:R-:W-:Y:S01]  /*6d90*/  FMUL.FTZ R40, R40, R7.reuse ;  /* 0x0000000728287220 */ /* 0x080fe20000410000 */
[----:B----4-:R-:W-:Y:S01]  /*6da0*/  FMNMX.FTZ R168, R193, R168, !PT ;  /* 0x000000a8c1a87209 */ /* 0x010fe20007810000 */
[----:B------:R-:W-:Y:S01]  /*6db0*/  FADD.FTZ R181, R157, R180 ;  /* 0x000000b49db57221 */ /* 0x000fe20000010000 */
[----:B------:R-:W-:Y:S01]  /*6dc0*/  MOV R193, UR39 ;  /* 0x0000002700c17c02 */ /* 0x000fe20008000f00 */
[----:B------:R-:W-:Y:S01]  /*6dd0*/  FMUL.FTZ R41, R41, R7 ;  /* 0x0000000729297220 */ /* 0x000fe20000410000 */
[----:B------:R-:W1:Y:S01]  /*6de0*/  MUFU.EX2 R165, R165 ;  /* 0x000000a500a57308 */ /* 0x000e620000000800 */
[C---:B------:R-:W-:Y:S01]  /*6df0*/  FMUL.FTZ R5, R168.reuse, UR10 ;  /* 0x0000000aa8057c20 */ /* 0x040fe20008410000 */
[----:B------:R-:W-:Y:S01]  /*6e00*/  FSETP.NEU.FTZ.AND P4, PT, R168, -INF , PT ;  /* 0xff800000a800780b */ /* 0x000fe20003f9d000 */
[----:B------:R-:W-:-:S02]  /*6e10*/  @!P3 IMAD R14, R193, 0x40, R16 ;  /* 0x00000040c10eb824 */ /* 0x000fc400078e0210 */
[-C--:B------:R-:W-:Y:S01]  /*6e20*/  FMUL.FTZ R44, R44, R7.reuse ;  /* 0x000000072c2c7220 */ /* 0x080fe20000410000 */
[-C--:B------:R-:W-:Y:S01]  /*6e30*/  FMUL.FTZ R45, R45, R7.reuse ;  /* 0x000000072d2d7220 */ /* 0x080fe20000410000 */
[----:B------:R-:W-:Y:S01]  /*6e40*/  FSEL R192, R5, RZ, P4 ;  /* 0x000000ff05c07208 */ /* 0x000fe20002000000 */
[-C--:B------:R-:W-:Y:S01]  /*6e50*/  FMUL.FTZ R48, R48, R7.reuse ;  /* 0x0000000730307220 */ /* 0x080fe20000410000 */
[----:B------:R-:W4:Y:S01]  /*6e60*/  MUFU.EX2 R164, R164 ;  /* 0x000000a400a47308 */ /* 0x000f220000000800 */
[----:B------:R-:W-:Y:S01]  /*6e70*/  @!P3 LEA R180, R14, UR48, 0x2 ;  /* 0x000000300eb4bc11 */ /* 0x000fe2000f8e10ff */
[----:B-----5:R-:W-:Y:S01]  /*6e80*/  FADD.FTZ R14, R20, R181 ;  /* 0x000000b5140e7221 */ /* 0x020fe20000010000 */
[----:B------:R-:W-:Y:S01]  /*6e90*/  FSEL R5, R168, RZ, P4 ;  /* 0x000000ffa8057208 */ /* 0x000fe20002000000 */
[--C-:B------:R-:W-:Y:S01]  /*6ea0*/  FFMA.FTZ R181, R162, UR10, -R192.reuse ;  /* 0x0000000aa2b57c23 */ /* 0x100fe200080108c0 */
[----:B------:R-:W-:Y:S01]  /*6eb0*/  FFMA.FTZ R15, R15, UR10, -R192 ;  /* 0x0000000a0f0f7c23 */ /* 0x000fe200080108c0 */
[----:B---3--:R-:W-:Y:S01]  /*6ec0*/  FADD.FTZ R195, R161, R14 ;  /* 0x0000000ea1c37221 */ /* 0x008fe20000010000 */
[----:B------:R-:W-:Y:S01]  /*6ed0*/  FFMA.FTZ R155, R155, UR10, -R192 ;  /* 0x0000000a9b9b7c23 */ /* 0x000fe200080108c0 */
[----:B------:R-:W3:Y:S01]  /*6ee0*/  MUFU.EX2 R169, R169 ;  /* 0x000000a900a97308 */ /* 0x000ee20000000800 */
[----:B------:R-:W-:Y:S01]  /*6ef0*/  FADD.FTZ R5, -R5, R8 ;  /* 0x0000000805057221 */ /* 0x000fe20000010100 */
[----:B--2---:R-:W-:Y:S01]  /*6f00*/  FADD.FTZ R162, R160, R195 ;  /* 0x000000c3a0a27221 */ /* 0x004fe20000010000 */
[--C-:B------:R-:W-:Y:S01]  /*6f10*/  FFMA.FTZ R158, R158, UR10, -R192.reuse ;  /* 0x0000000a9e9e7c23 */ /* 0x100fe200080108c0 */
[----:B------:R-:W-:Y:S01]  /*6f20*/  FFMA.FTZ R159, R159, UR10, -R192 ;  /* 0x0000000a9f9f7c23 */ /* 0x000fe200080108c0 */
[----:B------:R-:W-:Y:S01]  /*6f30*/  FMUL.FTZ R5, R5, UR10 ;  /* 0x0000000a05057c20 */ /* 0x000fe20008410000 */
[----:B-1----:R-:W-:Y:S01]  /*6f40*/  FADD.FTZ R197, R165, R162 ;  /* 0x000000a2a5c57221 */ /* 0x002fe20000010000 */
[--C-:B------:R-:W-:Y:S01]  /*6f50*/  FFMA.FTZ R194, R170, UR10, -R192.reuse ;  /* 0x0000000aaac27c23 */ /* 0x100fe200080108c0 */
[----:B------:R-:W1:Y:S01]  /*6f60*/  MUFU.EX2 R172, R172 ;  /* 0x000000ac00ac7308 */ /* 0x000e620000000800 */
[--C-:B------:R-:W-:Y:S01]  /*6f70*/  FFMA.FTZ R163, R163, UR10, -R192.reuse ;  /* 0x0000000aa3a37c23 */ /* 0x100fe200080108c0 */
[----:B----4-:R-:W-:Y:S01]  /*6f80*/  FADD.FTZ R162, R164, R197 ;  /* 0x000000c5a4a27221 */ /* 0x010fe20000010000 */
[--C-:B------:R-:W-:Y:S01]  /*6f90*/  FFMA.FTZ R193, R166, UR10, -R192.reuse ;  /* 0x0000000aa6c17c23 */ /* 0x100fe200080108c0 */
[--C-:B------:R-:W-:Y:S01]  /*6fa0*/  FFMA.FTZ R167, R167, UR10, -R192.reuse ;  /* 0x0000000aa7a77c23 */ /* 0x100fe200080108c0 */
[--C-:B------:R-:W-:Y:S01]  /*6fb0*/  FFMA.FTZ R171, R171, UR10, -R192.reuse ;  /* 0x0000000aabab7c23 */ /* 0x100fe200080108c0 */
[--C-:B------:R-:W-:Y:S01]  /*6fc0*/  FFMA.FTZ R195, R174, UR10, -R192.reuse ;  /* 0x0000000aaec37c23 */ /* 0x100fe200080108c0 */
[--C-:B------:R-:W-:Y:S01]  /*6fd0*/  FFMA.FTZ R175, R175, UR10, -R192.reuse ;  /* 0x0000000aafaf7c23 */ /* 0x100fe200080108c0 */
[----:B------:R-:W2:Y:S01]  /*6fe0*/  MUFU.EX2 R173, R173 ;  /* 0x000000ad00ad7308 */ /* 0x000ea20000000800 */
[----:B------:R-:W-:Y:S01]  /*6ff0*/  @!P3 STS [R180+0x28800], R7 ;  /* 0x02880007b400b388 */ /* 0x000fe20000000800 */
[--C-:B------:R-:W-:Y:S01]  /*7000*/  FFMA.FTZ R178, R178, UR10, -R192.reuse ;  /* 0x0000000ab2b27c23 */ /* 0x100fe200080108c0 */
[----:B------:R-:W-:Y:S01]  /*7010*/  F2FP.BF16.F32.PACK_AB R160, R165, R160 ;  /* 0x000000a0a5a0723e */ /* 0x000fe200000010ff */
[--C-:B------:R-:W-:Y:S01]  /*7020*/  FFMA.FTZ R179, R179, UR10, -R192.reuse ;  /* 0x0000000ab3b37c23 */ /* 0x100fe200080108c0 */
[--C-:B------:R-:W-:Y:S01]  /*7030*/  FFMA.FTZ R182, R182, UR10, -R192.reuse ;  /* 0x0000000ab6b67c23 */ /* 0x100fe200080108c0 */
[----:B------:R-:W-:Y:S01]  /*7040*/  FFMA.FTZ R183, R183, UR10, -R192 ;  /* 0x0000000ab7b77c23 */ /* 0x000fe200080108c0 */
        /* <DEDUP_REMOVED lines=17> */
[----:B------:R3:W4:Y:S01]  /*7160*/  MUFU.EX2 R14, R5 ;  /* 0x00000005000e7308 */ /* 0x0007220000000800 */
        /* <DEDUP_REMOVED lines=12> */
[----:B-1----:R-:W-:Y:S01]  /*7230*/  FADD.FTZ R162, R172, R5 ;  /* 0x00000005aca27221 */ /* 0x002fe20000010000 */
[-C--:B------:R-:W-:Y:S01]  /*7240*/  FMUL.FTZ R100, R100, R7.reuse ;  /* 0x0000000764647220 */ /* 0x080fe20000410000 */
[-C--:B------:R-:W-:Y:S01]  /*7250*/  FMUL.FTZ R101, R101, R7.reuse ;  /* 0x0000000765657220 */ /* 0x080fe20000410000 */
[----:B------:R-:W1:Y:S01]  /*7260*/  MUFU.EX2 R8, R155 ;  /* 0x0000009b00087308 */ /* 0x000e620000000800 */
[----:B--2---:R-:W-:Y:S01]  /*7270*/  FADD.FTZ R5, R173, R162 ;  /* 0x000000a2ad057221 */ /* 0x004fe20000010000 */
[----:B----4-:R-:W-:Y:S01]  /*7280*/  FFMA.FTZ R21, R14, R4, R15 ;  /* 0x000000040e157223 */ /* 0x010fe2000001000f */
[----:B------:R-:W-:Y:S01]  /*7290*/  F2FP.BF16.F32.PACK_AB R162, R169, R164 ;  /* 0x000000a4a9a2723e */ /* 0x000fe200000010ff */
[----:B------:R2:W-:Y:S01]  /*72a0*/  @!P3 STS [R180+0x28820], R14 ;  /* 0x0288200eb400b388 */ /* 0x0005e20000000800 */
[----:B------:R-:W-:Y:S01]  /*72b0*/  F2FP.BF16.F32.PACK_AB R164, R173, R172 ;  /* 0x000000acada4723e */ /* 0x000fe200000010ff */
[-C--:B------:R-:W-:Y:S01]  /*72c0*/  FMUL.FTZ R104, R104, R7.reuse ;  /* 0x0000000768687220 */ /* 0x080fe20000410000 */
[-C--:B------:R-:W-:Y:S01]  /*72d0*/  FMUL.FTZ R105, R105, R7.reuse ;  /* 0x0000000769697220 */ /* 0x080fe20000410000 */
[----:B------:R3:W4:Y:S01]  /*72e0*/  MUFU.EX2 R155, R158 ;  /* 0x0000009e009b7308 */ /* 0x0007220000000800 */
[----:B-----5:R-:W-:Y:S01]  /*72f0*/  F2FP.BF16.F32.PACK_AB R166, R177, R176 ;  /* 0x000000b0b1a6723e */ /* 0x020fe200000010ff */
[-C--:B------:R-:W-:Y:S01]  /*7300*/  FMUL.FTZ R108, R108, R7.reuse ;  /* 0x000000076c6c7220 */ /* 0x080fe20000410000 */
[-C--:B------:R-:W-:Y:S01]  /*7310*/  FMUL.FTZ R109, R109, R7.reuse ;  /* 0x000000076d6d7220 */ /* 0x080fe20000410000 */
[-C--:B------:R-:W-:Y:S01]  /*7320*/  FMUL.FTZ R112, R112, R7.reuse ;  /* 0x0000000770707220 */ /* 0x080fe20000410000 */
[-C--:B------:R-:W-:Y:S01]  /*7330*/  FMUL.FTZ R113, R113, R7.reuse ;  /* 0x0000000771717220 */ /* 0x080fe20000410000 */
[-C--:B------:R-:W-:Y:S01]  /*7340*/  FMUL.FTZ R116, R116, R7.reuse ;  /* 0x0000000774747220 */ /* 0x080fe20000410000 */
[----:B------:R-:W-:Y:S01]  /*7350*/  FMUL.FTZ R117, R117, R7 ;  /* 0x0000000775757220 */ /* 0x000fe20000410000 */
[----:B------:R-:W5:Y:S01]  /*7360*/  MUFU.EX2 R170, R159 ;  /* 0x0000009f00aa7308 */ /* 0x000f620000000800 */
[----:B---3--:R-:W-:Y:S01]  /*7370*/  F2FP.BF16.F32.PACK_AB R158, R161, R20 ;  /* 0x00000014a19e723e */ /* 0x008fe200000010ff */
[----:B------:R-:W-:Y:S01]  /*7380*/  FADD.FTZ R20, R176, R5 ;  /* 0x00000005b0147221 */ /* 0x000fe20000010000 */
[C---:B-1----:R-:W-:Y:S01]  /*7390*/  FADD.FTZ R4, R8.reuse, R21 ;  /* 0x0000001508047221 */ /* 0x042fe20000010000 */
[----:B------:R-:W-:Y:S01]  /*73a0*/  F2FP.BF16.F32.PACK_AB R153, R8, R15 ;  /* 0x0000000f0899723e */ /* 0x000fe200000010ff */
[-C--:B------:R-:W-:Y:S01]  /*73b0*/  FMUL.FTZ R120, R120, R7.reuse ;  /* 0x0000000778787220 */ /* 0x080fe20000410000 */
[----:B------:R-:W-:Y:S01]  /*73c0*/  FADD.FTZ R5, R177, R20 ;  /* 0x00000014b1057221 */ /* 0x000fe20000010000 */
        /* <DEDUP_REMOVED lines=8> */
[----:B------:R-:W-:Y:S01]  /*7450*/  FMUL.FTZ R133, R133, R7 ;  /* 0x0000000785857220 */ /* 0x000fe20000410000 */
[----:B------:R-:W3:Y:S01]  /*7460*/  MUFU.EX2 R20, R163 ;  /* 0x000000a300147308 */ /* 0x000ee20000000800 */
[C---:B-----5:R-:W-:Y:S01]  /*7470*/  FADD.FTZ R176, R170.reuse, R21 ;  /* 0x00000015aab07221 */ /* 0x060fe20000010000 */
        /* <DEDUP_REMOVED lines=8> */
[----:B-1----:R-:W-:Y:S01]  /*7500*/  FADD.FTZ R21, R157, R176 ;  /* 0x000000b09d157221 */ /* 0x002fe20000010000 */
[-C--:B------:R-:W-:Y:S01]  /*7510*/  FMUL.FTZ R145, R145, R7.reuse ;  /* 0x0000000791917220 */ /* 0x080fe20000410000 */
[-C--:B------:R-:W-:Y:S01]  /*7520*/  FMUL.FTZ R148, R148, R7.reuse ;  /* 0x0000000794947220 */ /* 0x080fe20000410000 */
[----:B------:R-:W-:Y:S01]  /*7530*/  FMUL.FTZ R149, R149, R7 ;  /* 0x0000000795957220 */ /* 0x000fe20000410000 */
        /* <DEDUP_REMOVED lines=8> */
[-C--:B------:R-:W-:Y:S01]  /*75c0*/  FMUL.FTZ R35, R35, R14.reuse ;  /* 0x0000000e23237220 */ /* 0x080fe20000410000 */
[-C--:B------:R-:W-:Y:S01]  /*75d0*/  FMUL.FTZ R38, R38, R14.reuse ;  /* 0x0000000e26267220 */ /* 0x080fe20000410000 */
[-C--:B------:R-:W-:Y:S01]  /*75e0*/  FMUL.FTZ R39, R39, R14.reuse ;  /* 0x0000000e27277220 */ /* 0x080fe20000410000 */
[----:B------:R-:W1:Y:S01]  /*75f0*/  MUFU.EX2 R161, R194 ;  /* 0x000000c200a17308 */ /* 0x000e620000000800 */
[----:B----4-:R-:W-:Y:S01]  /*7600*/  FADD.FTZ R21, R159, R176 ;  /* 0x000000b09f157221 */ /* 0x010fe20000010000 */
[----:B------:R3:W-:Y:S01]  /*7610*/  STSM.16.M88.4 [R18+0x26800], R152 ;  /* 0x0268009812007844 */ /* 0x0007e20000000200 */
[-C--:B------:R-:W-:Y:S01]  /*7620*/  FMUL.FTZ R42, R42, R14.reuse ;  /* 0x0000000e2a2a7220 */ /* 0x080fe20000410000 */
[-C--:B------:R-:W-:Y:S01]  /*7630*/  FMUL.FTZ R43, R43, R14.reuse ;  /* 0x0000000e2b2b7220 */ /* 0x080fe20000410000 */
[-C--:B------:R-:W-:Y:S01]  /*7640*/  FMUL.FTZ R46, R46, R14.reuse ;  /* 0x0000000e2e2e7220 */ /* 0x080fe20000410000 */
[-C--:B------:R-:W-:Y:S01]  /*7650*/  FMUL.FTZ R47, R47, R14.reuse ;  /* 0x0000000e2f2f7220 */ /* 0x080fe20000410000 */
[-C--:B------:R-:W-:Y:S01]  /*7660*/  FMUL.FTZ R50, R50, R14.reuse ;  /* 0x0000000e32327220 */ /* 0x080fe20000410000 */
[----:B------:R-:W4:Y:S01]  /*7670*/  MUFU.EX2 R174, R171 ;  /* 0x000000ab00ae7308 */ /* 0x000f220000000800 */
[C---:B--2---:R-:W-:Y:S01]  /*7680*/  FADD.FTZ R180, R172.reuse, R21 ;  /* 0x00000015acb47221 */ /* 0x044fe20000010000 */
[----:B------:R-:W-:Y:S01]  /*7690*/  F2FP.BF16.F32.PACK_AB R159, R172, R159 ;  /* 0x0000009fac9f723e */ /* 0x000fe200000010ff */
[-C--:B------:R-:W-:Y:S01]  /*76a0*/  FMUL.FTZ R51, R51, R14.reuse ;  /* 0x0000000e33337220 */ /* 0x080fe20000410000 */
[-C--:B------:R-:W-:Y:S01]  /*76b0*/  FMUL.FTZ R54, R54, R14.reuse ;  /* 0x0000000e36367220 */ /* 0x080fe20000410000 */
[-C--:B------:R-:W-:Y:S01]  /*76c0*/  FMUL.FTZ R55, R55, R14.reuse ;  /* 0x0000000e37377220 */ /* 0x080fe20000410000 */
[-C--:B------:R-:W-:Y:S01]  /*76d0*/  FMUL.FTZ R58, R58, R14.reuse ;  /* 0x0000000e3a3a7220 */ /* 0x080fe20000410000 */
[----:B------:R3:W-:Y:S01]  /*76e0*/  STSM.16.M88.4 [R19], R156 ;  /* 0x0000009c13007844 */ /* 0x0007e20000000200 */
[----:B------:R-:W2:Y:S01]  /*76f0*/  MUFU.EX2 R163, R195 ;  /* 0x000000c300a37308 */ /* 0x000ea20000000800 */
        /* <DEDUP_REMOVED lines=8> */
[----:B----4-:R-:W-:Y:S01]  /*7780*/  F2FP.BF16.F32.PACK_AB R161, R174, R161 ;  /* 0x000000a1aea1723e */ /* 0x010fe200000010ff */
[-C--:B------:R-:W-:Y:S01]  /*7790*/  FMUL.FTZ R71, R71, R14.reuse ;  /* 0x0000000e47477220 */ /* 0x080fe20000410000 */
[-C--:B------:R-:W-:Y:S01]  /*77a0*/  FMUL.FTZ R74, R74, R14.reuse ;  /* 0x0000000e4a4a7220 */ /* 0x080fe20000410000 */
[-C--:B------:R-:W-:Y:S01]  /*77b0*/  FMUL.FTZ R75, R75, R14.reuse ;  /* 0x0000000e4b4b7220 */ /* 0x080fe20000410000 */
[-C--:B------:R-:W-:Y:S01]  /*77c0*/  FMUL.FTZ R78, R78, R14.reuse ;  /* 0x0000000e4e4e7220 */ /* 0x080fe20000410000 */
[-C--:B------:R-:W-:Y:S01]  /*77d0*/  FMUL.FTZ R79, R79, R14.reuse ;  /* 0x0000000e4f4f7220 */ /* 0x080fe20000410000 */
[-C--:B------:R-:W-:Y:S01]  /*77e0*/  FMUL.FTZ R82, R82, R14.reuse ;  /* 0x0000000e52527220 */ /* 0x080fe20000410000 */
[----:B------:R4:W5:Y:S01]  /*77f0*/  MUFU.EX2 R165, R178 ;  /* 0x000000b200a57308 */ /* 0x0009620000000800 */
[-C--:B------:R-:W-:Y:S01]  /*7800*/  FMUL.FTZ R83, R83, R14.reuse ;  /* 0x0000000e53537220 */ /* 0x080fe20000410000 */
        /* <DEDUP_REMOVED lines=8> */
[-C--:B------:R-:W-:Y:S01]  /*7890*/  FMUL.FTZ R98, R98, R14.reuse ;  /* 0x0000000e62627220 */ /* 0x080fe20000410000 */
[-C--:B------:R-:W-:Y:S01]  /*78a0*/  FMUL.FTZ R99, R99, R14.reuse ;  /* 0x0000000e63637220 */ /* 0x080fe20000410000 */
[-C--:B------:R-:W-:Y:S01]  /*78b0*/  FMUL.FTZ R102, R102, R14.reuse ;  /* 0x0000000e66667220 */ /* 0x080fe20000410000 */
[----:B--2---:R-:W-:Y:S01]  /*78c0*/  FADD.FTZ R21, R163, R178 ;  /* 0x000000b2a3157221 */ /* 0x004fe20000010000 */
[C---:B-1----:R-:W-:Y:S01]  /*78d0*/  F2FP.BF16.F32.PACK_AB R163, R4.reuse, R163 ;  /* 0x000000a304a3723e */ /* 0x042fe200000010ff */
[-C--:B------:R-:W-:Y:S01]  /*78e0*/  FMUL.FTZ R103, R103, R14.reuse ;  /* 0x0000000e67677220 */ /* 0x080fe20000410000 */
[----:B------:R-:W1:Y:S01]  /*78f0*/  MUFU.EX2 R167, R182 ;  /* 0x000000b600a77308 */ /* 0x000e620000000800 */
[----:B------:R-:W-:Y:S01]  /*7900*/  FADD.FTZ R180, R4, R21 ;  /* 0x0000001504b47221 */ /* 0x000fe20000010000 */
[-C--:B------:R-:W-:Y:S01]  /*7910*/  FMUL.FTZ R106, R106, R14.reuse ;  /* 0x0000000e6a6a7220 */ /* 0x080fe20000410000 */
[----:B------:R2:W-:Y:S01]  /*7920*/  STSM.16.M88.4 [R23], R160 ;  /* 0x000000a017007844 */ /* 0x0005e20000000200 */
[-C--:B------:R-:W-:Y:S01]  /*7930*/  FMUL.FTZ R107, R107, R14.reuse ;  /* 0x0000000e6b6b7220 */ /* 0x080fe20000410000 */
[----:B-----5:R-:W-:Y:S01]  /*7940*/  FADD.FTZ R21, R165, R180 ;  /* 0x000000b4a5157221 */ /* 0x020fe20000010000 */
[-C--:B------:R-:W-:Y:S01]  /*7950*/  FMUL.FTZ R110, R110, R14.reuse ;  /* 0x0000000e6e6e7220 */ /* 0x080fe20000410000 */
[-C--:B------:R-:W-:Y:S01]  /*7960*/  FMUL.FTZ R111, R111, R14.reuse ;  /* 0x0000000e6f6f7220 */ /* 0x080fe20000410000 */
[----:B------:R-:W4:Y:S01]  /*7970*/  MUFU.EX2 R178, R183 ;  /* 0x000000b700b27308 */ /* 0x000f220000000800 */
[C---:B---3--:R-:W-:Y:S01]  /*7980*/  FADD.FTZ R8, R176.reuse, R21 ;  /* 0x00000015b0087221 */ /* 0x048fe20000010000 */
[----:B------:R-:W-:Y:S01]  /*7990*/  F2FP.BF16.F32.PACK_AB R165, R176, R165 ;  /* 0x000000a5b0a5723e */ /* 0x000fe200000010ff */
[-C--:B------:R-:W-:Y:S01]  /*79a0*/  FMUL.FTZ R114, R114, R14.reuse ;  /* 0x0000000e72727220 */ /* 0x080fe20000410000 */
[-C--:B------:R-:W-:Y:S01]  /*79b0*/  FMUL.FTZ R115, R115, R14.reuse ;  /* 0x0000000e73737220 */ /* 0x080fe20000410000 */
[-C--:B------:R-:W-:Y:S01]  /*79c0*/  FMUL.FTZ R118, R118, R14.reuse ;  /* 0x0000000e76767220 */ /* 0x080fe20000410000 */
[-C--:B------:R-:W-:Y:S01]  /*79d0*/  FMUL.FTZ R119, R119, R14.reuse ;  /* 0x0000000e77777220 */ /* 0x080fe20000410000 */
[-C--:B------:R-:W-:Y:S01]  /*79e0*/  FMUL.FTZ R122, R122, R14.reuse ;  /* 0x0000000e7a7a7220 */ /* 0x080fe20000410000 */
[-C--:B------:R-:W-:Y:S01]  /*79f0*/  FMUL.FTZ R123, R123, R14.reuse ;  /* 0x0000000e7b7b7220 */ /* 0x080fe20000410000 */
[----:B-1----:R-:W-:Y:S01]  /*7a00*/  FADD.FTZ R7, R167, R8 ;  /* 0x00000008a7077221 */ /* 0x002fe20000010000 */
[-C--:B------:R-:W-:Y:S01]  /*7a10*/  FMUL.FTZ R126, R126, R14.reuse ;  /* 0x0000000e7e7e7220 */ /* 0x080fe20000410000 */
[-C--:B------:R-:W-:Y:S01]  /*7a20*/  FMUL.FTZ R127, R127, R14.reuse ;  /* 0x0000000e7f7f7220 */ /* 0x080fe20000410000 */
[-C--:B------:R-:W-:Y:S01]  /*7a30*/  FMUL.FTZ R130, R130, R14.reuse ;  /* 0x0000000e82827220 */ /* 0x080fe20000410000 */
[-C--:B------:R-:W-:Y:S01]  /*7a40*/  FMUL.FTZ R131, R131, R14.reuse ;  /* 0x0000000e83837220 */ /* 0x080fe20000410000 */
[-C--:B------:R-:W-:Y:S01]  /*7a50*/  FMUL.FTZ R134, R134, R14.reuse ;  /* 0x0000000e86867220 */ /* 0x080fe20000410000 */
[-C--:B------:R-:W-:Y:S01]  /*7a60*/  FMUL.FTZ R135, R135, R14.reuse ;  /* 0x0000000e87877220 */ /* 0x080fe20000410000 */
[-C--:B------:R-:W-:Y:S01]  /*7a70*/  FMUL.FTZ R138, R138, R14.reuse ;  /* 0x0000000e8a8a7220 */ /* 0x080fe20000410000 */
[C---:B----4-:R-:W-:Y:S01]  /*7a80*/  F2FP.BF16.F32.PACK_AB R167, R178.reuse, R167 ;  /* 0x000000a7b2a7723e */ /* 0x050fe200000010ff */
[----:B------:R-:W-:Y:S01]  /*7a90*/  FADD.FTZ R4, R178, R7 ;  /* 0x00000007b2047221 */ /* 0x000fe20000010000 */
[-C--:B------:R-:W-:Y:S01]  /*7aa0*/  FMUL.FTZ R139, R139, R14.reuse ;  /* 0x0000000e8b8b7220 */ /* 0x080fe20000410000 */
[-C--:B------:R-:W-:Y:S01]  /*7ab0*/  FMUL.FTZ R142, R142, R14.reuse ;  /* 0x0000000e8e8e7220 */ /* 0x080fe20000410000 */
[-C--:B------:R-:W-:Y:S01]  /*7ac0*/  FMUL.FTZ R143, R143, R14.reuse ;  /* 0x0000000e8f8f7220 */ /* 0x080fe20000410000 */
[----:B------:R2:W-:Y:S01]  /*7ad0*/  STSM.16.M88.4 [R22], R164 ;  /* 0x000000a416007844 */ /* 0x0005e20000000200 */
[-C--:B------:R-:W-:Y:S01]  /*7ae0*/  FMUL.FTZ R146, R146, R14.reuse ;  /* 0x0000000e92927220 */ /* 0x080fe20000410000 */
[-C--:B------:R-:W-:Y:S01]  /*7af0*/  FMUL.FTZ R147, R147, R14.reuse ;  /* 0x0000000e93937220 */ /* 0x080fe20000410000 */
[-C--:B------:R-:W-:Y:S01]  /*7b00*/  FMUL.FTZ R150, R150, R14.reuse ;  /* 0x0000000e96967220 */ /* 0x080fe20000410000 */
[----:B------:R-:W-:Y:S01]  /*7b10*/  FMUL.FTZ R151, R151, R14 ;  /* 0x0000000e97977220 */ /* 0x000fe20000410000 */
[----:B------:R-:W-:Y:S06]  /*7b20*/  @!P0 BRA `(.L_x_1336) ;  /* 0x0000000000048947 */ /* 0x000fec0003800000 */
[----:B------:R-:W-:Y:S01]  /*7b30*/  BPT.TRAP 0x1 ;  /* 0x000000040000795c */ /* 0x000fe20000300000 */
.L_x_1336:
[----:B------:R1:W3:Y:S01]  /*7b40*/  SYNCS.PHASECHK.TRANS64.TRYWAIT P3, [UR26+0x28c50], R11 ;  /* 0x028c500bff0075a7 */ /* 0x0002e2000806015a */
[----:B------:R-:W-:Y:S05]  /*7b50*/  @!P0 BRA `(.L_x_1337) ;  /* 0x0000000000048947 */ /* 0x000fea0003800000 */
[----:B------:R-:W-:Y:S01]  /*7b60*/  BPT.TRAP 0x1 ;  /* 0x000000040000795c */ /* 0x000fe20000300000 */
.L_x_1337:
[----:B---3--:R-:W-:Y:S05]  /*7b70*/  @P3 BRA `(.L_x_1338) ;  /* 0x0000000000083947 */ /* 0x008fea0003800000 */
[----:B------:R-:W3:Y:S02]  /*7b80*/  SYNCS.PHASECHK.TRANS64.TRYWAIT P3, [UR26+0x28c50], R11 ;  /* 0x028c500bff0075a7 */ /* 0x000ee4000806015a */
[----:B---3--:R-:W-:Y:S05]  /*7b90*/  @!P3 BRA `(.L_x_1339) ;  /* 0x0000009c0020b947 */ /* 0x008fea0003800000 */
.L_x_1338:
[----:B------:R-:W-:Y:S01]  /*7ba0*/  ULEA UR14, UR22, UR45, 0xc ;  /* 0x0000002d160e7291 */ /* 0x000fe2000f8e603f */
[----:B------:R-:W-:Y:S01]  /*7bb0*/  WARPGROUP.ARRIVE ;  /* 0x00000000000079c5 */ /* 0x000fe20000000000 */
[----:B------:R-:W-:Y:S01]  /*7bc0*/  UMOV UR7, 0x40000040 ;  /* 0x4000004000077882 */ /* 0x000fe20000000000 */
[C---:B------:R-:W-:Y:S01]  /*7bd0*/  ISETP.GT.AND P3, PT, R9.reuse, R10, PT ;  /* 0x0000000a0900720c */ /* 0x040fe20003f64270 */
[----:B---3--:R-:W-:Y:S01]  /*7be0*/  @!P1 VIADD R12, R12, 0x28c60 ;  /* 0x00028c600c0c9836 */ /* 0x008fe20000000000 */
[----:B------:R-:W-:Y:S01]  /*7bf0*/  UMOV UR39, UR22 ;  /* 0x0000001600277c82 */ /* 0x000fe20008000000 */
[----:B------:R-:W-:Y:S01]  /*7c00*/  VIADD R9, R9, 0xffffffff ;  /* 0xffffffff09097836 */ /* 0x000fe20000000000 */
[----:B------:R-:W-:Y:S01]  /*7c10*/  UMOV UR6, UR14 ;  /* 0x0000000e00067c82 */ /* 0x000fe20008000000 */
[----:B------:R-:W-:Y:S01]  /*7c20*/  MOV R8, R168 ;  /* 0x000000a800087202 */ /* 0x000fe20000000f00 */
[----:B------:R-:W-:Y:S01]  /*7c30*/  HGMMA.64x256x16.F32.BF16 R24, R152, gdesc[UR4].tnspB, R24, gsb0 ;  /* 0x43e0000498187df0 */ /* 0x000fe20008001818 */
[----:B------:R-:W-:Y:S01]  /*7c40*/  UIADD3 UR6, UR14, 0x80, URZ ;  /* 0x000000800e067890 */ /* 0x000fe2000fffe03f */
[----:B------:R-:W-:Y:S01]  /*7c50*/  @!P1 PRMT R12, RZ, 0x654, R12 ;  /* 0x00000654ff0c9816 */ /* 0x000fe2000000000c */
[----:B------:R-:W-:Y:S01]  /*7c60*/  UMOV UR7, 0x40000040 ;  /* 0x4000004000077882 */ /* 0x000fe20000000000 */
[----:B------:R-:W-:Y:S01]  /*7c70*/  IMAD.MOV.U32 R7, RZ, RZ, R13 ;  /* 0x000000ffff077224 */ /* 0x000fe200078e000d */
[----:B------:R-:W-:-:S02]  /*7c80*/  WARPGROUP.DEPBAR.LE gsb0, 0x0 ;  /* 0x00008000000079c5 */ /* 0x000fc40000010000 */
[----:B------:R-:W-:-:S15]  /*7c90*/  WARPGROUP.ARRIVE ;  /* 0x00000000000079c5 */ /* 0x000fde0000000000 */
[----:B------:R-:W-:-:S06]  /*7ca0*/  NOP ;  /* 0x0000000000007918 */ /* 0x000fcc0000000000 */
        /* <DEDUP_REMOVED lines=24> */
[----:B------:R-:W-:Y:S01]  /*7e30*/  IMAD.MOV.U32 R8, RZ, RZ, R168 ;  /* 0x000000ffff087224 */ /* 0x000fe200078e00a8 */
[----:B------:R-:W-:Y:S01]  /*7e40*/  UMOV UR39, UR22 ;  /* 0x0000001600277c82 */ /* 0x000fe20008000000 */
[----:B------:R-:W-:-:S07]  /*7e50*/  IMAD.MOV.U32 R7, RZ, RZ, R13 ;  /* 0x000000ffff077224 */ /* 0x000fce00078e000d */
.L_x_1323:
[----:B------:R-:W-:Y:S01]  /*7e60*/  ULDC UR14, c[0x0][0x9e4] ;  /* 0x00027900000e7ab9 */ /* 0x000fe20000000800 */
[----:B------:R-:W-:Y:S02]  /*7e70*/  UIADD3 UR11, UR54, -UR11, URZ ;  /* 0x8000000b360b7290 */ /* 0x000fe4000fffe03f */
[----:B------:R-:W-:-:S06]  /*7e80*/  UISETP.GE.AND UP0, UPT, UR14, 0x1, UPT ;  /* 0x000000010e00788c */ /* 0x000fcc000bf06270 */
[----:B------:R-:W-:-:S13]  /*7e90*/  PLOP3.LUT P6, PT, PT, PT, UP0, 0x80, 0x0 ;  /* 0x000000000000781c */ /* 0x000fda0003fcf008 */
[----:B------:R-:W-:Y:S05]  /*7ea0*/  @!P6 BRA `(.L_x_1341) ;  /* 0x000000000044e947 */ /* 0x000fea0003800000 */
        /* <DEDUP_REMOVED lines=10> */
.L_x_1342:
[----:B------:R-:W-:-:S11]  /*7f50*/  UISETP.NE.AND UP0, UPT, UR14, 0x1, UPT ;  /* 0x000000010e00788c */ /* 0x000fd6000bf05270 */
[----:B------:R-:W-:Y:S02]  /*7f60*/  @UP0 ULDC.64 UR18, c[0x0][0x9e8] ;  /* 0x00027a0000120ab9 */ /* 0x000fe40000000a00 */
[----:B------:R-:W-:-:S04]  /*7f70*/  UIMAD.WIDE.U32 UR6, UR54, UR18, URZ ;  /* 0x00000012360672a5 */ /* 0x000fc8000f8e003f */
[----:B------:R-:W-:-:S12]  /*7f80*/  @UP0 USHF.R.U32.HI UR54, URZ, UR19, UR7 ;  /* 0x000000133f360299 */ /* 0x000fd80008011607 */
.L_x_1343:
[----:B------:R-:W-:-:S04]  /*7f90*/  UIMAD UR54, UR54, UR14, URZ ;  /* 0x0000000e363672a4 */ /* 0x000fc8000f8e023f */
[----:B------:R-:W-:-:S04]  /*7fa0*/  UISETP.LT.AND UP0, UPT, UR11, UR54, UPT ;  /* 0x000000360b00728c */ /* 0x000fc8000bf01270 */
[----:B------:R-:W-:-:S12]  /*7fb0*/  USEL UR11, UR11, UR54, !UP0 ;  /* 0x000000360b0b7287 */ /* 0x000fd8000c000000 */
.L_x_1341:
[----:B------:R-:W-:-:S04]  /*7fc0*/  UIADD3 UR11, UR11, 0x3f, URZ ;  /* 0x0000003f0b0b7890 */ /* 0x000fc8000fffe03f */
[----:B------:R-:W-:-:S04]  /*7fd0*/  USHF.R.S32.HI UR6, URZ, 0x1f, UR11 ;  /* 0x0000001f3f067899 */ /* 0x000fc8000801140b */
[----:B------:R-:W-:-:S04]  /*7fe0*/  ULEA.HI UR6, UR6, UR11, URZ, 0x6 ;  /* 0x0000000b06067291 */ /* 0x000fc8000f8f303f */
[----:B------:R-:W-:-:S04]  /*7ff0*/  USHF.R.S32.HI UR6, URZ, 0x6, UR6 ;  /* 0x000000063f067899 */ /* 0x000fc80008011406 */
[----:B------:R-:W-:-:S04]  /*8000*/  UISETP.LT.AND UP0, UPT, UR41, UR6, UPT ;  /* 0x000000062900728c */ /* 0x000fc8000bf01270 */
[----:B------:R-:W-:-:S06]  /*8010*/  USEL UR20, UR41, UR6, !UP0 ;  /* 0x0000000629147287 */ /* 0x000fcc000c000000 */
[----:B------:R-:W-:-:S13]  /*8020*/  ISETP.GE.AND P2, PT, R9, UR20, PT ;  /* 0x0000001409007c0c */ /* 0x000fda000bf46270 */
[----:B------:R-:W-:Y:S05]  /*8030*/  @!P2 BRA `(.L_x_1344) ;  /* 0x000000180034a947 */ /* 0x000fea0003800000 */
[----:B-1----:R-:W-:Y:S01]  /*8040*/  MOV R11, R8 ;  /* 0x00000008000b7202 */ /* 0x002fe20000000f00 */
[----:B---3--:R-:W-:Y:S01]  /*8050*/  IMAD.MOV.U32 R12, RZ, RZ, R7 ;  /* 0x000000ffff0c7224 */ /* 0x008fe200078e0007 */
[----:B------:R-:W-:Y:S01]  /*8060*/  UMOV UR22, UR39 ;  /* 0x0000002700167c82 */ /* 0x000fe20008000000 */
[----:B------:R-:W-:Y:S01]  /*8070*/  IMAD.MOV.U32 R10, RZ, RZ, R9 ;  /* 0x000000ffff0a7224 */ /* 0x000fe200078e0009 */
[----:B------:R-:W-:-:S06]  /*8080*/  ULDC UR21, c[0x0][0x988] ;  /* 0x0002620000157ab9 */ /* 0x000fcc0000000800 */
.L_x_1353:
[----:B------:R-:W-:Y:S01]  /*8090*/  UIADD3 UR39, UR22, 0x1, URZ ;  /* 0x0000000116277890 */ /* 0x000fe2000fffe03f */
[C---:B------:R-:W-:Y:S01]  /*80a0*/  ISETP.GT.AND P2, PT, R10.reuse, UR20, PT ;  /* 0x000000140a007c0c */ /* 0x040fe2000bf44270 */
[----:B------:R-:W-:Y:S02]  /*80b0*/  VIADD R10, R10, 0xffffffff ;  /* 0xffffffff0a0a7836 */ /* 0x000fe40000000000 */
[----:B------:R-:W-:-:S04]  /*80c0*/  UISETP.NE.AND UP0, UPT, UR39, 0x2, UPT ;  /* 0x000000022700788c */ /* 0x000fc8000bf05270 */
[----:B------:R-:W-:Y:S02]  /*80d0*/  USEL UR6, URZ, 0x1, UP0 ;  /* 0x000000013f067887 */ /* 0x000fe40008000000 */
[----:B------:R-:W-:Y:S02]  /*80e0*/  USEL UR39, UR39, URZ, UP0 ;  /* 0x0000003f27277287 */ /* 0x000fe40008000000 */
[----:B------:R-:W-:Y:S01]  /*80f0*/  ULOP3.LUT UR38, UR38, UR6, URZ, 0x3c, !UPT ;  /* 0x0000000626267292 */ /* 0x000fe2000f8e3c3f */
[----:B-1234-:R-:W-:Y:S11]  /*8100*/  @!P0 BRA `(.L_x_1345) ;  /* 0x0000000000048947 */ /* 0x01eff60003800000 */
[----:B------:R-:W-:Y:S01]  /*8110*/  BPT.TRAP 0x1 ;  /* 0x000000040000795c */ /* 0x000fe20000300000 */
.L_x_1345:
[----:B------:R-:W-:Y:S01]  /*8120*/  ULEA UR23, UR39, UR48, 0x3 ;  /* 0x0000003027177291 */ /* 0x000fe2000f8e183f */
[----:B------:R-:W-:-:S04]  /*8130*/  MOV R9, UR38 ;  /* 0x0000002600097c02 */ /* 0x000fc80008000f00 */
[----:B------:R-:W-:-:S04]  /*8140*/  SHF.L.U32 R9, R9, 0x1f, RZ ;  /* 0x0000001f09097819 */ /* 0x000fc800000006ff */
[----:B------:R1:W3:Y:S01]  /*8150*/  SYNCS.PHASECHK.TRANS64.TRYWAIT P3, [UR23+0x28c30], R9 ;  /* 0x028c3009ff0075a7 */ /* 0x0002e20008060157 */
[----:B------:R-:W-:Y:S05]  /*8160*/  @!P0 BRA `(.L_x_1346) ;  /* 0x0000000000048947 */ /* 0x000fea0003800000 */
[----:B------:R-:W-:Y:S01]  /*8170*/  BPT.TRAP 0x1 ;  /* 0x000000040000795c */ /* 0x000fe20000300000 */
.L_x_1346:
[----:B---3--:R-:W-:Y:S05]  /*8180*/  @P3 BRA `(.L_x_1347) ;  /* 0x0000000000083947 */ /* 0x008fea0003800000 */
[----:B------:R-:W3:Y:S02]  /*8190*/  SYNCS.PHASECHK.TRANS64.TRYWAIT P3, [UR23+0x28c30], R9 ;  /* 0x028c3009ff0075a7 */ /* 0x000ee40008060157 */
[----:B---3--:R-:W-:Y:S05]  /*81a0*/  @!P3 BRA `(.L_x_1348) ;  /* 0x0000009400b0b947 */ /* 0x008fea0003800000 */
.L_x_1347:
[----:B------:R-:W-:Y:S01]  /*81b0*/  R2UR UR18, R3 ;  /* 0x00000000031272ca */ /* 0x000fe200000e0000 */
[----:B--2---:R-:W-:Y:S01]  /*81c0*/  WARPGROUP.ARRIVE ;  /* 0x00000000000079c5 */ /* 0x004fe20000000000 */
[----:B------:R-:W-:Y:S01]  /*81d0*/  UMOV UR19, 0x40000040 ;  /* 0x4000004000137882 */ /* 0x000fe20000000000 */
[----:B------:R-:W-:Y:S01]  /*81e0*/  UMOV UR7, 0x40000040 ;  /* 0x4000004000077882 */ /* 0x000fe20000000000 */
[----:B------:R-:W-:Y:S01]  /*81f0*/  UMOV UR11, 0x40000040 ;  /* 0x40000040000b7882 */ /* 0x000fe20000000000 */
[----:B------:R-:W-:-:S08]  /*8200*/  UMOV UR15, 0x40000040 ;  /* 0x40000040000f7882 */ /* 0x000fd00000000000 */
[----:B------:R-:W-:-:S04]  /*8210*/  ULEA UR18, UR39, UR18, 0x9 ;  /* 0x0000001227127291 */ /* 0x000fc8000f8e483f */
[----:B------:R-:W-:Y:S02]  /*8220*/  UIADD3 UR6, UR18, 0x2, URZ ;  /* 0x0000000212067890 */ /* 0x000fe4000fffe03f */
[----:B------:R-:W-:Y:S02]  /*8230*/  UIADD3 UR10, UR18, 0x4, URZ ;  /* 0x00000004120a7890 */ /* 0x000fe4000fffe03f */
[----:B------:R-:W-:Y:S02]  /*8240*/  UIADD3 UR14, UR18, 0x6, URZ ;  /* 0x00000006120e7890 */ /* 0x000fe4000fffe03f */
[----:B------:R-:W-:Y:S03]  /*8250*/  HGMMA.64x64x16.F32.BF16 R152, gdesc[UR16], RZ, !UPT, gsb0 ;  /* 0x00e00000109879f0 */ /* 0x000fe6000c0018ff */
[----:B------:R-:W-:Y:S02]  /*8260*/  WARPGROUP.DEPBAR.LE gsb0, 0x0 ;  /* 0x00008000000079c5 */ /* 0x000fe40000010000 */
[----:B------:R-:W-:-:S06]  /*8270*/  WARPGROUP.ARRIVE ;  /* 0x00000000000079c5 */ /* 0x000fcc0000000000 */
[----:B------:R-:W-:Y:S03]  /*8280*/  HGMMA.64x64x16.F32.BF16 R152, gdesc[UR4], R152, gsb0 ;  /* 0x00e00000049879f0 */ /* 0x000fe60008001898 */
[----:B------:R-:W-:Y:S02]  /*8290*/  WARPGROUP.DEPBAR.LE gsb0, 0x0 ;  /* 0x00008000000079c5 */ /* 0x000fe40000010000 */
[----:B------:R-:W-:-:S06]  /*82a0*/  WARPGROUP.ARRIVE ;  /* 0x00000000000079c5 */ /* 0x000fcc0000000000 */
[----:B------:R-:W-:Y:S01]  /*82b0*/  HGMMA.64x64x16.F32.BF16 R152, gdesc[UR8], R152, gsb0 ;  /* 0x00e00000089879f0 */ /* 0x000fe20008001898 */
[----:B------:R-:W-:Y:S02]  /*82c0*/  UMOV UR10, UR21 ;  /* 0x00000015000a7c82 */ /* 0x000fe40008000000 */
        /* <DEDUP_REMOVED lines=21> */
[----:B------:R-:W2:Y:S02]  /*8420*/  SHFL.BFLY PT, R7, R14, 0x2, 0x1f ;  /* 0x0c401f000e077f89 */ /* 0x000ea400000e0000 */
[----:B--2---:R-:W-:Y:S02]  /*8430*/  FMNMX.FTZ R15, R14, R7, !PT ;  /* 0x000000070e0f7209 */ /* 0x004fe40007810000 */
[----:B------:R-:W-:-:S03]  /*8440*/  FMNMX.FTZ R7, R155, R8, !PT ;  /* 0x000000089b077209 */ /* 0x000fc60007810000 */
[----:B------:R-:W2:Y:S01]  /*8450*/  SHFL.BFLY PT, R20, R15, 0x1, 0x1f ;  /* 0x0c201f000f147f89 */ /* 0x000ea200000e0000 */
[----:B------:R-:W-:-:S04]  /*8460*/  FMNMX.FTZ R8, R158, R7, !PT ;  /* 0x000000079e087209 */ /* 0x000fc80007810000 */
[----:B------:R-:W-:-:S04]  /*8470*/  FMNMX.FTZ R7, R159, R8, !PT ;  /* 0x000000089f077209 */ /* 0x000fc80007810000 */
[----:B------:R-:W-:-:S04]  /*8480*/  FMNMX.FTZ R8, R162, R7, !PT ;  /* 0x00000007a2087209 */ /* 0x000fc80007810000 */
[----:B------:R-:W-:-:S04]  /*8490*/  FMNMX.FTZ R13, R163, R8, !PT ;  /* 0x00000008a30d7209 */ /* 0x000fc80007810000 */
[----:B------:R-:W-:-:S04]  /*84a0*/  FMNMX.FTZ R8, R166, R13, !PT ;  /* 0x0000000da6087209 */ /* 0x000fc80007810000 */
[----:B------:R-:W-:Y:S02]  /*84b0*/  FMNMX.FTZ R13, R167, R8, !PT ;  /* 0x00000008a70d7209 */ /* 0x000fe40007810000 */
[----:B--2---:R-:W-:Y:S02]  /*84c0*/  FMNMX.FTZ R7, R15, R20, !PT ;  /* 0x000000140f077209 */ /* 0x004fe40007810000 */
[----:B------:R-:W-:-:S03]  /*84d0*/  FMNMX.FTZ R8, R170, R13, !PT ;  /* 0x0000000daa087209 */ /* 0x000fc60007810000 */
[----:B------:R-:W-:Y:S01]  /*84e0*/  FMUL.FTZ R193, R7, UR10 ;  /* 0x0000000a07c17c20 */ /* 0x000fe20008410000 */
[----:B------:R-:W-:Y:S01]  /*84f0*/  FMNMX.FTZ R15, R171, R8, !PT ;  /* 0x00000008ab0f7209 */ /* 0x000fe20007810000 */
[----:B------:R-:W-:Y:S02]  /*8500*/  FADD.FTZ R12, -R7, R12 ;  /* 0x0000000c070c7221 */ /* 0x000fe40000010100 */
        /* <DEDUP_REMOVED lines=10> */
[----:B------:R-:W2:Y:S01]  /*85b0*/  MUFU.EX2 R12, R12 ;  /* 0x0000000c000c7308 */ /* 0x000ea20000000800 */
[--C-:B------:R-:W-:Y:S01]  /*85c0*/  FFMA.FTZ R153, R165, UR10, -R193.reuse ;  /* 0x0000000aa5997c23 */ /* 0x100fe200080108c1 */
[--C-:B------:R-:W-:Y:S01]  /*85d0*/  FFMA.FTZ R165, R176, UR10, -R193.reuse ;  /* 0x0000000ab0a57c23 */ /* 0x100fe200080108c1 */
[----:B------:R-:W-:Y:S01]  /*85e0*/  FMNMX.FTZ R15, R179, R8, !PT ;  /* 0x00000008b30f7209 */ /* 0x000fe20007810000 */
[--C-:B------:R-:W-:Y:S01]  /*85f0*/  FFMA.FTZ R20, R164, UR10, -R193.reuse ;  /* 0x0000000aa4147c23 */ /* 0x100fe200080108c1 */
[--C-:B------:R-:W-:Y:S01]  /*8600*/  FFMA.FTZ R164, R173, UR10, -R193.reuse ;  /* 0x0000000aada47c23 */ /* 0x100fe200080108c1 */
[--C-:B------:R-:W-:Y:S01]  /*8610*/  FFMA.FTZ R180, R180, UR10, -R193.reuse ;  /* 0x0000000ab4b47c23 */ /* 0x100fe200080108c1 */
[----:B------:R-:W-:Y:S01]  /*8620*/  FMNMX.FTZ R8, R182, R15, !PT ;  /* 0x0000000fb6087209 */ /* 0x000fe20007810000 */
[--C-:B------:R-:W-:Y:S01]  /*8630*/  FFMA.FTZ R15, R157, UR10, -R193.reuse ;  /* 0x0000000a9d0f7c23 */ /* 0x100fe200080108c1 */
[----:B------:R-:W3:Y:S01]  /*8640*/  MUFU.EX2 R13, R13 ;  /* 0x0000000d000d7308 */ /* 0x000ee20000000800 */
[--C-:B------:R-:W-:Y:S01]  /*8650*/  FFMA.FTZ R21, R161, UR10, -R193.reuse ;  /* 0x0000000aa1157c23 */ /* 0x100fe200080108c1 */
[----:B------:R-:W-:Y:S01]  /*8660*/  FMNMX.FTZ R8, R183, R8, !PT ;  /* 0x00000008b7087209 */ /* 0x000fe20007810000 */
[--C-:B------:R-:W-:Y:S01]  /*8670*/  FFMA.FTZ R161, R172, UR10, -R193.reuse ;  /* 0x0000000aaca17c23 */ /* 0x100fe200080108c1 */
[----:B------:R-:W-:Y:S01]  /*8680*/  FFMA.FTZ R172, R181, UR10, -R193 ;  /* 0x0000000ab5ac7c23 */ /* 0x000fe200080108c1 */
[----:B------:R-:W-:-:S02]  /*8690*/  IMAD.MOV R181, RZ, RZ, -R17 ;  /* 0x000000ffffb57224 */ /* 0x000fc400078e0a11 */
[----:B------:R-:W4:Y:S01]  /*86a0*/  SHFL.BFLY PT, R157, R8, 0x2, 0x1f ;  /* 0x0c401f00089d7f89 */ /* 0x000f2200000e0000 */
[----:B------:R-:W5:Y:S01]  /*86b0*/  MUFU.EX2 R152, R152 ;  /* 0x0000009800987308 */ /* 0x000f620000000800 */
[-C--:B--2---:R-:W-:Y:S01]  /*86c0*/  FMUL.FTZ R24, R24, R12.reuse ;  /* 0x0000000c18187220 */ /* 0x084fe20000410000 */
[----:B------:R-:W-:Y:S01]  /*86d0*/  ISETP.NE.AND P3, PT, R2, R181, PT ;  /* 0x000000b50200720c */ /* 0x000fe20003f65270 */
[----:B------:R-:W-:Y:S02]  /*86e0*/  IMAD.U32 R181, RZ, RZ, UR22 ;  /* 0x00000016ffb57e24 */ /* 0x000fe4000f8e00ff */
[-C--:B------:R-:W-:Y:S01]  /*86f0*/  FMUL.FTZ R25, R25, R12.reuse ;  /* 0x0000000c19197220 */ /* 0x080fe20000410000 */
[-C--:B------:R-:W-:Y:S01]  /*8700*/  FMUL.FTZ R28, R28, R12.reuse ;  /* 0x0000000c1c1c7220 */ /* 0x080fe20000410000 */
[-C--:B------:R-:W-:Y:S01]  /*8710*/  FMUL.FTZ R29, R29, R12.reuse ;  /* 0x0000000c1d1d7220 */ /* 0x080fe20000410000 */
[-C--:B------:R-:W-:Y:S01]  /*8720*/  FMUL.FTZ R32, R32, R12.reuse ;  /* 0x0000000c20207220 */ /* 0x080fe20000410000 */
[----:B------:R-:W2:Y:S01]  /*8730*/  MUFU.EX2 R14, R14 ;  /* 0x0000000e000e7308 */ /* 0x000ea20000000800 */
[----:B---3--:R-:W-:Y:S01]  /*8740*/  FFMA.FTZ R5, R12, R5, R13 ;  /* 0x000000050c057223 */ /* 0x008fe2000001000d */
[-C--:B------:R-:W-:Y:S01]  /*8750*/  FMUL.FTZ R33, R33, R12.reuse ;  /* 0x0000000c21217220 */ /* 0x080fe20000410000 */
[-C--:B------:R-:W-:Y:S01]  /*8760*/  FMUL.FTZ R36, R36, R12.reuse ;  /* 0x0000000c24247220 */ /* 0x080fe20000410000 */
[-C--:B------:R-:W-:Y:S01]  /*8770*/  FMUL.FTZ R37, R37, R12.reuse ;  /* 0x0000000c25257220 */ /* 0x080fe20000410000 */
[-C--:B------:R-:W-:Y:S01]  /*8780*/  FMUL.FTZ R40, R40, R12.reuse ;  /* 0x0000000c28287220 */ /* 0x080fe20000410000 */
[-C--:B------:R-:W-:Y:S01]  /*8790*/  FMUL.FTZ R41, R41, R12.reuse ;  /* 0x0000000c29297220 */ /* 0x080fe20000410000 */
[-C--:B------:R-:W-:Y:S01]  /*87a0*/  FMUL.FTZ R44, R44, R12.reuse ;  /* 0x0000000c2c2c7220 */ /* 0x080fe20000410000 */
[----:B------:R-:W-:Y:S01]  /*87b0*/  MUFU.EX2 R15, R15 ;  /* 0x0000000f000f7308 */ /* 0x000fe20000000800 */
[----:B-----5:R-:W-:Y:S01]  /*87c0*/  FADD.FTZ R5, R152, R5 ;  /* 0x0000000598057221 */ /* 0x020fe20000010000 */
[-C--:B------:R-:W-:Y:S01]  /*87d0*/  FMUL.FTZ R45, R45, R12.reuse ;  /* 0x0000000c2d2d7220 */ /* 0x080fe20000410000 */
[-C--:B------:R-:W-:Y:S01]  /*87e0*/  FMUL.FTZ R48, R48, R12.reuse ;  /* 0x0000000c30307220 */ /* 0x080fe20000410000 */
[-C--:B------:R-:W-:Y:S01]  /*87f0*/  FMUL.FTZ R49, R49, R12.reuse ;  /* 0x0000000c31317220 */ /* 0x080fe20000410000 */
[-C--:B------:R-:W-:Y:S01]  /*8800*/  FMUL.FTZ R52, R52, R12.reuse ;  /* 0x0000000c34347220 */ /* 0x080fe20000410000 */
[-C--:B------:R-:W-:Y:S01]  /*8810*/  FMUL.FTZ R53, R53, R12.reuse ;  /* 0x0000000c35357220 */ /* 0x080fe20000410000 */
[----:B----4-:R-:W-:Y:S01]  /*8820*/  FMNMX.FTZ R192, R8, R157, !PT ;  /* 0x0000009d08c07209 */ /* 0x010fe20007810000 */
[----:B------:R-:W-:Y:S01]  /*8830*/  FFMA.FTZ R157, R169, UR10, -R193 ;  /* 0x0000000aa99d7c23 */ /* 0x000fe200080108c1 */
[----:B------:R-:W-:Y:S01]  /*8840*/  MUFU.EX2 R156, R156 ;  /* 0x0000009c009c7308 */ /* 0x000fe20000000800 */
[-C--:B------:R-:W-:Y:S01]  /*8850*/  FMUL.FTZ R56, R56, R12.reuse ;  /* 0x0000000c38387220 */ /* 0x080fe20000410000 */
[-C--:B------:R-:W-:Y:S01]  /*8860*/  FMUL.FTZ R57, R57, R12.reuse ;  /* 0x0000000c39397220 */ /* 0x080fe20000410000 */
[----:B------:R-:W3:Y:S01]  /*8870*/  SHFL.BFLY PT, R169, R192, 0x1, 0x1f ;  /* 0x0c201f00c0a97f89 */ /* 0x000ee200000e0000 */
        /* <DEDUP_REMOVED lines=23> */
[----:B---3--:R-:W-:Y:S01]  /*89f0*/  FMNMX.FTZ R8, R192, R169, !PT ;  /* 0x000000a9c0087209 */ /* 0x008fe20007810000 */
        /* <DEDUP_REMOVED lines=13> */
[----:B------:R-:W-:Y:S01]  /*8ad0*/  FFMA.FTZ R173, R158, UR10, -R177 ;  /* 0x0000000a9ead7c23 */ /* 0x000fe200080108b1 */
[----:B------:R-:W-:Y:S01]  /*8ae0*/  MUFU.EX2 R11, R11 ;  /* 0x0000000b000b7308 */ /* 0x000fe20000000800 */
[----:B------:R-:W-:-:S02]  /*8af0*/  IMAD.U32 R170, RZ, RZ, UR23 ;  /* 0x00000017ffaa7e24 */ /* 0x000fc4000f8e00ff */
[--C-:B---3--:R-:W-:Y:S01]  /*8b00*/  FFMA.FTZ R180, R159, UR10, -R177.reuse ;  /* 0x0000000a9fb47c23 */ /* 0x108fe200080108b1 */
[--C-:B------:R-:W-:Y:S01]  /*8b10*/  FFMA.FTZ R159, R162, UR10, -R177.reuse ;  /* 0x0000000aa29f7c23 */ /* 0x100fe200080108b1 */
[--C-:B------:R-:W-:Y:S01]  /*8b20*/  FFMA.FTZ R192, R163, UR10, -R177.reuse ;  /* 0x0000000aa3c07c23 */ /* 0x100fe200080108b1 */
[--C-:B------:R-:W-:Y:S01]  /*8b30*/  FFMA.FTZ R163, R166, UR10, -R177.reuse ;  /* 0x0000000aa6a37c23 */ /* 0x100fe200080108b1 */
[----:B------:R-:W-:Y:S01]  /*8b40*/  @!P1 IADD3 R154, R170, 0x28c40, RZ ;  /* 0x00028c40aa9a9810 */ /* 0x000fe20007ffe0ff */
[--C-:B------:R-:W-:Y:S01]  /*8b50*/  FFMA.FTZ R196, R171, UR10, -R177.reuse ;  /* 0x0000000aabc47c23 */ /* 0x100fe200080108b1 */
[----:B------:R-:W3:Y:S01]  /*8b60*/  MUFU.EX2 R176, R176 ;  /* 0x000000b000b07308 */ /* 0x000ee20000000800 */
[--C-:B------:R-:W-:Y:S01]  /*8b70*/  FFMA.FTZ R179, R179, UR10, -R177.reuse ;  /* 0x0000000ab3b37c23 */ /* 0x100fe200080108b1 */
[----:B------:R-:W-:Y:S01]  /*8b80*/  @!P1 PRMT R154, RZ, 0x654, R154 ;  /* 0x00000654ff9a9816 */ /* 0x000fe2000000009a */
[--C-:B------:R-:W-:Y:S01]  /*8b90*/  FFMA.FTZ R171, R174, UR10, -R177.reuse ;  /* 0x0000000aaeab7c23 */ /* 0x100fe200080108b1 */
[--C-:B------:R-:W-:Y:S01]  /*8ba0*/  FFMA.FTZ R174, R175, UR10, -R177.reuse ;  /* 0x0000000aafae7c23 */ /* 0x100fe200080108b1 */
[--C-:B------:R-:W-:Y:S01]  /*8bb0*/  FFMA.FTZ R175, R178, UR10, -R177.reuse ;  /* 0x0000000ab2af7c23 */ /* 0x100fe200080108b1 */
[----:B------:R2:W-:Y:S01]  /*8bc0*/  @!P1 SYNCS.ARRIVE.TRANS64.RED.A1T0 RZ, [R154+URZ], RZ ;  /* 0x000000ff9aff99a7 */ /* 0x0005e2000810043f */
[----:B------:R-:W-:Y:S01]  /*8bd0*/  @!P3 IMAD R158, R181, 0x40, R16 ;  /* 0x00000040b59eb824 */ /* 0x000fe200078e0210 */
[----:B------:R-:W4:Y:S01]  /*8be0*/  MUFU.EX2 R155, R155 ;  /* 0x0000009b009b7308 */ /* 0x000f220000000800 */
[--C-:B------:R-:W-:Y:S01]  /*8bf0*/  FFMA.FTZ R182, R182, UR10, -R177.reuse ;  /* 0x0000000ab6b67c23 */ /* 0x100fe200080108b1 */
[----:B------:R-:W-:Y:S01]  /*8c00*/  FFMA.FTZ R177, R183, UR10, -R177 ;  /* 0x0000000ab7b17c23 */ /* 0x000fe200080108b1 */
[-C--:B------:R-:W-:Y:S01]  /*8c10*/  FMUL.FTZ R109, R109, R12.reuse ;  /* 0x0000000c6d6d7220 */ /* 0x080fe20000410000 */
[----:B------:R-:W-:Y:S01]  /*8c20*/  @!P3 LEA R158, R158, UR48, 0x2 ;  /* 0x000000309e9ebc11 */ /* 0x000fe2000f8e10ff */
[-C--:B------:R-:W-:Y:S01]  /*8c30*/  FMUL.FTZ R112, R112, R12.reuse ;  /* 0x0000000c70707220 */ /* 0x080fe20000410000 */
[----:B--2---:R-:W-:Y:S01]  /*8c40*/  FADD.FTZ R154, R14, R5 ;  /* 0x000000050e9a7221 */ /* 0x004fe20000010000 */
[----:B------:R-:W-:Y:S01]  /*8c50*/  FMUL.FTZ R113, R113, R12 ;  /* 0x0000000c71717220 */ /* 0x000fe20000410000 */
[----:B------:R-:W2:Y:S01]  /*8c60*/  MUFU.EX2 R173, R173 ;  /* 0x000000ad00ad7308 */ /* 0x000ea20000000800 */
[----:B---3--:R-:W-:Y:S01]  /*8c70*/  FFMA.FTZ R4, R11, R4, R176 ;  /* 0x000000040b047223 */ /* 0x008fe200000100b0 */
[----:B------:R-:W-:Y:S01]  /*8c80*/  FADD.FTZ R5, R15, R154 ;  /* 0x0000009a0f057221 */ /* 0x000fe20000010000 */
[----:B------:R-:W-:Y:S01]  /*8c90*/  @!P3 STS [R158+0x28800], R12 ;  /* 0x0288000c9e00b388 */ /* 0x000fe20000000800 */
[-C--:B------:R-:W-:Y:S01]  /*8ca0*/  FMUL.FTZ R116, R116, R12.reuse ;  /* 0x0000000c74747220 */ /* 0x080fe20000410000 */
[-C--:B------:R-:W-:Y:S01]  /*8cb0*/  FMUL.FTZ R117, R117, R12.reuse ;  /* 0x0000000c75757220 */ /* 0x080fe20000410000 */
[----:B------:R-:W-:Y:S01]  /*8cc0*/  FADD.FTZ R154, R156, R5 ;  /* 0x000000059c9a7221 */ /* 0x000fe20000010000 */
[----:B------:R3:W-:Y:S01]  /*8cd0*/  @!P3 STS [R158+0x28820], R11 ;  /* 0x0288200b9e00b388 */ /* 0x0007e20000000800 */
        /* <DEDUP_REMOVED lines=21> */
[----:B------:R-:W-:Y:S01]  /*8e30*/  FMUL.FTZ R149, R149, R12 ;  /* 0x0000000c95957220 */ /* 0x000fe20000410000 */
[----:B------:R-:W-:Y:S01]  /*8e40*/  F2FP.BF16.F32.PACK_AB R152, R152, R13 ;  /* 0x0000000d9898723e */ /* 0x000fe200000010ff */
[-C--:B------:R-:W-:Y:S01]  /*8e50*/  FMUL.FTZ R26, R26, R11.reuse ;  /* 0x0000000b1a1a7220 */ /* 0x080fe20000410000 */
[----:B------:R-:W5:Y:S01]  /*8e60*/  MUFU.EX2 R163, R163 ;  /* 0x000000a300a37308 */ /* 0x000f620000000800 */
[----:B----4-:R-:W-:Y:S01]  /*8e70*/  FADD.FTZ R5, R159, R4 ;  /* 0x000000049f057221 */ /* 0x010fe20000010000 */
[----:B---3--:R-:W-:Y:S01]  /*8e80*/  F2FP.BF16.F32.PACK_AB R158, R153, R20 ;  /* 0x00000014999e723e */ /* 0x008fe200000010ff */
[-C--:B------:R-:W-:Y:S01]  /*8e90*/  FMUL.FTZ R27, R27, R11.reuse ;  /* 0x0000000b1b1b7220 */ /* 0x080fe20000410000 */
[----:B------:R-:W-:Y:S01]  /*8ea0*/  F2FP.BF16.F32.PACK_AB R156, R21, R156 ;  /* 0x0000009c159c723e */ /* 0x000fe200000010ff */
[-C--:B------:R-:W-:Y:S01]  /*8eb0*/  FMUL.FTZ R30, R30, R11.reuse ;  /* 0x0000000b1e1e7220 */ /* 0x080fe20000410000 */
[-C--:B------:R-:W-:Y:S01]  /*8ec0*/  FMUL.FTZ R31, R31, R11.reuse ;  /* 0x0000000b1f1f7220 */ /* 0x080fe20000410000 */
[-C--:B------:R-:W-:Y:S01]  /*8ed0*/  FMUL.FTZ R34, R34, R11.reuse ;  /* 0x0000000b22227220 */ /* 0x080fe20000410000 */
[----:B------:R-:W-:Y:S01]  /*8ee0*/  MUFU.EX2 R160, R160 ;  /* 0x000000a000a07308 */ /* 0x000fe20000000800 */
        /* <DEDUP_REMOVED lines=41> */
[----:B------:R-:W-:Y:S01]  /*9180*/  F2FP.BF16.F32.PACK_AB R153, R155, R176 ;  /* 0x000000b09b99723e */ /* 0x000fe200000010ff */
[----:B------:R-:W-:Y:S01]  /*9190*/  FMUL.FTZ R95, R95, R11 ;  /* 0x0000000b5f5f7220 */ /* 0x000fe20000410000 */
[----:B------:R-:W-:Y:S01]  /*91a0*/  F2FP.BF16.F32.PACK_AB R155, R180, R173 ;  /* 0x000000adb49b723e */ /* 0x000fe200000010ff */
[----:B------:R-:W-:Y:S01]  /*91b0*/  FADD.FTZ R154, R160, R179 ;  /* 0x000000b3a09a7221 */ /* 0x000fe20000010000 */
[C---:B---3--:R-:W-:Y:S01]  /*91c0*/  F2FP.BF16.F32.PACK_AB R160, R157.reuse, R160 ;  /* 0x000000a09da0723e */ /* 0x048fe200000010ff */
[----:B------:R-:W-:Y:S01]  /*91d0*/  FMUL.FTZ R98, R98, R11 ;  /* 0x0000000b62627220 */ /* 0x000fe20000410000 */
[----:B------:R-:W3:Y:S01]  /*91e0*/  MUFU.EX2 R196, R196 ;  /* 0x000000c400c47308 */ /* 0x000ee20000000800 */
[----:B------:R-:W-:Y:S01]  /*91f0*/  FADD.FTZ R154, R157, R154 ;  /* 0x0000009a9d9a7221 */ /* 0x000fe20000010000 */
[----:B--2---:R-:W-:Y:S01]  /*9200*/  FADD.FTZ R5, R167, R4 ;  /* 0x00000004a7057221 */ /* 0x004fe20000010000 */
[----:B------:R-:W-:Y:S01]  /*9210*/  F2FP.BF16.F32.PACK_AB R157, R192, R159 ;  /* 0x0000009fc09d723e */ /* 0x000fe200000010ff */
[----:B------:R-:W-:Y:S01]  /*9220*/  FMUL.FTZ R99, R99, R11 ;  /* 0x0000000b63637220 */ /* 0x000fe20000410000 */
[----:B------:R-:W-:Y:S01]  /*9230*/  F2FP.BF16.F32.PACK_AB R159, R194, R163 ;  /* 0x000000a3c29f723e */ /* 0x000fe200000010ff */
[-C--:B------:R-:W-:Y:S01]  /*9240*/  FMUL.FTZ R102, R102, R11.reuse ;  /* 0x0000000b66667220 */ /* 0x080fe20000410000 */
[-C--:B------:R-:W-:Y:S01]  /*9250*/  FMUL.FTZ R103, R103, R11.reuse ;  /* 0x0000000b67677220 */ /* 0x080fe20000410000 */
[----:B------:R-:W2:Y:S01]  /*9260*/  MUFU.EX2 R164, R164 ;  /* 0x000000a400a47308 */ /* 0x000ea20000000800 */
        /* <DEDUP_REMOVED lines=15> */
[----:B------:R-:W-:Y:S01]  /*9360*/  FMUL.FTZ R126, R126, R11 ;  /* 0x0000000b7e7e7220 */ /* 0x000fe20000410000 */
[----:B------:R-:W3:Y:S01]  /*9370*/  MUFU.EX2 R165, R165 ;  /* 0x000000a500a57308 */ /* 0x000ee20000000800 */
[C---:B--2---:R-:W-:Y:S01]  /*9380*/  FADD.FTZ R12, R164.reuse, R179 ;  /* 0x000000b3a40c7221 */ /* 0x044fe20000010000 */
[----:B------:R-:W-:Y:S01]  /*9390*/  F2FP.BF16.F32.PACK_AB R162, R164, R161 ;  /* 0x000000a1a4a2723e */ /* 0x000fe200000010ff */
[----:B------:R-:W-:Y:S01]  /*93a0*/  FMUL.FTZ R127, R127, R11 ;  /* 0x0000000b7f7f7220 */ /* 0x000fe20000410000 */
[----:B------:R-:W-:Y:S01]  /*93b0*/  F2FP.BF16.F32.PACK_AB R161, R196, R167 ;  /* 0x000000a7c4a1723e */ /* 0x000fe200000010ff */
[-C--:B------:R-:W-:Y:S01]  /*93c0*/  FMUL.FTZ R130, R130, R11.reuse ;  /* 0x0000000b82827220 */ /* 0x080fe20000410000 */
[-C--:B------:R-:W-:Y:S01]  /*93d0*/  FMUL.FTZ R131, R131, R11.reuse ;  /* 0x0000000b83837220 */ /* 0x080fe20000410000 */
[-C--:B------:R-:W-:Y:S01]  /*93e0*/  FMUL.FTZ R134, R134, R11.reuse ;  /* 0x0000000b86867220 */ /* 0x080fe20000410000 */
[----:B------:R-:W2:Y:S01]  /*93f0*/  MUFU.EX2 R174, R174 ;  /* 0x000000ae00ae7308 */ /* 0x000ea20000000800 */
[----:B----4-:R-:W-:Y:S01]  /*9400*/  FADD.FTZ R5, R171, R4 ;  /* 0x00000004ab057221 */ /* 0x010fe20000010000 */
[----:B------:R4:W-:Y:S01]  /*9410*/  STSM.16.M88.4 [R18+0x26800], R152 ;  /* 0x0268009812007844 */ /* 0x0009e20000000200 */
[-C--:B------:R-:W-:Y:S01]  /*9420*/  FMUL.FTZ R135, R135, R11.reuse ;  /* 0x0000000b87877220 */ /* 0x080fe20000410000 */
[-C--:B------:R-:W-:Y:S01]  /*9430*/  FMUL.FTZ R138, R138, R11.reuse ;  /* 0x0000000b8a8a7220 */ /* 0x080fe20000410000 */
[-C--:B------:R-:W-:Y:S01]  /*9440*/  FMUL.FTZ R139, R139, R11.reuse ;  /* 0x0000000b8b8b7220 */ /* 0x080fe20000410000 */
[----:B------:R4:W-:Y:S01]  /*9450*/  STSM.16.M88.4 [R19], R156 ;  /* 0x0000009c13007844 */ /* 0x0009e20000000200 */
[-C--:B------:R-:W-:Y:S01]  /*9460*/  FMUL.FTZ R142, R142, R11.reuse ;  /* 0x0000000b8e8e7220 */ /* 0x080fe20000410000 */
[----:B------:R-:W5:Y:S01]  /*9470*/  MUFU.EX2 R168, R168 ;  /* 0x000000a800a87308 */ /* 0x000f620000000800 */
[----:B---3--:R-:W-:Y:S01]  /*9480*/  FADD.FTZ R13, R165, R12 ;  /* 0x0000000ca50d7221 */ /* 0x008fe20000010000 */
[-C--:B------:R-:W-:Y:S01]  /*9490*/  FMUL.FTZ R143, R143, R11.reuse ;  /* 0x0000000b8f8f7220 */ /* 0x080fe20000410000 */
[-C--:B------:R-:W-:Y:S01]  /*94a0*/  FMUL.FTZ R146, R146, R11.reuse ;  /* 0x0000000b92927220 */ /* 0x080fe20000410000 */
[-C--:B------:R-:W-:Y:S01]  /*94b0*/  FMUL.FTZ R147, R147, R11.reuse ;  /* 0x0000000b93937220 */ /* 0x080fe20000410000 */
[-C--:B------:R-:W-:Y:S01]  /*94c0*/  FMUL.FTZ R150, R150, R11.reuse ;  /* 0x0000000b96967220 */ /* 0x080fe20000410000 */
[----:B------:R-:W-:-:S02]  /*94d0*/  FMUL.FTZ R151, R151, R11 ;  /* 0x0000000b97977220 */ /* 0x000fc40000410000 */
[----:B------:R-:W3:Y:S01]  /*94e0*/  MUFU.EX2 R175, R175 ;  /* 0x000000af00af7308 */ /* 0x000ee20000000800 */
[C---:B--2---:R-:W-:Y:S01]  /*94f0*/  FADD.FTZ R4, R174.reuse, R5 ;  /* 0x00000005ae047221 */ /* 0x044fe20000010000 */
[----:B------:R-:W-:-:S05]  /*9500*/  F2FP.BF16.F32.PACK_AB R163, R174, R171 ;  /* 0x000000abaea3723e */ /* 0x000fca00000010ff */
[----:B------:R4:W-:Y:S01]  /*9510*/  STSM.16.M88.4 [R23], R160 ;  /* 0x000000a017007844 */ /* 0x0009e20000000200 */
[----:B------:R-:W2:Y:S01]  /*9520*/  MUFU.EX2 R172, R172 ;  /* 0x000000ac00ac7308 */ /* 0x000ea20000000800 */
[C---:B-----5:R-:W-:Y:S01]  /*9530*/  FADD.FTZ R12, R168.reuse, R13 ;  /* 0x0000000da80c7221 */ /* 0x060fe20000010000 */
[----:B------:R-:W-:-:S03]  /*9540*/  F2FP.BF16.F32.PACK_AB R164, R168, R165 ;  /* 0x000000a5a8a4723e */ /* 0x000fc600000010ff */
[----:B------:R-:W-:-:S03]  /*9550*/  FADD.FTZ R5, R169, R12 ;  /* 0x0000000ca9057221 */ /* 0x000fc60000010000 */
[----:B------:R-:W5:Y:S01]  /*9560*/  MUFU.EX2 R182, R182 ;  /* 0x000000b600b67308 */ /* 0x000f620000000800 */
[----:B---3--:R-:W-:Y:S01]  /*9570*/  FADD.FTZ R13, R175, R4 ;  /* 0x00000004af0d7221 */ /* 0x008fe20000010000 */
[----:B------:R-:W-:-:S03]  /*9580*/  F2FP.BF16.F32.PACK_AB R165, R178, R175 ;  /* 0x000000afb2a5723e */ /* 0x000fc600000010ff */
[----:B------:R-:W-:-:S03]  /*9590*/  FADD.FTZ R13, R178, R13 ;  /* 0x0000000db20d7221 */ /* 0x000fc60000010000 */
[----:B------:R-:W3:Y:S01]  /*95a0*/  MUFU.EX2 R177, R177 ;  /* 0x000000b100b17308 */ /* 0x000ee20000000800 */
[C---:B--2---:R-:W-:Y:S01]  /*95b0*/  F2FP.BF16.F32.PACK_AB R166, R172.reuse, R169 ;  /* 0x000000a9aca6723e */ /* 0x044fe200000010ff */
[----:B------:R-:W-:Y:S01]  /*95c0*/  FADD.FTZ R5, R172, R5 ;  /* 0x00000005ac057221 */ /* 0x000fe20000010000 */
[----:B-----5:R-:W-:Y:S01]  /*95d0*/  FADD.FTZ R4, R182, R13 ;  /* 0x0000000db6047221 */ /* 0x020fe20000010000 */
[----:B---3--:R-:W-:-:S03]  /*95e0*/  F2FP.BF16.F32.PACK_AB R167, R177, R182 ;  /* 0x000000b6b1a7723e */ /* 0x008fc600000010ff */
[----:B------:R-:W-:Y:S02]  /*95f0*/  FADD.FTZ R4, R177, R4 ;  /* 0x00000004b1047221 */ /* 0x000fe40000010000 */
[----:B------:R4:W-:Y:S01]  /*9600*/  STSM.16.M88.4 [R22], R164 ;  /* 0x000000a416007844 */ /* 0x0009e20000000200 */
[----:B------:R-:W-:Y:S05]  /*9610*/  @!P0 BRA `(.L_x_1349) ;  /* 0x0000000000048947 */ /* 0x000fea0003800000 */
[----:B------:R-:W-:Y:S01]  /*9620*/  BPT.TRAP 0x1 ;  /* 0x000000040000795c */ /* 0x000fe20000300000 */
.L_x_1349:
[----:B------:R2:W3:Y:S01]  /*9630*/  SYNCS.PHASECHK.TRANS64.TRYWAIT P3, [UR23+0x28c50], R9 ;  /* 0x028c5009ff0075a7 */ /* 0x0004e20008060157 */
[----:B------:R-:W-:Y:S05]  /*9640*/  @!P0 BRA `(.L_x_1350) ;  /* 0x0000000000048947 */ /* 0x000fea0003800000 */
[----:B------:R-:W-:Y:S01]  /*9650*/  BPT.TRAP 0x1 ;  /* 0x000000040000795c */ /* 0x000fe20000300000 */
.L_x_1350:
[----:B---3--:R-:W-:Y:S05]  /*9660*/  @P3 BRA `(.L_x_1351) ;  /* 0x0000000000083947 */ /* 0x008fea0003800000 */
[----:B------:R-:W3:Y:S02]  /*9670*/  SYNCS.PHASECHK.TRANS64.TRYWAIT P3, [UR23+0x28c50], R9 ;  /* 0x028c5009ff0075a7 */ /* 0x000ee40008060157 */
[----:B---3--:R-:W-:Y:S05]  /*9680*/  @!P3 BRA `(.L_x_1352) ;  /* 0x000000800090b947 */ /* 0x008fea0003800000 */
.L_x_1351:
        /* <DEDUP_REMOVED lines=39> */
[----:B-12---:R-:W-:-:S07]  /*9900*/  IMAD.MOV.U32 R9, RZ, RZ, R10 ;  /* 0x000000ffff097224 */ /* 0x006fce00078e000a */
.L_x_1344:
[----:B------:R-:W-:-:S13]  /*9910*/  ISETP.GE.AND P2, PT, R9, UR41, PT ;  /* 0x0000002909007c0c */ /* 0x000fda000bf46270 */
[----:B------:R-:W-:Y:S05]  /*9920*/  @!P2 BRA `(.L_x_1354) ;  /* 0x0000002000c4a947 */ /* 0x000fea0003800000 */
[----:B---3--:R-:W-:Y:S01]  /*9930*/  IMAD.MOV.U32 R12, RZ, RZ, R8 ;  /* 0x000000ffff0c7224 */ /* 0x008fe200078e0008 */
[----:B------:R-:W-:Y:S01]  /*9940*/  UMOV UR21, UR39 ;  /* 0x0000002700157c82 */ /* 0x000fe20008000000 */
[----:B------:R-:W-:Y:S01]  /*9950*/  IMAD.MOV.U32 R13, RZ, RZ, R7 ;  /* 0x000000ffff0d7224 */ /* 0x000fe200078e0007 */
[----:B------:R-:W-:Y:S01]  /*9960*/  ULDC UR22, c[0x0][0x9e4] ;  /* 0x0002790000167ab9 */ /* 0x000fe20000000800 */
[----:B------:R-:W-:Y:S01]  /*9970*/  ULDC UR23, c[0x0][0x9dc] ;  /* 0x0002770000177ab9 */ /* 0x000fe20000000800 */
[----:B------:R-:W-:Y:S01]  /*9980*/  ULDC UR24, c[0x0][0x288] ;  /* 0x0000a20000187ab9 */ /* 0x000fe20000000800 */
[----:B------:R-:W-:Y:S01]  /*9990*/  ULDC UR20, c[0x0][0x988] ;  /* 0x0002620000147ab9 */ /* 0x000fe20000000800 */
[----:B------:R-:W-:-:S05]  /*99a0*/  ULDC UR25, c[0x0][0x9e0] ;  /* 0x0002780000197ab9 */ /* 0x000fca0000000800 */
.L_x_1371:
[----:B------:R-:W-:-:S04]  /*99b0*/  UIADD3 UR39, UR21, 0x1, URZ ;  /* 0x0000000115277890 */ /* 0x000fc8000fffe03f */
[----:B------:R-:W-:-:S04]  /*99c0*/  UISETP.NE.AND UP0, UPT, UR39, 0x2, UPT ;  /* 0x000000022700788c */ /* 0x000fc8000bf05270 */
[----:B------:R-:W-:Y:S02]  /*99d0*/  USEL UR6, URZ, 0x1, UP0 ;  /* 0x000000013f067887 */ /* 0x000fe40008000000 */
[----:B------:R-:W-:Y:S02]  /*99e0*/  USEL UR39, UR39, URZ, UP0 ;  /* 0x0000003f27277287 */ /* 0x000fe40008000000 */
[----:B------:R-:W-:Y:S01]  /*99f0*/  ULOP3.LUT UR38, UR38, UR6, URZ, 0x3c, !UPT ;  /* 0x0000000626267292 */ /* 0x000fe2000f8e3c3f */
[----:B-1-3--:R-:W-:Y:S11]  /*9a00*/  @!P0 BRA `(.L_x_1355) ;  /* 0x0000000000048947 */ /* 0x00aff60003800000 */
[----:B------:R-:W-:Y:S01]  /*9a10*/  BPT.TRAP 0x1 ;  /* 0x000000040000795c */ /* 0x000fe20000300000 */
.L_x_1355:
[----:B------:R-:W-:Y:S01]  /*9a20*/  ULEA UR26, UR39, UR48, 0x3 ;  /* 0x00000030271a7291 */ /* 0x000fe2000f8e183f */
[----:B------:R-:W-:-:S04]  /*9a30*/  MOV R10, UR38 ;  /* 0x00000026000a7c02 */ /* 0x000fc80008000f00 */
[----:B------:R-:W-:-:S04]  /*9a40*/  SHF.L.U32 R10, R10, 0x1f, RZ ;  /* 0x0000001f0a0a7819 */ /* 0x000fc800000006ff */
[----:B------:R3:W1:Y:S01]  /*9a50*/  SYNCS.PHASECHK.TRANS64.TRYWAIT P2, [UR26+0x28c30], R10 ;  /* 0x028c300aff0075a7 */ /* 0x000662000804015a */
[----:B------:R-:W-:Y:S05]  /*9a60*/  @!P0 BRA `(.L_x_1356) ;  /* 0x0000000000048947 */ /* 0x000fea0003800000 */
[----:B------:R-:W-:Y:S01]  /*9a70*/  BPT.TRAP 0x1 ;  /* 0x000000040000795c */ /* 0x000fe20000300000 */
.L_x_1356:
[----:B-1----:R-:W-:Y:S05]  /*9a80*/  @P2 BRA `(.L_x_1357) ;  /* 0x0000000000082947 */ /* 0x002fea0003800000 */
[----:B------:R-:W1:Y:S02]  /*9a90*/  SYNCS.PHASECHK.TRANS64.TRYWAIT P2, [UR26+0x28c30], R10 ;  /* 0x028c300aff0075a7 */ /* 0x000e64000804015a */
[----:B-1----:R-:W-:Y:S05]  /*9aa0*/  @!P2 BRA `(.L_x_1358) ;  /* 0x0000007c009ca947 */ /* 0x002fea0003800000 */
.L_x_1357:
[----:B------:R-:W-:Y:S01]  /*9ab0*/  R2UR UR18, R3 ;  /* 0x00000000031272ca */ /* 0x000fe200000e0000 */
[----:B--2-4-:R-:W-:Y:S01]  /*9ac0*/  WARPGROUP.ARRIVE ;  /* 0x00000000000079c5 */ /* 0x014fe20000000000 */
[----:B------:R-:W-:Y:S01]  /*9ad0*/  UMOV UR19, 0x40000040 ;  /* 0x4000004000137882 */ /* 0x000fe20000000000 */
[----:B------:R-:W-:Y:S01]  /*9ae0*/  UMOV UR7, 0x40000040 ;  /* 0x4000004000077882 */ /* 0x000fe20000000000 */
[----:B------:R-:W-:Y:S01]  /*9af0*/  UMOV UR11, 0x40000040 ;  /* 0x40000040000b7882 */ /* 0x000fe20000000000 */
[----:B------:R-:W-:Y:S01]  /*9b00*/  UMOV UR15, 0x40000040 ;  /* 0x40000040000f7882 */ /* 0x000fe20000000000 */
[----:B------:R-:W1:Y:S01]  /*9b10*/  LDC R15, c[0x0][0x2e0] ;  /* 0x0000b800ff0f7b82 */ /* 0x000e620000000800 */
[----:B------:R-:W-:-:S04]  /*9b20*/  IMAD.U32 R11, RZ, RZ, UR26 ;  /* 0x0000001aff0b7e24 */ /* 0x000fc8000f8e00ff */
        /* <DEDUP_REMOVED lines=10> */
[----:B------:R-:W-:Y:S01]  /*9bd0*/  HGMMA.64x64x16.F32.BF16 R152, gdesc[UR4], R152, gsb0 ;  /* 0x00e00000049879f0 */ /* 0x000fe20008001898 */
[----:B------:R-:W-:Y:S02]  /*9be0*/  ULOP3.LUT UR6, URZ, UR23, URZ, 0x33, !UPT ;  /* 0x000000173f067292 */ /* 0x000fe4000f8e333f */
[----:B------:R-:W-:Y:S02]  /*9bf0*/  WARPGROUP.DEPBAR.LE gsb0, 0x0 ;  /* 0x00008000000079c5 */ /* 0x000fe40000010000 */
[----:B------:R-:W-:-:S06]  /*9c00*/  WARPGROUP.ARRIVE ;  /* 0x00000000000079c5 */ /* 0x000fcc0000000000 */
[----:B------:R-:W-:Y:S03]  /*9c10*/  HGMMA.64x64x16.F32.BF16 R152, gdesc[UR8], R152, gsb0 ;  /* 0x00e00000089879f0 */ /* 0x000fe60008001898 */
[----:B------:R-:W-:Y:S02]  /*9c20*/  WARPGROUP.DEPBAR.LE gsb0, 0x0 ;  /* 0x00008000000079c5 */ /* 0x000fe40000010000 */
[----:B------:R-:W-:-:S06]  /*9c30*/  WARPGROUP.ARRIVE ;  /* 0x00000000000079c5 */ /* 0x000fcc0000000000 */
[----:B------:R-:W-:Y:S03]  /*9c40*/  HGMMA.64x64x16.F32.BF16 R152, gdesc[UR12], R152, gsb0 ;  /* 0x00e000000c9879f0 */ /* 0x000fe60008001898 */
[----:B------:R-:W-:Y:S02]  /*9c50*/  WARPGROUP.DEPBAR.LE gsb0, 0x0 ;  /* 0x00008000000079c5 */ /* 0x000fe40000010000 */
[----:B------:R2:W-:Y:S02]  /*9c60*/  @!P1 SYNCS.ARRIVE.TRANS64.RED.A1T0 RZ, [R8+URZ], RZ ;  /* 0x000000ff08ff99a7 */ /* 0x0005e4000810043f */
[----:B--2---:R-:W-:-:S05]  /*9c70*/  IADD3 R8, -R7, 0x1, RZ ;  /* 0x0000000107087810 */ /* 0x004fca0007ffe1ff */
        /* <DEDUP_REMOVED lines=17> */
.L_x_1361:
[----:B------:R-:W-:-:S05]  /*9d90*/  IMAD.U32 R192, RZ, RZ, UR22 ;  /* 0x00000016ffc07e24 */ /* 0x000fca000f8e00ff */
[----:B------:R-:W-:-:S13]  /*9da0*/  ISETP.NE.AND P2, PT, R192, 0x1, PT ;  /* 0x00000001c000780c */ /* 0x000fda0003f45270 */
[----:B------:R-:W1:Y:S02]  /*9db0*/  @P2 LDC.64 R194, c[0x0][0x9e8] ;  /* 0x00027a00ffc22b82 */ /* 0x000e640000000a00 */
[----:B-1----:R-:W-:-:S05]  /*9dc0*/  @P2 IMAD.HI.U32 R194, R20, R194, RZ ;  /* 0x000000c214c22227 */ /* 0x002fca00078e00ff */
[----:B------:R-:W-:-:S07]  /*9dd0*/  @P2 SHF.R.U32.HI R20, RZ, R195, R194 ;  /* 0x000000c3ff142219 */ /* 0x000fce00000116c2 */
.L_x_1362:
[----:B------:R-:W-:Y:S05]  /*9de0*/  BSYNC B0 ;  /* 0x0000000000007941 */ /* 0x000fea0003800000 */
.L_x_1360:
[----:B------:R-:W-:-:S04]  /*9df0*/  IMAD R21, R20, R192, -R7 ;  /* 0x000000c014157224 */ /* 0x000fc800078e0a07 */
[----:B------:R-:W-:-:S05]  /*9e00*/  IMAD.IADD R21, R21, 0x1, -R2 ;  /* 0x0000000115157824 */ /* 0x000fca00078e0a02 */
[----:B------:R-:W-:Y:S02]  /*9e10*/  VIADDMNMX R8, R21, R192, R8, PT ;  /* 0x000000c015087246 */ /* 0x000fe40003800108 */
[----:B------:R-:W-:-:S07]  /*9e20*/  VIMNMX R14, R14, R21, !PT ;  /* 0x000000150e0e7248 */ /* 0x000fce0007fe0100 */
.L_x_1359:
        /* <DEDUP_REMOVED lines=67> */
.L_x_1365:
[----:B------:R-:W-:-:S05]  /*a260*/  IMAD.U32 R192, RZ, RZ, UR22 ;  /* 0x00000016ffc07e24 */ /* 0x000fca000f8e00ff */
[----:B------:R-:W-:-:S13]  /*a270*/  ISETP.NE.AND P3, PT, R192, 0x1, PT ;  /* 0x00000001c000780c */ /* 0x000fda0003f65270 */
[----:B------:R-:W1:Y:S02]  /*a280*/  @P3 LDC.64 R14, c[0x0][0x9e8] ;  /* 0x00027a00ff0e3b82 */ /* 0x000e640000000a00 */
[----:B-1----:R-:W-:-:S05]  /*a290*/  @P3 IMAD.HI.U32 R14, R21, R14, RZ ;  /* 0x0000000e150e3227 */ /* 0x002fca00078e00ff */
[----:B------:R-:W-:-:S07]  /*a2a0*/  @P3 SHF.R.U32.HI R21, RZ, R15, R14 ;  /* 0x0000000fff153219 */ /* 0x000fce000001160e */
.L_x_1366:
[----:B------:R-:W-:Y:S05]  /*a2b0*/  BSYNC B0 ;  /* 0x0000000000007941 */ /* 0x000fea0003800000 */
.L_x_1364:
[----:B------:R-:W-:-:S04]  /*a2c0*/  IMAD R21, R21, R192, -R7 ;  /* 0x000000c015157224 */ /* 0x000fc800078e0a07 */
[----:B------:R-:W-:-:S05]  /*a2d0*/  IMAD.IADD R21, R21, 0x1, -R2 ;  /* 0x0000000115157824 */ /* 0x000fca00078e0a02 */
[----:B------:R-:W-:Y:S02]  /*a2e0*/  VIADDMNMX R8, R21, R192, R8, PT ;  /* 0x000000c015087246 */ /* 0x000fe40003800108 */
[----:B------:R-:W-:-:S07]  /*a2f0*/  VIMNMX R20, R20, R21, !PT ;  /* 0x0000001514147248 */ /* 0x000fce0007fe0100 */
.L_x_1363:
        /* <DEDUP_REMOVED lines=8> */
[----:B------:R-:W-:Y:S02]  /*a380*/  ISETP.GT.AND P3, PT, R20, RZ, P2 ;  /* 0x000000ff1400720c */ /* 0x000fe40001764270 */
        /* <DEDUP_REMOVED lines=24> */
[----:B------:R-:W-:Y:S01]  /*a510*/  ISETP.GT.AND P5, PT, R20, 0x20, P2 ;  /* 0x000000201400780c */ /* 0x000fe200017a4270 */
        /* <DEDUP_REMOVED lines=38> */
[--C-:B------:R-:W-:Y:S01]  /*a780*/  FFMA.FTZ R160, R168, UR10, -R14.reuse ;  /* 0x0000000aa8a07c23 */ /* 0x100fe2000801080e */
[----:B------:R-:W-:Y:S01]  /*a790*/  ISETP.GT.AND P3, PT, R20, 0x29, P2 ;  /* 0x000000291400780c */ /* 0x000fe20001764270 */
[--C-:B------:R-:W-:Y:S01]  /*a7a0*/  FFMA.FTZ R152, R152, UR10, -R14.reuse ;  /* 0x0000000a98987c23 */ /* 0x100fe2000801080e */
[----:B------:R-:W-:Y:S01]  /*a7b0*/  FMNMX.FTZ R154, R170, R21, !PT ;  /* 0x00000015aa9a7209 */ /* 0x000fe20007810000 */
[--C-:B------:R-:W-:Y:S01]  /*a7c0*/  FFMA.FTZ R21, R153, UR10, -R14.reuse ;  /* 0x0000000a99157c23 */ /* 0x100fe2000801080e */
[----:B------:R-:W-:Y:S01]  /*a7d0*/  ISETP.LT.OR P3, PT, R8, 0x2a, P3 ;  /* 0x0000002a0800780c */ /* 0x000fe20001f61670 */
[----:B------:R-:W-:Y:S01]  /*a7e0*/  FFMA.FTZ R156, R156, UR10, -R14 ;  /* 0x0000000a9c9c7c23 */ /* 0x000fe2000801080e */
[----:B------:R-:W-:Y:S01]  /*a7f0*/  FMNMX.FTZ R153, R171, R154, !PT ;  /* 0x0000009aab997209 */ /* 0x000fe20007810000 */
[----:B------:R-:W-:Y:S01]  /*a800*/  MUFU.EX2 R152, R152 ;  /* 0x0000009800987308 */ /* 0x000fe20000000800 */
[----:B------:R-:W-:-:S02]  /*a810*/  FSEL R175, R175, -INF , !P3 ;  /* 0xff800000afaf7808 */ /* 0x000fc40005800000 */
[----:B------:R-:W-:Y:S02]  /*a820*/  ISETP.GT.AND P3, PT, R20, 0x31, P2 ;  /* 0x000000311400780c */ /* 0x000fe40001764270 */
[----:B------:R-:W-:Y:S02]  /*a830*/  FMNMX.FTZ R154, R174, R153, !PT ;  /* 0x00000099ae9a7209 */ /* 0x000fe40007810000 */
[----:B------:R-:W-:Y:S01]  /*a840*/  ISETP.LT.OR P3, PT, R8, 0x32, P3 ;  /* 0x000000320800780c */ /* 0x000fe20001f61670 */
[----:B------:R-:W-:Y:S01]  /*a850*/  MUFU.EX2 R21, R21 ;  /* 0x0000001500157308 */ /* 0x000fe20000000800 */
[----:B------:R-:W-:Y:S02]  /*a860*/  FMNMX.FTZ R153, R175, R154, !PT ;  /* 0x0000009aaf997209 */ /* 0x000fe40007810000 */
[----:B------:R-:W-:Y:S02]  /*a870*/  ISETP.GT.AND P2, PT, R20, 0x39, P2 ;  /* 0x000000391400780c */ /* 0x000fe40001744270 */
[----:B------:R-:W-:-:S02]  /*a880*/  FSEL R179, R179, -INF , !P3 ;  /* 0xff800000b3b37808 */ /* 0x000fc40005800000 */
[----:B------:R-:W-:Y:S01]  /*a890*/  FMNMX.FTZ R20, R178, R153, !PT ;  /* 0x00000099b2147209 */ /* 0x000fe20007810000 */
[--C-:B------:R-:W-:Y:S01]  /*a8a0*/  FFMA.FTZ R153, R157, UR10, -R14.reuse ;  /* 0x0000000a9d997c23 */ /* 0x100fe2000801080e */
[----:B------:R-:W-:Y:S01]  /*a8b0*/  ISETP.LT.OR P2, PT, R8, 0x3a, P2 ;  /* 0x0000003a0800780c */ /* 0x000fe20001741670 */
[----:B------:R-:W-:Y:S01]  /*a8c0*/  MUFU.EX2 R154, R156 ;  /* 0x0000009c009a7308 */ /* 0x000fe20000000800 */
[----:B------:R-:W-:Y:S01]  /*a8d0*/  FMNMX.FTZ R157, R179, R20, !PT ;  /* 0x00000014b39d7209 */ /* 0x000fe20007810000 */
[--C-:B------:R-:W-:Y:S01]  /*a8e0*/  FFMA.FTZ R20, R164, UR10, -R14.reuse ;  /* 0x0000000aa4147c23 */ /* 0x100fe2000801080e */
[----:B------:R-:W-:Y:S01]  /*a8f0*/  FSEL R183, R183, -INF , !P2 ;  /* 0xff800000b7b77808 */ /* 0x000fe20005000000 */
[--C-:B------:R-:W-:Y:S01]  /*a900*/  FFMA.FTZ R164, R172, UR10, -R14.reuse ;  /* 0x0000000aaca47c23 */ /* 0x100fe2000801080e */
[----:B------:R-:W-:Y:S01]  /*a910*/  FMNMX.FTZ R8, R182, R157, !PT ;  /* 0x0000009db6087209 */ /* 0x000fe20007810000 */
[--C-:B------:R-:W-:Y:S01]  /*a920*/  FFMA.FTZ R157, R161, UR10, -R14.reuse ;  /* 0x0000000aa19d7c23 */ /* 0x100fe2000801080e */
[----:B------:R-:W-:Y:S01]  /*a930*/  FSEL R168, R7, RZ, P5 ;  /* 0x000000ff07a87208 */ /* 0x000fe20002800000 */
[----:B------:R-:W-:Y:S01]  /*a940*/  MUFU.EX2 R153, R153 ;  /* 0x0000009900997308 */ /* 0x000fe20000000800 */
[----:B------:R-:W-:Y:S01]  /*a950*/  FMNMX.FTZ R8, R183, R8, !PT ;  /* 0x00000008b7087209 */ /* 0x000fe20007810000 */
[--C-:B------:R-:W-:Y:S01]  /*a960*/  FFMA.FTZ R161, R165, UR10, -R14.reuse ;  /* 0x0000000aa5a17c23 */ /* 0x100fe2000801080e */
[--C-:B------:R-:W-:Y:S01]  /*a970*/  FFMA.FTZ R165, R169, UR10, -R14.reuse ;  /* 0x0000000aa9a57c23 */ /* 0x100fe2000801080e */
[----:B------:R-:W-:Y:S01]  /*a980*/  FADD.FTZ R168, -R168, R13 ;  /* 0x0000000da8a87221 */ /* 0x000fe20000010100 */
[--C-:B------:R-:W-:Y:S01]  /*a990*/  FFMA.FTZ R169, R173, UR10, -R14.reuse ;  /* 0x0000000aada97c23 */ /* 0x100fe2000801080e */
[----:B------:R-:W1:Y:S01]  /*a9a0*/  SHFL.BFLY PT, R193, R8, 0x2, 0x1f ;  /* 0x0c401f0008c17f89 */ /* 0x000e6200000e0000 */
[--C-:B------:R-:W-:Y:S01]  /*a9b0*/  FFMA.FTZ R173, R177, UR10, -R14.reuse ;  /* 0x0000000ab1ad7c23 */ /* 0x100fe2000801080e */
[----:B------:R-:W-:Y:S01]  /*a9c0*/  FMUL.FTZ R13, R168, UR10 ;  /* 0x0000000aa80d7c20 */ /* 0x000fe20008410000 */
[----:B------:R-:W-:Y:S01]  /*a9d0*/  MUFU.EX2 R156, R192 ;  /* 0x000000c0009c7308 */ /* 0x000fe20000000800 */
[----:B------:R-:W-:Y:S01]  /*a9e0*/  FFMA.FTZ R168, R176, UR10, -R14 ;  /* 0x0000000ab0a87c23 */ /* 0x000fe2000801080e */
[----:B------:R-:W-:-:S02]  /*a9f0*/  IMAD.MOV R177, RZ, RZ, -R17 ;  /* 0x000000ffffb17224 */ /* 0x000fc400078e0a11 */
[----:B------:R-:W-:-:S03]  /*aa00*/  FFMA.FTZ R172, R180, UR10, -R14 ;  /* 0x0000000ab4ac7c23 */ /* 0x000fc6000801080e */
[----:B------:R-:W-:Y:S01]  /*aa10*/  ISETP.NE.AND P3, PT, R2, R177, PT ;  /* 0x000000b10200720c */ /* 0x000fe20003f65270 */
[----:B------:R-:W2:Y:S01]  /*aa20*/  MUFU.EX2 R13, R13 ;  /* 0x0000000d000d7308 */ /* 0x000ea20000000800 */
[----:B------:R-:W-:-:S07]  /*aa30*/  FFMA.FTZ R177, R181, UR10, -R14 ;  /* 0x0000000ab5b17c23 */ /* 0x000fce000801080e */
[----:B------:R-:W4:Y:S01]  /*aa40*/  MUFU.EX2 R157, R157 ;  /* 0x0000009d009d7308 */ /* 0x000f220000000800 */
[----:B-1----:R-:W-:-:S07]  /*aa50*/  FMNMX.FTZ R193, R8, R193, !PT ;  /* 0x000000c108c17209 */ /* 0x002fce0007810000 */
[----:B------:R-:W1:Y:S01]  /*aa60*/  MUFU.EX2 R20, R20 ;  /* 0x0000001400147308 */ /* 0x000e620000000800 */
[----:B--2---:R-:W-:Y:S01]  /*aa70*/  FFMA.FTZ R176, R13, R5, R152 ;  /* 0x000000050db07223 */ /* 0x004fe20000010098 */
[----:B------:R-:W2:Y:S01]  /*aa80*/  SHFL.BFLY PT, R8, R193, 0x1, 0x1f ;  /* 0x0c201f00c1087f89 */ /* 0x000ea200000e0000 */
[C---:B------:R-:W-:Y:S01]  /*aa90*/  F2FP.BF16.F32.PACK_AB R152, R21.reuse, R152 ;  /* 0x000000981598723e */ /* 0x040fe200000010ff */
[-C--:B------:R-:W-:Y:S01]  /*aaa0*/  FMUL.FTZ R24, R24, R13.reuse ;  /* 0x0000000d18187220 */ /* 0x080fe20000410000 */
[----:B------:R-:W-:Y:S01]  /*aab0*/  FADD.FTZ R5, R21, R176 ;  /* 0x000000b015057221 */ /* 0x000fe20000010000 */
[-C--:B------:R-:W-:Y:S01]  /*aac0*/  FMUL.FTZ R25, R25, R13.reuse ;  /* 0x0000000d19197220 */ /* 0x080fe20000410000 */
[-C--:B------:R-:W-:Y:S01]  /*aad0*/  FMUL.FTZ R28, R28, R13.reuse ;  /* 0x0000000d1c1c7220 */ /* 0x080fe20000410000 */
[----:B------:R-:W5:Y:S01]  /*aae0*/  MUFU.EX2 R161, R161 ;  /* 0x000000a100a17308 */ /* 0x000f620000000800 */
[----:B------:R-:W-:Y:S01]  /*aaf0*/  FADD.FTZ R14, R154, R5 ;  /* 0x000000059a0e7221 */ /* 0x000fe20000010000 */
        /* <DEDUP_REMOVED lines=8> */
[----:B----4-:R-:W-:Y:S01]  /*ab80*/  F2FP.BF16.F32.PACK_AB R156, R157, R156 ;  /* 0x0000009c9d9c723e */ /* 0x010fe200000010ff */
[-C--:B------:R-:W-:Y:S01]  /*ab90*/  FMUL.FTZ R37, R37, R13.reuse ;  /* 0x0000000d25257220 */ /* 0x080fe20000410000 */
[-C--:B------:R-:W-:Y:S01]  /*aba0*/  FMUL.FTZ R40, R40, R13.reuse ;  /* 0x0000000d28287220 */ /* 0x080fe20000410000 */
[----:B------:R-:W-:Y:S01]  /*abb0*/  FADD.FTZ R181, R157, R192 ;  /* 0x000000c09db57221 */ /* 0x000fe20000010000 */
[-C--:B------:R-:W-:Y:S01]  /*abc0*/  FMUL.FTZ R41, R41, R13.reuse ;  /* 0x0000000d29297220 */ /* 0x080fe20000410000 */
[-C--:B------:R-:W-:Y:S01]  /*abd0*/  FMUL.FTZ R44, R44, R13.reuse ;  /* 0x0000000d2c2c7220 */ /* 0x080fe20000410000 */
[----:B------:R-:W4:Y:S01]  /*abe0*/  MUFU.EX2 R165, R165 ;  /* 0x000000a500a57308 */ /* 0x000f220000000800 */
[-C--:B------:R-:W-:Y:S01]  /*abf0*/  FMUL.FTZ R45, R45, R13.reuse ;  /* 0x0000000d2d2d7220 */ /* 0x080fe20000410000 */
[----:B--2---:R-:W-:Y:S01]  /*ac00*/  FMNMX.FTZ R8, R193, R8, !PT ;  /* 0x00000008c1087209 */ /* 0x004fe20007810000 */
[-C--:B------:R-:W-:Y:S01]  /*ac10*/  FMUL.FTZ R48, R48, R13.reuse ;  /* 0x0000000d30307220 */ /* 0x080fe20000410000 */
[----:B------:R-:W-:Y:S01]  /*ac20*/  MOV R193, UR21 ;  /* 0x0000001500c17c02 */ /* 0x000fe20008000f00 */
[-C--:B------:R-:W-:Y:S01]  /*ac30*/  FMUL.FTZ R49, R49, R13.reuse ;  /* 0x0000000d31317220 */ /* 0x080fe20000410000 */
[C---:B------:R-:W-:Y:S01]  /*ac40*/  FSETP.NEU.FTZ.AND P2, PT, R8.reuse, -INF , PT ;  /* 0xff8000000800780b */ /* 0x040fe20003f5d000 */
[C---:B------:R-:W-:Y:S01]  /*ac50*/  FMUL.FTZ R180, R8.reuse, UR10 ;  /* 0x0000000a08b47c20 */ /* 0x040fe20008410000 */
[----:B------:R-:W2:Y:S01]  /*ac60*/  MUFU.EX2 R164, R164 ;  /* 0x000000a400a47308 */ /* 0x000ea20000000800 */
[----:B------:R-:W-:Y:S01]  /*ac70*/  @!P3 IMAD R14, R193, 0x40, R16 ;  /* 0x00000040c10eb824 */ /* 0x000fe200078e0210 */
[----:B------:R-:W-:Y:S01]  /*ac80*/  FSEL R5, R8, RZ, P2 ;  /* 0x000000ff08057208 */ /* 0x000fe20001000000 */
[-C--:B------:R-:W-:Y:S01]  /*ac90*/  FMUL.FTZ R52, R52, R13.reuse ;  /* 0x0000000d34347220 */ /* 0x080fe20000410000 */
[----:B------:R-:W-:Y:S01]  /*aca0*/  FSEL R176, R180, RZ, P2 ;  /* 0x000000ffb4b07208 */ /* 0x000fe20001000000 */
[-C--:B------:R-:W-:Y:S01]  /*acb0*/  FMUL.FTZ R53, R53, R13.reuse ;  /* 0x0000000d35357220 */ /* 0x080fe20000410000 */
[-C--:B------:R-:W-:Y:S01]  /*acc0*/  FMUL.FTZ R56, R56, R13.reuse ;  /* 0x0000000d38387220 */ /* 0x080fe20000410000 */
[----:B------:R-:W-:Y:S01]  /*acd0*/  FADD.FTZ R5, -R5, R12 ;  /* 0x0000000c05057221 */ /* 0x000fe20000010100 */
[----:B------:R-:W2:Y:S01]  /*ace0*/  MUFU.EX2 R169, R169 ;  /* 0x000000a900a97308 */ /* 0x000ea20000000800 */
[--C-:B------:R-:W-:Y:S01]  /*acf0*/  FFMA.FTZ R180, R155, UR10, -R176.reuse ;  /* 0x0000000a9bb47c23 */ /* 0x100fe200080108b0 */
[----:B------:R-:W-:Y:S01]  /*ad00*/  @!P3 LEA R155, R14, UR48, 0x2 ;  /* 0x000000300e9bbc11 */ /* 0x000fe2000f8e10ff */
[----:B-1----:R-:W-:Y:S01]  /*ad10*/  FADD.FTZ R14, R20, R181 ;  /* 0x000000b5140e7221 */ /* 0x002fe20000010000 */
[--C-:B------:R-:W-:Y:S01]  /*ad20*/  FFMA.FTZ R181, R159, UR10, -R176.reuse ;  /* 0x0000000a9fb57c23 */ /* 0x100fe200080108b0 */
[--C-:B------:R-:W-:Y:S01]  /*ad30*/  FFMA.FTZ R192, R162, UR10, -R176.reuse ;  /* 0x0000000aa2c07c23 */ /* 0x100fe200080108b0 */
[----:B------:R-:W-:Y:S01]  /*ad40*/  FFMA.FTZ R15, R15, UR10, -R176 ;  /* 0x0000000a0f0f7c23 */ /* 0x000fe200080108b0 */
[----:B-----5:R-:W-:Y:S01]  /*ad50*/  FADD.FTZ R159, R161, R14 ;  /* 0x0000000ea19f7221 */ /* 0x020fe20000010000 */
[----:B------:R-:W1:Y:S01]  /*ad60*/  MUFU.EX2 R168, R168 ;  /* 0x000000a800a87308 */ /* 0x000e620000000800 */
[----:B------:R-:W-:Y:S01]  /*ad70*/  FMUL.FTZ R5, R5, UR10 ;  /* 0x0000000a05057c20 */ /* 0x000fe20008410000 */
[--C-:B------:R-:W-:Y:S01]  /*ad80*/  FFMA.FTZ R158, R158, UR10, -R176.reuse ;  /* 0x0000000a9e9e7c23 */ /* 0x100fe200080108b0 */
[----:B---3--:R-:W-:Y:S01]  /*ad90*/  FADD.FTZ R162, R160, R159 ;  /* 0x0000009fa0a27221 */ /* 0x008fe20000010000 */
[--C-:B------:R-:W-:Y:S01]  /*ada0*/  FFMA.FTZ R163, R163, UR10, -R176.reuse ;  /* 0x0000000aa3a37c23 */ /* 0x100fe200080108b0 */
[--C-:B------:R-:W-:Y:S01]  /*adb0*/  FFMA.FTZ R193, R166, UR10, -R176.reuse ;  /* 0x0000000aa6c17c23 */ /* 0x100fe200080108b0 */
[----:B------:R-:W-:Y:S01]  /*adc0*/  FFMA.FTZ R167, R167, UR10, -R176 ;  /* 0x0000000aa7a77c23 */ /* 0x000fe200080108b0 */
[----:B----4-:R-:W-:Y:S01]  /*add0*/  FADD.FTZ R195, R165, R162 ;  /* 0x000000a2a5c37221 */ /* 0x010fe20000010000 */
[----:B------:R-:W3:Y:S01]  /*ade0*/  MUFU.EX2 R173, R173 ;  /* 0x000000ad00ad7308 */ /* 0x000ee20000000800 */
[--C-:B------:R-:W-:Y:S01]  /*adf0*/  FFMA.FTZ R171, R171, UR10, -R176.reuse ;  /* 0x0000000aabab7c23 */ /* 0x100fe200080108b0 */
[--C-:B------:R-:W-:Y:S01]  /*ae00*/  FFMA.FTZ R174, R174, UR10, -R176.reuse ;  /* 0x0000000aaeae7c23 */ /* 0x100fe200080108b0 */
[----:B--2---:R-:W-:Y:S01]  /*ae10*/  FADD.FTZ R162, R164, R195 ;  /* 0x000000c3a4a27221 */ /* 0x004fe20000010000 */
[--C-:B------:R-:W-:Y:S01]  /*ae20*/  FFMA.FTZ R175, R175, UR10, -R176.reuse ;  /* 0x0000000aafaf7c23 */ /* 0x100fe200080108b0 */
[--C-:B------:R-:W-:Y:S01]  /*ae30*/  FFMA.FTZ R178, R178, UR10, -R176.reuse ;  /* 0x0000000ab2b27c23 */ /* 0x100fe200080108b0 */
[----:B------:R-:W-:Y:S01]  /*ae40*/  F2FP.BF16.F32.PACK_AB R160, R165, R160 ;  /* 0x000000a0a5a0723e */ /* 0x000fe200000010ff */
[--C-:B------:R-:W-:Y:S01]  /*ae50*/  FFMA.FTZ R179, R179, UR10, -R176.reuse ;  /* 0x0000000ab3b37c23 */ /* 0x100fe200080108b0 */
[----:B------:R-:W-:Y:S01]  /*ae60*/  MUFU.EX2 R172, R172 ;  /* 0x000000ac00ac7308 */ /* 0x000fe20000000800 */
[----:B------:R-:W-:Y:S01]  /*ae70*/  FFMA.FTZ R182, R182, UR10, -R176 ;  /* 0x0000000ab6b67c23 */ /* 0x000fe200080108b0 */
[----:B------:R-:W-:Y:S01]  /*ae80*/  @!P3 STS [R155+0x28800], R13 ;  /* 0x0288000d9b00b388 */ /* 0x000fe20000000800 */
        /* <DEDUP_REMOVED lines=22> */
[----:B--2---:R-:W-:Y:S01]  /*aff0*/  FADD.FTZ R5, R169, R162 ;  /* 0x000000a2a9057221 */ /* 0x004fe20000010000 */
[-C--:B------:R-:W-:Y:S01]  /*b000*/  FMUL.FTZ R96, R96, R13.reuse ;  /* 0x0000000d60607220 */ /* 0x080fe20000410000 */
[-C--:B------:R-:W-:Y:S01]  /*b010*/  FMUL.FTZ R97, R97, R13.reuse ;  /* 0x0000000d61617220 */ /* 0x080fe20000410000 */
[-C--:B------:R-:W-:Y:S01]  /*b020*/  FMUL.FTZ R100, R100, R13.reuse ;  /* 0x0000000d64647220 */ /* 0x080fe20000410000 */
[----:B-1----:R-:W-:Y:S01]  /*b030*/  FADD.FTZ R162, R168, R5 ;  /* 0x00000005a8a27221 */ /* 0x002fe20000010000 */
[-C--:B------:R-:W-:Y:S01]  /*b040*/  FMUL.FTZ R101, R101, R13.reuse ;  /* 0x0000000d65657220 */ /* 0x080fe20000410000 */
[-C--:B------:R-:W-:Y:S01]  /*b050*/  FMUL.FTZ R104, R104, R13.reuse ;  /* 0x0000000d68687220 */ /* 0x080fe20000410000 */
[----:B------:R1:W2:Y:S01]  /*b060*/  MUFU.EX2 R12, R180 ;  /* 0x000000b4000c7308 */ /* 0x0002a20000000800 */
[----:B---3--:R-:W-:Y:S01]  /*b070*/  FADD.FTZ R5, R173, R162 ;  /* 0x000000a2ad057221 */ /* 0x008fe20000010000 */
[----:B----4-:R-:W-:Y:S01]  /*b080*/  FFMA.FTZ R21, R14, R4, R15 ;  /* 0x000000040e157223 */ /* 0x010fe2000001000f */
[----:B------:R-:W-:Y:S01]  /*b090*/  F2FP.BF16.F32.PACK_AB R162, R169, R164 ;  /* 0x000000a4a9a2723e */ /* 0x000fe200000010ff */
[----:B------:R3:W-:Y:S01]  /*b0a0*/  @!P3 STS [R155+0x28820], R14 ;  /* 0x0288200e9b00b388 */ /* 0x0007e20000000800 */
[----:B------:R-:W-:Y:S01]  /*b0b0*/  F2FP.BF16.F32.PACK_AB R164, R173, R168 ;  /* 0x000000a8ada4723e */ /* 0x000fe200000010ff */
[-C--:B------:R-:W-:Y:S01]  /*b0c0*/  FMUL.FTZ R105, R105, R13.reuse ;  /* 0x0000000d69697220 */ /* 0x080fe20000410000 */
[-C--:B------:R-:W-:Y:S01]  /*b0d0*/  FMUL.FTZ R108, R108, R13.reuse ;  /* 0x0000000d6c6c7220 */ /* 0x080fe20000410000 */
[----:B------:R4:W3:Y:S01]  /*b0e0*/  MUFU.EX2 R159, R158 ;  /* 0x0000009e009f7308 */ /* 0x0008e20000000800 */
[--C-:B-1----:R-:W-:Y:S01]  /*b0f0*/  FFMA.FTZ R180, R170, UR10, -R176.reuse ;  /* 0x0000000aaab47c23 */ /* 0x102fe200080108b0 */
[----:B-----5:R-:W-:Y:S01]  /*b100*/  F2FP.BF16.F32.PACK_AB R166, R177, R172 ;  /* 0x000000acb1a6723e */ /* 0x020fe200000010ff */
[----:B------:R-:W-:Y:S01]  /*b110*/  FFMA.FTZ R176, R183, UR10, -R176 ;  /* 0x0000000ab7b07c23 */ /* 0x000fe200080108b0 */
[-C--:B------:R-:W-:Y:S01]  /*b120*/  FMUL.FTZ R109, R109, R13.reuse ;  /* 0x0000000d6d6d7220 */ /* 0x080fe20000410000 */
[-C--:B------:R-:W-:Y:S01]  /*b130*/  FMUL.FTZ R112, R112, R13.reuse ;  /* 0x0000000d70707220 */ /* 0x080fe20000410000 */
[-C--:B------:R-:W-:Y:S01]  /*b140*/  FMUL.FTZ R113, R113, R13.reuse ;  /* 0x0000000d71717220 */ /* 0x080fe20000410000 */
[----:B------:R-:W-:Y:S01]  /*b150*/  FMUL.FTZ R116, R116, R13 ;  /* 0x0000000d74747220 */ /* 0x000fe20000410000 */
[----:B------:R-:W1:Y:S01]  /*b160*/  MUFU.EX2 R170, R181 ;  /* 0x000000b500aa7308 */ /* 0x000e620000000800 */
[----:B----4-:R-:W-:Y:S01]  /*b170*/  F2FP.BF16.F32.PACK_AB R158, R161, R20 ;  /* 0x00000014a19e723e */ /* 0x010fe200000010ff */
[----:B------:R-:W-:Y:S01]  /*b180*/  FADD.FTZ R20, R172, R5 ;  /* 0x00000005ac147221 */ /* 0x000fe20000010000 */
[C---:B--2---:R-:W-:Y:S01]  /*b190*/  FADD.FTZ R4, R12.reuse, R21 ;  /* 0x000000150c047221 */ /* 0x044fe20000010000 */
[----:B------:R-:W-:Y:S01]  /*b1a0*/  F2FP.BF16.F32.PACK_AB R153, R12, R15 ;  /* 0x0000000f0c99723e */ /* 0x000fe200000010ff */
[-C--:B------:R-:W-:Y:S01]  /*b1b0*/  FMUL.FTZ R117, R117, R13.reuse ;  /* 0x0000000d75757220 */ /* 0x080fe20000410000 */
[----:B------:R-:W-:Y:S01]  /*b1c0*/  FADD.FTZ R5, R177, R20 ;  /* 0x00000014b1057221 */ /* 0x000fe20000010000 */
[-C--:B------:R-:W-:Y:S01]  /*b1d0*/  FMUL.FTZ R120, R120, R13.reuse ;  /* 0x0000000d78787220 */ /* 0x080fe20000410000 */
[----:B------:R-:W-:Y:S01]  /*b1e0*/  MUFU.EX2 R157, R192 ;  /* 0x000000c0009d7308 */ /* 0x000fe20000000800 */
[----:B---3--:R-:W-:Y:S01]  /*b1f0*/  FADD.FTZ R21, R159, R4 ;  /* 0x000000049f157221 */ /* 0x008fe20000010000 */
[-C--:B------:R-:W-:Y:S01]  /*b200*/  FMUL.FTZ R121, R121, R13.reuse ;  /* 0x0000000d79797220 */ /* 0x080fe20000410000 */
[-C--:B------:R-:W-:Y:S01]  /*b210*/  FMUL.FTZ R124, R124, R13.reuse ;  /* 0x0000000d7c7c7220 */ /* 0x080fe20000410000 */
[-C--:B------:R-:W-:Y:S01]  /*b220*/  FMUL.FTZ R125, R125, R13.reuse ;  /* 0x0000000d7d7d7220 */ /* 0x080fe20000410000 */
[-C--:B------:R-:W-:Y:S01]  /*b230*/  FMUL.FTZ R128, R128, R13.reuse ;  /* 0x0000000d80807220 */ /* 0x080fe20000410000 */
[-C--:B------:R-:W-:Y:S01]  /*b240*/  FMUL.FTZ R129, R129, R13.reuse ;  /* 0x0000000d81817220 */ /* 0x080fe20000410000 */
[----:B------:R-:W-:Y:S01]  /*b250*/  FMUL.FTZ R132, R132, R13 ;  /* 0x0000000d84847220 */ /* 0x000fe20000410000 */
[----:B------:R-:W-:Y:S01]  /*b260*/  MUFU.EX2 R20, R163 ;  /* 0x000000a300147308 */ /* 0x000fe20000000800 */
[----:B-1----:R-:W-:Y:S01]  /*b270*/  F2FP.BF16.F32.PACK_AB R155, R170, R159 ;  /* 0x0000009faa9b723e */ /* 0x002fe200000010ff */
        /* <DEDUP_REMOVED lines=10> */
[----:B------:R-:W-:Y:S01]  /*b320*/  FMUL.FTZ R149, R149, R13 ;  /* 0x0000000d95957220 */ /* 0x000fe20000410000 */
        /* <DEDUP_REMOVED lines=11> */
[----:B------:R2:W3:Y:S01]  /*b3e0*/  MUFU.EX2 R161, R180 ;  /* 0x000000b400a17308 */ /* 0x0004e20000000800 */
[-C--:B------:R-:W-:Y:S01]  /*b3f0*/  FMUL.FTZ R46, R46, R14.reuse ;  /* 0x0000000e2e2e7220 */ /* 0x080fe20000410000 */
[----:B------:R4:W-:Y:S01]  /*b400*/  STSM.16.M88.4 [R18+0x26800], R152 ;  /* 0x0268009812007844 */ /* 0x0009e20000000200 */
[-C--:B------:R-:W-:Y:S01]  /*b410*/  FMUL.FTZ R47, R47, R14.reuse ;  /* 0x0000000e2f2f7220 */ /* 0x080fe20000410000 */
[-C--:B------:R-:W-:Y:S01]  /*b420*/  FMUL.FTZ R50, R50, R14.reuse ;  /* 0x0000000e32327220 */ /* 0x080fe20000410000 */
[-C--:B------:R-:W-:Y:S01]  /*b430*/  FMUL.FTZ R51, R51, R14.reuse ;  /* 0x0000000e33337220 */ /* 0x080fe20000410000 */
[-C--:B------:R-:W-:Y:S01]  /*b440*/  FMUL.FTZ R54, R54, R14.reuse ;  /* 0x0000000e36367220 */ /* 0x080fe20000410000 */
[-C--:B------:R-:W-:Y:S01]  /*b450*/  FMUL.FTZ R55, R55, R14.reuse ;  /* 0x0000000e37377220 */ /* 0x080fe20000410000 */
[----:B------:R-:W5:Y:S01]  /*b460*/  MUFU.EX2 R172, R171 ;  /* 0x000000ab00ac7308 */ /* 0x000f620000000800 */
[----:B--2---:R-:W-:Y:S01]  /*b470*/  FADD.FTZ R180, R170, R21 ;  /* 0x00000015aab47221 */ /* 0x004fe20000010000 */
[----:B-1----:R-:W-:Y:S01]  /*b480*/  F2FP.BF16.F32.PACK_AB R159, R168, R193 ;  /* 0x000000c1a89f723e */ /* 0x002fe200000010ff */
[-C--:B------:R-:W-:Y:S01]  /*b490*/  FMUL.FTZ R58, R58, R14.reuse ;  /* 0x0000000e3a3a7220 */ /* 0x080fe20000410000 */
[-C--:B------:R-:W-:Y:S01]  /*b4a0*/  FMUL.FTZ R59, R59, R14.reuse ;  /* 0x0000000e3b3b7220 */ /* 0x080fe20000410000 */
[----:B------:R-:W-:Y:S01]  /*b4b0*/  FADD.FTZ R21, R157, R180 ;  /* 0x000000b49d157221 */ /* 0x000fe20000010000 */
[----:B------:R-:W-:Y:S01]  /*b4c0*/  F2FP.BF16.F32.PACK_AB R157, R20, R157 ;  /* 0x0000009d149d723e */ /* 0x000fe200000010ff */
[-C--:B------:R-:W-:Y:S01]  /*b4d0*/  FMUL.FTZ R62, R62, R14.reuse ;  /* 0x0000000e3e3e7220 */ /* 0x080fe20000410000 */
[----:B------:R1:W2:Y:S01]  /*b4e0*/  MUFU.EX2 R163, R174 ;  /* 0x000000ae00a37308 */ /* 0x0002a20000000800 */
[-C--:B------:R-:W-:Y:S01]  /*b4f0*/  FMUL.FTZ R63, R63, R14.reuse ;  /* 0x0000000e3f3f7220 */ /* 0x080fe20000410000 */
[-C--:B------:R-:W-:Y:S01]  /*b500*/  FMUL.FTZ R66, R66, R14.reuse ;  /* 0x0000000e42427220 */ /* 0x080fe20000410000 */
[----:B------:R4:W-:Y:S01]  /*b510*/  STSM.16.M88.4 [R19], R156 ;  /* 0x0000009c13007844 */ /* 0x0009e20000000200 */
        /* <DEDUP_REMOVED lines=8> */
[-C--:B------:R-:W-:Y:S01]  /*b5a0*/  FMUL.FTZ R79, R79, R14.reuse ;  /* 0x0000000e4f4f7220 */ /* 0x080fe20000410000 */
[----:B------:R-:W-:Y:S01]  /*b5b0*/  FADD.FTZ R21, R193, R174 ;  /* 0x000000aec1157221 */ /* 0x000fe20000010000 */
[-C--:B------:R-:W-:Y:S01]  /*b5c0*/  FMUL.FTZ R82, R82, R14.reuse ;  /* 0x0000000e52527220 */ /* 0x080fe20000410000 */
[-C--:B------:R-:W-:Y:S01]  /*b5d0*/  FMUL.FTZ R83, R83, R14.reuse ;  /* 0x0000000e53537220 */ /* 0x080fe20000410000 */
[----:B------:R1:W4:Y:S01]  /*b5e0*/  MUFU.EX2 R165, R178 ;  /* 0x000000b200a57308 */ /* 0x0003220000000800 */
[----:B------:R-:W-:Y:S01]  /*b5f0*/  FADD.FTZ R180, R168, R21 ;  /* 0x00000015a8b47221 */ /* 0x000fe20000010000 */
[-C--:B------:R-:W-:Y:S01]  /*b600*/  FMUL.FTZ R86, R86, R14.reuse ;  /* 0x0000000e56567220 */ /* 0x080fe20000410000 */
[-C--:B------:R-:W-:Y:S01]  /*b610*/  FMUL.FTZ R87, R87, R14.reuse ;  /* 0x0000000e57577220 */ /* 0x080fe20000410000 */
[-C--:B------:R-:W-:Y:S01]  /*b620*/  FMUL.FTZ R90, R90, R14.reuse ;  /* 0x0000000e5a5a7220 */ /* 0x080fe20000410000 */
[----:B---3--:R-:W-:Y:S01]  /*b630*/  FADD.FTZ R21, R161, R180 ;  /* 0x000000b4a1157221 */ /* 0x008fe20000010000 */
[C---:B-----5:R-:W-:Y:S01]  /*b640*/  F2FP.BF16.F32.PACK_AB R161, R172.reuse, R161 ;  /* 0x000000a1aca1723e */ /* 0x060fe200000010ff */
[-C--:B------:R-:W-:Y:S01]  /*b650*/  FMUL.FTZ R91, R91, R14.reuse ;  /* 0x0000000e5b5b7220 */ /* 0x080fe20000410000 */
[----:B------:R-:W3:Y:S01]  /*b660*/  MUFU.EX2 R174, R179 ;  /* 0x000000b300ae7308 */ /* 0x000ee20000000800 */
[----:B-1----:R-:W-:Y:S01]  /*b670*/  FADD.FTZ R178, R172, R21 ;  /* 0x00000015acb27221 */ /* 0x002fe20000010000 */
[-C--:B------:R-:W-:Y:S01]  /*b680*/  FMUL.FTZ R94, R94, R14.reuse ;  /* 0x0000000e5e5e7220 */ /* 0x080fe20000410000 */
[-C--:B------:R-:W-:Y:S01]  /*b690*/  FMUL.FTZ R95, R95, R14.reuse ;  /* 0x0000000e5f5f7220 */ /* 0x080fe20000410000 */
[-C--:B------:R-:W-:Y:S01]  /*b6a0*/  FMUL.FTZ R98, R98, R14.reuse ;  /* 0x0000000e62627220 */ /* 0x080fe20000410000 */
[----:B--2---:R-:W-:Y:S01]  /*b6b0*/  FADD.FTZ R21, R163, R178 ;  /* 0x000000b2a3157221 */ /* 0x004fe20000010000 */
[C---:B----4-:R-:W-:Y:S01]  /*b6c0*/  F2FP.BF16.F32.PACK_AB R163, R4.reuse, R163 ;  /* 0x000000a304a3723e */ /* 0x050fe200000010ff */
[-C--:B------:R-:W-:Y:S01]  /*b6d0*/  FMUL.FTZ R99, R99, R14.reuse ;  /* 0x0000000e63637220 */ /* 0x080fe20000410000 */
[----:B------:R-:W1:Y:S01]  /*b6e0*/  MUFU.EX2 R167, R182 ;  /* 0x000000b600a77308 */ /* 0x000e620000000800 */
[----:B------:R-:W-:Y:S01]  /*b6f0*/  FADD.FTZ R178, R4, R21 ;  /* 0x0000001504b27221 */ /* 0x000fe20000010000 */
[-C--:B------:R-:W-:Y:S01]  /*b700*/  FMUL.FTZ R102, R102, R14.reuse ;  /* 0x0000000e66667220 */ /* 0x080fe20000410000 */
[----:B------:R2:W-:Y:S01]  /*b710*/  STSM.16.M88.4 [R23], R160 ;  /* 0x000000a017007844 */ /* 0x0005e20000000200 */
[-C--:B------:R-:W-:Y:S01]  /*b720*/  FMUL.FTZ R103, R103, R14.reuse ;  /* 0x0000000e67677220 */ /* 0x080fe20000410000 */
[----:B------:R-:W-:Y:S01]  /*b730*/  FADD.FTZ R21, R165, R178 ;  /* 0x000000b2a5157221 */ /* 0x000fe20000010000 */
        /* <DEDUP_REMOVED lines=33> */
.L_x_1367:
[----:B------:R1:W3:Y:S01]  /*b950*/  SYNCS.PHASECHK.TRANS64.TRYWAIT P2, [UR26+0x28c50], R10 ;  /* 0x028c500aff0075a7 */ /* 0x0002e2000804015a */
[----:B------:R-:W-:Y:S05]  /*b960*/  @!P0 BRA `(.L_x_1368) ;  /* 0x0000000000048947 */ /* 0x000fea0003800000 */
[----:B------:R-:W-:Y:S01]  /*b970*/  BPT.TRAP 0x1 ;  /* 0x000000040000795c */ /* 0x000fe20000300000 */
.L_x_1368:
[----:B---3--:R-:W-:Y:S05]  /*b980*/  @P2 BRA `(.L_x_1369) ;  /* 0x0000000000082947 */ /* 0x008fea0003800000 */
[----:B------:R-:W3:Y:S02]  /*b990*/  SYNCS.PHASECHK.TRANS64.TRYWAIT P2, [UR26+0x28c50], R10 ;  /* 0x028c500aff0075a7 */ /* 0x000ee4000804015a */
[----:B---3--:R-:W-:Y:S05]  /*b9a0*/  @!P2 BRA `(.L_x_1370) ;  /* 0x0000005c00f4a947 */ /* 0x008fea0003800000 */
.L_x_1369:
[----:B------:R-:W-:Y:S01]  /*b9b0*/  ULEA UR11, UR39, UR45, 0xc ;  /* 0x0000002d270b7291 */ /* 0x000fe2000f8e603f */
[----:B------:R-:W-:Y:S01]  /*b9c0*/  WARPGROUP.ARRIVE ;  /* 0x00000000000079c5 */ /* 0x000fe20000000000 */
[----:B------:R-:W-:Y:S01]  /*b9d0*/  UMOV UR7, 0x40000040 ;  /* 0x4000004000077882 */ /* 0x000fe20000000000 */
[----:B------:R-:W-:Y:S01]  /*b9e0*/  ISETP.GT.AND P2, PT, R9, UR41, PT ;  /* 0x0000002909007c0c */ /* 0x000fe2000bf44270 */
        /* <DEDUP_REMOVED lines=37> */
.L_x_1354:
[----:B------:R-:W5:Y:S01]  /*bc40*/  SHFL.BFLY PT, R0, R5, 0x2, 0x1f ;  /* 0x0c401f0005007f89 */ /* 0x000f6200000e0000 */
[----:B-1----:R-:W-:Y:S01]  /*bc50*/  IMAD.MOV.U32 R10, RZ, RZ, RZ ;  /* 0x000000ffff0a7224 */ /* 0x002fe200078e00ff */
[----:B------:R-:W-:Y:S01]  /*bc60*/  UIADD3 UR37, UR37, 0x1, URZ ;  /* 0x0000000125257890 */ /* 0x000fe2000fffe03f */
[----:B------:R-:W-:Y:S01]  /*bc70*/  IMAD.U32 R14, RZ, RZ, UR10 ;  /* 0x0000000aff0e7e24 */ /* 0x000fe2000f8e00ff */
[----:B------:R-:W1:Y:S01]  /*bc80*/  SHFL.BFLY PT, R9, R4, 0x2, 0x1f ;  /* 0x0c401f0004097f89 */ /* 0x000e6200000e0000 */
[----:B------:R-:W-:Y:S08]  /*bc90*/  BAR.ARV 0x8, 0xa0 ;  /* 0x0202800000007b1d */ /* 0x000ff00000002000 */
[----:B------:R-:W-:Y:S01]  /*bca0*/  BAR.SYNC.DEFER_BLOCKING 0xf, 0x100 ;  /* 0x03c4000000007b1d */ /* 0x000fe20000010000 */
[----:B-----5:R-:W-:Y:S01]  /*bcb0*/  FADD.FTZ R0, R0, R5 ;  /* 0x0000000500007221 */ /* 0x020fe20000010000 */
[----:B-1----:R-:W-:-:S04]  /*bcc0*/  FADD.FTZ R9, R9, R4 ;  /* 0x0000000409097221 */ /* 0x002fc80000010000 */
[----:B------:R-:W3:Y:S01]  /*bcd0*/  SHFL.BFLY PT, R3, R0, 0x1, 0x1f ;  /* 0x0c201f0000037f89 */ /* 0x000ee200000e0000 */
[----:B------:R-:W-:-:S03]  /*bce0*/  IMAD.U32 R4, RZ, RZ, UR10 ;  /* 0x0000000aff047e24 */ /* 0x000fc6000f8e00ff */
[----:B------:R-:W1:Y:S01]  /*bcf0*/  SHFL.BFLY PT, R6, R9, 0x1, 0x1f ;  /* 0x0c201f0009067f89 */ /* 0x000e6200000e0000 */
[----:B---3--:R-:W-:Y:S01]  /*bd00*/  FADD.FTZ R11, R0, R3 ;  /* 0x00000003000b7221 */ /* 0x008fe20000010000 */
[----:B------:R-:W-:Y:S02]  /*bd10*/  IMAD.MOV R3, RZ, RZ, -R17 ;  /* 0x000000ffff037224 */ /* 0x000fe400078e0a11 */
[----:B------:R-:W-:Y:S02]  /*bd20*/  IMAD.MOV.U32 R0, RZ, RZ, RZ ;  /* 0x000000ffff007224 */ /* 0x000fe400078e00ff */
[----:B-1----:R-:W-:Y:S01]  /*bd30*/  FADD.FTZ R12, R9, R6 ;  /* 0x00000006090c7221 */ /* 0x002fe20000010000 */
[----:B------:R-:W-:Y:S02]  /*bd40*/  FSETP.NE.FTZ.AND P1, PT, R11, RZ, PT ;  /* 0x000000ff0b00720b */ /* 0x000fe40003f35000 */
[----:B------:R-:W-:Y:S02]  /*bd50*/  ISETP.NE.AND P0, PT, R2, R3, PT ;  /* 0x000000030200720c */ /* 0x000fe40003f05270 */
[----:B------:R-:W-:-:S02]  /*bd60*/  FSETP.NE.FTZ.AND P2, PT, R12, RZ, PT ;  /* 0x000000ff0c00720b */ /* 0x000fc40003f55000 */
[----:B------:R-:W-:Y:S01]  /*bd70*/  MOV R3, UR39 ;  /* 0x0000002700037c02 */ /* 0x000fe20008000f00 */
[----:B------:R-:W-:-:S04]  /*bd80*/  UIADD3 UR39, UR39, 0x1, URZ ;  /* 0x0000000127277890 */ /* 0x000fc8000fffe03f */
[----:B------:R-:W-:Y:S02]  /*bd90*/  UISETP.NE.AND UP0, UPT, UR39, 0x2, UPT ;  /* 0x000000022700788c */ /* 0x000fe4000bf05270 */
[----:B------:R-:W2:Y:S01]  /*bda0*/  @P1 MUFU.RCP R10, R11 ;  /* 0x0000000b000a1308 */ /* 0x000ea20000001000 */
[----:B------:R-:W-:Y:S01]  /*bdb0*/  @P1 FMUL.FTZ R4, R4, 0.69314718246459960938 ;  /* 0x3f31721804041820 */ /* 0x000fe20000410000 */
[----:B------:R-:W-:Y:S01]  /*bdc0*/  @!P0 IMAD R3, R3, 0x40, R16 ;  /* 0x0000004003038824 */ /* 0x000fe200078e0210 */
[----:B------:R-:W-:Y:S01]  /*bdd0*/  USEL UR4, URZ, 0x1, UP0 ;  /* 0x000000013f047887 */ /* 0x000fe20008000000 */
[----:B------:R-:W-:Y:S01]  /*bde0*/  @P2 FMUL.FTZ R14, R14, 0.69314718246459960938 ;  /* 0x3f3172180e0e2820 */ /* 0x000fe20000410000 */
[----:B------:R-:W-:Y:S02]  /*bdf0*/  USEL UR39, UR39, URZ, UP0 ;  /* 0x0000003f27277287 */ /* 0x000fe40008000000 */
[----:B------:R-:W-:Y:S01]  /*be00*/  @!P0 LEA R5, R3, UR48, 0x2 ;  /* 0x0000003003058c11 */ /* 0x000fe2000f8e10ff */
[----:B------:R-:W-:Y:S01]  /*be10*/  @P2 MUFU.RCP R0, R12 ;  /* 0x0000000c00002308 */ /* 0x000fe20000001000 */
[----:B------:R-:W-:Y:S01]  /*be20*/  MOV R3, 0xff800000 ;  /* 0xff80000000037802 */ /* 0x000fe20000000f00 */
[----:B------:R-:W-:-:S06]  /*be30*/  ULOP3.LUT UR38, UR38, UR4, URZ, 0x3c, !UPT ;  /* 0x0000000426267292 */ /* 0x000fcc000f8e3c3f */
[----:B------:R-:W1:Y:S01]  /*be40*/  @P1 MUFU.LG2 R6, R11 ;  /* 0x0000000b00061308 */ /* 0x000e620000000c00 */
[-C--:B--2-4-:R-:W-:Y:S01]  /*be50*/  FMUL.FTZ R162, R24, R10.reuse ;  /* 0x0000000a18a27220 */ /* 0x094fe20000410000 */
        /* <DEDUP_REMOVED lines=68> */
[----:B------:R-:W-:Y:S01]  /*c2a0*/  PLOP3.LUT P0, PT, PT, PT, PT, 0x8, 0x0 ;  /* 0x000000000000781c */ /* 0x000fe20003f0e170 */
[-C--:B------:R-:W-:Y:S01]  /*c2b0*/  FMUL.FTZ R30, R30, R0.reuse ;  /* 0x000000001e1e7220 */ /* 0x080fe20000410000 */
[-C--:B------:R-:W-:Y:S01]  /*c2c0*/  FMUL.FTZ R31, R31, R0.reuse ;  /* 0x000000001f1f7220 */ /* 0x080fe20000410000 */
[-C--:B------:R-:W-:Y:S01]  /*c2d0*/  FMUL.FTZ R34, R34, R0.reuse ;  /* 0x0000000022227220 */ /* 0x080fe20000410000 */
[-C--:B------:R-:W-:Y:S01]  /*c2e0*/  FMUL.FTZ R35, R35, R0.reuse ;  /* 0x0000000023237220 */ /* 0x080fe20000410000 */
[----:B--2---:R-:W2:Y:S01]  /*c2f0*/  @P2 MUFU.LG2 R10, R12 ;  /* 0x0000000c000a2308 */ /* 0x004ea20000000c00 */
        /* <DEDUP_REMOVED lines=63> */
.L_x_1287:
[----:B------:R-:W1:Y:S08]  /*c6f0*/  S2UR UR4, SR_CgaCtaId ;  /* 0x00000000000479c3 */ /* 0x000e700000008800 */
[----:B------:R-:W-:Y:S06]  /*c700*/  BAR.SYNC.DEFER_BLOCKING 0x5, 0x120 ;  /* 0x0144800000007b1d */ /* 0x000fec0000010000 */
[----:B------:R-:W-:-:S02]  /*c710*/  UMOV UR48, 0x400 ;  /* 0x0000040000307882 */ /* 0x000fc40000000000 */
[----:B-1----:R-:W-:-:S09]  /*c720*/  ULEA UR48, UR4, UR48, 0x18 ;  /* 0x0000003004307291 */ /* 0x002fd2000f8ec03f */
[----:B------:R-:W1:Y:S02]  /*c730*/  LDS R0, [UR48+0x28cd0] ;  /* 0x028cd030ff007984 */ /* 0x000e640008000800 */
[----:B-1----:R-:W-:Y:S01]  /*c740*/  R2UR UR4, R0 ;  /* 0x00000000000472ca */ /* 0x002fe200000e0000 */
[----:B------:R-:W-:Y:S06]  /*c750*/  BAR.ARV 0x4, 0x120 ;  /* 0x0104800000007b1d */ /* 0x000fec0000002000 */
[----:B------:R-:W-:Y:S08]  /*c760*/  @P0 BRA `(.L_x_1372) ;  /* 0x00000010004c0947 */ /* 0x000ff00003800000 */
        /* <DEDUP_REMOVED lines=26> */
[----:B------:R-:W-:Y:S01]  /*c910*/  LOP3.LUT R0, R173, 0x380, RZ, 0xc0, !PT ;  /* 0x00000380ad007812 */ /* 0x000fe200078ec0ff */
[--C-:B------:R-:W-:Y:S01]  /*c920*/  IMAD.X R9, RZ, RZ, R7.reuse, P2 ;  /* 0x000000ffff097224 */ /* 0x100fe200010e0607 */
[----:B------:R-:W-:Y:S01]  /*c930*/  IADD3 R181, P6, R6, 0x2020, RZ ;  /* 0x0000202006b57810 */ /* 0x000fe20007fde0ff */
[----:B------:R-:W-:Y:S01]  /*c940*/  IMAD.X R11, RZ, RZ, R7, P3 ;  /* 0x000000ffff0b7224 */ /* 0x000fe200018e0607 */
[----:B------:R-:W-:-:S02]  /*c950*/  SHF.R.U64 R0, R0, 0x3, RZ ;  /* 0x0000000300007819 */ /* 0x000fc400000012ff */
[----:B------:R-:W-:Y:S01]  /*c960*/  LOP3.LUT R4, R175, 0x380, RZ, 0xc0, !PT ;  /* 0x00000380af047812 */ /* 0x000fe200078ec0ff */
[--C-:B------:R-:W-:Y:S01]  /*c970*/  IMAD.X R21, RZ, RZ, R7.reuse, P6 ;  /* 0x000000ffff157224 */ /* 0x100fe200030e0607 */
[----:B------:R-:W-:Y:S02]  /*c980*/  IADD3 R177, P4, R6, 0x60, RZ ;  /* 0x0000006006b17810 */ /* 0x000fe40007f9e0ff */
[----:B------:R-:W-:Y:S02]  /*c990*/  LOP3.LUT R8, R0, R173, RZ, 0x3c, !PT ;  /* 0x000000ad00087212 */ /* 0x000fe400078e3cff */
[----:B------:R-:W-:Y:S01]  /*c9a0*/  LOP3.LUT R0, R181, 0x380, RZ, 0xc0, !PT ;  /* 0x00000380b5007812 */ /* 0x000fe200078ec0ff */
[----:B------:R-:W-:Y:S01]  /*c9b0*/  IMAD.X R13, RZ, RZ, R7, P4 ;  /* 0x000000ffff0d7224 */ /* 0x000fe200020e0607 */
[----:B------:R-:W-:Y:S02]  /*c9c0*/  SHF.R.U64 R4, R4, 0x3, RZ ;  /* 0x0000000304047819 */ /* 0x000fe400000012ff */
[----:B------:R-:W-:-:S02]  /*c9d0*/  IADD3 R183, P1, R6, 0x2040, RZ ;  /* 0x0000204006b77810 */ /* 0x000fc40007f3e0ff */
[----:B------:R-:W-:Y:S02]  /*c9e0*/  SHF.R.U64 R0, R0, 0x3, RZ ;  /* 0x0000000300007819 */ /* 0x000fe400000012ff */
[----:B------:R-:W-:Y:S01]  /*c9f0*/  IADD3 R197, P4, R6, 0x4020, RZ ;  /* 0x0000402006c57810 */ /* 0x000fe20007f9e0ff */
[--C-:B------:R-:W-:Y:S01]  /*ca00*/  IMAD.X R25, RZ, RZ, R7.reuse, P1 ;  /* 0x000000ffff197224 */ /* 0x100fe200008e0607 */
[----:B------:R-:W-:Y:S02]  /*ca10*/  LOP3.LUT R10, R4, R175, RZ, 0x3c, !PT ;  /* 0x000000af040a7212 */ /* 0x000fe400078e3cff */
[C---:B------:R-:W-:Y:S01]  /*ca20*/  LOP3.LUT R111, R6.reuse, 0x380, RZ, 0xc0, !PT ;  /* 0x00000380066f7812 */ /* 0x040fe200078ec0ff */
[----:B------:R-:W-:Y:S01]  /*ca30*/  IMAD.X R99, RZ, RZ, R7, P4 ;  /* 0x000000ffff637224 */ /* 0x000fe200020e0607 */
[C---:B------:R-:W-:Y:S02]  /*ca40*/  IADD3 R179, P5, R6.reuse, 0x2000, RZ ;  /* 0x0000200006b37810 */ /* 0x040fe40007fbe0ff */
[----:B------:R-:W-:-:S02]  /*ca50*/  IADD3 R193, P2, R6, 0x2060, RZ ;  /* 0x0000206006c17810 */ /* 0x000fc40007f5e0ff */
[----:B------:R-:W-:Y:S02]  /*ca60*/  LOP3.LUT R4, R183, 0x380, RZ, 0xc0, !PT ;  /* 0x00000380b7047812 */ /* 0x000fe400078ec0ff */
[----:B------:R-:W-:Y:S01]  /*ca70*/  IADD3 R195, P3, R6, 0x4000, RZ ;  /* 0x0000400006c37810 */ /* 0x000fe20007f7e0ff */
[----:B------:R-:W-:Y:S01]  /*ca80*/  IMAD.X R91, RZ, RZ, R7, P2 ;  /* 0x000000ffff5b7224 */ /* 0x000fe200010e0607 */
[----:B------:R-:W-:Y:S02]  /*ca90*/  LOP3.LUT R20, R0, R181, RZ, 0x3c, !PT ;  /* 0x000000b500147212 */ /* 0x000fe400078e3cff */
[----:B------:R-:W-:Y:S02]  /*caa0*/  LOP3.LUT R0, R197, 0x380, RZ, 0xc0, !PT ;  /* 0x00000380c5007812 */ /* 0x000fe400078ec0ff */
[----:B------:R-:W-:Y:S02]  /*cab0*/  IADD3.X R15, RZ, R7, RZ, P5, !PT ;  /* 0x00000007ff0f7210 */ /* 0x000fe40002ffe4ff */
[----:B------:R-:W-:-:S02]  /*cac0*/  SHF.R.U64 R111, R111, 0x3, RZ ;  /* 0x000000036f6f7819 */ /* 0x000fc400000012ff */
[----:B------:R-:W-:Y:S02]  /*cad0*/  SHF.R.U64 R4, R4, 0x3, RZ ;  /* 0x0000000304047819 */ /* 0x000fe400000012ff */
[C---:B------:R-:W-:Y:S02]  /*cae0*/  IADD3 R199, P5, R6.reuse, 0x4040, RZ ;  /* 0x0000404006c77810 */ /* 0x040fe40007fbe0ff */
[C---:B------:R-:W-:Y:S02]  /*caf0*/  IADD3 R114, P2, R6.reuse, 0x6020, RZ ;  /* 0x0000602006727810 */ /* 0x040fe40007f5e0ff */
[----:B------:R-:W-:Y:S01]  /*cb00*/  IADD3.X R95, RZ, R7, RZ, P3, !PT ;  /* 0x00000007ff5f7210 */ /* 0x000fe20001ffe4ff */
[--C-:B------:R-:W-:Y:S01]  /*cb10*/  IMAD.X R103, RZ, RZ, R7.reuse, P5 ;  /* 0x000000ffff677224 */ /* 0x100fe200028e0607 */
[C---:B------:R-:W-:Y:S01]  /*cb20*/  IADD3 R201, P6, R6.reuse, 0x4060, RZ ;  /* 0x0000406006c97810 */ /* 0x040fe20007fde0ff */
[----:B------:R-:W-:Y:S01]  /*cb30*/  IMAD.X R115, RZ, RZ, R7, P2 ;  /* 0x000000ffff737224 */ /* 0x000fe200010e0607 */
[----:B------:R-:W-:-:S02]  /*cb40*/  IADD3 R203, P1, R6, 0x6000, RZ ;  /* 0x0000600006cb7810 */ /* 0x000fc40007f3e0ff */
[C---:B------:R-:W-:Y:S01]  /*cb50*/  IADD3 R118, P3, R6.reuse, 0x6040, RZ ;  /* 0x0000604006767810 */ /* 0x040fe20007f7e0ff */
[--C-:B------:R-:W-:Y:S01]  /*cb60*/  IMAD.X R107, RZ, RZ, R7.reuse, P6 ;  /* 0x000000ffff6b7224 */ /* 0x100fe200030e0607 */
[----:B------:R-:W-:Y:S02]  /*cb70*/  IADD3 R205, P4, R6, 0x6060, RZ ;  /* 0x0000606006cd7810 */ /* 0x000fe40007f9e0ff */
[----:B------:R-:W-:Y:S01]  /*cb80*/  SHF.R.U64 R0, R0, 0x3, RZ ;  /* 0x0000000300007819 */ /* 0x000fe200000012ff */
[--C-:B------:R-:W-:Y:S01]  /*cb90*/  IMAD.X R119, RZ, RZ, R7.reuse, P3 ;  /* 0x000000ffff777224 */ /* 0x100fe200018e0607 */
[----:B------:R-:W-:Y:S01]  /*cba0*/  LOP3.LUT R6, R111, R6, RZ, 0x3c, !PT ;  /* 0x000000066f067212 */ /* 0x000fe200078e3cff */
[----:B------:R-:W-:Y:S01]  /*cbb0*/  IMAD.X R123, RZ, RZ, R7, P4 ;  /* 0x000000ffff7b7224 */ /* 0x000fe200020e0607 */
[----:B------:R-:W-:Y:S02]  /*cbc0*/  LOP3.LUT R24, R4, R183, RZ, 0x3c, !PT ;  /* 0x000000b704187212 */ /* 0x000fe400078e3cff */
[----:B------:R-:W-:-:S02]  /*cbd0*/  LOP3.LUT R12, R177, 0x380, RZ, 0xc0, !PT ;  /* 0x00000380b10c7812 */ /* 0x000fc400078ec0ff */
[----:B------:R-:W-:Y:S02]  /*cbe0*/  LOP3.LUT R4, R199, 0x380, RZ, 0xc0, !PT ;  /* 0x00000380c7047812 */ /* 0x000fe400078ec0ff */
[----:B------:R-:W-:Y:S02]  /*cbf0*/  LOP3.LUT R14, R179, 0x380, RZ, 0xc0, !PT ;  /* 0x00000380b30e7812 */ /* 0x000fe400078ec0ff */
[----:B------:R-:W-:Y:S02]  /*cc00*/  LOP3.LUT R27, R114, 0x380, RZ, 0xc0, !PT ;  /* 0x00000380721b7812 */ /* 0x000fe400078ec0ff */
[----:B------:R-:W-:Y:S02]  /*cc10*/  LOP3.LUT R98, R0, R197, RZ, 0x3c, !PT ;  /* 0x000000c500627212 */ /* 0x000fe400078e3cff */
[-C--:B------:R-:W-:Y:S02]  /*cc20*/  IADD3.X R111, RZ, R7.reuse, RZ, P1, !PT ;  /* 0x00000007ff6f7210 */ /* 0x080fe40000ffe4ff */
[----:B------:R-:W-:-:S02]  /*cc30*/  MOV R0, R6 ;  /* 0x0000000600007202 */ /* 0x000fc40000000f00 */
[----:B------:R-:W-:Y:S02]  /*cc40*/  SHF.R.U64 R12, R12, 0x3, RZ ;  /* 0x000000030c0c7819 */ /* 0x000fe400000012ff */
[----:B------:R-:W-:Y:S02]  /*cc50*/  LOP3.LUT R90, R193, 0x380, RZ, 0xc0, !PT ;  /* 0x00000380c15a7812 */ /* 0x000fe400078ec0ff */
[----:B------:R-:W-:Y:S02]  /*cc60*/  SHF.R.U64 R4, R4, 0x3, RZ ;  /* 0x0000000304047819 */ /* 0x000fe400000012ff */
[----:B------:R-:W-:Y:S02]  /*cc70*/  LOP3.LUT R7, R118, 0x380, RZ, 0xc0, !PT ;  /* 0x0000038076077812 */ /* 0x000fe400078ec0ff */
[----:B------:R-:W-:Y:S02]  /*cc80*/  SHF.R.U64 R14, R14, 0x3, RZ ;  /* 0x000000030e0e7819 */ /* 0x000fe400000012ff */
[----:B------:R-:W-:-:S02]  /*cc90*/  LOP3.LUT R94, R195, 0x380, RZ, 0xc0, !PT ;  /* 0x00000380c35e7812 */ /* 0x000fc400078ec0ff */
[----:B------:R-:W-:Y:S02]  /*cca0*/  SHF.R.U64 R27, R27, 0x3, RZ ;  /* 0x000000031b1b7819 */ /* 0x000fe400000012ff */
[----:B------:R-:W-:Y:S02]  /*ccb0*/  LOP3.LUT R106, R201, 0x380, RZ, 0xc0, !PT ;  /* 0x00000380c96a7812 */ /* 0x000fe400078ec0ff */
[----:B------:R-:W-:Y:S02]  /*ccc0*/  F2FP.BF16.F32.PACK_AB R6, R29, R156 ;  /* 0x0000009c1d06723e */ /* 0x000fe400000010ff */
[----:B------:R-:W-:Y:S02]  /*ccd0*/  LOP3.LUT R12, R12, R177, RZ, 0x3c, !PT ;  /* 0x000000b10c0c7212 */ /* 0x000fe400078e3cff */
[----:B------:R-:W-:Y:S02]  /*cce0*/  SHF.R.U64 R90, R90, 0x3, RZ ;  /* 0x000000035a5a7819 */ /* 0x000fe400000012ff */
[----:B------:R-:W-:-:S02]  /*ccf0*/  LOP3.LUT R102, R4, R199, RZ, 0x3c, !PT ;  /* 0x000000c704667212 */ /* 0x000fc400078e3cff */
[----:B------:R-:W-:Y:S02]  /*cd00*/  LOP3.LUT R122, R205, 0x380, RZ, 0xc0, !PT ;  /* 0x00000380cd7a7812 */ /* 0x000fe400078ec0ff */
[----:B------:R-:W-:Y:S02]  /*cd10*/  SHF.R.U64 R29, R7, 0x3, RZ ;  /* 0x00000003071d7819 */ /* 0x000fe400000012ff */
[----:B------:R-:W-:Y:S02]  /*cd20*/  LOP3.LUT R14, R14, R179, RZ, 0x3c, !PT ;  /* 0x000000b30e0e7212 */ /* 0x000fe400078e3cff */
[----:B------:R-:W-:Y:S02]  /*cd30*/  SHF.R.U64 R94, R94, 0x3, RZ ;  /* 0x000000035e5e7819 */ /* 0x000fe400000012ff */
[----:B------:R-:W-:Y:S02]  /*cd40*/  LOP3.LUT R110, R203, 0x380, RZ, 0xc0, !PT ;  /* 0x00000380cb6e7812 */ /* 0x000fe400078ec0ff */
[----:B------:R-:W-:-:S02]  /*cd50*/  F2FP.BF16.F32.PACK_AB R4, R153, R162 ;  /* 0x000000a29904723e */ /* 0x000fc400000010ff */
[----:B------:R-:W-:Y:S02]  /*cd60*/  F2FP.BF16.F32.PACK_AB R7, R31, R30 ;  /* 0x0000001e1f07723e */ /* 0x000fe400000010ff */
[----:B------:R-:W-:Y:S02]  /*cd70*/  LOP3.LUT R114, R27, R114, RZ, 0x3c, !PT ;  /* 0x000000721b727212 */ /* 0x000fe400078e3cff */
[----:B------:R-:W-:Y:S01]  /*cd80*/  SHF.R.U64 R106, R106, 0x3, RZ ;  /* 0x000000036a6a7819 */ /* 0x000fe200000012ff */
[----:B------:R1:W-:Y:S01]  /*cd90*/  STSM.16.M88.4 [R0], R4 ;  /* 0x0000000400007844 */ /* 0x0003e20000000200 */
[----:B------:R-:W-:Y:S02]  /*cda0*/  MOV R27, R8 ;  /* 0x00000008001b7202 */ /* 0x000fe40000000f00 */
[----:B------:R-:W-:Y:S02]  /*cdb0*/  MOV R10, R10 ;  /* 0x0000000a000a7202 */ /* 0x000fe40000000f00 */
[----:B------:R-:W-:Y:S01]  /*cdc0*/  LOP3.LUT R90, R90, R193, RZ, 0x3c, !PT ;  /* 0x000000c15a5a7212 */ /* 0x000fe200078e3cff */
[----:B------:R2:W-:Y:S01]  /*cdd0*/  STSM.16.M88.4 [R27], R32 ;  /* 0x000000201b007844 */ /* 0x0005e20000000200 */
[----:B------:R-:W-:-:S02]  /*cde0*/  SHF.R.U64 R122, R122, 0x3, RZ ;  /* 0x000000037a7a7819 */ /* 0x000fc400000012ff */
[----:B------:R-:W-:Y:S01]  /*cdf0*/  MOV R12, R12 ;  /* 0x0000000c000c7202 */ /* 0x000fe20000000f00 */
[----:B------:R2:W-:Y:S01]  /*ce00*/  STSM.16.M88.4 [R10], R40 ;  /* 0x000000280a007844 */ /* 0x0005e20000000200 */
[----:B------:R-:W-:Y:S02]  /*ce10*/  F2FP.BF16.F32.PACK_AB R64, R65, R64 ;  /* 0x000000404140723e */ /* 0x000fe400000010ff */
[----:B------:R-:W-:Y:S01]  /*ce20*/  LOP3.LUT R94, R94, R195, RZ, 0x3c, !PT ;  /* 0x000000c35e5e7212 */ /* 0x000fe200078e3cff */
[----:B------:R2:W-:Y:S01]  /*ce30*/  STSM.16.M88.4 [R12], R48 ;  /* 0x000000300c007844 */ /* 0x0005e20000000200 */
[----:B------:R-:W-:Y:S02]  /*ce40*/  SHF.R.U64 R110, R110, 0x3, RZ ;  /* 0x000000036e6e7819 */ /* 0x000fe400000012ff */
[----:B------:R-:W-:Y:S02]  /*ce50*/  MOV R14, R14 ;  /* 0x0000000e000e7202 */ /* 0x000fe40000000f00 */
[----:B------:R-:W-:-:S02]  /*ce60*/  F2FP.BF16.F32.PACK_AB R58, R61, R60 ;  /* 0x0000003c3d3a723e */ /* 0x000fc400000010ff */
[----:B------:R-:W-:Y:S02]  /*ce70*/  F2FP.BF16.F32.PACK_AB R59, R63, R62 ;  /* 0x0000003e3f3b723e */ /* 0x000fe400000010ff */
[----:B------:R-:W-:Y:S02]  /*ce80*/  F2FP.BF16.F32.PACK_AB R65, R67, R66 ;  /* 0x000000424341723e */ /* 0x000fe400000010ff */
[----:B------:R-:W-:Y:S01]  /*ce90*/  F2FP.BF16.F32.PACK_AB R72, R73, R72 ;  /* 0x000000484948723e */ /* 0x000fe200000010ff */
[----:B------:R2:W-:Y:S01]  /*cea0*/  STSM.16.M88.4 [R14], R56 ;  /* 0x000000380e007844 */ /* 0x0005e20000000200 */
[----:B------:R-:W-:Y:S02]  /*ceb0*/  LOP3.LUT R106, R106, R201, RZ, 0x3c, !PT ;  /* 0x000000c96a6a7212 */ /* 0x000fe400078e3cff */
[----:B------:R-:W-:Y:S02]  /*cec0*/  MOV R20, R20 ;  /* 0x0000001400147202 */ /* 0x000fe40000000f00 */
        /* <DEDUP_REMOVED lines=9> */
[----:B------:R-:W-:Y:S01]  /*cf60*/  LOP3.LUT R122, R122, R205, RZ, 0x3c, !PT ;  /* 0x000000cd7a7a7212 */ /* 0x000fe200078e3cff */
[----:B------:R2:W-:Y:S01]  /*cf70*/  STSM.16.M88.4 [R24], R72 ;  /* 0x0000004818007844 */ /* 0x0005e20000000200 */
[----:B------:R-:W-:Y:S02]  /*cf80*/  MOV R9, R90 ;  /* 0x0000005a00097202 */ /* 0x000fe40000000f00 */
[----:B------:R-:W-:Y:S02]  /*cf90*/  F2FP.BF16.F32.PACK_AB R82, R85, R84 ;  /* 0x000000545552723e */ /* 0x000fe400000010ff */
[----:B------:R-:W-:Y:S02]  /*cfa0*/  F2FP.BF16.F32.PACK_AB R83, R87, R86 ;  /* 0x000000565753723e */ /* 0x000fe400000010ff */
[----:B------:R-:W-:-:S02]  /*cfb0*/  F2FP.BF16.F32.PACK_AB R88, R89, R88 ;  /* 0x000000585958723e */ /* 0x000fc400000010ff */
[----:B------:R-:W-:Y:S01]  /*cfc0*/  LOP3.LUT R110, R110, R203, RZ, 0x3c, !PT ;  /* 0x000000cb6e6e7212 */ /* 0x000fe200078e3cff */
[----:B------:R2:W-:Y:S01]  /*cfd0*/  STSM.16.M88.4 [R9], R80 ;  /* 0x0000005009007844 */ /* 0x0005e20000000200 */
[----:B------:R-:W-:Y:S02]  /*cfe0*/  MOV R94, R94 ;  /* 0x0000005e005e7202 */ /* 0x000fe40000000f00 */
[----:B------:R-:W-:Y:S02]  /*cff0*/  MOV R8, R98 ;  /* 0x0000006200087202 */ /* 0x000fe40000000f00 */
[----:B------:R-:W-:Y:S02]  /*d000*/  F2FP.BF16.F32.PACK_AB R89, R154, R26 ;  /* 0x0000001a9a59723e */ /* 0x000fe400000010ff */
[----:B------:R-:W-:Y:S02]  /*d010*/  F2FP.BF16.F32.PACK_AB R90, R93, R92 ;  /* 0x0000005c5d5a723e */ /* 0x000fe400000010ff */
[----:B------:R-:W-:-:S02]  /*d020*/  F2FP.BF16.F32.PACK_AB R91, R157, R155 ;  /* 0x0000009b9d5b723e */ /* 0x000fc400000010ff */
[----:B------:R-:W-:Y:S02]  /*d030*/  F2FP.BF16.F32.PACK_AB R96, R97, R96 ;  /* 0x000000606160723e */ /* 0x000fe400000010ff */
[----:B-1----:R-:W-:Y:S01]  /*d040*/  MOV R5, R106 ;  /* 0x0000006a00057202 */ /* 0x002fe20000000f00 */
[----:B------:R2:W-:Y:S01]  /*d050*/  STSM.16.M88.4 [R94], R88 ;  /* 0x000000585e007844 */ /* 0x0005e20000000200 */
[----:B------:R-:W-:Y:S02]  /*d060*/  F2FP.BF16.F32.PACK_AB R97, R159, R158 ;  /* 0x0000009e9f61723e */ /* 0x000fe400000010ff */
        /* <DEDUP_REMOVED lines=11> */
[----:B------:R-:W-:Y:S01]  /*d120*/  MOV R0, R122 ;  /* 0x0000007a00007202 */ /* 0x000fe20000000f00 */
[----:B------:R2:W-:Y:S01]  /*d130*/  STSM.16.M88.4 [R102], R104 ;  /* 0x0000006866007844 */ /* 0x0005e20000000200 */
[----:B------:R-:W-:Y:S02]  /*d140*/  F2FP.BF16.F32.PACK_AB R113, R168, R167 ;  /* 0x000000a7a871723e */ /* 0x000fe400000010ff */
        /* <DEDUP_REMOVED lines=9> */
[----:B------:R-:W-:-:S02]  /*d1e0*/  F2FP.BF16.F32.PACK_AB R129, R131, R130 ;  /* 0x000000828381723e */ /* 0x000fc400000010ff */
[----:B------:R-:W-:Y:S01]  /*d1f0*/  F2FP.BF16.F32.PACK_AB R136, R137, R136 ;  /* 0x000000888988723e */ /* 0x000fe200000010ff */
[----:B------:R2:W-:Y:S01]  /*d200*/  STSM.16.M88.4 [R110], R120 ;  /* 0x000000786e007844 */ /* 0x0005e20000000200 */
        /* <DEDUP_REMOVED lines=10> */
[----:B------:R2:W-:Y:S01]  /*d2b0*/  STSM.16.M88.4 [R118], R136 ;  /* 0x0000008876007844 */ /* 0x0005e20000000200 */
        /* <DEDUP_REMOVED lines=10> */
[----:B------:R-:W1:Y:S01]  /*d360*/  LDC.64 R6, c[0x0][0xb78] ;  /* 0x0002de00ff067b82 */ /* 0x000e620000000a00 */
[----:B------:R-:W-:Y:S01]  /*d370*/  USHF.R.S32.HI UR5, URZ, 0x1f, UR43 ;  /* 0x0000001f3f057899 */ /* 0x000fe2000801142b */
[----:B--2---:R-:W-:Y:S01]  /*d380*/  IADD3 R9, -R17, RZ, RZ ;  /* 0x000000ff11097210 */ /* 0x004fe20007ffe1ff */
[----:B------:R-:W-:Y:S02]  /*d390*/  ULDC.64 UR8, c[0x0][0xb70] ;  /* 0x0002dc0000087ab9 */ /* 0x000fe40000000a00 */
[----:B------:R-:W-:Y:S01]  /*d3a0*/  UIMAD UR5, UR5, UR8, URZ ;  /* 0x00000008050572a4 */ /* 0x000fe2000f8e023f */
[----:B------:R-:W-:Y:S01]  /*d3b0*/  ISETP.NE.AND P0, PT, R2, R9, PT ;  /* 0x000000090200720c */ /* 0x000fe20003f05270 */
[----:B------:R-:W-:Y:S01]  /*d3c0*/  UIMAD.WIDE.U32 UR6, UR43, UR8, URZ ;  /* 0x000000082b0672a5 */ /* 0x000fe2000f8e003f */
[----:B------:R-:W-:Y:S01]  /*d3d0*/  IADD3 R9, R16, UR42, RZ ;  /* 0x0000002a10097c10 */ /* 0x000fe2000fffe0ff */
[----:B------:R-:W-:Y:S02]  /*d3e0*/  UIMAD UR5, UR43, UR9, UR5 ;  /* 0x000000092b0572a4 */ /* 0x000fe4000f8e0205 */
[----:B------:R-:W-:-:S02]  /*d3f0*/  USHF.R.S32.HI UR8, URZ, 0x1f, UR44 ;  /* 0x0000001f3f087899 */ /* 0x000fc4000801142c */
[----:B------:R-:W-:Y:S02]  /*d400*/  UIADD3 UR5, UR7, UR5, URZ ;  /* 0x0000000507057290 */ /* 0x000fe4000fffe03f */
[----:B------:R-:W-:Y:S02]  /*d410*/  IMAD.U32 R5, RZ, RZ, UR7 ;  /* 0x00000007ff057e24 */ /* 0x000fe4000f8e00ff */
[----:B------:R-:W-:Y:S01]  /*d420*/  IMAD.U32 R4, RZ, RZ, UR6 ;  /* 0x00000006ff047e24 */ /* 0x000fe2000f8e00ff */
[----:B------:R-:W-:Y:S01]  /*d430*/  ULDC.64 UR6, c[0x0][0xb40] ;  /* 0x0002d00000067ab9 */ /* 0x000fe20000000a00 */
[C---:B------:R-:W-:Y:S02]  /*d440*/  VIADD R8, R9.reuse, 0x8 ;  /* 0x0000000809087836 */ /* 0x040fe40000000000 */
[----:B------:R-:W-:Y:S01]  /*d450*/  IMAD.U32 R5, RZ, RZ, UR5 ;  /* 0x00000005ff057e24 */ /* 0x000fe2000f8e00ff */
[----:B------:R-:W-:Y:S02]  /*d460*/  ULDC UR5, c[0x0][0xa88] ;  /* 0x0002a20000057ab9 */ /* 0x000fe40000000800 */
[----:B------:R-:W-:Y:S01]  /*d470*/  ISETP.GE.OR P1, PT, R9, UR5, P0 ;  /* 0x0000000509007c0c */ /* 0x000fe20008726670 */
[----:B-1----:R-:W-:Y:S01]  /*d480*/  IMAD R0, R6, UR8, RZ ;  /* 0x0000000806007c24 */ /* 0x002fe2000f8e02ff */
[----:B------:R-:W-:Y:S01]  /*d490*/  ISETP.GE.OR P0, PT, R8, UR5, P0 ;  /* 0x0000000508007c0c */ /* 0x000fe20008706670 */
[----:B------:R-:W-:-:S04]  /*d4a0*/  IMAD.WIDE.U32 R4, R6, UR44, R4 ;  /* 0x0000002c06047c25 */ /* 0x000fc8000f8e0004 */
[----:B------:R-:W-:Y:S01]  /*d4b0*/  IMAD R6, R7, UR44, R0 ;  /* 0x0000002c07067c24 */ /* 0x000fe2000f8e0200 */
[----:B------:R-:W-:Y:S02]  /*d4c0*/  SHF.R.S32.HI R7, RZ, 0x1f, R9 ;  /* 0x0000001fff077819 */ /* 0x000fe40000011409 */
[----:B------:R-:W-:-:S04]  /*d4d0*/  IADD3 R0, P2, R9, R4, RZ ;  /* 0x0000000409007210 */ /* 0x000fc80007f5e0ff */
[----:B------:R-:W-:Y:S02]  /*d4e0*/  IADD3.X R7, R7, R5, R6, P2, !PT ;  /* 0x0000000507077210 */ /* 0x000fe400017fe406 */
[----:B------:R-:W-:-:S04]  /*d4f0*/  LEA R4, P2, R0, UR6, 0x2 ;  /* 0x0000000600047c11 */ /* 0x000fc8000f8410ff */
[----:B------:R-:W-:-:S05]  /*d500*/  LEA.HI.X R5, R0, UR7, R7, 0x2, P2 ;  /* 0x0000000700057c11 */ /* 0x000fca00090f1407 */
[----:B------:R1:W-:Y:S04]  /*d510*/  @!P1 STG.E desc[UR50][R4.64], R3 ;  /* 0x0000000304009986 */ /* 0x0003e8000c101932 */
[----:B------:R1:W-:Y:S02]  /*d520*/  @!P0 STG.E desc[UR50][R4.64+0x20], R28 ;  /* 0x0000201c04008986 */ /* 0x0003e4000c101932 */
.L_x_1373:
[----:B--2---:R-:W2:Y:S02]  /*d530*/  SHFL.IDX PT, R0, R189, RZ, 0x1f ;  /* 0x00001fffbd007589 */ /* 0x004ea400000e0000 */
[----:B--2---:R-:W-:-:S13]  /*d540*/  ISETP.NE.AND P0, PT, R0, 0x7, PT ;  /* 0x000000070000780c */ /* 0x004fda0003f05270 */
[----:B------:R-:W-:Y:S05]  /*d550*/  @P0 BRA `(.L_x_1374) ;  /* 0x0000000800f80947 */ /* 0x000fea0003800000 */
[----:B------:R-:W-:Y:S01]  /*d560*/  BAR.SYNC.DEFER_BLOCKING 0x1, 0x120 ;  /* 0x0044800000007b1d */ /* 0x000fe20000010000 */
[----:B------:R-:W-:-:S05]  /*d570*/  ELECT P0, URZ, PT ;  /* 0x00000000003f782f */ /* 0x000fca0003800000 */
[----:B------:R-:W-:Y:S08]  /*d580*/  BSSY B0, `(.L_x_1375) ;  /* 0x0000030000007945 */ /* 0x000ff00003800000 */
[----:B------:R-:W-:Y:S05]  /*d590*/  @!P0 BRA `(.L_x_1376) ;  /* 0x0000000000b88947 */ /* 0x000fea0003800000 */
[----:B------:R-:W-:Y:S02]  /*d5a0*/  UIADD3 UR6, UP0, UR52, 0x9f0, URZ ;  /* 0x000009f034067890 */ /* 0x000fe4000ff1e03f */
[----:B------:R-:W-:Y:S02]  /*d5b0*/  UIADD3 UR5, UR48, 0x2000, URZ ;  /* 0x0000200030057890 */ /* 0x000fe4000fffe03f */
[----:B------:R-:W-:Y:S02]  /*d5c0*/  UIADD3.X UR7, URZ, UR53, URZ, UP0, !UPT ;  /* 0x000000353f077290 */ /* 0x000fe400087fe43f */
[----:B------:R-:W-:Y:S01]  /*d5d0*/  UIADD3 UR9, UR48, 0x4000, URZ ;  /* 0x0000400030097890 */ /* 0x000fe2000fffe03f */
[----:B------:R-:W-:Y:S01]  /*d5e0*/  UMOV UR41, URZ ;  /* 0x0000003f00297c82 */ /* 0x000fe20008000000 */
[----:B------:R-:W-:Y:S01]  /*d5f0*/  UMOV UR45, URZ ;  /* 0x0000003f002d7c82 */ /* 0x000fe20008000000 */
[----:B------:R-:W-:Y:S01]  /*d600*/  UMOV UR40, UR48 ;  /* 0x0000003000287c82 */ /* 0x000fe20008000000 */
[----:B------:R-:W-:Y:S01]  /*d610*/  UMOV UR8, 0x40 ;  /* 0x0000004000087882 */ /* 0x000fe20000000000 */
[----:B------:R-:W-:-:S02]  /*d620*/  UIADD3 UR11, UR48, 0x6000, URZ ;  /* 0x00006000300b7890 */ /* 0x000fc4000fffe03f */
        /* <DEDUP_REMOVED lines=37> */
.L_x_1376:
[----:B------:R-:W-:Y:S05]  /*d880*/  BSYNC B0 ;  /* 0x0000000000007941 */ /* 0x000fea0003800000 */
.L_x_1375:
[----:B------:R-:W-:Y:S05]  /*d890*/  BRA `(.L_x_1374) ;  /* 0x0000000800287947 */ /* 0x000fea0003800000 */
.L_x_1372:
[----:B------:R-:W1:Y:S01]  /*d8a0*/  LDC.64 R8, c[0x0][0xae0] ;  /* 0x0002b800ff087b82 */ /* 0x000e620000000a00 */
[----:B------:R-:W-:Y:S01]  /*d8b0*/  ISETP.GT.AND P0, PT, R191, 0x3f, PT ;  /* 0x0000003fbf00780c */ /* 0x000fe20003f04270 */
[----:B------:R-:W-:Y:S01]  /*d8c0*/  USHF.R.S32.HI UR5, URZ, 0x1f, UR43 ;  /* 0x0000001f3f057899 */ /* 0x000fe2000801142b */
[----:B------:R-:W-:Y:S01]  /*d8d0*/  BSSY B0, `(.L_x_1377) ;  /* 0x000001a000007945 */ /* 0x000fe20003800000 */
[----:B------:R-:W-:Y:S01]  /*d8e0*/  USHF.R.S32.HI UR8, URZ, 0x1f, UR44 ;  /* 0x0000001f3f087899 */ /* 0x000fe2000801142c */
[----:B------:R-:W-:-:S09]  /*d8f0*/  VIADD R12, R184, 0x40 ;  /* 0x00000040b80c7836 */ /* 0x000fd20000000000 */
[----:B------:R-:W-:Y:S05]  /*d900*/  @P0 BRA `(.L_x_1378) ;  /* 0x0000000000580947 */ /* 0x000fea0003800000 */
[----:B------:R-:W2:Y:S01]  /*d910*/  S2R R4, SR_TID.X ;  /* 0x0000000000047919 */ /* 0x000ea20000002100 */
[----:B------:R-:W-:Y:S01]  /*d920*/  IMAD.U32 R5, RZ, RZ, UR42 ;  /* 0x0000002aff057e24 */ /* 0x000fe2000f8e00ff */
[----:B------:R-:W-:-:S04]  /*d930*/  ULDC UR6, c[0x0][0xa88] ;  /* 0x0002a20000067ab9 */ /* 0x000fc80000000800 */
[----:B--2---:R-:W-:-:S04]  /*d940*/  IADD3 R4, R5, -0x80, R4 ;  /* 0xffffff8005047810 */ /* 0x004fc80007ffe004 */
[----:B------:R-:W-:-:S13]  /*d950*/  ISETP.GE.AND P0, PT, R4, UR6, PT ;  /* 0x0000000604007c0c */ /* 0x000fda000bf06270 */
[----:B------:R-:W-:Y:S05]  /*d960*/  @P0 BRA `(.L_x_1378) ;  /* 0x0000000000400947 */ /* 0x000fea0003800000 */
[----:B------:R-:W2:Y:S01]  /*d970*/  LDC.64 R6, c[0x0][0xb70] ;  /* 0x0002dc00ff067b82 */ /* 0x000ea20000000a00 */
[----:B------:R-:W-:Y:S01]  /*d980*/  SHF.R.S32.HI R5, RZ, 0x1f, R4 ;  /* 0x0000001fff057819 */ /* 0x000fe20000011404 */
[----:B------:R-:W-:-:S06]  /*d990*/  ULDC.64 UR6, c[0x0][0xb40] ;  /* 0x0002d00000067ab9 */ /* 0x000fcc0000000a00 */
[----:B------:R-:W3:Y:S01]  /*d9a0*/  LDC.64 R10, c[0x0][0xb78] ;  /* 0x0002de00ff0a7b82 */ /* 0x000ee20000000a00 */
[C---:B--2---:R-:W-:Y:S02]  /*d9b0*/  IMAD R0, R6.reuse, UR5, RZ ;  /* 0x0000000506007c24 */ /* 0x044fe4000f8e02ff */
[----:B------:R-:W-:-:S04]  /*d9c0*/  IMAD.WIDE.U32 R4, R6, UR43, R4 ;  /* 0x0000002b06047c25 */ /* 0x000fc8000f8e0004 */
[----:B------:R-:W-:Y:S02]  /*d9d0*/  IMAD R3, R7, UR43, R0 ;  /* 0x0000002b07037c24 */ /* 0x000fe4000f8e0200 */
[----:B---3--:R-:W-:-:S03]  /*d9e0*/  IMAD R0, R10, UR8, RZ ;  /* 0x000000080a007c24 */ /* 0x008fc6000f8e02ff */
[----:B------:R-:W-:Y:S01]  /*d9f0*/  IADD3 R5, R5, R3, RZ ;  /* 0x0000000305057210 */ /* 0x000fe20007ffe0ff */
[----:B------:R-:W-:Y:S02]  /*da00*/  IMAD R3, R11, UR44, R0 ;  /* 0x0000002c0b037c24 */ /* 0x000fe4000f8e0200 */
[----:B------:R-:W-:-:S04]  /*da10*/  IMAD.WIDE.U32 R4, R10, UR44, R4 ;  /* 0x0000002c0a047c25 */ /* 0x000fc8000f8e0004 */
[----:B------:R-:W-:Y:S01]  /*da20*/  IMAD.IADD R3, R5, 0x1, R3 ;  /* 0x0000000105037824 */ /* 0x000fe200078e0203 */
[----:B------:R-:W-:-:S04]  /*da30*/  LEA R6, P0, R4, UR6, 0x2 ;  /* 0x0000000604067c11 */ /* 0x000fc8000f8010ff */
[----:B------:R-:W-:Y:S01]  /*da40*/  LEA.HI.X R7, R4, UR7, R3, 0x2, P0 ;  /* 0x0000000704077c11 */ /* 0x000fe200080f1403 */
[----:B------:R-:W-:-:S05]  /*da50*/  IMAD.MOV.U32 R3, RZ, RZ, -0x800000 ;  /* 0xff800000ff037424 */ /* 0x000fca00078e00ff */
[----:B------:R2:W-:Y:S03]  /*da60*/  STG.E desc[UR50][R6.64], R3 ;  /* 0x0000000306007986 */ /* 0x0005e6000c101932 */
.L_x_1378:
[----:B------:R-:W-:Y:S05]  /*da70*/  BSYNC B0 ;  /* 0x0000000000007941 */ /* 0x000fea0003800000 */
.L_x_1377:
[----:B------:R-:W-:Y:S01]  /*da80*/  ULDC.64 UR6, c[0x0][0xa88] ;  /* 0x0002a20000067ab9 */ /* 0x000fe20000000a00 */
[----:B-12---:R-:W-:Y:S01]  /*da90*/  IMAD R6, R8, UR5, RZ ;  /* 0x0000000508067c24 */ /* 0x006fe2000f8e02ff */
[----:B------:R-:W-:Y:S01]  /*daa0*/  ISETP.GE.AND P1, PT, R12, UR7, PT ;  /* 0x000000070c007c0c */ /* 0x000fe2000bf26270 */
[----:B------:R-:W1:Y:S01]  /*dab0*/  LDC.64 R10, c[0x0][0xae8] ;  /* 0x0002ba00ff0a7b82 */ /* 0x000e620000000a00 */
[C---:B------:R-:W-:Y:S01]  /*dac0*/  ISETP.GE.AND P0, PT, R184.reuse, UR7, PT ;  /* 0x00000007b8007c0c */ /* 0x040fe2000bf06270 */
[C---:B------:R-:W-:Y:S01]  /*dad0*/  VIADD R14, R184.reuse, 0x80 ;  /* 0x00000080b80e7836 */ /* 0x040fe20000000000 */
[----:B------:R-:W-:Y:S01]  /*dae0*/  SEL R3, RZ, 0xffffffff, P1 ;  /* 0xffffffffff037807 */ /* 0x000fe20000800000 */
[----:B------:R-:W-:Y:S01]  /*daf0*/  VIADD R15, R184, 0xc0 ;  /* 0x000000c0b80f7836 */ /* 0x000fe20000000000 */
[----:B------:R-:W-:Y:S01]  /*db00*/  SEL R0, RZ, 0x1, P0 ;  /* 0x00000001ff007807 */ /* 0x000fe20000000000 */
[----:B------:R-:W-:Y:S01]  /*db10*/  IMAD R7, R9, UR43, R6 ;  /* 0x0000002b09077c24 */ /* 0x000fe2000f8e0206 */
[----:B------:R-:W-:Y:S01]  /*db20*/  ISETP.GE.AND P0, PT, R14, UR7, PT ;  /* 0x000000070e007c0c */ /* 0x000fe2000bf06270 */
[----:B------:R-:W2:Y:S01]  /*db30*/  LDC R9, c[0x0][0xdac] ;  /* 0x00036b00ff097b82 */ /* 0x000ea20000000800 */
[----:B------:R-:W-:Y:S01]  /*db40*/  IMAD.SHL.U32 R3, R3, 0x2, RZ ;  /* 0x0000000203037824 */ /* 0x000fe200078e00ff */
[----:B------:R-:W-:Y:S01]  /*db50*/  ISETP.GE.AND P2, PT, R15, UR7, PT ;  /* 0x000000070f007c0c */ /* 0x000fe2000bf46270 */
[C---:B------:R-:W-:Y:S01]  /*db60*/  VIADD R21, R184.reuse, 0x140 ;  /* 0x00000140b8157836 */ /* 0x040fe20000000000 */
[C---:B------:R-:W-:Y:S01]  /*db70*/  IADD3 R20, R184.reuse, 0x100, RZ ;  /* 0x00000100b8147810 */ /* 0x040fe20007ffe0ff */
[C---:B------:R-:W-:Y:S01]  /*db80*/  VIADD R4, R184.reuse, 0x180 ;  /* 0x00000180b8047836 */ /* 0x040fe20000000000 */
[----:B------:R-:W-:Y:S01]  /*db90*/  LOP3.LUT R0, R3, 0x2, R0, 0xe2, !PT ;  /* 0x0000000203007812 */ /* 0x000fe200078ee200 */
[----:B------:R-:W-:Y:S01]  /*dba0*/  UIADD3 UR42, -UR42, UR6, URZ ;  /* 0x000000062a2a7290 */ /* 0x000fe2000fffe13f */
[----:B------:R-:W-:Y:S01]  /*dbb0*/  SHF.R.S32.HI R185, RZ, 0x1f, R184 ;  /* 0x0000001fffb97819 */ /* 0x000fe200000114b8 */
[----:B------:R-:W-:Y:S01]  /*dbc0*/  ULOP3.LUT UR40, URZ, UR40, URZ, 0x33, !UPT ;  /* 0x000000283f287292 */ /* 0x000fe2000f8e333f */
[----:B------:R-:W-:Y:S01]  /*dbd0*/  IADD3 R5, R184, 0x1c0, RZ ;  /* 0x000001c0b8057810 */ /* 0x000fe20007ffe0ff */
[----:B------:R-:W-:Y:S01]  /*dbe0*/  BSSY B0, `(.L_x_1379) ;  /* 0x0000036000007945 */ /* 0x000fe20003800000 */
[----:B------:R-:W-:-:S02]  /*dbf0*/  SEL R3, RZ, 0x4, P0 ;  /* 0x00000004ff037807 */ /* 0x000fc40000000000 */
[----:B------:R-:W-:Y:S02]  /*dc00*/  SEL R6, RZ, 0x8, P2 ;  /* 0x00000008ff067807 */ /* 0x000fe40001000000 */
[----:B------:R-:W-:Y:S02]  /*dc10*/  ISETP.GE.AND P2, PT, R21, UR7, PT ;  /* 0x0000000715007c0c */ /* 0x000fe4000bf46270 */
[----:B------:R-:W-:Y:S02]  /*dc20*/  ISETP.GE.AND P0, PT, R20, UR7, PT ;  /* 0x0000000714007c0c */ /* 0x000fe4000bf06270 */
[----:B------:R-:W-:Y:S02]  /*dc30*/  ISETP.GE.AND P3, PT, R4, UR7, PT ;  /* 0x0000000704007c0c */ /* 0x000fe4000bf66270 */
[----:B------:R-:W-:Y:S01]  /*dc40*/  ISETP.GE.AND P1, PT, R5, UR7, PT ;  /* 0x0000000705007c0c */ /* 0x000fe2000bf26270 */
[----:B------:R-:W-:Y:S01]  /*dc50*/  IMAD.WIDE.U32 R4, R8, UR43, R184 ;  /* 0x0000002b08047c25 */ /* 0x000fe2000f8e00b8 */
[----:B------:R-:W-:-:S02]  /*dc60*/  LOP3.LUT R0, R6, R0, R3, 0xfe, !PT ;  /* 0x0000000006007212 */ /* 0x000fc400078efe03 */
[----:B------:R-:W-:Y:S01]  /*dc70*/  SEL R6, RZ, 0x20, P2 ;  /* 0x00000020ff067807 */ /* 0x000fe20001000000 */
[C---:B------:R-:W-:Y:S01]  /*dc80*/  VIADD R8, R186.reuse, 0x20 ;  /* 0x00000020ba087836 */ /* 0x040fe20000000000 */
[----:B------:R-:W-:Y:S01]  /*dc90*/  ISETP.GE.AND P2, PT, R186, UR42, PT ;  /* 0x0000002aba007c0c */ /* 0x000fe2000bf46270 */
[----:B------:R-:W-:Y:S01]  /*dca0*/  IMAD.IADD R5, R5, 0x1, R7 ;  /* 0x0000000105057824 */ /* 0x000fe200078e0207 */
[----:B------:R-:W-:Y:S02]  /*dcb0*/  SEL R3, RZ, 0x10, P0 ;  /* 0x00000010ff037807 */ /* 0x000fe40000000000 */
[----:B------:R-:W-:Y:S01]  /*dcc0*/  ISETP.GE.AND P0, PT, R8, UR42, PT ;  /* 0x0000002a08007c0c */ /* 0x000fe2000bf06270 */
[----:B-1----:R-:W-:Y:S01]  /*dcd0*/  IMAD R8, R10, UR8, RZ ;  /* 0x000000080a087c24 */ /* 0x002fe2000f8e02ff */
[----:B------:R-:W-:Y:S02]  /*dce0*/  LOP3.LUT R3, R6, R0, R3, 0xfe, !PT ;  /* 0x0000000006037212 */ /* 0x000fe400078efe03 */
[----:B------:R-:W-:Y:S01]  /*dcf0*/  SEL R0, RZ, 0x40, P3 ;  /* 0x00000040ff007807 */ /* 0x000fe20001800000 */
[----:B------:R-:W-:Y:S01]  /*dd00*/  IMAD R11, R11, UR44, R8 ;  /* 0x0000002c0b0b7c24 */ /* 0x000fe2000f8e0208 */
[----:B------:R-:W-:-:S02]  /*dd10*/  SHF.R.S32.HI R187, RZ, 0x1f, R186 ;  /* 0x0000001fffbb7819 */ /* 0x000fc400000114ba */
[----:B--2---:R-:W-:Y:S01]  /*dd20*/  IADD3 R7, R9, UR40, RZ ;  /* 0x0000002809077c10 */ /* 0x004fe2000fffe0ff */
[----:B------:R-:W-:Y:S01]  /*dd30*/  IMAD.WIDE.U32 R8, R10, UR44, R4 ;  /* 0x0000002c0a087c25 */ /* 0x000fe2000f8e0004 */
[----:B------:R-:W-:Y:S02]  /*dd40*/  LOP3.LUT R3, R3, R0, RZ, 0xfc, !PT ;  /* 0x0000000003037212 */ /* 0x000fe400078efcff */
[----:B------:R-:W-:Y:S01]  /*dd50*/  SEL R0, RZ, 0x80, P1 ;  /* 0x00000080ff007807 */ /* 0x000fe20000800000 */
[----:B------:R-:W-:-:S03]  /*dd60*/  IMAD.WIDE R6, R7, 0x40, R186 ;  /* 0x0000004007067825 */ /* 0x000fc600078e02ba */
[----:B------:R-:W-:Y:S01]  /*dd70*/  LOP3.LUT R0, R3, R0, RZ, 0xfc, !PT ;  /* 0x0000000003007212 */ /* 0x000fe200078efcff */
[----:B------:R-:W-:Y:S01]  /*dd80*/  IMAD.IADD R13, R9, 0x1, R11 ;  /* 0x00000001090d7824 */ /* 0x000fe200078e020b */
        /* <DEDUP_REMOVED lines=13> */
[----:B------:R-:W-:Y:S02]  /*de60*/  LEA R10, P2, R4, UR8, 0x1 ;  /* 0x00000008040a7c11 */ /* 0x000fe4000f8408ff */
[----:B------:R-:W-:-:S04]  /*de70*/  IADD3 R5, R5, R11, RZ ;  /* 0x0000000b05057210 */ /* 0x000fc80007ffe0ff */
        /* <DEDUP_REMOVED lines=12> */
.L_x_1380:
[----:B------:R-:W-:Y:S05]  /*df40*/  BSYNC B0 ;  /* 0x0000000000007941 */ /* 0x000fea0003800000 */
.L_x_1379:
[----:B------:R-:W-:Y:S04]  /*df50*/  BSSY B0, `(.L_x_1374) ;  /* 0x000001e000007945 */ /* 0x000fe80003800000 */
[----:B------:R-:W-:Y:S05]  /*df60*/  @P0 BRA `(.L_x_1381) ;  /* 0x0000000000700947 */ /* 0x000fea0003800000 */
[----:B------:R-:W-:Y:S01]  /*df70*/  IADD3 R9, P0, R6, 0x20, RZ ;  /* 0x0000002006097810 */ /* 0x000fe20007f1e0ff */
[----:B------:R-:W-:Y:S01]  /*df80*/  ULDC.64 UR8, c[0x0][0xad8] ;  /* 0x0002b60000087ab9 */ /* 0x000fe20000000a00 */
[----:B------:R-:W-:Y:S01]  /*df90*/  IMAD.MOV.U32 R4, RZ, RZ, R8 ;  /* 0x000000ffff047224 */ /* 0x000fe200078e0008 */
[----:B------:R-:W-:Y:S01]  /*dfa0*/  ISETP.GE.AND P1, PT, R14, UR7, PT ;  /* 0x000000070e007c0c */ /* 0x000fe2000bf26270 */
        /* <DEDUP_REMOVED lines=8> */
[----:B------:R-:W-:-:S03]  /*e030*/  LOP3.LUT P4, RZ, R3, 0x40, RZ, 0xc0, !PT ;  /* 0x0000004003ff7812 */ /* 0x000fc6000788c0ff */
[----:B------:R-:W-:Y:S01]  /*e040*/  IMAD R9, R9, UR9, R6 ;  /* 0x0000000909097c24 */ /* 0x000fe2000f8e0206 */
[----:B------:R-:W-:Y:S02]  /*e050*/  ULDC.64 UR8, c[0x0][0xa80] ;  /* 0x0002a00000087ab9 */ /* 0x000fe40000000a00 */
[----:B------:R-:W-:Y:S02]  /*e060*/  LEA R6, P3, R4, UR8, 0x1 ;  /* 0x0000000804067c11 */ /* 0x000fe4000f8608ff */
[----:B------:R-:W-:-:S04]  /*e070*/  IADD3 R5, R5, R9, RZ ;  /* 0x0000000905057210 */ /* 0x000fc80007ffe0ff */
        /* <DEDUP_REMOVED lines=11> */
.L_x_1381:
[----:B------:R-:W-:Y:S05]  /*e130*/  BSYNC B0 ;  /* 0x0000000000007941 */ /* 0x000fea0003800000 */
.L_x_1374:
[----:B------:R-:W3:Y:S02]  /*e140*/  LDC R0, c[0x0][0xda8] ;  /* 0x00036a00ff007b82 */ /* 0x000ee40000000800 */
[----:B---3--:R-:W-:-:S13]  /*e150*/  ISETP.LE.AND P0, PT, R0, UR4, PT ;  /* 0x0000000400007c0c */ /* 0x008fda000bf03270 */
[----:B------:R-:W-:Y:S05]  /*e160*/  @!P0 BRA `(.L_x_1382) ;  /* 0xffffff2c00588947 */ /* 0x000fea000383ffff */
[----:B------:R-:W-:Y:S05]  /*e170*/  EXIT ;  /* 0x000000000000794d */ /* 0x000fea0003800000 */
.L_x_1276:
[----:B------:R-:W-:-:S08]  /*e180*/  NOP ;  /* 0x0000000000007918 */ /* 0x000fd00000000000 */
[----:B------:R-:W1:-:S00]  /*e190*/  USETMAXREG.DEALLOC.CTAPOOL 0x18 ;  /* 0x00000018000079c8 */ /* 0x000e4000080e0500 */
[----:B-1----:R-:W-:-:S06]  /*e1a0*/  LOP3.LUT R0, R0, 0x3, RZ, 0xc0, !PT ;  /* 0x0000000300007812 */ /* 0x002fcc00078ec0ff */
[----:B------:R-:W1:Y:S02]  /*e1b0*/  SHFL.IDX PT, R0, R0, RZ, 0x1f ;  /* 0x00001fff00007589 */ /* 0x000e6400000e0000 */
[----:B-1----:R-:W-:-:S13]  /*e1c0*/  ISETP.NE.AND P0, PT, R0, RZ, PT ;  /* 0x000000ff0000720c */ /* 0x002fda0003f05270 */
[----:B------:R-:W-:Y:S05]  /*e1d0*/  @P0 EXIT ;  /* 0x000000000000094d */ /* 0x000fea0003800000 */
[----:B------:R-:W1:Y:S01]  /*e1e0*/  S2UR UR4, SR_CTAID.X ;  /* 0x00000000000479c3 */ /* 0x000e620000002500 */
[----:B------:R-:W-:Y:S01]  /*e1f0*/  UMOV UR45, URZ ;  /* 0x0000003f002d7c82 */ /* 0x000fe20008000000 */
[----:B------:R-:W-:Y:S02]  /*e200*/  IMAD.MOV.U32 R16, RZ, RZ, RZ ;  /* 0x000000ffff107224 */ /* 0x000fe400078e00ff */
[----:B------:R-:W-:-:S04]  /*e210*/  IMAD.MOV.U32 R17, RZ, RZ, 0x1 ;  /* 0x00000001ff117424 */ /* 0x000fc800078e00ff */
[----:B------:R-:W1:Y:S02]  /*e220*/  LDC R0, c[0x0][0xda8] ;  /* 0x00036a00ff007b82 */ /* 0x000e640000000800 */
[----:B-1----:R-:W-:-:S13]  /*e230*/  ISETP.LE.AND P0, PT, R0, UR4, PT ;  /* 0x0000000400007c0c */ /* 0x002fda000bf03270 */
[----:B------:R-:W-:Y:S05]  /*e240*/  @P0 BRA `(.L_x_1383) ;  /* 0x00000030001c0947 */ /* 0x000fea0003800000 */
[----:B------:R-:W-:Y:S01]  /*e250*/  LOP3.LUT R19, R19, 0x1f, RZ, 0xc0, !PT ;  /* 0x0000001f13137812 */ /* 0x000fe200078ec0ff */
[----:B------:R-:W-:Y:S01]  /*e260*/  IMAD.U32 R18, RZ, RZ, UR4 ;  /* 0x00000004ff127e24 */ /* 0x000fe2000f8e00ff */
[----:B------:R-:W-:Y:S01]  /*e270*/  MOV R17, 0x1 ;  /* 0x0000000100117802 */ /* 0x000fe20000000f00 */
[----:B------:R-:W-:Y:S01]  /*e280*/  IMAD.MOV.U32 R16, RZ, RZ, RZ ;  /* 0x000000ffff107224 */ /* 0x000fe200078e00ff */
[----:B------:R-:W-:Y:S01]  /*e290*/  ULDC UR44, c[0x0][0xc] ;  /* 0x00000300002c7ab9 */ /* 0x000fe20000000800 */
[----:B------:R-:W-:Y:S01]  /*e2a0*/  ULDC.64 UR46, c[0x0][0x198] ;  /* 0x00006600002e7ab9 */ /* 0x000fe20000000a00 */
[----:B------:R-:W-:-:S05]  /*e2b0*/  UMOV UR45, URZ ;  /* 0x0000003f002d7c82 */ /* 0x000fca0008000000 */
.L_x_1437:
[----:B------:R-:W-:Y:S01]  /*e2c0*/  ULDC UR10, c[0x0][0xdd0] ;  /* 0x00037400000a7ab9 */ /* 0x000fe20000000800 */
[----:B------:R-:W1:Y:S01]  /*e2d0*/  LDC R0, c[0x0][0xde8] ;  /* 0x00037a00ff007b82 */ /* 0x000e620000000800 */
[C---:B------:R-:W-:Y:S01]  /*e2e0*/  R2UR UR8, R18.reuse ;  /* 0x00000000120872ca */ /* 0x040fe200000e0000 */
[----:B------:R-:W-:Y:S01]  /*e2f0*/  UISETP.NE.AND UP0, UPT, UR10, 0x1, UPT ;  /* 0x000000010a00788c */ /* 0x000fe2000bf05270 */
[----:B------:R-:W-:-:S10]  /*e300*/  R2UR UR9, R18 ;  /* 0x00000000120972ca */ /* 0x000fd400000e0000 */
[----:B------:R-:W-:Y:S01]  /*e310*/  @UP0 ULDC UR6, c[0x0][0xdd4] ;  /* 0x0003750000060ab9 */ /* 0x000fe20000000800 */
[----:B------:R-:W-:Y:S01]  /*e320*/  @UP0 ULDC UR11, c[0x0][0xdd8] ;  /* 0x00037600000b0ab9 */ /* 0x000fe20000000800 */
[----:B------:R-:W-:-:S04]  /*e330*/  UIMAD.WIDE.U32 UR6, UR8, UR6, URZ ;  /* 0x00000006080672a5 */ /* 0x000fc8000f8e003f */
[----:B------:R-:W-:-:S04]  /*e340*/  @UP0 USHF.R.U32.HI UR8, URZ, UR11, UR7 ;  /* 0x0000000b3f080299 */ /* 0x000fc80008011607 */
[----:B------:R-:W-:Y:S02]  /*e350*/  UIADD3 UR6, -UR8, URZ, URZ ;  /* 0x0000003f08067290 */ /* 0x000fe4000fffe13f */
[----:B-1----:R-:W-:Y:S02]  /*e360*/  ISETP.LE.AND P0, PT, R0, UR8, PT ;  /* 0x0000000800007c0c */ /* 0x002fe4000bf03270 */
[----:B------:R-:W-:-:S11]  /*e370*/  UIMAD UR10, UR10, UR6, UR9 ;  /* 0x000000060a0a72a4 */ /* 0x000fd6000f8e0209 */
[----:B------:R-:W-:Y:S05]  /*e380*/  @!P0 BRA `(.L_x_1384) ;  /* 0x0000000000208947 */ /* 0x000fea0003800000 */
        /* <DEDUP_REMOVED lines=8> */
.L_x_1384:
[----:B------:R-:W-:Y:S01]  /*e410*/  ULDC UR11, c[0x0][0xdc4] ;  /* 0x00037100000b7ab9 */ /* 0x000fe20000000800 */
[----:B------:R-:W-:Y:S01]  /*e420*/  UMOV UR9, UR10 ;  /* 0x0000000a00097c82 */ /* 0x000fe20008000000 */
[----:B------:R-:W-:-:S11]  /*e430*/  UISETP.NE.AND UP0, UPT, UR11, 0x1, UPT ;  /* 0x000000010b00788c */ /* 0x000fd6000bf05270 */
[----:B------:R-:W-:Y:S02]  /*e440*/  @UP0 ULDC.64 UR12, c[0x0][0xdc8] ;  /* 0x00037200000c0ab9 */ /* 0x000fe40000000a00 */
[----:B------:R-:W-:-:S04]  /*e450*/  UIMAD.WIDE.U32 UR6, UR10, UR12, URZ ;  /* 0x0000000c0a0672a5 */ /* 0x000fc8000f8e003f */
[----:B------:R-:W-:-:S04]  /*e460*/  @UP0 USHF.R.U32.HI UR9, URZ, UR13, UR7 ;  /* 0x0000000d3f090299 */ /* 0x000fc80008011607 */
[----:B------:R-:W-:-:S12]  /*e470*/  UIMAD UR6, UR9, UR11, URZ ;  /* 0x0000000b090672a4 */ /* 0x000fd8000f8e023f */
.L_x_1385:
[----:B------:R-:W-:Y:S01]  /*e480*/  ULDC.64 UR12, c[0x0][0x3f8] ;  /* 0x0000fe00000c7ab9 */ /* 0x000fe20000000a00 */
[----:B------:R-:W-:Y:S02]  /*e490*/  UIADD3 UR10, UR10, -UR6, URZ ;  /* 0x800000060a0a7290 */ /* 0x000fe4000fffe03f */
[----:B------:R-:W-:Y:S02]  /*e4a0*/  UISETP.NE.U32.AND UP0, UPT, UR12, URZ, UPT ;  /* 0x0000003f0c00728c */ /* 0x000fe4000bf05070 */
[----:B------:R-:W-:Y:S01]  /*e4b0*/  ULOP3.LUT UR9, URZ, UR9, URZ, 0x33, !UPT ;  /* 0x000000093f097292 */ /* 0x000fe2000f8e333f */
[----:B------:R-:W-:Y:S01]  /*e4c0*/  ULDC UR12, c[0x0][0xdb8] ;  /* 0x00036e00000c7ab9 */ /* 0x000fe20000000800 */
[----:B------:R-:W-:Y:S01]  /*e4d0*/  ULDC.64 UR6, c[0x0][0x9e0] ;  /* 0x0002780000067ab9 */ /* 0x000fe20000000a00 */
[----:B------:R-:W-:Y:S01]  /*e4e0*/  UISETP.NE.AND UP1, UPT, UR12, 0x1, UPT ;  /* 0x000000010c00788c */ /* 0x000fe2000bf25270 */
[----:B------:R-:W-:Y:S01]  /*e4f0*/  ULDC UR11, c[0x0][0xdc4] ;  /* 0x00037100000b7ab9 */ /* 0x000fe20000000800 */
[----:B------:R-:W-:Y:S01]  /*e500*/  ULDC UR41, c[0x0][0xdac] ;  /* 0x00036b0000297ab9 */ /* 0x000fe20000000800 */
[----:B------:R-:W-:-:S02]  /*e510*/  UISETP.GE.AND UP2, UPT, UR7, 0x1, UPT ;  /* 0x000000010700788c */ /* 0x000fc4000bf46270 */
[----:B------:R-:W-:Y:S02]  /*e520*/  UIMAD UR11, UR8, UR11, UR10 ;  /* 0x0000000b080b72a4 */ /* 0x000fe4000f8e020a */
[----:B------:R-:W-:Y:S02]  /*e530*/  UIADD3 UR41, UR9, UR41, URZ ;  /* 0x0000002909297290 */ /* 0x000fe4000fffe03f */
[----:B------:R-:W-:Y:S01]  /*e540*/  UISETP.NE.AND.EX UP0, UPT, UR13, URZ, UPT, UP0 ;  /* 0x0000003f0d00728c */ /* 0x000fe2000bf05300 */
[----:B------:R-:W-:Y:S01]  /*e550*/  PLOP3.LUT P1, PT, PT, PT, UP2, 0x80, 0x0 ;  /* 0x000000000000781c */ /* 0x000fe20003f2f028 */
[----:B------:R-:W-:Y:S01]  /*e560*/  @UP1 ULDC UR8, c[0x0][0xdbc] ;  /* 0x00036f0000081ab9 */ /* 0x000fe20000000800 */
[----:B------:R-:W-:Y:S02]  /*e570*/  USHF.L.U32 UR41, UR41, 0x6, URZ ;  /* 0x0000000629297899 */ /* 0x000fe4000800063f */
[----:B------:R-:W-:Y:S01]  /*e580*/  UIMAD.WIDE.U32 UR8, UR11, UR8, URZ ;  /* 0x000000080b0872a5 */ /* 0x000fe2000f8e003f */
[----:B------:R-:W-:Y:S01]  /*e590*/  ULDC UR13, c[0x0][0x404] ;  /* 0x00010100000d7ab9 */ /* 0x000fe20000000800 */
[----:B------:R-:W-:Y:S01]  /*e5a0*/  ULDC UR14, c[0x0][0x288] ;  /* 0x0000a200000e7ab9 */ /* 0x000fe20000000800 */
[----:B------:R-:W-:Y:S01]  /*e5b0*/  @UP1 ULDC UR16, c[0x0][0xdc0] ;  /* 0x0003700000101ab9 */ /* 0x000fe20000000800 */
[----:B------:R-:W-:Y:S01]  /*e5c0*/  UMOV UR43, UR11 ;  /* 0x0000000b002b7c82 */ /* 0x000fe20008000000 */
[----:B------:R-:W-:-:S02]  /*e5d0*/  USEL UR13, UR13, 0x1, UP0 ;  /* 0x000000010d0d7887 */ /* 0x000fc40008000000 */
[----:B------:R-:W-:Y:S02]  /*e5e0*/  UIADD3 UR10, UR41, 0x40, -UR14 ;  /* 0x00000040290a7890 */ /* 0x000fe4000fffe80e */
[----:B------:R-:W-:Y:S01]  /*e5f0*/  @UP1 USHF.R.U32.HI UR43, URZ, UR16, UR9 ;  /* 0x000000103f2b1299 */ /* 0x000fe20008011609 */
[----:B------:R-:W-:Y:S02]  /*e600*/  ULDC UR15, c[0x0][0x2e0] ;  /* 0x0000b800000f7ab9 */ /* 0x000fe40000000800 */
[----:B------:R-:W-:Y:S02]  /*e610*/  UIMAD UR8, UR13, UR15, UR10 ;  /* 0x0000000f0d0872a4 */ /* 0x000fe4000f8e020a */
[----:B------:R-:W-:Y:S02]  /*e620*/  UIADD3 UR42, -UR43, URZ, URZ ;  /* 0x0000003f2b2a7290 */ /* 0x000fe4000fffe13f */
[----:B------:R-:W-:Y:S02]  /*e630*/  UIADD3 UR6, UR8, UR6, URZ ;  /* 0x0000000608067290 */ /* 0x000fe4000fffe03f */
[----:B------:R-:W-:Y:S01]  /*e640*/  UIMAD UR42, UR12, UR42, UR11 ;  /* 0x0000002a0c2a72a4 */ /* 0x000fe2000f8e020b */
[----:B------:R-:W-:Y:S11]  /*e650*/  @!P1 BRA `(.L_x_1386) ;  /* 0x0000000000449947 */ /* 0x000ff60003800000 */
        /* <DEDUP_REMOVED lines=10> */
.L_x_1387:
[----:B------:R-:W-:-:S11]  /*e700*/  UISETP.NE.AND UP0, UPT, UR7, 0x1, UPT ;  /* 0x000000010700788c */ /* 0x000fd6000bf05270 */
[----:B------:R-:W-:Y:S02]  /*e710*/  @UP0 ULDC.64 UR16, c[0x0][0x9e8] ;  /* 0x00027a0000100ab9 */ /* 0x000fe40000000a00 */
[----:B------:R-:W-:-:S04]  /*e720*/  UIMAD.WIDE.U32 UR8, UR10, UR16, URZ ;  /* 0x000000100a0872a5 */ /* 0x000fc8000f8e003f */
[----:B------:R-:W-:-:S12]  /*e730*/  @UP0 USHF.R.U32.HI UR10, URZ, UR17, UR9 ;  /* 0x000000113f0a0299 */ /* 0x000fd80008011609 */
.L_x_1388:
[----:B------:R-:W-:-:S04]  /*e740*/  UIMAD UR10, UR10, UR7, UR7 ;  /* 0x000000070a0a72a4 */ /* 0x000fc8000f8e0207 */
[----:B------:R-:W-:-:S04]  /*e750*/  UISETP.LT.AND UP0, UPT, UR6, UR10, UPT ;  /* 0x0000000a0600728c */ /* 0x000fc8000bf01270 */
[----:B------:R-:W-:-:S12]  /*e760*/  USEL UR6, UR6, UR10, UP0 ;  /* 0x0000000a06067287 */ /* 0x000fd80008000000 */
.L_x_1386:
[----:B------:R-:W-:Y:S02]  /*e770*/  UIMAD UR9, UR13, UR15, 0x3f ;  /* 0x0000003f0d0974a4 */ /* 0x000fe4000f8e020f */
[----:B------:R-:W-:Y:S02]  /*e780*/  UIADD3 UR6, UR6, 0x3f, URZ ;  /* 0x0000003f06067890 */ /* 0x000fe4000fffe03f */
[----:B------:R-:W-:Y:S02]  /*e790*/  USHF.R.S32.HI UR10, URZ, 0x1f, UR9 ;  /* 0x0000001f3f0a7899 */ /* 0x000fe40008011409 */
[----:B------:R-:W-:Y:S02]  /*e7a0*/  USHF.R.S32.HI UR8, URZ, 0x1f, UR6 ;  /* 0x0000001f3f087899 */ /* 0x000fe40008011406 */
[----:B------:R-:W-:Y:S02]  /*e7b0*/  ULEA.HI UR10, UR10, UR9, URZ, 0x6 ;  /* 0x000000090a0a7291 */ /* 0x000fe4000f8f303f */
[----:B------:R-:W-:-:S02]  /*e7c0*/  ULEA.HI UR8, UR8, UR6, URZ, 0x6 ;  /* 0x0000000608087291 */ /* 0x000fc4000f8f303f */
[----:B------:R-:W-:Y:S02]  /*e7d0*/  UIADD3 UR6, UR41, -UR14, URZ ;  /* 0x8000000e29067290 */ /* 0x000fe4000fffe03f */
[----:B------:R-:W-:Y:S02]  /*e7e0*/  USHF.R.S32.HI UR39, URZ, 0x6, UR10 ;  /* 0x000000063f277899 */ /* 0x000fe4000801140a */
[----:B------:R-:W-:Y:S02]  /*e7f0*/  USHF.R.S32.HI UR8, URZ, 0x6, UR8 ;  /* 0x000000063f087899 */ /* 0x000fe40008011408 */
[----:B------:R-:W-:Y:S02]  /*e800*/  UIMAD UR6, UR13, UR15, UR6 ;  /* 0x0000000f0d0672a4 */ /* 0x000fe4000f8e0206 */
[----:B------:R-:W-:Y:S01]  /*e810*/  UISETP.LT.AND UP0, UPT, UR39, UR8, UPT ;  /* 0x000000082700728c */ /* 0x000fe2000bf01270 */
[----:B------:R-:W-:Y:S02]  /*e820*/  ULDC UR10, c[0x0][0x9dc] ;  /* 0x00027700000a7ab9 */ /* 0x000fe40000000800 */
[----:B------:R-:W-:-:S02]  /*e830*/  UIADD3 UR10, UR6, -UR10, URZ ;  /* 0x8000000a060a7290 */ /* 0x000fc4000fffe03f */
[----:B------:R-:W-:Y:S01]  /*e840*/  USEL UR39, UR39, UR8, UP0 ;  /* 0x0000000827277287 */ /* 0x000fe20008000000 */
[----:B------:R-:W-:Y:S11]  /*e850*/  @!P1 BRA `(.L_x_1389) ;  /* 0x0000000000449947 */ /* 0x000ff60003800000 */
        /* <DEDUP_REMOVED lines=10> */
.L_x_1390:
[----:B------:R-:W-:-:S11]  /*e900*/  UISETP.NE.AND UP0, UPT, UR7, 0x1, UPT ;  /* 0x000000010700788c */ /* 0x000fd6000bf05270 */
[----:B------:R-:W-:Y:S02]  /*e910*/  @UP0 ULDC.64 UR12, c[0x0][0x9e8] ;  /* 0x00027a00000c0ab9 */ /* 0x000fe40000000a00 */
[----:B------:R-:W-:-:S04]  /*e920*/  UIMAD.WIDE.U32 UR8, UR6, UR12, URZ ;  /* 0x0000000c060872a5 */ /* 0x000fc8000f8e003f */
[----:B------:R-:W-:-:S12]  /*e930*/  @UP0 USHF.R.U32.HI UR6, URZ, UR13, UR9 ;  /* 0x0000000d3f060299 */ /* 0x000fd80008011609 */
.L_x_1391:
[----:B------:R-:W-:-:S04]  /*e940*/  UIMAD UR6, UR6, UR7, URZ ;  /* 0x00000007060672a4 */ /* 0x000fc8000f8e023f */
[----:B------:R-:W-:-:S04]  /*e950*/  UISETP.LT.AND UP0, UPT, UR10, UR6, UPT ;  /* 0x000000060a00728c */ /* 0x000fc8000bf01270 */
[----:B------:R-:W-:-:S12]  /*e960*/  USEL UR10, UR10, UR6, !UP0 ;  /* 0x000000060a0a7287 */ /* 0x000fd8000c000000 */
.L_x_1389:
[----:B------:R-:W-:Y:S01]  /*e970*/  USHF.R.S32.HI UR6, URZ, 0x1f, UR10 ;  /* 0x0000001f3f067899 */ /* 0x000fe2000801140a */
[----:B------:R-:W-:Y:S03]  /*e980*/  BSSY B6, `(.L_x_1392) ;  /* 0x0000284000067945 */ /* 0x000fe60003800000 */
[----:B------:R-:W-:-:S04]  /*e990*/  ULEA.HI UR6, UR6, UR10, URZ, 0x6 ;  /* 0x0000000a06067291 */ /* 0x000fc8000f8f303f */
[----:B------:R-:W-:-:S04]  /*e9a0*/  USHF.R.S32.HI UR6, URZ, 0x6, UR6 ;  /* 0x000000063f067899 */ /* 0x000fc80008011406 */
[----:B------:R-:W-:-:S04]  /*e9b0*/  UISETP.LT.AND UP0, UPT, URZ, UR6, UPT ;  /* 0x000000063f00728c */ /* 0x000fc8000bf01270 */
[----:B------:R-:W-:-:S04]  /*e9c0*/  USEL UR38, URZ, UR6, !UP0 ;  /* 0x000000063f267287 */ /* 0x000fc8000c000000 */
[----:B------:R-:W-:-:S06]  /*e9d0*/  UISETP.GT.AND UP0, UPT, UR39, UR38, UPT ;  /* 0x000000262700728c */ /* 0x000fcc000bf04270 */
[----:B------:R-:W-:-:S13]  /*e9e0*/  PLOP3.LUT P0, PT, PT, PT, UP0, 0x80, 0x0 ;  /* 0x000000000000781c */ /* 0x000fda0003f0f008 */
[----:B------:R-:W-:Y:S05]  /*e9f0*/  @P0 BRA `(.L_x_1393) ;  /* 0x0000000000400947 */ /* 0x000fea0003800000 */
[----:B------:R-:W-:Y:S01]  /*ea00*/  ISETP.NE.AND P0, PT, R19, RZ, PT ;  /* 0x000000ff1300720c */ /* 0x000fe20003f05270 */
[----:B------:R-:W-:-:S12]  /*ea10*/  IMAD.MOV.U32 R13, RZ, RZ, R18 ;  /* 0x000000ffff0d7224 */ /* 0x000fd800078e0012 */
[----:B------:R-:W-:Y:S05]  /*ea20*/  @P0 BRA `(.L_x_1394) ;  /* 0x0000002400e40947 */ /* 0x000fea0003800000 */
[----:B------:R-:W1:Y:S01]  /*ea30*/  S2R R5, SR_LANEID ;  /* 0x0000000000057919 */ /* 0x000e620000000000 */
[----:B------:R-:W-:Y:S01]  /*ea40*/  VOTEU.ANY UR6, UPT, PT ;  /* 0x0000000000067886 */ /* 0x000fe200038e0100 */
[----:B------:R-:W2:Y:S01]  /*ea50*/  LDC.64 R2, c[0x0][0xdf0] ;  /* 0x00037c00ff027b82 */ /* 0x000ea20000000a00 */
[----:B------:R-:W1:Y:S02]  /*ea60*/  FLO.U32 R0, UR6 ;  /* 0x0000000600007d00 */ /* 0x000e6400080e0000 */
[----:B-1----:R-:W-:-:S06]  /*ea70*/  ISETP.EQ.U32.AND P0, PT, R0, R5, PT ;  /* 0x000000050000720c */ /* 0x002fcc0003f02070 */
[----:B------:R-:W2:Y:S07]  /*ea80*/  POPC R5, UR6 ;  /* 0x0000000600057d09 */ /* 0x000eae0008000000 */
[----:B--2---:R-:W2:Y:S01]  /*ea90*/  @P0 ATOMG.E.ADD.STRONG.GPU PT, R3, desc[UR50][R2.64], R5 ;  /* 0x00000005020309a8 */ /* 0x004ea200081ee1f2 */
[----:B------:R-:W1:Y:S02]  /*eaa0*/  S2R R4, SR_LTMASK ;  /* 0x0000000000047919 */ /* 0x000e640000003900 */
[----:B-1----:R-:W-:-:S04]  /*eab0*/  LOP3.LUT R4, R4, UR6, RZ, 0xc0, !PT ;  /* 0x0000000604047c12 */ /* 0x002fc8000f8ec0ff */
[----:B------:R-:W1:Y:S01]  /*eac0*/  POPC R13, R4 ;  /* 0x00000004000d7309 */ /* 0x000e620000000000 */
[----:B--2---:R-:W1:Y:S02]  /*ead0*/  SHFL.IDX PT, R0, R3, R0, 0x1f ;  /* 0x00001f0003007589 */ /* 0x004e6400000e0000 */
[----:B-1----:R-:W-:Y:S01]  /*eae0*/  IADD3 R13, R0, UR44, R13 ;  /* 0x0000002c000d7c10 */ /* 0x002fe2000fffe00d */
[----:B------:R-:W-:Y:S06]  /*eaf0*/  BRA `(.L_x_1394) ;  /* 0x0000002400b07947 */ /* 0x000fec0003800000 */
.L_x_1393:
[----:B------:R-:W1:Y:S01]  /*eb00*/  S2UR UR4, SR_CgaCtaId ;  /* 0x00000000000479c3 */ /* 0x000e620000008800 */
[----:B------:R-:W-:Y:S02]  /*eb10*/  UMOV UR37, 0x400 ;  /* 0x0000040000257882 */ /* 0x000fe40000000000 */
[----:B-1----:R-:W-:-:S04]  /*eb20*/  ULEA UR37, UR4, UR37, 0x18 ;  /* 0x0000002504257291 */ /* 0x002fc8000f8ec03f */
[----:B------:R-:W-:-:S04]  /*eb30*/  UIADD3 UR4, UR37, 0x22400, URZ ;  /* 0x0002240025047890 */ /* 0x000fc8000fffe03f */
[----:B------:R-:W-:-:S06]  /*eb40*/  ULOP3.LUT UP0, URZ, UR4, 0x3ff, URZ, 0xc0, !UPT ;  /* 0x000003ff043f7892 */ /* 0x000fcc000f80c03f */
[----:B------:R-:W-:-:S13]  /*eb50*/  PLOP3.LUT P0, PT, PT, PT, UP0, 0x80, 0x0 ;  /* 0x000000000000781c */ /* 0x000fda0003f0f008 */
[----:B------:R-:W-:Y:S05]  /*eb60*/  @!P0 BRA `(.L_x_1395) ;  /* 0x0000000000408947 */ /* 0x000fea0003800000 */
        /* <DEDUP_REMOVED lines=9> */
[----:B------:R-:W-:Y:S02]  /*ec00*/  IMAD.U32 R7, RZ, RZ, UR9 ;  /* 0x00000009ff077e24 */ /* 0x000fe4000f8e00ff */
[----:B------:R-:W-:-:S02]  /*ec10*/  IMAD.U32 R10, RZ, RZ, UR4 ;  /* 0x00000004ff0a7e24 */ /* 0x000fc4000f8e00ff */
[----:B------:R-:W-:Y:S02]  /*ec20*/  IMAD.MOV.U32 R8, RZ, RZ, 0x70 ;  /* 0x00000070ff087424 */ /* 0x000fe400078e00ff */
[----:B------:R-:W-:Y:S02]  /*ec30*/  IMAD.MOV.U32 R12, RZ, RZ, 0x1 ;  /* 0x00000001ff0c7424 */ /* 0x000fe400078e00ff */
[----:B------:R-:W-:-:S07]  /*ec40*/  IMAD.MOV.U32 R13, RZ, RZ, RZ ;  /* 0x000000ffff0d7224 */ /* 0x000fce00078e00ff */
[----:B------:R-:W-:-:S07]  /*ec50*/  LEPC R20, `(.L_x_1395) ;  /* 0x000000001014794e */ /* 0x000fce0000000000 */
[----:B-1----:R-:W-:Y:S05]  /*ec60*/  CALL.ABS.NOINC R2 ;  /* 0x0000000002007343 */ /* 0x002fea0003c00000 */
.L_x_1395:
        /* <DEDUP_REMOVED lines=13> */
[----:B------:R-:W-:Y:S01]  /*ed40*/  MOV R13, RZ ;  /* 0x000000ff000d7202 */ /* 0x000fe20000000f00 */
[----:B------:R-:W-:-:S02]  /*ed50*/  IMAD.U32 R7, RZ, RZ, UR9 ;  /* 0x00000009ff077e24 */ /* 0x000fc4000f8e00ff */
[----:B------:R-:W-:Y:S02]  /*ed60*/  IMAD.U32 R11, RZ, RZ, UR5 ;  /* 0x00000005ff0b7e24 */ /* 0x000fe4000f8e00ff */
[----:B------:R-:W-:Y:S02]  /*ed70*/  IMAD.MOV.U32 R8, RZ, RZ, 0x70 ;  /* 0x00000070ff087424 */ /* 0x000fe400078e00ff */
[----:B-1----:R-:W-:-:S07]  /*ed80*/  IMAD.MOV.U32 R12, RZ, RZ, 0x1 ;  /* 0x00000001ff0c7424 */ /* 0x002fce00078e00ff */
[----:B------:R-:W-:-:S07]  /*ed90*/  LEPC R20, `(.L_x_1397) ;  /* 0x000000001014794e */ /* 0x000fce0000000000 */
[----:B--2---:R-:W-:Y:S05]  /*eda0*/  CALL.ABS.NOINC R2 ;  /* 0x0000000002007343 */ /* 0x004fea0003c00000 */
.L_x_1397:
        /* <DEDUP_REMOVED lines=15> */
[----:B-1----:R-:W-:Y:S05]  /*eea0*/  CALL.ABS.NOINC R2 ;  /* 0x0000000002007343 */ /* 0x002fea0003c00000 */
.L_x_1396:
[----:B------:R-:W-:Y:S01]  /*eeb0*/  ULDC.64 UR4, c[0x0][0x9f8] ;  /* 0x00027e0000047ab9 */ /* 0x000fe20000000a00 */
[----:B------:R-:W-:Y:S01]  /*eec0*/  IMAD.U32 R5, RZ, RZ, UR43 ;  /* 0x0000002bff057e24 */ /* 0x000fe2000f8e00ff */
[----:B------:R-:W-:Y:S01]  /*eed0*/  ISETP.NE.U32.AND P0, PT, RZ, UR4, PT ;  /* 0x00000004ff007c0c */ /* 0x000fe2000bf05070 */
[----:B------:R-:W-:Y:S01]  /*eee0*/  IMAD.U32 R6, RZ, RZ, UR43 ;  /* 0x0000002bff067e24 */ /* 0x000fe2000f8e00ff */
[----:B------:R-:W1:Y:S02]  /*eef0*/  LDC R0, c[0x0][0x428] ;  /* 0x00010a00ff007b82 */ /* 0x000e640000000800 */
[----:B------:R-:W-:-:S13]  /*ef00*/  ISETP.NE.AND.EX P0, PT, RZ, UR5, PT, P0 ;  /* 0x00000005ff007c0c */ /* 0x000fda000bf05300 */
[----:B------:R-:W2:Y:S02]  /*ef10*/  @P0 LDC.64 R2, c[0x0][0x9f8] ;  /* 0x00027e00ff020b82 */ /* 0x000ea40000000a00 */
[----:B--2---:R-:W-:-:S05]  /*ef20*/  @P0 IMAD.WIDE R2, R5, 0x4, R2 ;  /* 0x0000000405020825 */ /* 0x004fca00078e0202 */
[----:B------:R2:W3:Y:S01]  /*ef30*/  @P0 LDG.E R6, desc[UR50][R2.64] ;  /* 0x0000003202060981 */ /* 0x0004e2000c1e1900 */
[----:B-1----:R-:W-:Y:S01]  /*ef40*/  ISETP.NE.AND P0, PT, R0, 0x1, PT ;  /* 0x000000010000780c */ /* 0x002fe20003f05270 */
[----:B------:R-:W-:Y:S01]  /*ef50*/  UMOV UR40, URZ ;  /* 0x0000003f00287c82 */ /* 0x000fe20008000000 */
[----:B------:R-:W-:Y:S01]  /*ef60*/  ISETP.NE.AND P1, PT, R19, RZ, PT ;  /* 0x000000ff1300720c */ /* 0x000fe20003f25270 */
[----:B------:R-:W-:Y:S01]  /*ef70*/  UMOV UR6, 0xffffffff ;  /* 0xffffffff00067882 */ /* 0x000fe20000000000 */
[----:B------:R-:W-:Y:S01]  /*ef80*/  MOV R0, UR42 ;  /* 0x0000002a00007c02 */ /* 0x000fe20008000f00 */
[----:B------:R-:W-:Y:S01]  /*ef90*/  IMAD.U32 R10, RZ, RZ, UR39 ;  /* 0x00000027ff0a7e24 */ /* 0x000fe2000f8e00ff */
[----:B--2---:R-:W1:Y:S03]  /*efa0*/  LDC.64 R2, c[0x0][0x3f8] ;  /* 0x0000fe00ff027b82 */ /* 0x004e660000000a00 */
[----:B------:R-:W-:-:S06]  /*efb0*/  VIADD R10, R10, 0xffffffff ;  /* 0xffffffff0a0a7836 */ /* 0x000fcc0000000000 */
[----:B------:R-:W-:Y:S01]  /*efc0*/  VOTEU.ALL UP1, P1 ;  /* 0x00000000003f7886 */ /* 0x000fe20000820000 */
[----:B------:R-:W2:Y:S04]  /*efd0*/  @P0 LDC R4, c[0x0][0x42c] ;  /* 0x00010b00ff040b82 */ /* 0x000ea80000000800 */
[----:B------:R-:W-:-:S04]  /*efe0*/  @!UP1 UIADD3 UR4, UP0, UR46, 0x270, URZ ;  /* 0x000002702e049890 */ /* 0x000fc8000ff1e03f */
[----:B------:R-:W-:Y:S01]  /*eff0*/  @!UP1 UIADD3.X UR5, URZ, UR47, URZ, UP0, !UPT ;  /* 0x0000002f3f059290 */ /* 0x000fe200087fe43f */
[----:B------:R-:W4:Y:S08]  /*f000*/  @P0 LDC R5, c[0x0][0x430] ;  /* 0x00010c00ff050b82 */ /* 0x000f300000000800 */
[----:B------:R1:W-:Y:S01]  /*f010*/  @!UP1 UTMAPF.L2.4D [UR40], [UR4] ;  /* 0x00000028040095b8 */ /* 0x0003e20008018000 */
[----:B--2---:R-:W-:-:S05]  /*f020*/  @P0 IMAD.HI.U32 R4, R4, UR42, RZ ;  /* 0x0000002a04040c27 */ /* 0x004fca000f8e00ff */
[----:B----4-:R-:W-:Y:S02]  /*f030*/  @P0 SHF.R.U32.HI R0, RZ, R5, R4 ;  /* 0x00000005ff000219 */ /* 0x010fe40000011604 */
[----:B-1----:R-:W-:-:S04]  /*f040*/  ISETP.NE.U32.AND P0, PT, R2, RZ, PT ;  /* 0x000000ff0200720c */ /* 0x002fc80003f05070 */
[----:B------:R-:W-:-:S04]  /*f050*/  ISETP.NE.AND.EX P0, PT, R3, RZ, PT, P0 ;  /* 0x000000ff0300720c */ /* 0x000fc80003f05300 */
[----:B---3--:R-:W-:Y:S01]  /*f060*/  SEL R4, R6, RZ, !P0 ;  /* 0x000000ff06047207 */ /* 0x008fe20004000000 */
[----:B------:R-:W-:Y:S08]  /*f070*/  BRA.DIV UR6, `(.L_x_1398) ;  /* 0x0000002a06547947 */ /* 0x000ff0000b800000 */
.L_x_1450:
[----:B------:R-:W-:Y:S01]  /*f080*/  UMOV UR4, 0xffffffff ;  /* 0xffffffff00047882 */ /* 0x000fe20000000000 */
[----:B------:R-:W-:Y:S02]  /*f090*/  SHF.R.S32.HI R7, RZ, 0x1f, R6 ;  /* 0x0000001fff077819 */ /* 0x000fe40000011406 */
[----:B------:R-:W-:Y:S05]  /*f0a0*/  BRA.DIV UR4, `(.L_x_1399) ;  /* 0x0000002a04747947 */ /* 0x000fea000b800000 */
[----:B------:R-:W-:-:S13]  /*f0b0*/  ELECT P6, URZ, PT ;  /* 0x00000000003f782f */ /* 0x000fda00038c0000 */
.L_x_1453:
[----:B------:R-:W-:Y:S05]  /*f0c0*/  @!P6 BRA `(.L_x_1400) ;  /* 0x0000000000c4e947 */ /* 0x000fea0003800000 */
[----:B------:R-:W-:Y:S01]  /*f0d0*/  IMAD.MOV.U32 R4, RZ, RZ, R6 ;  /* 0x000000ffff047224 */ /* 0x000fe200078e0006 */
[----:B------:R-:W-:Y:S06]  /*f0e0*/  @!P0 BRA `(.L_x_1401) ;  /* 0x0000000000488947 */ /* 0x000fec0003800000 */
[----:B------:R-:W1:Y:S01]  /*f0f0*/  LDC R11, c[0x0][0x41c] ;  /* 0x00010700ff0b7b82 */ /* 0x000e620000000800 */
[----:B------:R-:W-:Y:S01]  /*f100*/  MOV R12, R10 ;  /* 0x0000000a000c7202 */ /* 0x000fe20000000f00 */
[----:B------:R-:W-:Y:S02]  /*f110*/  ULDC.64 UR4, c[0x0][0x408] ;  /* 0x0001020000047ab9 */ /* 0x000fe40000000a00 */
        /* <DEDUP_REMOVED lines=11> */
[----:B------:R-:W-:-:S05]  /*f1d0*/  LEA.HI.X R9, R4, R3, R5, 0x2, P2 ;  /* 0x0000000304097211 */ /* 0x000fca00010f1405 */
[----:B------:R1:W5:Y:S01]  /*f1e0*/  LDG.E R4, desc[UR50][R8.64] ;  /* 0x0000003208047981 */ /* 0x000362000c1e1900 */
[----:B------:R-:W-:-:S04]  /*f1f0*/  IMAD.MOV R5, RZ, RZ, -R12 ;  /* 0x000000ffff057224 */ /* 0x000fc800078e0a0c */
[----:B------:R-:W-:-:S07]  /*f200*/  IMAD R10, R11, R5, R10 ;  /* 0x000000050b0a7224 */ /* 0x000fce00078e020a */
.L_x_1401:
[----:B-1----:R-:W-:Y:S01]  /*f210*/  LEA R8, R16, UR37, 0x3 ;  /* 0x0000002510087c11 */ /* 0x002fe2000f8e18ff */
[----:B------:R-:W1:Y:S01]  /*f220*/  S2R R9, SR_TID.X ;  /* 0x0000000000097919 */ /* 0x000e620000002100 */
[----:B------:R-:W-:-:S04]  /*f230*/  SHF.L.U32 R5, R17, 0x1f, RZ ;  /* 0x0000001f11057819 */ /* 0x000fc800000006ff */
[----:B------:R-:W2:Y:S01]  /*f240*/  SYNCS.PHASECHK.TRANS64.TRYWAIT P2, [R8+URZ+0x28c40], R5 ;  /* 0x028c4005080075a7 */ /* 0x000ea2000804017f */
[----:B-1----:R-:W-:-:S04]  /*f250*/  LOP3.LUT R9, R9, 0x7f, RZ, 0xc0, !PT ;  /* 0x0000007f09097812 */ /* 0x002fc800078ec0ff */
[----:B------:R-:W-:Y:S01]  /*f260*/  ISETP.NE.AND P3, PT, R9, RZ, PT ;  /* 0x000000ff0900720c */ /* 0x000fe20003f65270 */
[----:B--2---:R-:W-:-:S12]  /*f270*/  @!P2 BRA `(.L_x_1402) ;  /* 0x000000280020a947 */ /* 0x004fd80003800000 */
.L_x_1454:
[----:B------:R-:W-:Y:S05]  /*f280*/  @P3 BRA `(.L_x_1403) ;  /* 0x0000000000143947 */ /* 0x000fea0003800000 */
[----:B------:R-:W-:Y:S02]  /*f290*/  ISETP.NE.AND P2, PT, R19, RZ, PT ;  /* 0x000000ff1300720c */ /* 0x000fe40003f45270 */
[----:B-1----:R-:W-:-:S04]  /*f2a0*/  MOV R5, 0x2000 ;  /* 0x0000200000057802 */ /* 0x002fc80000000f00 */
[----:B------:R2:W-:Y:S07]  /*f2b0*/  SYNCS.ARRIVE.TRANS64 RZ, [R8+URZ+0x28c30], R5 ;  /* 0x028c300508ff79a7 */ /* 0x0005ee000800003f */
[----:B------:R-:W-:Y:S05]  /*f2c0*/  @!P2 BRA `(.L_x_1403) ;  /* 0x000000000004a947 */ /* 0x000fea0003800000 */
[----:B------:R-:W-:Y:S01]  /*f2d0*/  BPT.TRAP 0x1 ;  /* 0x000000040000795c */ /* 0x000fe20000300000 */
.L_x_1403:
        /* <DEDUP_REMOVED lines=8> */
[----:B-----5:R-:W-:Y:S01]  /*f360*/  R2UR UR13, R4 ;  /* 0x00000000040d72ca */ /* 0x020fe200000e0000 */
[----:B------:R-:W-:-:S04]  /*f370*/  UMOV UR10, URZ ;  /* 0x0000003f000a7c82 */ /* 0x000fc80008000000 */
[----:B------:R-:W-:Y:S02]  /*f380*/  ULEA UR8, UR8, UR37, 0xd ;  /* 0x0000002508087291 */ /* 0x000fe4000f8e683f */
[----:B------:R-:W-:Y:S02]  /*f390*/  UIADD3 UR9, UR9, 0x28c30, URZ ;  /* 0x00028c3009097890 */ /* 0x000fe4000fffe03f */
[----:B------:R-:W-:Y:S02]  /*f3a0*/  USHF.L.U32 UR11, UR11, 0x6, URZ ;  /* 0x000000060b0b7899 */ /* 0x000fe4000800063f */
[----:B------:R-:W-:-:S09]  /*f3b0*/  UIADD3 UR8, UR8, 0x22400, URZ ;  /* 0x0002240008087890 */ /* 0x000fd2000fffe03f */
[----:B------:R3:W-:Y:S02]  /*f3c0*/  UTMALDG.4D [UR8], [UR4], desc[UR6] ;  /* 0x00000608040075b4 */ /* 0x0007e40008019000 */
[----:B---3--:R-:W-:Y:S01]  /*f3d0*/  NOP ;  /* 0x0000000000007918 */ /* 0x008fe20000000000 */
.L_x_1400:
[----:B------:R-:W-:Y:S05]  /*f3e0*/  WARPSYNC.ALL ;  /* 0x0000000000007948 */ /* 0x000fea0003800000 */
[----:B------:R-:W-:Y:S01]  /*f3f0*/  BAR.SYNC.DEFER_BLOCKING 0x8, 0xa0 ;  /* 0x0202800000007b1d */ /* 0x000fe20000010000 */
[----:B------:R-:W-:Y:S01]  /*f400*/  ELECT P2, URZ, PT ;  /* 0x00000000003f782f */ /* 0x000fe20003840000 */
[----:B------:R-:W-:Y:S02]  /*f410*/  UIADD3 UR45, UR45, 0x1, URZ ;  /* 0x000000012d2d7890 */ /* 0x000fe4000fffe03f */
[----:B------:R-:W-:Y:S02]  /*f420*/  UIADD3 UR6, UP0, UR46, 0x270, URZ ;  /* 0x000002702e067890 */ /* 0x000fe4000ff1e03f */
[----:B------:R-:W-:-:S02]  /*f430*/  ULEA.HI UR4, UR45, UR45, URZ, 0x1 ;  /* 0x0000002d2d047291 */ /* 0x000fc4000f8f083f */
[----:B------:R-:W-:Y:S02]  /*f440*/  UIADD3 UR8, UR37, 0x20400, URZ ;  /* 0x0002040025087890 */ /* 0x000fe4000fffe03f */
[----:B------:R-:W-:Y:S02]  /*f450*/  ULOP3.LUT UR4, UR4, 0xfffffffe, URZ, 0xc0, !UPT ;  /* 0xfffffffe04047892 */ /* 0x000fe4000f8ec03f */
[----:B------:R-:W-:Y:S02]  /*f460*/  UIADD3 UR9, UR37, 0x28c00, URZ ;  /* 0x00028c0025097890 */ /* 0x000fe4000fffe03f */
[----:B-12---:R-:W-:Y:S01]  /*f470*/  @P2 IMAD.MOV.U32 R5, RZ, RZ, 0x2000 ;  /* 0x00002000ff052424 */ /* 0x006fe200078e00ff */
[----:B------:R-:W-:Y:S02]  /*f480*/  UIADD3 UR4, UR45, -UR4, URZ ;  /* 0x800000042d047290 */ /* 0x000fe4000fffe03f */
[----:B------:R-:W-:Y:S01]  /*f490*/  UIADD3.X UR7, URZ, UR47, URZ, UP0, !UPT ;  /* 0x0000002f3f077290 */ /* 0x000fe200087fe43f */
[----:B------:R-:W-:Y:S01]  /*f4a0*/  UMOV UR11, UR41 ;  /* 0x00000029000b7c82 */ /* 0x000fe20008000000 */
[----:B------:R-:W-:Y:S01]  /*f4b0*/  UMOV UR12, UR42 ;  /* 0x0000002a000c7c82 */ /* 0x000fe20008000000 */
[----:B------:R-:W-:Y:S01]  /*f4c0*/  UMOV UR13, UR43 ;  /* 0x0000002b000d7c82 */ /* 0x000fe20008000000 */
[----:B------:R-:W-:Y:S01]  /*f4d0*/  UMOV UR5, 0x12f00000 ;  /* 0x12f0000000057882 */ /* 0x000fe20000000000 */
[----:B------:R-:W-:Y:S01]  /*f4e0*/  UMOV UR10, URZ ;  /* 0x0000003f000a7c82 */ /* 0x000fe20008000000 */
[----:B------:R1:W-:Y:S02]  /*f4f0*/  @P2 SYNCS.ARRIVE.TRANS64 RZ, [UR37+0x28c00], R5 ;  /* 0x028c0005ffff29a7 */ /* 0x0003e40008000025 */
[----:B-1----:R-:W-:Y:S01]  /*f500*/  IMAD.U32 R5, RZ, RZ, UR4 ;  /* 0x00000004ff057e24 */ /* 0x002fe2000f8e00ff */
[----:B------:R-:W-:-:S02]  /*f510*/  UMOV UR4, 0x0 ;  /* 0x0000000000047882 */ /* 0x000fc40000000000 */
[----:B------:R1:W-:Y:S02]  /*f520*/  UTMALDG.4D [UR8], [UR6], desc[UR4] ;  /* 0x00000408060075b4 */ /* 0x0003e40008019000 */
[----:B------:R-:W-:-:S04]  /*f530*/  SHF.L.U32 R5, R5, 0x1f, RZ ;  /* 0x0000001f05057819 */ /* 0x000fc800000006ff */
[----:B------:R-:W2:Y:S02]  /*f540*/  SYNCS.PHASECHK.TRANS64.TRYWAIT P2, [UR37+0x28c20], R5 ;  /* 0x028c2005ff0075a7 */ /* 0x000ea40008040165 */
[----:B-12---:R-:W-:Y:S05]  /*f550*/  @!P2 BRA `(.L_x_1404) ;  /* 0x00000024007ca947 */ /* 0x006fea0003800000 */
.L_x_1455:
[----:B------:R-:W-:Y:S01]  /*f560*/  ULDC.64 UR4, c[0x0][0x408] ;  /* 0x0001020000047ab9 */ /* 0x000fe20000000a00 */
[----:B------:R-:W-:Y:S04]  /*f570*/  BSSY B0, `(.L_x_1405) ;  /* 0x0000042000007945 */ /* 0x000fe80003800000 */
[----:B------:R-:W-:Y:S05]  /*f580*/  @!P6 BRA `(.L_x_1406) ;  /* 0x000000040000e947 */ /* 0x000fea0003800000 */
[----:B-1----:R-:W-:Y:S01]  /*f590*/  LEA R8, R16, UR37, 0x3 ;  /* 0x0000002510087c11 */ /* 0x002fe2000f8e18ff */
[----:B------:R-:W1:Y:S01]  /*f5a0*/  S2R R9, SR_TID.X ;  /* 0x0000000000097919 */ /* 0x000e620000002100 */
[----:B------:R-:W-:-:S04]  /*f5b0*/  SHF.L.U32 R5, R17, 0x1f, RZ ;  /* 0x0000001f11057819 */ /* 0x000fc800000006ff */
[----:B------:R-:W2:Y:S01]  /*f5c0*/  SYNCS.PHASECHK.TRANS64.TRYWAIT P2, [R8+URZ+0x28c60], R5 ;  /* 0x028c6005080075a7 */ /* 0x000ea2000804017f */
[----:B-1----:R-:W-:-:S04]  /*f5d0*/  LOP3.LUT R9, R9, 0x7f, RZ, 0xc0, !PT ;  /* 0x0000007f09097812 */ /* 0x002fc800078ec0ff */
[----:B------:R-:W-:Y:S01]  /*f5e0*/  ISETP.NE.AND P3, PT, R9, RZ, PT ;  /* 0x000000ff0900720c */ /* 0x000fe20003f65270 */
[----:B--2---:R-:W-:-:S12]  /*f5f0*/  @!P2 BRA `(.L_x_1407) ;  /* 0x00000024006ca947 */ /* 0x004fd80003800000 */
.L_x_1456:
[----:B------:R-:W-:Y:S05]  /*f600*/  @P3 BRA `(.L_x_1408) ;  /* 0x0000000000143947 */ /* 0x000fea0003800000 */
[----:B------:R-:W-:Y:S01]  /*f610*/  ISETP.NE.AND P2, PT, R19, RZ, PT ;  /* 0x000000ff1300720c */ /* 0x000fe20003f45270 */
[----:B-1----:R-:W-:-:S04]  /*f620*/  IMAD.MOV.U32 R5, RZ, RZ, 0x10000 ;  /* 0x00010000ff057424 */ /* 0x002fc800078e00ff */
[----:B------:R2:W-:Y:S08]  /*f630*/  SYNCS.ARRIVE.TRANS64 RZ, [R8+URZ+0x28c50], R5 ;  /* 0x028c500508ff79a7 */ /* 0x0005f0000800003f */
[----:B------:R-:W-:Y:S05]  /*f640*/  @!P2 BRA `(.L_x_1408) ;  /* 0x000000000004a947 */ /* 0x000fea0003800000 */
[----:B------:R-:W-:Y:S01]  /*f650*/  BPT.TRAP 0x1 ;  /* 0x000000040000795c */ /* 0x000fe20000300000 */
.L_x_1408:
        /* <DEDUP_REMOVED lines=13> */
[----:B------:R-:W-:-:S02]  /*f730*/  ULEA UR16, UR16, UR37, 0x10 ;  /* 0x0000002510107291 */ /* 0x000fc4000f8e803f */
[----:B------:R-:W-:Y:S02]  /*f740*/  USHF.L.U32 UR11, UR11, 0x6, URZ ;  /* 0x000000060b0b7899 */ /* 0x000fe4000800063f */
[----:B------:R-:W-:Y:S02]  /*f750*/  UIADD3 UR9, UR9, 0x28c50, URZ ;  /* 0x00028c5009097890 */ /* 0x000fe4000fffe03f */
[----:B------:R-:W-:Y:S02]  /*f760*/  UIADD3 UR8, UR16, 0x400, URZ ;  /* 0x0000040010087890 */ /* 0x000fe4000fffe03f */
[----:B------:R-:W-:Y:S02]  /*f770*/  UIADD3 UR17, UR16, 0x2400, URZ ;  /* 0x0000240010117890 */ /* 0x000fe4000fffe03f */
[----:B------:R-:W-:Y:S02]  /*f780*/  UIADD3 UR19, UR16, 0x4400, URZ ;  /* 0x0000440010137890 */ /* 0x000fe4000fffe03f */
[----:B------:R-:W-:Y:S01]  /*f790*/  UIADD3 UR21, UR16, 0x6400, URZ ;  /* 0x0000640010157890 */ /* 0x000fe2000fffe03f */
[----:B------:R-:W-:-:S02]  /*f7a0*/  UMOV UR23, 0x100 ;  /* 0x0000010000177882 */ /* 0x000fc40000000000 */
[----:B------:R3:W-:Y:S01]  /*f7b0*/  UTMALDG.4D [UR8], [UR14], desc[UR6] ;  /* 0x000006080e0075b4 */ /* 0x0007e20008019000 */
[----:B------:R-:W-:Y:S01]  /*f7c0*/  UMOV UR24, 0x140 ;  /* 0x0000014000187882 */ /* 0x000fe20000000000 */
[----:B---3--:R-:W-:Y:S01]  /*f7d0*/  UMOV UR8, UR17 ;  /* 0x0000001100087c82 */ /* 0x008fe20008000000 */
[----:B------:R-:W-:Y:S01]  /*f7e0*/  UMOV UR10, UR18 ;  /* 0x00000012000a7c82 */ /* 0x000fe20008000000 */
[----:B------:R-:W-:Y:S01]  /*f7f0*/  UIADD3 UR17, UR16, 0x8400, URZ ;  /* 0x0000840010117890 */ /* 0x000fe2000fffe03f */
[----:B------:R3:W-:Y:S01]  /*f800*/  UTMALDG.4D [UR8], [UR14], desc[UR6] ;  /* 0x000006080e0075b4 */ /* 0x0007e20008019000 */
[----:B------:R-:W-:Y:S01]  /*f810*/  UIADD3 UR18, UR16, 0xa400, URZ ;  /* 0x0000a40010127890 */ /* 0x000fe2000fffe03f */
[----:B---3--:R-:W-:Y:S01]  /*f820*/  UMOV UR8, UR19 ;  /* 0x0000001300087c82 */ /* 0x008fe20008000000 */
[----:B------:R-:W-:Y:S01]  /*f830*/  UMOV UR10, UR20 ;  /* 0x00000014000a7c82 */ /* 0x000fe20008000000 */
[----:B------:R-:W-:Y:S01]  /*f840*/  UIADD3 UR19, UR16, 0xc400, URZ ;  /* 0x0000c40010137890 */ /* 0x000fe2000fffe03f */
[----:B------:R3:W-:Y:S02]  /*f850*/  UTMALDG.4D [UR8], [UR14], desc[UR6] ;  /* 0x000006080e0075b4 */ /* 0x0007e40008019000 */
[----:B---3--:R-:W-:Y:S01]  /*f860*/  UMOV UR8, UR21 ;  /* 0x0000001500087c82 */ /* 0x008fe20008000000 */
[----:B------:R-:W-:-:S02]  /*f870*/  UMOV UR10, UR22 ;  /* 0x00000016000a7c82 */ /* 0x000fc40008000000 */
[----:B------:R3:W-:Y:S02]  /*f880*/  UTMALDG.4D [UR8], [UR14], desc[UR6] ;  /* 0x000006080e0075b4 */ /* 0x0007e40008019000 */
[----:B---3--:R-:W-:Y:S01]  /*f890*/  UMOV UR8, UR17 ;  /* 0x0000001100087c82 */ /* 0x008fe20008000000 */
[----:B------:R-:W-:Y:S01]  /*f8a0*/  UMOV UR10, UR23 ;  /* 0x00000017000a7c82 */ /* 0x000fe20008000000 */
[----:B------:R-:W-:Y:S01]  /*f8b0*/  UIADD3 UR17, UR16, 0xe400, URZ ;  /* 0x0000e40010117890 */ /* 0x000fe2000fffe03f */
[----:B------:R3:W-:Y:S02]  /*f8c0*/  UTMALDG.4D [UR8], [UR14], desc[UR6] ;  /* 0x000006080e0075b4 */ /* 0x0007e40008019000 */
[----:B------:R-:W-:Y:S01]  /*f8d0*/  UMOV UR16, 0x180 ;  /* 0x0000018000107882 */ /* 0x000fe20000000000 */
[----:B---3--:R-:W-:Y:S01]  /*f8e0*/  UMOV UR8, UR18 ;  /* 0x0000001200087c82 */ /* 0x008fe20008000000 */
[----:B------:R-:W-:Y:S02]  /*f8f0*/  UMOV UR10, UR24 ;  /* 0x00000018000a7c82 */ /* 0x000fe40008000000 */
[----:B------:R3:W-:Y:S02]  /*f900*/  UTMALDG.4D [UR8], [UR14], desc[UR6] ;  /* 0x000006080e0075b4 */ /* 0x0007e40008019000 */
[----:B---3--:R-:W-:Y:S01]  /*f910*/  UMOV UR8, UR19 ;  /* 0x0000001300087c82 */ /* 0x008fe20008000000 */
[----:B------:R-:W-:Y:S01]  /*f920*/  UMOV UR10, UR16 ;  /* 0x00000010000a7c82 */ /* 0x000fe20008000000 */
[----:B------:R-:W-:Y:S01]  /*f930*/  UMOV UR16, 0x1c0 ;  /* 0x000001c000107882 */ /* 0x000fe20000000000 */
[----:B------:R3:W-:Y:S02]  /*f940*/  UTMALDG.4D [UR8], [UR14], desc[UR6] ;  /* 0x000006080e0075b4 */ /* 0x0007e40008019000 */
[----:B---3--:R-:W-:Y:S01]  /*f950*/  UMOV UR8, UR17 ;  /* 0x0000001100087c82 */ /* 0x008fe20008000000 */
[----:B------:R-:W-:-:S02]  /*f960*/  UMOV UR10, UR16 ;  /* 0x00000010000a7c82 */ /* 0x000fc40008000000 */
[----:B------:R3:W-:Y:S02]  /*f970*/  UTMALDG.4D [UR8], [UR14], desc[UR6] ;  /* 0x000006080e0075b4 */ /* 0x0007e40008019000 */
[----:B---3--:R-:W-:Y:S01]  /*f980*/  NOP ;  /* 0x0000000000007918 */ /* 0x008fe20000000000 */
.L_x_1406:
[----:B------:R-:W-:Y:S05]  /*f990*/  BSYNC B0 ;  /* 0x0000000000007941 */ /* 0x000fea0003800000 */
.L_x_1405:
[----:B------:R-:W-:-:S04]  /*f9a0*/  UIADD3 UR6, UR39, -0x2, URZ ;  /* 0xfffffffe27067890 */ /* 0x000fc8000fffe03f */
[----:B------:R-:W-:-:S06]  /*f9b0*/  UISETP.GE.AND UP0, UPT, UR6, UR38, UPT ;  /* 0x000000260600728c */ /* 0x000fcc000bf06270 */
[----:B------:R-:W-:-:S13]  /*f9c0*/  PLOP3.LUT P2, PT, PT, PT, UP0, 0x80, 0x0 ;  /* 0x000000000000781c */ /* 0x000fda0003f4f008 */
[----:B------:R-:W-:Y:S05]  /*f9d0*/  @!P2 BRA `(.L_x_1409) ;  /* 0x0000001400a4a947 */ /* 0x000fea0003800000 */
[----:B------:R-:W-:Y:S02]  /*f9e0*/  LOP3.LUT R9, RZ, UR38, RZ, 0x33, !PT ;  /* 0x00000026ff097c12 */ /* 0x000fe4000f8e33ff */
[----:B-12---:R-:W-:-:S04]  /*f9f0*/  IADD3 R8, RZ, -UR39, RZ ;  /* 0x80000027ff087c10 */ /* 0x006fc8000fffe0ff */
[----:B------:R-:W-:Y:S01]  /*fa00*/  VIADDMNMX R9, R8, 0x1, R9, !PT ;  /* 0x0000000108097846 */ /* 0x000fe20007800109 */
[----:B------:R-:W-:-:S04]  /*fa10*/  IMAD.U32 R8, RZ, RZ, UR6 ;  /* 0x00000006ff087e24 */ /* 0x000fc8000f8e00ff */
[----:B------:R-:W-:-:S05]  /*fa20*/  VIADD R5, R9, UR39 ;  /* 0x0000002709057c36 */ /* 0x000fca0008000000 */
[----:B------:R-:W-:-:S04]  /*fa30*/  LOP3.LUT R5, R5, 0x1, RZ, 0xc0, !PT ;  /* 0x0000000105057812 */ /* 0x000fc800078ec0ff */
[----:B------:R-:W-:-:S13]  /*fa40*/  ISETP.NE.U32.AND P2, PT, R5, 0x1, PT ;  /* 0x000000010500780c */ /* 0x000fda0003f45070 */
[----:B------:R-:W-:Y:S05]  /*fa50*/  @P2 BRA `(.L_x_1410) ;  /* 0x0000000400cc2947 */ /* 0x000fea0003800000 */
[----:B------:R-:W-:Y:S01]  /*fa60*/  VIADD R16, R16, 0x1 ;  /* 0x0000000110107836 */ /* 0x000fe20000000000 */
[----:B------:R-:W-:Y:S04]  /*fa70*/  BSSY B0, `(.L_x_1411) ;  /* 0x000006f000007945 */ /* 0x000fe80003800000 */
[----:B------:R-:W-:-:S04]  /*fa80*/  ISETP.NE.AND P2, PT, R16, 0x2, PT ;  /* 0x000000021000780c */ /* 0x000fc80003f45270 */
[----:B------:R-:W-:Y:S02]  /*fa90*/  SEL R10, RZ, 0x1, P2 ;  /* 0x00000001ff0a7807 */ /* 0x000fe40001000000 */
[----:B------:R-:W-:Y:S02]  /*faa0*/  SEL R16, R16, RZ, P2 ;  /* 0x000000ff10107207 */ /* 0x000fe40001000000 */
[----:B------:R-:W-:Y:S01]  /*fab0*/  LOP3.LUT R17, R17, R10, RZ, 0x3c, !PT ;  /* 0x0000000a11117212 */ /* 0x000fe200078e3cff */
[----:B------:R-:W-:Y:S06]  /*fac0*/  @!P6 BRA `(.L_x_1412) ;  /* 0x0000000400a4e947 */ /* 0x000fec0003800000 */
[----:B------:R-:W-:Y:S05]  /*fad0*/  @!P0 BRA `(.L_x_1413) ;  /* 0x0000000000488947 */ /* 0x000fea0003800000 */
        /* <DEDUP_REMOVED lines=18> */
.L_x_1413:
[----:B-1----:R-:W-:Y:S01]  /*fc00*/  LEA R2, R16, UR37, 0x3 ;  /* 0x0000002510027c11 */ /* 0x002fe2000f8e18ff */
[----:B------:R-:W1:Y:S01]  /*fc10*/  S2R R5, SR_TID.X ;  /* 0x0000000000057919 */ /* 0x000e620000002100 */
[----:B------:R-:W-:-:S04]  /*fc20*/  SHF.L.U32 R3, R17, 0x1f, RZ ;  /* 0x0000001f11037819 */ /* 0x000fc800000006ff */
[----:B------:R-:W2:Y:S01]  /*fc30*/  SYNCS.PHASECHK.TRANS64.TRYWAIT P3, [R2+URZ+0x28c40], R3 ;  /* 0x028c4003020075a7 */ /* 0x000ea2000806017f */
[----:B-1----:R-:W-:-:S04]  /*fc40*/  LOP3.LUT R5, R5, 0x7f, RZ, 0xc0, !PT ;  /* 0x0000007f05057812 */ /* 0x002fc800078ec0ff */
[----:B------:R-:W-:Y:S01]  /*fc50*/  ISETP.NE.AND P2, PT, R5, RZ, PT ;  /* 0x000000ff0500720c */ /* 0x000fe20003f45270 */
[----:B--2---:R-:W-:-:S12]  /*fc60*/  @!P3 BRA `(.L_x_1414) ;  /* 0x0000001c00e4b947 */ /* 0x004fd80003800000 */
.L_x_1457:
[----:B------:R-:W-:Y:S05]  /*fc70*/  @P2 BRA `(.L_x_1415) ;  /* 0x0000000000142947 */ /* 0x000fea0003800000 */
[----:B------:R-:W-:Y:S02]  /*fc80*/  ISETP.NE.AND P3, PT, R19, RZ, PT ;  /* 0x000000ff1300720c */ /* 0x000fe40003f65270 */
[----:B------:R-:W-:-:S04]  /*fc90*/  MOV R5, 0x2000 ;  /* 0x0000200000057802 */ /* 0x000fc80000000f00 */
[----:B------:R2:W-:Y:S07]  /*fca0*/  SYNCS.ARRIVE.TRANS64 RZ, [R2+URZ+0x28c30], R5 ;  /* 0x028c300502ff79a7 */ /* 0x0005ee000800003f */
[----:B------:R-:W-:Y:S05]  /*fcb0*/  @!P3 BRA `(.L_x_1415) ;  /* 0x000000000004b947 */ /* 0x000fea0003800000 */
[----:B------:R-:W-:Y:S01]  /*fcc0*/  BPT.TRAP 0x1 ;  /* 0x000000040000795c */ /* 0x000fe20000300000 */
.L_x_1415:
[----:B------:R-:W-:Y:S01]  /*fcd0*/  R2UR UR8, R16 ;  /* 0x00000000100872ca */ /* 0x000fe200000e0000 */
[----:B------:R-:W-:Y:S01]  /*fce0*/  IMAD.SHL.U32 R8, R8, 0x40, RZ ;  /* 0x0000004008087824 */ /* 0x000fe200078e00ff */
[----:B------:R-:W-:Y:S01]  /*fcf0*/  R2UR UR9, R2 ;  /* 0x00000000020972ca */ /* 0x000fe200000e0000 */
[----:B------:R-:W-:Y:S01]  /*fd00*/  UIADD3 UR6, UP0, UR46, 0x370, URZ ;  /* 0x000003702e067890 */ /* 0x000fe2000ff1e03f */
[----:B------:R-:W-:Y:S01]  /*fd10*/  R2UR UR12, R0 ;  /* 0x00000000000c72ca */ /* 0x000fe200000e0000 */
[----:B------:R-:W-:Y:S01]  /*fd20*/  UMOV UR14, 0x0 ;  /* 0x00000000000e7882 */ /* 0x000fe20000000000 */
[----:B-----5:R-:W-:Y:S01]  /*fd30*/  R2UR UR13, R4 ;  /* 0x00000000040d72ca */ /* 0x020fe200000e0000 */
[----:B------:R-:W-:Y:S01]  /*fd40*/  UIADD3.X UR7, URZ, UR47, URZ, UP0, !UPT ;  /* 0x0000002f3f077290 */ /* 0x000fe200087fe43f */
[----:B------:R-:W-:Y:S01]  /*fd50*/  R2UR UR11, R8 ;  /* 0x00000000080b72ca */ /* 0x000fe200000e0000 */
[----:B------:R-:W-:Y:S01]  /*fd60*/  UMOV UR15, 0x14f00000 ;  /* 0x14f00000000f7882 */ /* 0x000fe20000000000 */
[----:B------:R-:W-:-:S03]  /*fd70*/  UMOV UR10, URZ ;  /* 0x0000003f000a7c82 */ /* 0x000fc60008000000 */
[----:B------:R-:W-:Y:S02]  /*fd80*/  ULEA UR8, UR8, UR37, 0xd ;  /* 0x0000002508087291 */ /* 0x000fe4000f8e683f */
[----:B------:R-:W-:Y:S02]  /*fd90*/  UIADD3 UR9, UR9, 0x28c30, URZ ;  /* 0x00028c3009097890 */ /* 0x000fe4000fffe03f */
[----:B------:R-:W-:-:S09]  /*fda0*/  UIADD3 UR8, UR8, 0x22400, URZ ;  /* 0x0002240008087890 */ /* 0x000fd2000fffe03f */
[----:B------:R3:W-:Y:S01]  /*fdb0*/  UTMALDG.4D [UR8], [UR6], desc[UR14] ;  /* 0x00000e08060075b4 */ /* 0x0007e20008019000 */
[----:B------:R-:W4:Y:S02]  /*fdc0*/  SYNCS.PHASECHK.TRANS64.TRYWAIT P3, [R2+URZ+0x28c60], R3 ;  /* 0x028c6003020075a7 */ /* 0x000f24000806017f */
[----:B---34-:R-:W-:Y:S05]  /*fdd0*/  @!P3 BRA `(.L_x_1416) ;  /* 0x0000001c009cb947 */ /* 0x018fea0003800000 */
.L_x_1458:
[----:B------:R-:W-:Y:S05]  /*fde0*/  @P2 BRA `(.L_x_1417) ;  /* 0x0000000000142947 */ /* 0x000fea0003800000 */
[----:B------:R-:W-:Y:S01]  /*fdf0*/  ISETP.NE.AND P2, PT, R19, RZ, PT ;  /* 0x000000ff1300720c */ /* 0x000fe20003f45270 */
[----:B-1-3--:R-:W-:-:S04]  /*fe00*/  IMAD.MOV.U32 R3, RZ, RZ, 0x10000 ;  /* 0x00010000ff037424 */ /* 0x00afc800078e00ff */
[----:B------:R4:W-:Y:S08]  /*fe10*/  SYNCS.ARRIVE.TRANS64 RZ, [R2+URZ+0x28c50], R3 ;  /* 0x028c500302ff79a7 */ /* 0x0009f0000800003f */
[----:B------:R-:W-:Y:S05]  /*fe20*/  @!P2 BRA `(.L_x_1417) ;  /* 0x000000000004a947 */ /* 0x000fea0003800000 */
[----:B------:R-:W-:Y:S01]  /*fe30*/  BPT.TRAP 0x1 ;  /* 0x000000040000795c */ /* 0x000fe20000300000 */
.L_x_1417:
        /* <DEDUP_REMOVED lines=14> */
[----:B------:R-:W-:Y:S02]  /*ff20*/  UIADD3 UR9, UR9, 0x28c50, URZ ;  /* 0x00028c5009097890 */ /* 0x000fe4000fffe03f */
[----:B------:R-:W-:Y:S02]  /*ff30*/  UIADD3 UR8, UR16, 0x400, URZ ;  /* 0x0000040010087890 */ /* 0x000fe4000fffe03f */
[----:B------:R-:W-:Y:S02]  /*ff40*/  UIADD3 UR17, UR16, 0x2400, URZ ;  /* 0x0000240010117890 */ /* 0x000fe4000fffe03f */
[----:B------:R-:W-:Y:S02]  /*ff50*/  UIADD3 UR19, UR16, 0x4400, URZ ;  /* 0x0000440010137890 */ /* 0x000fe4000fffe03f */
[----:B------:R-:W-:Y:S01]  /*ff60*/  UIADD3 UR21, UR16, 0x6400, URZ ;  /* 0x0000640010157890 */ /* 0x000fe2000fffe03f */
[----:B------:R-:W-:Y:S02]  /*ff70*/  UMOV UR23, 0x100 ;  /* 0x0000010000177882 */ /* 0x000fe40000000000 */
[----:B------:R5:W-:Y:S01]  /*ff80*/  UTMALDG.4D [UR8], [UR14], desc[UR6] ;  /* 0x000006080e0075b4 */ /* 0x000be20008019000 */
[----:B------:R-:W-:Y:S01]  /*ff90*/  UMOV UR24, 0x140 ;  /* 0x0000014000187882 */ /* 0x000fe20000000000 */
[----:B-----5:R-:W-:Y:S01]  /*ffa0*/  UMOV UR8, UR17 ;  /* 0x0000001100087c82 */ /* 0x020fe20008000000 */
[----:B------:R-:W-:Y:S01]  /*ffb0*/  UMOV UR10, UR18 ;  /* 0x00000012000a7c82 */ /* 0x000fe20008000000 */
[----:B------:R-:W-:Y:S01]  /*ffc0*/  UIADD3 UR17, UR16, 0x8400, URZ ;  /* 0x0000840010117890 */ /* 0x000fe2000fffe03f */
[----:B------:R5:W-:Y:S01]  /*ffd0*/  UTMALDG.4D [UR8], [UR14], desc[UR6] ;  /* 0x000006080e0075b4 */ /* 0x000be20008019000 */
[----:B------:R-:W-:Y:S01]  /*ffe0*/  UIADD3 UR18, UR16, 0xa400, URZ ;  /* 0x0000a40010127890 */ /* 0x000fe2000fffe03f */
[----:B-----5:R-:W-:Y:S01]  /*fff0*/  UMOV UR8, UR19 ;  /* 0x0000001300087c82 */ /* 0x020fe20008000000 */
[----:B------:R-:W-:Y:S01]  /*10000*/  UMOV UR10, UR20 ;  /* 0x00000014000a7c82 */ /* 0x000fe20008000000 */
[----:B------:R-:W-:Y:S01]  /*10010*/  UIADD3 UR19, UR16, 0xc400, URZ ;  /* 0x0000c40010137890 */ /* 0x000fe2000fffe03f */
[----:B------:R5:W-:Y:S02]  /*10020*/  UTMALDG.4D [UR8], [UR14], desc[UR6] ;  /* 0x000006080e0075b4 */ /* 0x000be40008019000 */
[----:B-----5:R-:W-:Y:S01]  /*10030*/  UMOV UR8, UR21 ;  /* 0x0000001500087c82 */ /* 0x020fe20008000000 */
[----:B------:R-:W-:-:S02]  /*10040*/  UMOV UR10, UR22 ;  /* 0x00000016000a7c82 */ /* 0x000fc40008000000 */
[----:B------:R5:W-:Y:S02]  /*10050*/  UTMALDG.4D [UR8], [UR14], desc[UR6] ;  /* 0x000006080e0075b4 */ /* 0x000be40008019000 */
[----:B-----5:R-:W-:Y:S01]  /*10060*/  UMOV UR8, UR17 ;  /* 0x0000001100087c82 */ /* 0x020fe20008000000 */
[----:B------:R-:W-:Y:S01]  /*10070*/  UMOV UR10, UR23 ;  /* 0x00000017000a7c82 */ /* 0x000fe20008000000 */
[----:B------:R-:W-:Y:S01]  /*10080*/  UIADD3 UR17, UR16, 0xe400, URZ ;  /* 0x0000e40010117890 */ /* 0x000fe2000fffe03f */
[----:B------:R5:W-:Y:S02]  /*10090*/  UTMALDG.4D [UR8], [UR14], desc[UR6] ;  /* 0x000006080e0075b4 */ /* 0x000be40008019000 */
[----:B------:R-:W-:Y:S01]  /*100a0*/  UMOV UR16, 0x180 ;  /* 0x0000018000107882 */ /* 0x000fe20000000000 */
[----:B-----5:R-:W-:Y:S01]  /*100b0*/  UMOV UR8, UR18 ;  /* 0x0000001200087c82 */ /* 0x020fe20008000000 */
[----:B------:R-:W-:Y:S02]  /*100c0*/  UMOV UR10, UR24 ;  /* 0x00000018000a7c82 */ /* 0x000fe40008000000 */
[----:B------:R5:W-:Y:S02]  /*100d0*/  UTMALDG.4D [UR8], [UR14], desc[UR6] ;  /* 0x000006080e0075b4 */ /* 0x000be40008019000 */
[----:B-----5:R-:W-:Y:S01]  /*100e0*/  UMOV UR8, UR19 ;  /* 0x0000001300087c82 */ /* 0x020fe20008000000 */
[----:B------:R-:W-:Y:S01]  /*100f0*/  UMOV UR10, UR16 ;  /* 0x00000010000a7c82 */ /* 0x000fe20008000000 */
[----:B------:R-:W-:Y:S01]  /*10100*/  UMOV UR16, 0x1c0 ;  /* 0x000001c000107882 */ /* 0x000fe20000000000 */
[----:B------:R5:W-:Y:S02]  /*10110*/  UTMALDG.4D [UR8], [UR14], desc[UR6] ;  /* 0x000006080e0075b4 */ /* 0x000be40008019000 */
[----:B-----5:R-:W-:Y:S01]  /*10120*/  UMOV UR8, UR17 ;  /* 0x0000001100087c82 */ /* 0x020fe20008000000 */
[----:B------:R-:W-:-:S02]  /*10130*/  UMOV UR10, UR16 ;  /* 0x00000010000a7c82 */ /* 0x000fc40008000000 */
[----:B------:R1:W-:Y:S02]  /*10140*/  UTMALDG.4D [UR8], [UR14], desc[UR6] ;  /* 0x000006080e0075b4 */ /* 0x0003e40008019000 */
[----:B-1----:R-:W-:Y:S01]  /*10150*/  NOP ;  /* 0x0000000000007918 */ /* 0x002fe20000000000 */
.L_x_1412:
[----:B------:R-:W-:Y:S05]  /*10160*/  BSYNC B0 ;  /* 0x0000000000007941 */ /* 0x000fea0003800000 */
.L_x_1411:
[----:B------:R-:W-:-:S06]  /*10170*/  UIADD3 UR6, UR39, -0x3, URZ ;  /* 0xfffffffd27067890 */ /* 0x000fcc000fffe03f */
[----:B------:R-:W-:-:S07]  /*10180*/  IMAD.U32 R8, RZ, RZ, UR6 ;  /* 0x00000006ff087e24 */ /* 0x000fce000f8e00ff */
.L_x_1410:
[----:B------:R-:W-:Y:S01]  /*10190*/  ULOP3.LUT UR6, URZ, UR39, URZ, 0x33, !UPT ;  /* 0x000000273f067292 */ /* 0x000fe2000f8e333f */
[----:B------:R-:W-:Y:S01]  /*101a0*/  IADD3 R9, R9, -0x2, RZ ;  /* 0xfffffffe09097810 */ /* 0x000fe20007ffe0ff */
[----:B------:R-:W-:Y:S04]  /*101b0*/  BSSY B0, `(.L_x_1409) ;  /* 0x00000eb000007945 */ /* 0x000fe80003800000 */
[----:B------:R-:W-:-:S13]  /*101c0*/  ISETP.NE.AND P2, PT, R9, UR6, PT ;  /* 0x0000000609007c0c */ /* 0x000fda000bf45270 */
[----:B------:R-:W-:Y:S05]  /*101d0*/  @!P2 BRA `(.L_x_1418) ;  /* 0x0000000c00a0a947 */ /* 0x000fea0003800000 */
.L_x_1433:
[----:B------:R-:W-:Y:S01]  /*101e0*/  VIADD R9, R16, 0x1 ;  /* 0x0000000110097836 */ /* 0x000fe20000000000 */
[----:B------:R-:W-:Y:S05]  /*101f0*/  YIELD ;  /* 0x0000000000007946 */ /* 0x000fea0003800000 */
[----:B------:R-:W-:Y:S01]  /*10200*/  ISETP.NE.AND P2, PT, R9, 0x2, PT ;  /* 0x000000020900780c */ /* 0x000fe20003f45270 */
[----:B------:R-:W-:Y:S03]  /*10210*/  BSSY B1, `(.L_x_1419) ;  /* 0x000006f000017945 */ /* 0x000fe60003800000 */
[----:B-1234-:R-:W-:-:S02]  /*10220*/  SEL R2, RZ, 0x1, P2 ;  /* 0x00000001ff027807 */ /* 0x01efc40001000000 */
[----:B------:R-:W-:Y:S02]  /*10230*/  SEL R9, R9, RZ, P2 ;  /* 0x000000ff09097207 */ /* 0x000fe40001000000 */
[----:B------:R-:W-:Y:S01]  /*10240*/  LOP3.LUT R17, R17, R2, RZ, 0x3c, !PT ;  /* 0x0000000211117212 */ /* 0x000fe200078e3cff */
[----:B------:R-:W-:Y:S06]  /*10250*/  @!P6 BRA `(.L_x_1420) ;  /* 0x0000000400a8e947 */ /* 0x000fec0003800000 */
[----:B------:R-:W-:Y:S01]  /*10260*/  IMAD.MOV.U32 R10, RZ, RZ, R8 ;  /* 0x000000ffff0a7224 */ /* 0x000fe200078e0008 */
[----:B------:R-:W-:Y:S06]  /*10270*/  @!P0 BRA `(.L_x_1421) ;  /* 0x0000000000488947 */ /* 0x000fec0003800000 */
[----:B------:R-:W1:Y:S01]  /*10280*/  LDC R10, c[0x0][0x41c] ;  /* 0x00010700ff0a7b82 */ /* 0x000e620000000800 */
[----:B------:R-:W-:Y:S02]  /*10290*/  IMAD.MOV.U32 R11, RZ, RZ, R8 ;  /* 0x000000ffff0b7224 */ /* 0x000fe400078e0008 */
[----:B------:R-:W-:-:S04]  /*102a0*/  IMAD R13, R7, UR4, RZ ;  /* 0x00000004070d7c24 */ /* 0x000fc8000f8e02ff */
[----:B------:R-:W-:Y:S01]  /*102b0*/  IMAD R13, R6, UR5, R13 ;  /* 0x00000005060d7c24 */ /* 0x000fe2000f8e020d */
[----:B------:R-:W2:Y:S01]  /*102c0*/  LDC.64 R4, c[0x0][0x3f8] ;  /* 0x0000fe00ff047b82 */ /* 0x000ea20000000a00 */
[----:B-1----:R-:W-:-:S13]  /*102d0*/  ISETP.NE.AND P2, PT, R10, 0x1, PT ;  /* 0x000000010a00780c */ /* 0x002fda0003f45270 */
[----:B------:R-:W1:Y:S02]  /*102e0*/  @P2 LDC.64 R2, c[0x0][0x420] ;  /* 0x00010800ff022b82 */ /* 0x000e640000000a00 */
[----:B-1----:R-:W-:-:S05]  /*102f0*/  @P2 IMAD.HI.U32 R2, R8, R2, RZ ;  /* 0x0000000208022227 */ /* 0x002fca00078e00ff */
[----:B------:R-:W-:-:S04]  /*10300*/  @P2 SHF.R.U32.HI R11, RZ, R3, R2 ;  /* 0x00000003ff0b2219 */ /* 0x000fc80000011602 */
[----:B------:R-:W-:Y:S02]  /*10310*/  SHF.R.S32.HI R3, RZ, 0x1f, R11 ;  /* 0x0000001fff037819 */ /* 0x000fe4000001140b */
[----:B------:R-:W-:-:S05]  /*10320*/  MOV R2, R11 ;  /* 0x0000000b00027202 */ /* 0x000fca0000000f00 */
[----:B------:R-:W-:-:S04]  /*10330*/  IMAD.WIDE.U32 R2, R6, UR4, R2 ;  /* 0x0000000406027c25 */ /* 0x000fc8000f8e0002 */
[----:B------:R-:W-:Y:S01]  /*10340*/  IMAD.IADD R3, R13, 0x1, R3 ;  /* 0x000000010d037824 */ /* 0x000fe200078e0203 */
[----:B--2---:R-:W-:-:S04]  /*10350*/  LEA R4, P2, R2, R4, 0x2 ;  /* 0x0000000402047211 */ /* 0x004fc800078410ff */
[----:B------:R-:W-:-:S05]  /*10360*/  LEA.HI.X R5, R2, R5, R3, 0x2, P2 ;  /* 0x0000000502057211 */ /* 0x000fca00010f1403 */
[----:B------:R1:W5:Y:S01]  /*10370*/  LDG.E R4, desc[UR50][R4.64] ;  /* 0x0000003204047981 */ /* 0x000362000c1e1900 */
[----:B------:R-:W-:-:S04]  /*10380*/  IMAD.MOV R3, RZ, RZ, -R11 ;  /* 0x000000ffff037224 */ /* 0x000fc800078e0a0b */
[----:B------:R-:W-:-:S07]  /*10390*/  IMAD R10, R10, R3, R8 ;  /* 0x000000030a0a7224 */ /* 0x000fce00078e0208 */
.L_x_1421:
[----:B------:R-:W-:Y:S01]  /*103a0*/  LEA R3, R9, UR37, 0x3 ;  /* 0x0000002509037c11 */ /* 0x000fe2000f8e18ff */
[----:B-1----:R-:W1:Y:S01]  /*103b0*/  S2R R5, SR_TID.X ;  /* 0x0000000000057919 */ /* 0x002e620000002100 */
[----:B------:R-:W-:-:S04]  /*103c0*/  SHF.L.U32 R2, R17, 0x1f, RZ ;  /* 0x0000001f11027819 */ /* 0x000fc800000006ff */
[----:B------:R-:W2:Y:S01]  /*103d0*/  SYNCS.PHASECHK.TRANS64.TRYWAIT P3, [R3+URZ+0x28c40], R2 ;  /* 0x028c4002030075a7 */ /* 0x000ea2000806017f */
[----:B-1----:R-:W-:-:S04]  /*103e0*/  LOP3.LUT R5, R5, 0x7f, RZ, 0xc0, !PT ;  /* 0x0000007f05057812 */ /* 0x002fc800078ec0ff */
[----:B------:R-:W-:Y:S01]  /*103f0*/  ISETP.NE.AND P2, PT, R5, RZ, PT ;  /* 0x000000ff0500720c */ /* 0x000fe20003f45270 */
[----:B--2---:R-:W-:-:S12]  /*10400*/  @!P3 BRA `(.L_x_1422) ;  /* 0x000000180024b947 */ /* 0x004fd80003800000 */
.L_x_1459:
[----:B------:R-:W-:Y:S05]  /*10410*/  @P2 BRA `(.L_x_1423) ;  /* 0x0000000000142947 */ /* 0x000fea0003800000 */
[----:B------:R-:W-:Y:S01]  /*10420*/  ISETP.NE.AND P3, PT, R19, RZ, PT ;  /* 0x000000ff1300720c */ /* 0x000fe20003f65270 */
[----:B------:R-:W-:-:S04]  /*10430*/  IMAD.MOV.U32 R12, RZ, RZ, 0x2000 ;  /* 0x00002000ff0c7424 */ /* 0x000fc800078e00ff */
[----:B------:R2:W-:Y:S08]  /*10440*/  SYNCS.ARRIVE.TRANS64 RZ, [R3+URZ+0x28c30], R12 ;  /* 0x028c300c03ff79a7 */ /* 0x0005f0000800003f */
[----:B------:R-:W-:Y:S05]  /*10450*/  @!P3 BRA `(.L_x_1423) ;  /* 0x000000000004b947 */ /* 0x000fea0003800000 */
[----:B------:R-:W-:Y:S01]  /*10460*/  BPT.TRAP 0x1 ;  /* 0x000000040000795c */ /* 0x000fe20000300000 */
.L_x_1423:
[----:B------:R-:W-:Y:S01]  /*10470*/  R2UR UR8, R9 ;  /* 0x00000000090872ca */ /* 0x000fe200000e0000 */
        /* <DEDUP_REMOVED lines=9> */
[----:B------:R-:W-:-:S03]  /*10510*/  R2UR UR11, R5 ;  /* 0x00000000050b72ca */ /* 0x000fc600000e0000 */
[----:B------:R-:W-:Y:S02]  /*10520*/  ULEA UR8, UR8, UR37, 0xd ;  /* 0x0000002508087291 */ /* 0x000fe4000f8e683f */
[----:B------:R-:W-:Y:S02]  /*10530*/  UIADD3 UR9, UR9, 0x28c30, URZ ;  /* 0x00028c3009097890 */ /* 0x000fe4000fffe03f */
[----:B------:R-:W-:-:S09]  /*10540*/  UIADD3 UR8, UR8, 0x22400, URZ ;  /* 0x0002240008087890 */ /* 0x000fd2000fffe03f */
[----:B------:R3:W-:Y:S01]  /*10550*/  UTMALDG.4D [UR8], [UR6], desc[UR14] ;  /* 0x00000e08060075b4 */ /* 0x0007e20008019000 */
[----:B------:R-:W4:Y:S02]  /*10560*/  SYNCS.PHASECHK.TRANS64.TRYWAIT P3, [R3+URZ+0x28c60], R2 ;  /* 0x028c6002030075a7 */ /* 0x000f24000806017f */
[----:B---34-:R-:W-:Y:S05]  /*10570*/  @!P3 BRA `(.L_x_1424) ;  /* 0x0000001400dcb947 */ /* 0x018fea0003800000 */
.L_x_1460:
[----:B------:R-:W-:Y:S05]  /*10580*/  @P2 BRA `(.L_x_1425) ;  /* 0x0000000000142947 */ /* 0x000fea0003800000 */
[----:B------:R-:W-:Y:S01]  /*10590*/  ISETP.NE.AND P2, PT, R19, RZ, PT ;  /* 0x000000ff1300720c */ /* 0x000fe20003f45270 */
[----:B-1-3--:R-:W-:-:S04]  /*105a0*/  IMAD.MOV.U32 R2, RZ, RZ, 0x10000 ;  /* 0x00010000ff027424 */ /* 0x00afc800078e00ff */
[----:B------:R4:W-:Y:S08]  /*105b0*/  SYNCS.ARRIVE.TRANS64 RZ, [R3+URZ+0x28c50], R2 ;  /* 0x028c500203ff79a7 */ /* 0x0009f0000800003f */
[----:B------:R-:W-:Y:S05]  /*105c0*/  @!P2 BRA `(.L_x_1425) ;  /* 0x000000000004a947 */ /* 0x000fea0003800000 */
[----:B------:R-:W-:Y:S01]  /*105d0*/  BPT.TRAP 0x1 ;  /* 0x000000040000795c */ /* 0x000fe20000300000 */
.L_x_1425:
        /* <DEDUP_REMOVED lines=25> */
[----:B------:R5:W-:Y:S02]  /*10770*/  UTMALDG.4D [UR8], [UR14], desc[UR6] ;  /* 0x000006080e0075b4 */ /* 0x000be40008019000 */
[----:B-----5:R-:W-:Y:S01]  /*10780*/  UMOV UR8, UR18 ;  /* 0x0000001200087c82 */ /* 0x020fe20008000000 */
[----:B------:R-:W-:Y:S01]  /*10790*/  UMOV UR10, UR21 ;  /* 0x00000015000a7c82 */ /* 0x000fe20008000000 */
[----:B------:R-:W-:Y:S01]  /*107a0*/  UIADD3 UR18, UR16, 0xa400, URZ ;  /* 0x0000a40010127890 */ /* 0x000fe2000fffe03f */
[----:B------:R5:W-:Y:S02]  /*107b0*/  UTMALDG.4D [UR8], [UR14], desc[UR6] ;  /* 0x000006080e0075b4 */ /* 0x000be40008019000 */
[----:B-----5:R-:W-:Y:S01]  /*107c0*/  UMOV UR8, UR19 ;  /* 0x0000001300087c82 */ /* 0x020fe20008000000 */
[----:B------:R-:W-:Y:S01]  /*107d0*/  UMOV UR10, UR22 ;  /* 0x00000016000a7c82 */ /* 0x000fe20008000000 */
[----:B------:R-:W-:Y:S01]  /*107e0*/  UIADD3 UR19, UR16, 0xc400, URZ ;  /* 0x0000c40010137890 */ /* 0x000fe2000fffe03f */
[----:B------:R5:W-:Y:S01]  /*107f0*/  UTMALDG.4D [UR8], [UR14], desc[UR6] ;  /* 0x000006080e0075b4 */ /* 0x000be20008019000 */
[----:B------:R-:W-:Y:S01]  /*10800*/  UIADD3 UR16, UR16, 0xe400, URZ ;  /* 0x0000e40010107890 */ /* 0x000fe2000fffe03f */
[----:B-----5:R-:W-:Y:S01]  /*10810*/  UMOV UR8, UR17 ;  /* 0x0000001100087c82 */ /* 0x020fe20008000000 */
[----:B------:R-:W-:Y:S01]  /*10820*/  UMOV UR10, UR23 ;  /* 0x00000017000a7c82 */ /* 0x000fe20008000000 */
[----:B------:R-:W-:Y:S01]  /*10830*/  UMOV UR17, 0x180 ;  /* 0x0000018000117882 */ /* 0x000fe20000000000 */
[----:B------:R5:W-:Y:S02]  /*10840*/  UTMALDG.4D [UR8], [UR14], desc[UR6] ;  /* 0x000006080e0075b4 */ /* 0x000be40008019000 */
[----:B-----5:R-:W-:Y:S01]  /*10850*/  UMOV UR8, UR18 ;  /* 0x0000001200087c82 */ /* 0x020fe20008000000 */
[----:B------:R-:W-:-:S02]  /*10860*/  UMOV UR10, UR24 ;  /* 0x00000018000a7c82 */ /* 0x000fc40008000000 */
[----:B------:R5:W-:Y:S02]  /*10870*/  UTMALDG.4D [UR8], [UR14], desc[UR6] ;  /* 0x000006080e0075b4 */ /* 0x000be40008019000 */
[----:B-----5:R-:W-:Y:S01]  /*10880*/  UMOV UR8, UR19 ;  /* 0x0000001300087c82 */ /* 0x020fe20008000000 */
[----:B------:R-:W-:Y:S01]  /*10890*/  UMOV UR10, UR17 ;  /* 0x00000011000a7c82 */ /* 0x000fe20008000000 */
[----:B------:R-:W-:Y:S01]  /*108a0*/  UMOV UR17, 0x1c0 ;  /* 0x000001c000117882 */ /* 0x000fe20000000000 */
[----:B------:R5:W-:Y:S02]  /*108b0*/  UTMALDG.4D [UR8], [UR14], desc[UR6] ;  /* 0x000006080e0075b4 */ /* 0x000be40008019000 */
[----:B-----5:R-:W-:Y:S01]  /*108c0*/  UMOV UR8, UR16 ;  /* 0x0000001000087c82 */ /* 0x020fe20008000000 */
[----:B------:R-:W-:Y:S02]  /*108d0*/  UMOV UR10, UR17 ;  /* 0x00000011000a7c82 */ /* 0x000fe40008000000 */
[----:B------:R1:W-:Y:S02]  /*108e0*/  UTMALDG.4D [UR8], [UR14], desc[UR6] ;  /* 0x000006080e0075b4 */ /* 0x0003e40008019000 */
[----:B-1----:R-:W-:Y:S01]  /*108f0*/  NOP ;  /* 0x0000000000007918 */ /* 0x002fe20000000000 */
.L_x_1420:
[----:B------:R-:W-:Y:S05]  /*10900*/  BSYNC B1 ;  /* 0x0000000000017941 */ /* 0x000fea0003800000 */
.L_x_1419:
[----:B------:R-:W-:Y:S01]  /*10910*/  VIADD R9, R9, 0x1 ;  /* 0x0000000109097836 */ /* 0x000fe20000000000 */
[----:B------:R-:W-:Y:S04]  /*10920*/  BSSY B1, `(.L_x_1426) ;  /* 0x0000070000017945 */ /* 0x000fe80003800000 */
[----:B------:R-:W-:-:S04]  /*10930*/  ISETP.NE.AND P2, PT, R9, 0x2, PT ;  /* 0x000000020900780c */ /* 0x000fc80003f45270 */
[----:B---34-:R-:W-:Y:S02]  /*10940*/  SEL R2, RZ, 0x1, P2 ;  /* 0x00000001ff027807 */ /* 0x018fe40001000000 */
[----:B------:R-:W-:Y:S01]  /*10950*/  SEL R16, R9, RZ, P2 ;  /* 0x000000ff09107207 */ /* 0x000fe20001000000 */
[----:B------:R-:W-:Y:S01]  /*10960*/  VIADD R9, R8, 0xffffffff ;  /* 0xffffffff08097836 */ /* 0x000fe20000000000 */
[----:B------:R-:W-:Y:S01]  /*10970*/  LOP3.LUT R17, R17, R2, RZ, 0x3c, !PT ;  /* 0x0000000211117212 */ /* 0x000fe200078e3cff */
[----:B------:R-:W-:Y:S06]  /*10980*/  @!P6 BRA `(.L_x_1427) ;  /* 0x0000000400a4e947 */ /* 0x000fec0003800000 */
[----:B------:R-:W-:Y:S01]  /*10990*/  MOV R10, R9 ;  /* 0x00000009000a7202 */ /* 0x000fe20000000f00 */
[----:B------:R-:W-:Y:S06]  /*109a0*/  @!P0 BRA `(.L_x_1428) ;  /* 0x0000000000448947 */ /* 0x000fec0003800000 */
[----:B------:R-:W1:Y:S02]  /*109b0*/  LDC R11, c[0x0][0x41c] ;  /* 0x00010700ff0b7b82 */ /* 0x000e640000000800 */
[----:B-1----:R-:W-:-:S13]  /*109c0*/  ISETP.NE.AND P2, PT, R11, 0x1, PT ;  /* 0x000000010b00780c */ /* 0x002fda0003f45270 */
[----:B--2---:R-:W1:Y:S02]  /*109d0*/  @P2 LDC.64 R2, c[0x0][0x420] ;  /* 0x00010800ff022b82 */ /* 0x004e640000000a00 */
[----:B-1----:R-:W-:-:S04]  /*109e0*/  @P2 IMAD.HI.U32 R4, R10, R2, RZ ;  /* 0x000000020a042227 */ /* 0x002fc800078e00ff */
[----:B------:R-:W-:Y:S01]  /*109f0*/  IMAD.MOV.U32 R2, RZ, RZ, R10 ;  /* 0x000000ffff027224 */ /* 0x000fe200078e000a */
[----:B------:R-:W-:Y:S02]  /*10a00*/  @P2 SHF.R.U32.HI R2, RZ, R3, R4 ;  /* 0x00000003ff022219 */ /* 0x000fe40000011604 */
[----:B------:R-:W1:Y:S03]  /*10a10*/  LDC.64 R4, c[0x0][0x3f8] ;  /* 0x0000fe00ff047b82 */ /* 0x000e660000000a00 */
[----:B------:R-:W-:-:S04]  /*10a20*/  IMAD.MOV R3, RZ, RZ, -R2 ;  /* 0x000000ffff037224 */ /* 0x000fc800078e0a02 */
[----:B------:R-:W-:Y:S01]  /*10a30*/  IMAD R10, R11, R3, R10 ;  /* 0x000000030b0a7224 */ /* 0x000fe200078e020a */
[----:B------:R-:W-:Y:S01]  /*10a40*/  SHF.R.S32.HI R3, RZ, 0x1f, R2 ;  /* 0x0000001fff037819 */ /* 0x000fe20000011402 */
[----:B------:R-:W-:-:S04]  /*10a50*/  IMAD R11, R7, UR4, RZ ;  /* 0x00000004070b7c24 */ /* 0x000fc8000f8e02ff */
[C---:B------:R-:W-:Y:S02]  /*10a60*/  IMAD R11, R6.reuse, UR5, R11 ;  /* 0x00000005060b7c24 */ /* 0x040fe4000f8e020b */
[----:B------:R-:W-:-:S04]  /*10a70*/  IMAD.WIDE.U32 R2, R6, UR4, R2 ;  /* 0x0000000406027c25 */ /* 0x000fc8000f8e0002 */
[----:B------:R-:W-:Y:S01]  /*10a80*/  IMAD.IADD R3, R11, 0x1, R3 ;  /* 0x000000010b037824 */ /* 0x000fe200078e0203 */
[----:B-1----:R-:W-:-:S04]  /*10a90*/  LEA R4, P2, R2, R4, 0x2 ;  /* 0x0000000402047211 */ /* 0x002fc800078410ff */
[----:B------:R-:W-:-:S05]  /*10aa0*/  LEA.HI.X R5, R2, R5, R3, 0x2, P2 ;  /* 0x0000000502057211 */ /* 0x000fca00010f1403 */
[----:B------:R1:W5:Y:S04]  /*10ab0*/  LDG.E R4, desc[UR50][R4.64] ;  /* 0x0000003204047981 */ /* 0x000368000c1e1900 */
.L_x_1428:
[----:B------:R-:W-:Y:S01]  /*10ac0*/  LEA R2, R16, UR37, 0x3 ;  /* 0x0000002510027c11 */ /* 0x000fe2000f8e18ff */
[----:B-1----:R-:W1:Y:S01]  /*10ad0*/  S2R R5, SR_TID.X ;  /* 0x0000000000057919 */ /* 0x002e620000002100 */
[----:B--2---:R-:W-:-:S04]  /*10ae0*/  SHF.L.U32 R3, R17, 0x1f, RZ ;  /* 0x0000001f11037819 */ /* 0x004fc800000006ff */
[----:B------:R-:W2:Y:S01]  /*10af0*/  SYNCS.PHASECHK.TRANS64.TRYWAIT P3, [R2+URZ+0x28c40], R3 ;  /* 0x028c4003020075a7 */ /* 0x000ea2000806017f */
[----:B-1----:R-:W-:-:S04]  /*10b00*/  LOP3.LUT R5, R5, 0x7f, RZ, 0xc0, !PT ;  /* 0x0000007f05057812 */ /* 0x002fc800078ec0ff */
[----:B------:R-:W-:Y:S01]  /*10b10*/  ISETP.NE.AND P2, PT, R5, RZ, PT ;  /* 0x000000ff0500720c */ /* 0x000fe20003f45270 */
[----:B--2---:R-:W-:-:S12]  /*10b20*/  @!P3 BRA `(.L_x_1429) ;  /* 0x000000100084b947 */ /* 0x004fd80003800000 */
.L_x_1461:
[----:B------:R-:W-:Y:S05]  /*10b30*/  @P2 BRA `(.L_x_1430) ;  /* 0x0000000000142947 */ /* 0x000fea0003800000 */
[----:B------:R-:W-:Y:S02]  /*10b40*/  ISETP.NE.AND P3, PT, R19, RZ, PT ;  /* 0x000000ff1300720c */ /* 0x000fe40003f65270 */
[----:B------:R-:W-:-:S04]  /*10b50*/  MOV R5, 0x2000 ;  /* 0x0000200000057802 */ /* 0x000fc80000000f00 */
[----:B------:R2:W-:Y:S07]  /*10b60*/  SYNCS.ARRIVE.TRANS64 RZ, [R2+URZ+0x28c30], R5 ;  /* 0x028c300502ff79a7 */ /* 0x0005ee000800003f */
[----:B------:R-:W-:Y:S05]  /*10b70*/  @!P3 BRA `(.L_x_1430) ;  /* 0x000000000004b947 */ /* 0x000fea0003800000 */
[----:B------:R-:W-:Y:S01]  /*10b80*/  BPT.TRAP 0x1 ;  /* 0x000000040000795c */ /* 0x000fe20000300000 */
.L_x_1430:
[----:B------:R-:W-:Y:S01]  /*10b90*/  R2UR UR8, R16 ;  /* 0x00000000100872ca */ /* 0x000fe200000e0000 */
[----:B--2---:R-:W-:Y:S01]  /*10ba0*/  IMAD.SHL.U32 R5, R10, 0x40, RZ ;  /* 0x000000400a057824 */ /* 0x004fe200078e00ff */
        /* <DEDUP_REMOVED lines=13> */
[----:B------:R-:W3:Y:S02]  /*10c80*/  SYNCS.PHASECHK.TRANS64.TRYWAIT P3, [R2+URZ+0x28c60], R3 ;  /* 0x028c6003020075a7 */ /* 0x000ee4000806017f */
[----:B--23--:R-:W-:Y:S05]  /*10c90*/  @!P3 BRA `(.L_x_1431) ;  /* 0x00000010003cb947 */ /* 0x00cfea0003800000 */
.L_x_1462:
[----:B------:R-:W-:Y:S05]  /*10ca0*/  @P2 BRA `(.L_x_1432) ;  /* 0x0000000000142947 */ /* 0x000fea0003800000 */
[----:B------:R-:W-:Y:S01]  /*10cb0*/  ISETP.NE.AND P2, PT, R19, RZ, PT ;  /* 0x000000ff1300720c */ /* 0x000fe20003f45270 */
[----:B-12---:R-:W-:-:S04]  /*10cc0*/  IMAD.MOV.U32 R3, RZ, RZ, 0x10000 ;  /* 0x00010000ff037424 */ /* 0x006fc800078e00ff */
[----:B------:R3:W-:Y:S08]  /*10cd0*/  SYNCS.ARRIVE.TRANS64 RZ, [R2+URZ+0x28c50], R3 ;  /* 0x028c500302ff79a7 */ /* 0x0007f0000800003f */
[----:B------:R-:W-:Y:S05]  /*10ce0*/  @!P2 BRA `(.L_x_1432) ;  /* 0x000000000004a947 */ /* 0x000fea0003800000 */
[----:B------:R-:W-:Y:S01]  /*10cf0*/  BPT.TRAP 0x1 ;  /* 0x000000040000795c */ /* 0x000fe20000300000 */
.L_x_1432:
        /* <DEDUP_REMOVED lines=22> */
[----:B----4-:R-:W-:Y:S01]  /*10e60*/  UMOV UR8, UR17 ;  /* 0x0000001100087c82 */ /* 0x010fe20008000000 */
[----:B------:R-:W-:Y:S01]  /*10e70*/  UMOV UR10, UR18 ;  /* 0x00000012000a7c82 */ /* 0x000fe20008000000 */
[----:B------:R-:W-:Y:S01]  /*10e80*/  UIADD3 UR17, UR16, 0x8400, URZ ;  /* 0x0000840010117890 */ /* 0x000fe2000fffe03f */
[----:B------:R4:W-:Y:S01]  /*10e90*/  UTMALDG.4D [UR8], [UR14], desc[UR6] ;  /* 0x000006080e0075b4 */ /* 0x0009e20008019000 */
[----:B------:R-:W-:Y:S01]  /*10ea0*/  UIADD3 UR18, UR16, 0xa400, URZ ;  /* 0x0000a40010127890 */ /* 0x000fe2000fffe03f */
[----:B----4-:R-:W-:Y:S01]  /*10eb0*/  UMOV UR8, UR19 ;  /* 0x0000001300087c82 */ /* 0x010fe20008000000 */
[----:B------:R-:W-:Y:S01]  /*10ec0*/  UMOV UR10, UR20 ;  /* 0x00000014000a7c82 */ /* 0x000fe20008000000 */
[----:B------:R-:W-:Y:S01]  /*10ed0*/  UIADD3 UR19, UR16, 0xc400, URZ ;  /* 0x0000c40010137890 */ /* 0x000fe2000fffe03f */
[----:B------:R4:W-:Y:S02]  /*10ee0*/  UTMALDG.4D [UR8], [UR14], desc[UR6] ;  /* 0x000006080e0075b4 */ /* 0x0009e40008019000 */
[----:B----4-:R-:W-:Y:S01]  /*10ef0*/  UMOV UR8, UR21 ;  /* 0x0000001500087c82 */ /* 0x010fe20008000000 */
[----:B------:R-:W-:-:S02]  /*10f00*/  UMOV UR10, UR22 ;  /* 0x00000016000a7c82 */ /* 0x000fc40008000000 */
[----:B------:R4:W-:Y:S02]  /*10f10*/  UTMALDG.4D [UR8], [UR14], desc[UR6] ;  /* 0x000006080e0075b4 */ /* 0x0009e40008019000 */
[----:B----4-:R-:W-:Y:S01]  /*10f20*/  UMOV UR8, UR17 ;  /* 0x0000001100087c82 */ /* 0x010fe20008000000 */
[----:B------:R-:W-:Y:S01]  /*10f30*/  UMOV UR10, UR23 ;  /* 0x00000017000a7c82 */ /* 0x000fe20008000000 */
[----:B------:R-:W-:Y:S01]  /*10f40*/  UIADD3 UR17, UR16, 0xe400, URZ ;  /* 0x0000e40010117890 */ /* 0x000fe2000fffe03f */
[----:B------:R4:W-:Y:S02]  /*10f50*/  UTMALDG.4D [UR8], [UR14], desc[UR6] ;  /* 0x000006080e0075b4 */ /* 0x0009e40008019000 */
[----:B------:R-:W-:Y:S01]  /*10f60*/  UMOV UR16, 0x180 ;  /* 0x0000018000107882 */ /* 0x000fe20000000000 */
[----:B----4-:R-:W-:Y:S01]  /*10f70*/  UMOV UR8, UR18 ;  /* 0x0000001200087c82 */ /* 0x010fe20008000000 */
[----:B------:R-:W-:Y:S02]  /*10f80*/  UMOV UR10, UR24 ;  /* 0x00000018000a7c82 */ /* 0x000fe40008000000 */
[----:B------:R4:W-:Y:S02]  /*10f90*/  UTMALDG.4D [UR8], [UR14], desc[UR6] ;  /* 0x000006080e0075b4 */ /* 0x0009e40008019000 */
[----:B----4-:R-:W-:Y:S01]  /*10fa0*/  UMOV UR8, UR19 ;  /* 0x0000001300087c82 */ /* 0x010fe20008000000 */
[----:B------:R-:W-:Y:S01]  /*10fb0*/  UMOV UR10, UR16 ;  /* 0x00000010000a7c82 */ /* 0x000fe20008000000 */
[----:B------:R-:W-:Y:S01]  /*10fc0*/  UMOV UR16, 0x1c0 ;  /* 0x000001c000107882 */ /* 0x000fe20000000000 */
[----:B------:R4:W-:Y:S02]  /*10fd0*/  UTMALDG.4D [UR8], [UR14], desc[UR6] ;  /* 0x000006080e0075b4 */ /* 0x0009e40008019000 */
[----:B----4-:R-:W-:Y:S01]  /*10fe0*/  UMOV UR8, UR17 ;  /* 0x0000001100087c82 */ /* 0x010fe20008000000 */
[----:B------:R-:W-:-:S02]  /*10ff0*/  UMOV UR10, UR16 ;  /* 0x00000010000a7c82 */ /* 0x000fc40008000000 */
[----:B------:R4:W-:Y:S02]  /*11000*/  UTMALDG.4D [UR8], [UR14], desc[UR6] ;  /* 0x000006080e0075b4 */ /* 0x0009e40008019000 */
[----:B----4-:R-:W-:Y:S01]  /*11010*/  NOP ;  /* 0x0000000000007918 */ /* 0x010fe20000000000 */
.L_x_1427:
[----:B------:R-:W-:Y:S05]  /*11020*/  BSYNC B1 ;  /* 0x0000000000017941 */ /* 0x000fea0003800000 */
.L_x_1426:
[----:B------:R-:W-:Y:S01]  /*11030*/  ISETP.GT.AND P2, PT, R9, UR38, PT ;  /* 0x0000002609007c0c */ /* 0x000fe2000bf44270 */
[----:B------:R-:W-:-:S12]  /*11040*/  VIADD R8, R8, 0xfffffffe ;  /* 0xfffffffe08087836 */ /* 0x000fd80000000000 */
[----:B------:R-:W-:Y:S05]  /*11050*/  @P2 BRA `(.L_x_1433) ;  /* 0xfffffff000602947 */ /* 0x000fea000383ffff */
.L_x_1418:
[----:B------:R-:W-:Y:S05]  /*11060*/  BSYNC B0 ;  /* 0x0000000000007941 */ /* 0x000fea0003800000 */
.L_x_1409:
[----:B------:R-:W-:Y:S01]  /*11070*/  IADD3 R16, R16, 0x1, RZ ;  /* 0x0000000110107810 */ /* 0x000fe20007ffe0ff */
[----:B------:R-:W-:Y:S03]  /*11080*/  BSSY B0, `(.L_x_1434) ;  /* 0x0000011000007945 */ /* 0x000fe60003800000 */
[----:B------:R-:W-:-:S04]  /*11090*/  ISETP.NE.AND P0, PT, R16, 0x2, PT ;  /* 0x000000021000780c */ /* 0x000fc80003f05270 */
[----:B------:R-:W-:-:S04]  /*110a0*/  SEL R0, RZ, 0x1, P0 ;  /* 0x00000001ff007807 */ /* 0x000fc80000000000 */
[----:B------:R-:W-:Y:S01]  /*110b0*/  LOP3.LUT R17, R17, R0, RZ, 0x3c, !PT ;  /* 0x0000000011117212 */ /* 0x000fe200078e3cff */
[----:B------:R-:W-:Y:S06]  /*110c0*/  @P1 BRA `(.L_x_1435) ;  /* 0x0000000000301947 */ /* 0x000fec0003800000 */
[----:B-12---:R-:W1:Y:S01]  /*110d0*/  S2R R5, SR_LANEID ;  /* 0x0000000000057919 */ /* 0x006e620000000000 */
[----:B------:R-:W-:Y:S01]  /*110e0*/  VOTEU.ANY UR6, UPT, PT ;  /* 0x0000000000067886 */ /* 0x000fe200038e0100 */
[----:B---34-:R-:W2:Y:S01]  /*110f0*/  LDC.64 R2, c[0x0][0xdf0] ;  /* 0x00037c00ff027b82 */ /* 0x018ea20000000a00 */
        /* <DEDUP_REMOVED lines=8> */
[----:B-1----:R-:W-:-:S07]  /*11180*/  IADD3 R18, R0, UR44, R7 ;  /* 0x0000002c00127c10 */ /* 0x002fce000fffe007 */
.L_x_1435:
[----:B------:R-:W-:Y:S05]  /*11190*/  BSYNC B0 ;  /* 0x0000000000007941 */ /* 0x000fea0003800000 */
.L_x_1434:
[----:B------:R-:W-:Y:S01]  /*111a0*/  SEL R16, R16, RZ, P0 ;  /* 0x000000ff10107207 */ /* 0x000fe20000000000 */
[----:B------:R-:W-:-:S07]  /*111b0*/  IMAD.MOV.U32 R13, RZ, RZ, R18 ;  /* 0x000000ffff0d7224 */ /* 0x000fce00078e0012 */
.L_x_1394:
[----:B------:R-:W-:Y:S05]  /*111c0*/  BSYNC B6 ;  /* 0x0000000000067941 */ /* 0x000fea0003800000 */
.L_x_1392:
[----:B------:R-:W-:-:S03]  /*111d0*/  UMOV UR6, 0xffffffff ;  /* 0xffffffff00067882 */ /* 0x000fc60000000000 */
[----:B------:R-:W-:Y:S05]  /*111e0*/  BRA.DIV UR6, `(.L_x_1436) ;  /* 0x0000000a06fc7947 */ /* 0x000fea000b800000 */
[----:B------:R1:W1:Y:S02]  /*111f0*/  SHFL.IDX PT, R14, R13, RZ, 0x1f ;  /* 0x00001fff0d0e7589 */ /* 0x00026400000e0000 */
.L_x_1465:
[----:B------:R-:W-:Y:S01]  /*11200*/  ISETP.NE.AND P0, PT, R19, RZ, PT ;  /* 0x000000ff1300720c */ /* 0x000fe20003f05270 */
[----:B------:R-:W-:Y:S05]  /*11210*/  WARPSYNC.ALL ;  /* 0x0000000000007948 */ /* 0x000fea0003800000 */
[----:B------:R-:W-:Y:S01]  /*11220*/  BAR.SYNC.DEFER_BLOCKING 0x4, 0x120 ;  /* 0x0104800000007b1d */ /* 0x000fe20000010000 */
[----:B-1----:R-:W-:-:S05]  /*11230*/  IMAD.MOV.U32 R18, RZ, RZ, R14 ;  /* 0x000000ffff127224 */ /* 0x002fca00078e000e */
[----:B------:R-:W-:Y:S01]  /*11240*/  ULDC UR6, c[0x0][0xda8] ;  /* 0x00036a0000067ab9 */ /* 0x000fe20000000800 */
[----:B------:R-:W-:Y:S01]  /*11250*/  @!P0 MOV R0, 0x400 ;  /* 0x0000040000008802 */ /* 0x000fe20000000f00 */
[----:B--234-:R-:W1:Y:S03]  /*11260*/  @!P0 S2R R3, SR_CgaCtaId ;  /* 0x0000000000038919 */ /* 0x01ce660000008800 */
[----:B-1----:R-:W-:-:S05]  /*11270*/  @!P0 LEA R0, R3, R0, 0x18 ;  /* 0x0000000003008211 */ /* 0x002fca00078ec0ff */
[----:B------:R1:W-:Y:S01]  /*11280*/  @!P0 STS [R0+0x28cd0], R13 ;  /* 0x028cd00d00008388 */ /* 0x0003e20000000800 */
[----:B------:R-:W-:Y:S06]  /*11290*/  BAR.ARV 0x5, 0x120 ;  /* 0x0144800000007b1d */ /* 0x000fec0000002000 */
[----:B------:R-:W-:-:S13]  /*112a0*/  ISETP.GE.AND P0, PT, R18, UR6, PT ;  /* 0x0000000612007c0c */ /* 0x000fda000bf06270 */
[----:B-1----:R-:W-:Y:S05]  /*112b0*/  @!P0 BRA `(.L_x_1437) ;  /* 0xffffffd000008947 */ /* 0x002fea000383ffff */
.L_x_1383:
[----:B------:R-:W1:Y:S01]  /*112c0*/  S2R R3, SR_CgaCtaId ;  /* 0x0000000000037919 */ /* 0x000e620000008800 */
[----:B------:R-:W-:Y:S01]  /*112d0*/  UIADD3 UR45, UR45, 0x1, URZ ;  /* 0x000000012d2d7890 */ /* 0x000fe2000fffe03f */
[----:B------:R-:W-:-:S03]  /*112e0*/  MOV R0, 0x400 ;  /* 0x0000040000007802 */ /* 0x000fc60000000f00 */
[----:B------:R-:W-:-:S04]  /*112f0*/  ULEA.HI UR4, UR45, UR45, URZ, 0x1 ;  /* 0x0000002d2d047291 */ /* 0x000fc8000f8f083f */
[----:B------:R-:W-:-:S04]  /*11300*/  ULOP3.LUT UR4, UR4, 0xfffffffe, URZ, 0xc0, !UPT ;  /* 0xfffffffe04047892 */ /* 0x000fc8000f8ec03f */
[----:B------:R-:W-:Y:S01]  /*11310*/  UIADD3 UR4, UR45, -UR4, URZ ;  /* 0x800000042d047290 */ /* 0x000fe2000fffe03f */
[----:B-1----:R-:W-:-:S05]  /*11320*/  LEA R7, R3, R0, 0x18 ;  /* 0x0000000003077211 */ /* 0x002fca00078ec0ff */
[----:B------:R-:W-:-:S05]  /*11330*/  IMAD.U32 R0, RZ, RZ, UR4 ;  /* 0x00000004ff007e24 */ /* 0x000fca000f8e00ff */
[----:B------:R-:W-:-:S04]  /*11340*/  SHF.L.U32 R0, R0, 0x1f, RZ ;  /* 0x0000001f00007819 */ /* 0x000fc800000006ff */
[----:B------:R-:W1:Y:S02]  /*11350*/  SYNCS.PHASECHK.TRANS64.TRYWAIT P0, [R7+URZ+0x28c20], R0 ;  /* 0x028c2000070075a7 */ /* 0x000e64000800017f */
[----:B-1----:R-:W-:Y:S05]  /*11360*/  @!P0 BRA `(.L_x_1438) ;  /* 0x0000000800c08947 */ /* 0x002fea0003800000 */
.L_x_1466:
[----:B------:R-:W2:Y:S02]  /*11370*/  S2R R2, SR_TID.X ;  /* 0x0000000000027919 */ /* 0x000ea40000002100 */
[----:B--2---:R-:W-:-:S04]  /*11380*/  SHF.R.U32.HI R2, RZ, 0x5, R2 ;  /* 0x00000005ff027819 */ /* 0x004fc80000011602 */
[----:B------:R-:W-:-:S05]  /*11390*/  LOP3.LUT R2, R2, 0x3, RZ, 0xc0, !PT ;  /* 0x0000000302027812 */ /* 0x000fca00078ec0ff */
[----:B-1----:R-:W1:Y:S02]  /*113a0*/  SHFL.IDX PT, R0, R2, RZ, 0x1f ;  /* 0x00001fff02007589 */ /* 0x002e6400000e0000 */
[----:B-1----:R-:W-:-:S13]  /*113b0*/  ISETP.NE.AND P0, PT, R0, RZ, PT ;  /* 0x000000ff0000720c */ /* 0x002fda0003f05270 */
[----:B------:R-:W-:Y:S05]  /*113c0*/  @P0 EXIT ;  /* 0x000000000000094d */ /* 0x000fea0003800000 */
[----:B------:R-:W-:Y:S01]  /*113d0*/  ELECT P0, URZ, PT ;  /* 0x00000000003f782f */ /* 0x000fe20003800000 */
[----:B------:R-:W-:-:S12]  /*113e0*/  BSSY B0, `(.L_x_1439) ;  /* 0x0000020000007945 */ /* 0x000fd80003800000 */
[----:B------:R-:W-:Y:S05]  /*113f0*/  @!P0 BRA `(.L_x_1440) ;  /* 0x0000000000788947 */ /* 0x000fea0003800000 */
[----:B------:R-:W-:-:S06]  /*11400*/  ULOP3.LUT UR4, UR36, 0x2, URZ, 0xfc, !UPT ;  /* 0x0000000224047892 */ /* 0x000fcc000f8efc3f */
[----:B------:R-:W-:-:S04]  /*11410*/  MOV R0, UR4 ;  /* 0x0000000400007c02 */ /* 0x000fc80008000f00 */
[----:B------:R-:W-:-:S13]  /*11420*/  ISETP.NE.AND P2, PT, R0, 0x3, PT ;  /* 0x000000030000780c */ /* 0x000fda0003f45270 */
[----:B------:R-:W-:Y:S05]  /*11430*/  @!P2 BRA `(.L_x_1441) ;  /* 0x000000000004a947 */ /* 0x000fea0003800000 */
[----:B------:R-:W-:Y:S01]  /*11440*/  BPT.TRAP 0x1 ;  /* 0x000000040000795c */ /* 0x000fe20000300000 */
.L_x_1441:
[----:B------:R-:W-:Y:S01]  /*11450*/  VIADD R3, R7, 0x28c40 ;  /* 0x00028c4007037836 */ /* 0x000fe20000000000 */
[----:B------:R-:W-:Y:S01]  /*11460*/  SHF.L.U32 R4, R17, 0x1f, RZ ;  /* 0x0000001f11047819 */ /* 0x000fe200000006ff */
[C---:B------:R-:W-:Y:S02]  /*11470*/  VIADD R0, R16.reuse, 0x1 ;  /* 0x0000000110007836 */ /* 0x040fe40000000000 */
[----:B------:R-:W-:-:S03]  /*11480*/  IMAD R5, R16, 0x8, R3 ;  /* 0x0000000810057824 */ /* 0x000fc600078e0203 */
[----:B------:R-:W-:Y:S01]  /*11490*/  ISETP.NE.AND P1, PT, R0, 0x2, PT ;  /* 0x000000020000780c */ /* 0x000fe20003f25270 */
[----:B------:R-:W1:Y:S03]  /*114a0*/  SYNCS.PHASECHK.TRANS64.TRYWAIT P0, [R5+URZ], R4 ;  /* 0x00000004050075a7 */ /* 0x000e66000800017f */
[----:B------:R-:W-:-:S04]  /*114b0*/  SEL R2, RZ, 0x1, P1 ;  /* 0x00000001ff027807 */ /* 0x000fc80000800000 */
[----:B------:R-:W-:Y:S02]  /*114c0*/  LOP3.LUT R17, R17, R2, RZ, 0x3c, !PT ;  /* 0x0000000211117212 */ /* 0x000fe400078e3cff */
[----:B------:R-:W-:Y:S02]  /*114d0*/  SEL R2, R0, RZ, P1 ;  /* 0x000000ff00027207 */ /* 0x000fe40000800000 */
[----:B------:R-:W-:Y:S02]  /*114e0*/  SHF.L.U32 R0, R17, 0x1f, RZ ;  /* 0x0000001f11007819 */ /* 0x000fe400000006ff */
[----:B------:R-:W-:Y:S01]  /*114f0*/  LEA R3, R2, R3, 0x3 ;  /* 0x0000000302037211 */ /* 0x000fe200078e18ff */
[----:B-1----:R-:W-:Y:S06]  /*11500*/  @!P0 BRA `(.L_x_1442) ;  /* 0x00000008006c8947 */ /* 0x002fec0003800000 */
.L_x_1467:
[----:B------:R-:W2:Y:S02]  /*11510*/  SYNCS.PHASECHK.TRANS64.TRYWAIT P0, [R3+URZ], R0 ;  /* 0x00000000030075a7 */ /* 0x000ea4000800017f */
[----:B--2---:R-:W-:Y:S05]  /*11520*/  @!P0 BRA `(.L_x_1443) ;  /* 0x0000000800788947 */ /* 0x004fea0003800000 */
.L_x_1468:
[----:B------:R-:W-:Y:S05]  /*11530*/  @!P2 BRA `(.L_x_1444) ;  /* 0x000000000004a947 */ /* 0x000fea0003800000 */
[----:B------:R-:W-:Y:S01]  /*11540*/  BPT.TRAP 0x1 ;  /* 0x000000040000795c */ /* 0x000fe20000300000 */
.L_x_1444:
[----:B--2---:R-:W-:-:S04]  /*11550*/  VIADD R3, R7, 0x28c60 ;  /* 0x00028c6007037836 */ /* 0x004fc80000000000 */
[----:B-1----:R-:W-:-:S04]  /*11560*/  IMAD R5, R16, 0x8, R3 ;  /* 0x0000000810057824 */ /* 0x002fc800078e0203 */
[----:B------:R-:W1:Y:S02]  /*11570*/  SYNCS.PHASECHK.TRANS64.TRYWAIT P0, [R5+URZ], R4 ;  /* 0x00000004050075a7 */ /* 0x000e64000800017f */
[----:B-1----:R-:W-:Y:S05]  /*11580*/  @!P0 BRA `(.L_x_1445) ;  /* 0x0000000800748947 */ /* 0x002fea0003800000 */
.L_x_1469:
[----:B------:R-:W-:-:S07]  /*11590*/  IMAD R3, R2, 0x8, R3 ;  /* 0x0000000802037824 */ /* 0x000fce00078e0203 */
.L_x_1446:
[----:B--2---:R2:W3:Y:S02]  /*115a0*/  SYNCS.PHASECHK.TRANS64.TRYWAIT P0, [R3+URZ], R0 ;  /* 0x00000000030075a7 */ /* 0x0044e4000800017f */
[----:B---3--:R-:W-:Y:S05]  /*115b0*/  @!P0 NANOSLEEP.SYNCS 0x989680 ;  /* 0x009896800000895d */ /* 0x008fea0003900000 */
[----:B------:R-:W3:Y:S02]  /*115c0*/  @!P0 SYNCS.PHASECHK.TRANS64 P0, [R3+URZ], R0 ;  /* 0x00000000030085a7 */ /* 0x000ee4000800007f */
[----:B---3--:R-:W-:Y:S05]  /*115d0*/  @!P0 BRA `(.L_x_1446) ;  /* 0xfffffffc00f08947 */ /* 0x008fea000383ffff */
.L_x_1440:
[----:B------:R-:W-:Y:S05]  /*115e0*/  BSYNC B0 ;  /* 0x0000000000007941 */ /* 0x000fea0003800000 */
.L_x_1439:
[----:B------:R-:W-:Y:S05]  /*115f0*/  EXIT ;  /* 0x000000000000794d */ /* 0x000fea0003800000 */
.L_x_1289:
[----:B-1----:R-:W-:-:S04]  /*11600*/  MOV R6, UR21 ;  /* 0x0000001500067c02 */ /* 0x002fc80008000f00 */
[----:B------:R1:W2:Y:S03]  /*11610*/  SYNCS.PHASECHK.TRANS64.TRYWAIT P1, [R6+URZ+0x28c50], R3 ;  /* 0x028c5003060075a7 */ /* 0x0002a6000802017f */
[----:B--2---:R-:W-:Y:S05]  /*11620*/  @!P1 NANOSLEEP.SYNCS 0x989680 ;  /* 0x009896800000995d */ /* 0x004fea0003900000 */
[----:B------:R-:W2:Y:S02]  /*11630*/  @!P1 SYNCS.PHASECHK.TRANS64 P1, [R6+URZ+0x28c50], R3 ;  /* 0x028c5003060095a7 */ /* 0x000ea4000802007f */
[----:B--2---:R-:W-:Y:S05]  /*11640*/  @!P1 BRA `(.L_x_1289) ;  /* 0xfffffffc00ec9947 */ /* 0x004fea000383ffff */
[----:B------:R-:W-:Y:S05]  /*11650*/  BRA `(.L_x_1447) ;  /* 0xffffff0400447947 */ /* 0x000fea000383ffff */
.L_x_1294:
[----:B--2---:R-:W-:-:S04]  /*11660*/  IMAD.U32 R5, RZ, RZ, UR21 ;  /* 0x00000015ff057e24 */ /* 0x004fc8000f8e00ff */
[----:B------:R2:W3:Y:S03]  /*11670*/  SYNCS.PHASECHK.TRANS64.TRYWAIT P1, [R5+URZ+0x28c50], R4 ;  /* 0x028c5004050075a7 */ /* 0x0004e6000802017f */
[----:B---3--:R-:W-:Y:S05]  /*11680*/  @!P1 NANOSLEEP.SYNCS 0x989680 ;  /* 0x009896800000995d */ /* 0x008fea0003900000 */
[----:B------:R-:W3:Y:S02]  /*11690*/  @!P1 SYNCS.PHASECHK.TRANS64 P1, [R5+URZ+0x28c50], R4 ;  /* 0x028c5004050095a7 */ /* 0x000ee4000802007f */
[----:B---3--:R-:W-:Y:S05]  /*116a0*/  @!P1 BRA `(.L_x_1294) ;  /* 0xfffffffc00ec9947 */ /* 0x008fea000383ffff */
[----:B------:R-:W-:Y:S05]  /*116b0*/  BRA `(.L_x_1293) ;  /* 0xffffff1000407947 */ /* 0x000fea000383ffff */
.L_x_1303:
[----:B-1----:R-:W-:-:S04]  /*116c0*/  IMAD.U32 R3, RZ, RZ, UR48 ;  /* 0x00000030ff037e24 */ /* 0x002fc8000f8e00ff */
[----:B------:R1:W2:Y:S03]  /*116d0*/  SYNCS.PHASECHK.TRANS64.TRYWAIT P1, [R3+URZ+0x28c00], R0 ;  /* 0x028c0000030075a7 */ /* 0x0002a6000802017f */
[----:B--2---:R-:W-:Y:S05]  /*116e0*/  @!P1 NANOSLEEP.SYNCS 0x989680 ;  /* 0x009896800000995d */ /* 0x004fea0003900000 */
[----:B------:R-:W2:Y:S02]  /*116f0*/  @!P1 SYNCS.PHASECHK.TRANS64 P1, [R3+URZ+0x28c00], R0 ;  /* 0x028c0000030095a7 */ /* 0x000ea4000802007f */
[----:B--2---:R-:W-:Y:S05]  /*11700*/  @!P1 BRA `(.L_x_1303) ;  /* 0xfffffffc00ec9947 */ /* 0x004fea000383ffff */
[----:B------:R-:W-:Y:S05]  /*11710*/  BRA `(.L_x_1448) ;  /* 0xffffff2400607947 */ /* 0x000fea000383ffff */
.L_x_1307:
[----:B---3--:R3:W4:Y:S02]  /*11720*/  SYNCS.PHASECHK.TRANS64.TRYWAIT P1, [R6+URZ+0x28c30], R13 ;  /* 0x028c300d060075a7 */ /* 0x008724000802017f */
[----:B----4-:R-:W-:Y:S05]  /*11730*/  @!P1 NANOSLEEP.SYNCS 0x989680 ;  /* 0x009896800000995d */ /* 0x010fea0003900000 */
[----:B------:R-:W4:Y:S02]  /*11740*/  @!P1 SYNCS.PHASECHK.TRANS64 P1, [R6+URZ+0x28c30], R13 ;  /* 0x028c300d060095a7 */ /* 0x000f24000802007f */
[----:B----4-:R-:W-:Y:S05]  /*11750*/  @!P1 BRA `(.L_x_1307) ;  /* 0xfffffffc00f09947 */ /* 0x010fea000383ffff */
[----:B------:R-:W-:Y:S05]  /*11760*/  BRA `(.L_x_1306) ;  /* 0xffffff24007c7947 */ /* 0x000fea000383ffff */
.L_x_1319:
[----:B----4-:R4:W1:Y:S02]  /*11770*/  SYNCS.PHASECHK.TRANS64.TRYWAIT P3, [R6+URZ+0x28c50], R13 ;  /* 0x028c500d060075a7 */ /* 0x010864000806017f */
[----:B-1----:R-:W-:Y:S05]  /*11780*/  @!P3 NANOSLEEP.SYNCS 0x989680 ;  /* 0x009896800000b95d */ /* 0x002fea0003900000 */
[----:B------:R-:W1:Y:S02]  /*11790*/  @!P3 SYNCS.PHASECHK.TRANS64 P3, [R6+URZ+0x28c50], R13 ;  /* 0x028c500d0600b5a7 */ /* 0x000e64000806007f */
[----:B-1----:R-:W-:Y:S05]  /*117a0*/  @!P3 BRA `(.L_x_1319) ;  /* 0xfffffffc00f0b947 */ /* 0x002fea000383ffff */
[----:B------:R-:W-:Y:S05]  /*117b0*/  BRA `(.L_x_1318) ;  /* 0xffffff3c00e87947 */ /* 0x000fea000383ffff */
.L_x_1327:
[----:B---3--:R-:W-:-:S04]  /*117c0*/  IMAD.U32 R12, RZ, RZ, UR26 ;  /* 0x0000001aff0c7e24 */ /* 0x008fc8000f8e00ff */
[----:B------:R3:W4:Y:S03]  /*117d0*/  SYNCS.PHASECHK.TRANS64.TRYWAIT P3, [R12+URZ+0x28c30], R11 ;  /* 0x028c300b0c0075a7 */ /* 0x000726000806017f */
[----:B----4-:R-:W-:Y:S05]  /*117e0*/  @!P3 NANOSLEEP.SYNCS 0x989680 ;  /* 0x009896800000b95d */ /* 0x010fea0003900000 */
[----:B------:R-:W4:Y:S02]  /*117f0*/  @!P3 SYNCS.PHASECHK.TRANS64 P3, [R12+URZ+0x28c30], R11 ;  /* 0x028c300b0c00b5a7 */ /* 0x000f24000806007f */
[----:B----4-:R-:W-:Y:S05]  /*11800*/  @!P3 BRA `(.L_x_1327) ;  /* 0xfffffffc00ecb947 */ /* 0x010fea000383ffff */
[----:B------:R-:W-:Y:S05]  /*11810*/  BRA `(.L_x_1326) ;  /* 0xffffff44001c7947 */ /* 0x000fea000383ffff */
.L_x_1339:
[----:B---3--:R3:W4:Y:S02]  /*11820*/  SYNCS.PHASECHK.TRANS64.TRYWAIT P3, [R12+URZ+0x28c50], R11 ;  /* 0x028c500b0c0075a7 */ /* 0x008724000806017f */
[----:B----4-:R-:W-:Y:S05]  /*11830*/  @!P3 NANOSLEEP.SYNCS 0x989680 ;  /* 0x009896800000b95d */ /* 0x010fea0003900000 */
[----:B------:R-:W4:Y:S02]  /*11840*/  @!P3 SYNCS.PHASECHK.TRANS64 P3, [R12+URZ+0x28c50], R11 ;  /* 0x028c500b0c00b5a7 */ /* 0x000f24000806007f */
[----:B----4-:R-:W-:Y:S05]  /*11850*/  @!P3 BRA `(.L_x_1339) ;  /* 0xfffffffc00f0b947 */ /* 0x010fea000383ffff */
[----:B------:R-:W-:Y:S05]  /*11860*/  BRA `(.L_x_1338) ;  /* 0xffffff6000cc7947 */ /* 0x000fea000383ffff */
.L_x_1348:
[----:B---3--:R-:W-:-:S04]  /*11870*/  MOV R8, UR23 ;  /* 0x0000001700087c02 */ /* 0x008fc80008000f00 */
[----:B------:R3:W4:Y:S03]  /*11880*/  SYNCS.PHASECHK.TRANS64.TRYWAIT P3, [R8+URZ+0x28c30], R9 ;  /* 0x028c3009080075a7 */ /* 0x000726000806017f */
[----:B----4-:R-:W-:Y:S05]  /*11890*/  @!P3 NANOSLEEP.SYNCS 0x989680 ;  /* 0x009896800000b95d */ /* 0x010fea0003900000 */
[----:B------:R-:W4:Y:S02]  /*118a0*/  @!P3 SYNCS.PHASECHK.TRANS64 P3, [R8+URZ+0x28c30], R9 ;  /* 0x028c30090800b5a7 */ /* 0x000f24000806007f */
[----:B----4-:R-:W-:Y:S05]  /*118b0*/  @!P3 BRA `(.L_x_1348) ;  /* 0xfffffffc00ecb947 */ /* 0x010fea000383ffff */
[----:B------:R-:W-:Y:S05]  /*118c0*/  BRA `(.L_x_1347) ;  /* 0xffffff6800387947 */ /* 0x000fea000383ffff */
.L_x_1352:
[----:B---3--:R3:W1:Y:S02]  /*118d0*/  SYNCS.PHASECHK.TRANS64.TRYWAIT P3, [R170+URZ+0x28c50], R9 ;  /* 0x028c5009aa0075a7 */ /* 0x008664000806017f */
[----:B-1----:R-:W-:Y:S05]  /*118e0*/  @!P3 NANOSLEEP.SYNCS 0x989680 ;  /* 0x009896800000b95d */ /* 0x002fea0003900000 */
[----:B------:R-:W1:Y:S02]  /*118f0*/  @!P3 SYNCS.PHASECHK.TRANS64 P3, [R170+URZ+0x28c50], R9 ;  /* 0x028c5009aa00b5a7 */ /* 0x000e64000806007f */
[----:B-1----:R-:W-:Y:S05]  /*11900*/  @!P3 BRA `(.L_x_1352) ;  /* 0xfffffffc00f0b947 */ /* 0x002fea000383ffff */
[----:B------:R-:W-:Y:S05]  /*11910*/  BRA `(.L_x_1351) ;  /* 0xffffff7c005c7947 */ /* 0x000fea000383ffff */
.L_x_1358:
[----:B------:R-:W-:-:S04]  /*11920*/  IMAD.U32 R7, RZ, RZ, UR26 ;  /* 0x0000001aff077e24 */ /* 0x000fc8000f8e00ff */
[----:B------:R1:W1:Y:S03]  /*11930*/  SYNCS.PHASECHK.TRANS64.TRYWAIT P2, [R7+URZ+0x28c30], R10 ;  /* 0x028c300a070075a7 */ /* 0x000266000804017f */
[----:B-1----:R-:W-:Y:S05]  /*11940*/  @!P2 NANOSLEEP.SYNCS 0x989680 ;  /* 0x009896800000a95d */ /* 0x002fea0003900000 */
[----:B------:R-:W1:Y:S02]  /*11950*/  @!P2 SYNCS.PHASECHK.TRANS64 P2, [R7+URZ+0x28c30], R10 ;  /* 0x028c300a0700a5a7 */ /* 0x000e64000804007f */
[----:B-1----:R-:W-:Y:S05]  /*11960*/  @!P2 BRA `(.L_x_1358) ;  /* 0xfffffffc00eca947 */ /* 0x002fea000383ffff */
[----:B------:R-:W-:Y:S05]  /*11970*/  BRA `(.L_x_1357) ;  /* 0xffffff80004c7947 */ /* 0x000fea000383ffff */
.L_x_1370:
[----:B---3--:R3:W4:Y:S02]  /*11980*/  SYNCS.PHASECHK.TRANS64.TRYWAIT P2, [R11+URZ+0x28c50], R10 ;  /* 0x028c500a0b0075a7 */ /* 0x008724000804017f */
[----:B----4-:R-:W-:Y:S05]  /*11990*/  @!P2 NANOSLEEP.SYNCS 0x989680 ;  /* 0x009896800000a95d */ /* 0x010fea0003900000 */
[----:B------:R-:W4:Y:S02]  /*119a0*/  @!P2 SYNCS.PHASECHK.TRANS64 P2, [R11+URZ+0x28c50], R10 ;  /* 0x028c500a0b00a5a7 */ /* 0x000f24000804007f */
[----:B----4-:R-:W-:Y:S05]  /*119b0*/  @!P2 BRA `(.L_x_1370) ;  /* 0xfffffffc00f0a947 */ /* 0x010fea000383ffff */
[----:B------:R-:W-:Y:S05]  /*119c0*/  BRA `(.L_x_1369) ;  /* 0xffffff9c00f87947 */ /* 0x000fea000383ffff */
.L_x_1398:
[----:B------:R-:W1:Y:S01]  /*119d0*/  S2R R7, SR_TID.X ;  /* 0x0000000000077919 */ /* 0x000e620000002100 */
        /* <DEDUP_REMOVED lines=9> */
.L_x_1449:
[----:B------:R-:W-:Y:S05]  /*11a70*/  BRA `(.L_x_1450) ;  /* 0xffffffd400807947 */ /* 0x000fea000383ffff */
.L_x_1399:
[----:B------:R-:W-:Y:S01]  /*11a80*/  BSSY B0, `(.L_x_1451) ;  /* 0x0000006000007945 */ /* 0x000fe20003800000 */
[----:B------:R-:W-:-:S07]  /*11a90*/  IMAD.MOV.U32 R15, RZ, RZ, -0x1 ;  /* 0xffffffffff0f7424 */ /* 0x000fce00078e00ff */
[----:B------:R-:W-:Y:S05]  /*11aa0*/  WARPSYNC.COLLECTIVE R15, `(.L_x_1452) ;  /* 0x000000000f0c7348 */ /* 0x000fea0003c00000 */
[----:B------:R-:W-:Y:S02]  /*11ab0*/  ELECT P6, UR62, PT ;  /* 0x00000000003e782f */ /* 0x000fe400038c0000 */
[----:B------:R-:W-:Y:S01]  /*11ac0*/  MOV R14, UR62 ;  /* 0x0000003e000e7c02 */ /* 0x000fe20008000f00 */
[----:B------:R-:W-:Y:S10]  /*11ad0*/  ENDCOLLECTIVE ;  /* 0x000000000000791b */ /* 0x000ff40003800000 */
.L_x_1452:
[----:B------:R-:W-:Y:S05]  /*11ae0*/  BSYNC B0 ;  /* 0x0000000000007941 */ /* 0x000fea0003800000 */
.L_x_1451:
[----:B------:R-:W-:Y:S05]  /*11af0*/  BRA `(.L_x_1453) ;  /* 0xffffffd400707947 */ /* 0x000fea000383ffff */
.L_x_1402:
[----:B-1----:R1:W2:Y:S02]  /*11b00*/  SYNCS.PHASECHK.TRANS64.TRYWAIT P2, [R8+URZ+0x28c40], R5 ;  /* 0x028c4005080075a7 */ /* 0x0022a4000804017f */
[----:B--2---:R-:W-:Y:S05]  /*11b10*/  @!P2 NANOSLEEP.SYNCS 0x989680 ;  /* 0x009896800000a95d */ /* 0x004fea0003900000 */
[----:B------:R-:W2:Y:S02]  /*11b20*/  @!P2 SYNCS.PHASECHK.TRANS64 P2, [R8+URZ+0x28c40], R5 ;  /* 0x028c40050800a5a7 */ /* 0x000ea4000804007f */
[----:B--2---:R-:W-:Y:S05]  /*11b30*/  @!P2 BRA `(.L_x_1402) ;  /* 0xfffffffc00f0a947 */ /* 0x004fea000383ffff */
[----:B------:R-:W-:Y:S05]  /*11b40*/  BRA `(.L_x_1454) ;  /* 0xffffffd400cc7947 */ /* 0x000fea000383ffff */
.L_x_1404:
[----:B-1----:R-:W-:-:S04]  /*11b50*/  IMAD.U32 R8, RZ, RZ, UR37 ;  /* 0x00000025ff087e24 */ /* 0x002fc8000f8e00ff */
[----:B------:R1:W2:Y:S03]  /*11b60*/  SYNCS.PHASECHK.TRANS64.TRYWAIT P2, [R8+URZ+0x28c20], R5 ;  /* 0x028c2005080075a7 */ /* 0x0002a6000804017f */
[----:B--2---:R-:W-:Y:S05]  /*11b70*/  @!P2 NANOSLEEP.SYNCS 0x989680 ;  /* 0x009896800000a95d */ /* 0x004fea0003900000 */
[----:B------:R-:W2:Y:S02]  /*11b80*/  @!P2 SYNCS.PHASECHK.TRANS64 P2, [R8+URZ+0x28c20], R5 ;  /* 0x028c20050800a5a7 */ /* 0x000ea4000804007f */
[----:B--2---:R-:W-:Y:S05]  /*11b90*/  @!P2 BRA `(.L_x_1404) ;  /* 0xfffffffc00eca947 */ /* 0x004fea000383ffff */
[----:B------:R-:W-:Y:S05]  /*11ba0*/  BRA `(.L_x_1455) ;  /* 0xffffffd8006c7947 */ /* 0x000fea000383ffff */
.L_x_1407:
[----:B-1----:R1:W2:Y:S02]  /*11bb0*/  SYNCS.PHASECHK.TRANS64.TRYWAIT P2, [R8+URZ+0x28c60], R5 ;  /* 0x028c6005080075a7 */ /* 0x0022a4000804017f */
[----:B--2---:R-:W-:Y:S05]  /*11bc0*/  @!P2 NANOSLEEP.SYNCS 0x989680 ;  /* 0x009896800000a95d */ /* 0x004fea0003900000 */
[----:B------:R-:W2:Y:S02]  /*11bd0*/  @!P2 SYNCS.PHASECHK.TRANS64 P2, [R8+URZ+0x28c60], R5 ;  /* 0x028c60050800a5a7 */ /* 0x000ea4000804007f */
[----:B--2---:R-:W-:Y:S05]  /*11be0*/  @!P2 BRA `(.L_x_1407) ;  /* 0xfffffffc00f0a947 */ /* 0x004fea000383ffff */
[----:B------:R-:W-:Y:S05]  /*11bf0*/  BRA `(.L_x_1456) ;  /* 0xffffffd800807947 */ /* 0x000fea000383ffff */
.L_x_1414:
[----:B-1----:R1:W2:Y:S02]  /*11c00*/  SYNCS.PHASECHK.TRANS64.TRYWAIT P3, [R2+URZ+0x28c40], R3 ;  /* 0x028c4003020075a7 */ /* 0x0022a4000806017f */
[----:B--2---:R-:W-:Y:S05]  /*11c10*/  @!P3 NANOSLEEP.SYNCS 0x989680 ;  /* 0x009896800000b95d */ /* 0x004fea0003900000 */
[----:B------:R-:W2:Y:S02]  /*11c20*/  @!P3 SYNCS.PHASECHK.TRANS64 P3, [R2+URZ+0x28c40], R3 ;  /* 0x028c40030200b5a7 */ /* 0x000ea4000806007f */
[----:B--2---:R-:W-:Y:S05]  /*11c30*/  @!P3 BRA `(.L_x_1414) ;  /* 0xfffffffc00f0b947 */ /* 0x004fea000383ffff */
[----:B------:R-:W-:Y:S05]  /*11c40*/  BRA `(.L_x_1457) ;  /* 0xffffffe000087947 */ /* 0x000fea000383ffff */
.L_x_1416:
[----:B---3--:R3:W4:Y:S02]  /*11c50*/  SYNCS.PHASECHK.TRANS64.TRYWAIT P3, [R2+URZ+0x28c60], R3 ;  /* 0x028c6003020075a7 */ /* 0x008724000806017f */
[----:B----4-:R-:W-:Y:S05]  /*11c60*/  @!P3 NANOSLEEP.SYNCS 0x989680 ;  /* 0x009896800000b95d */ /* 0x010fea0003900000 */
[----:B------:R-:W4:Y:S02]  /*11c70*/  @!P3 SYNCS.PHASECHK.TRANS64 P3, [R2+URZ+0x28c60], R3 ;  /* 0x028c60030200b5a7 */ /* 0x000f24000806007f */
[----:B----4-:R-:W-:Y:S05]  /*11c80*/  @!P3 BRA `(.L_x_1416) ;  /* 0xfffffffc00f0b947 */ /* 0x010fea000383ffff */
[----:B------:R-:W-:Y:S05]  /*11c90*/  BRA `(.L_x_1458) ;  /* 0xffffffe000507947 */ /* 0x000fea000383ffff */
.L_x_1422:
[----:B-1----:R1:W2:Y:S02]  /*11ca0*/  SYNCS.PHASECHK.TRANS64.TRYWAIT P3, [R3+URZ+0x28c40], R2 ;  /* 0x028c4002030075a7 */ /* 0x0022a4000806017f */
[----:B--2---:R-:W-:Y:S05]  /*11cb0*/  @!P3 NANOSLEEP.SYNCS 0x989680 ;  /* 0x009896800000b95d */ /* 0x004fea0003900000 */
[----:B------:R-:W2:Y:S02]  /*11cc0*/  @!P3 SYNCS.PHASECHK.TRANS64 P3, [R3+URZ+0x28c40], R2 ;  /* 0x028c40020300b5a7 */ /* 0x000ea4000806007f */
[----:B--2---:R-:W-:Y:S05]  /*11cd0*/  @!P3 BRA `(.L_x_1422) ;  /* 0xfffffffc00f0b947 */ /* 0x004fea000383ffff */
[----:B------:R-:W-:Y:S05]  /*11ce0*/  BRA `(.L_x_1459) ;  /* 0xffffffe400c87947 */ /* 0x000fea000383ffff */
.L_x_1424:
[----:B---3--:R3:W4:Y:S02]  /*11cf0*/  SYNCS.PHASECHK.TRANS64.TRYWAIT P3, [R3+URZ+0x28c60], R2 ;  /* 0x028c6002030075a7 */ /* 0x008724000806017f */
[----:B----4-:R-:W-:Y:S05]  /*11d00*/  @!P3 NANOSLEEP.SYNCS 0x989680 ;  /* 0x009896800000b95d */ /* 0x010fea0003900000 */
[----:B------:R-:W4:Y:S02]  /*11d10*/  @!P3 SYNCS.PHASECHK.TRANS64 P3, [R3+URZ+0x28c60], R2 ;  /* 0x028c60020300b5a7 */ /* 0x000f24000806007f */
[----:B----4-:R-:W-:Y:S05]  /*11d20*/  @!P3 BRA `(.L_x_1424) ;  /* 0xfffffffc00f0b947 */ /* 0x010fea000383ffff */
[----:B------:R-:W-:Y:S05]  /*11d30*/  BRA `(.L_x_1460) ;  /* 0xffffffe800107947 */ /* 0x000fea000383ffff */
.L_x_1429:
[----:B-1----:R1:W2:Y:S02]  /*11d40*/  SYNCS.PHASECHK.TRANS64.TRYWAIT P3, [R2+URZ+0x28c40], R3 ;  /* 0x028c4003020075a7 */ /* 0x0022a4000806017f */
[----:B--2---:R-:W-:Y:S05]  /*11d50*/  @!P3 NANOSLEEP.SYNCS 0x989680 ;  /* 0x009896800000b95d */ /* 0x004fea0003900000 */
[----:B------:R-:W2:Y:S02]  /*11d60*/  @!P3 SYNCS.PHASECHK.TRANS64 P3, [R2+URZ+0x28c40], R3 ;  /* 0x028c40030200b5a7 */ /* 0x000ea4000806007f */
[----:B--2---:R-:W-:Y:S05]  /*11d70*/  @!P3 BRA `(.L_x_1429) ;  /* 0xfffffffc00f0b947 */ /* 0x004fea000383ffff */
[----:B------:R-:W-:Y:S05]  /*11d80*/  BRA `(.L_x_1461) ;  /* 0xffffffec00687947 */ /* 0x000fea000383ffff */
.L_x_1431:
[----:B--2---:R2:W3:Y:S02]  /*11d90*/  SYNCS.PHASECHK.TRANS64.TRYWAIT P3, [R2+URZ+0x28c60], R3 ;  /* 0x028c6003020075a7 */ /* 0x0044e4000806017f */
[----:B---3--:R-:W-:Y:S05]  /*11da0*/  @!P3 NANOSLEEP.SYNCS 0x989680 ;  /* 0x009896800000b95d */ /* 0x008fea0003900000 */
[----:B------:R-:W3:Y:S02]  /*11db0*/  @!P3 SYNCS.PHASECHK.TRANS64 P3, [R2+URZ+0x28c60], R3 ;  /* 0x028c60030200b5a7 */ /* 0x000ee4000806007f */
[----:B---3--:R-:W-:Y:S05]  /*11dc0*/  @!P3 BRA `(.L_x_1431) ;  /* 0xfffffffc00f0b947 */ /* 0x008fea000383ffff */
[----:B------:R-:W-:Y:S05]  /*11dd0*/  BRA `(.L_x_1462) ;  /* 0xffffffec00b07947 */ /* 0x000fea000383ffff */
.L_x_1436:
[----:B------:R-:W-:Y:S01]  /*11de0*/  BSSY B0, `(.L_x_1463) ;  /* 0x0000007000007945 */ /* 0x000fe20003800000 */
[----:B--2---:R-:W-:Y:S01]  /*11df0*/  MOV R12, RZ ;  /* 0x000000ff000c7202 */ /* 0x004fe20000000f00 */
[----:B------:R-:W-:Y:S02]  /*11e00*/  IMAD.MOV.U32 R11, RZ, RZ, 0x1f ;  /* 0x0000001fff0b7424 */ /* 0x000fe400078e00ff */
[----:B------:R-:W-:-:S07]  /*11e10*/  IMAD.MOV.U32 R15, RZ, RZ, -0x1 ;  /* 0xffffffffff0f7424 */ /* 0x000fce00078e00ff */
[----:B-1-34-:R-:W-:Y:S05]  /*11e20*/  WARPSYNC.COLLECTIVE R15, `(.L_x_1464) ;  /* 0x000000000f087348 */ /* 0x01afea0003c00000 */
[----:B------:R2:W1:Y:S02]  /*11e30*/  SHFL.IDX P6, R14, R13, R12, R11 ;  /* 0x0000000c0d0e7389 */ /* 0x00046400000c000b */
[----:B-1234-:R-:W-:Y:S01]  /*11e40*/  ENDCOLLECTIVE ;  /* 0x000000000000791b */ /* 0x01efe20003800000 */
.L_x_1464:
[----:B------:R-:W-:Y:S05]  /*11e50*/  BSYNC B0 ;  /* 0x0000000000007941 */ /* 0x000fea0003800000 */
.L_x_1463:
[----:B------:R-:W-:Y:S05]  /*11e60*/  BRA `(.L_x_1465) ;  /* 0xfffffff000e47947 */ /* 0x000fea000383ffff */
.L_x_1438:
[----:B-1----:R1:W2:Y:S02]  /*11e70*/  SYNCS.PHASECHK.TRANS64.TRYWAIT P0, [R7+URZ+0x28c20], R0 ;  /* 0x028c2000070075a7 */ /* 0x0022a4000800017f */
[----:B--2---:R-:W-:Y:S05]  /*11e80*/  @!P0 NANOSLEEP.SYNCS 0x989680 ;  /* 0x009896800000895d */ /* 0x004fea0003900000 */
[----:B------:R-:W2:Y:S02]  /*11e90*/  @!P0 SYNCS.PHASECHK.TRANS64 P0, [R7+URZ+0x28c20], R0 ;  /* 0x028c2000070085a7 */ /* 0x000ea4000800007f */
[----:B--2---:R-:W-:Y:S05]  /*11ea0*/  @!P0 BRA `(.L_x_1438) ;  /* 0xfffffffc00f08947 */ /* 0x004fea000383ffff */
[----:B------:R-:W-:Y:S05]  /*11eb0*/  BRA `(.L_x_1466) ;  /* 0xfffffff4002c7947 */ /* 0x000fea000383ffff */
.L_x_1442:
[----:B-1----:R1:W2:Y:S02]  /*11ec0*/  SYNCS.PHASECHK.TRANS64.TRYWAIT P0, [R5+URZ], R4 ;  /* 0x00000004050075a7 */ /* 0x0022a4000800017f */
[----:B--2---:R-:W-:Y:S05]  /*11ed0*/  @!P0 NANOSLEEP.SYNCS 0x989680 ;  /* 0x009896800000895d */ /* 0x004fea0003900000 */
[----:B------:R-:W2:Y:S02]  /*11ee0*/  @!P0 SYNCS.PHASECHK.TRANS64 P0, [R5+URZ], R4 ;  /* 0x00000004050085a7 */ /* 0x000ea4000800007f */
[----:B--2---:R-:W-:Y:S05]  /*11ef0*/  @!P0 BRA `(.L_x_1442) ;  /* 0xfffffffc00f08947 */ /* 0x004fea000383ffff */
[----:B------:R-:W-:Y:S05]  /*11f00*/  BRA `(.L_x_1467) ;  /* 0xfffffff400807947 */ /* 0x000fea000383ffff */
.L_x_1443:
[----:B--2---:R2:W3:Y:S02]  /*11f10*/  SYNCS.PHASECHK.TRANS64.TRYWAIT P0, [R3+URZ], R0 ;  /* 0x00000000030075a7 */ /* 0x0044e4000800017f */
[----:B---3--:R-:W-:Y:S05]  /*11f20*/  @!P0 NANOSLEEP.SYNCS 0x989680 ;  /* 0x009896800000895d */ /* 0x008fea0003900000 */
[----:B------:R-:W3:Y:S02]  /*11f30*/  @!P0 SYNCS.PHASECHK.TRANS64 P0, [R3+URZ], R0 ;  /* 0x00000000030085a7 */ /* 0x000ee4000800007f */
[----:B---3--:R-:W-:Y:S05]  /*11f40*/  @!P0 BRA `(.L_x_1443) ;  /* 0xfffffffc00f08947 */ /* 0x008fea000383ffff */
[----:B------:R-:W-:Y:S05]  /*11f50*/  BRA `(.L_x_1468) ;  /* 0xfffffff400747947 */ /* 0x000fea000383ffff */
.L_x_1445:
[----:B-1----:R1:W2:Y:S02]  /*11f60*/  SYNCS.PHASECHK.TRANS64.TRYWAIT P0, [R5+URZ], R4 ;  /* 0x00000004050075a7 */ /* 0x0022a4000800017f */
[----:B--2---:R-:W-:Y:S05]  /*11f70*/  @!P0 NANOSLEEP.SYNCS 0x989680 ;  /* 0x009896800000895d */ /* 0x004fea0003900000 */
[----:B------:R-:W2:Y:S02]  /*11f80*/  @!P0 SYNCS.PHASECHK.TRANS64 P0, [R5+URZ], R4 ;  /* 0x00000004050085a7 */ /* 0x000ea4000800007f */
[----:B--2---:R-:W-:Y:S05]  /*11f90*/  @!P0 BRA `(.L_x_1445) ;  /* 0xfffffffc00f08947 */ /* 0x004fea000383ffff */
[----:B------:R-:W-:Y:S05]  /*11fa0*/  BRA `(.L_x_1469) ;  /* 0xfffffff400787947 */ /* 0x000fea000383ffff */
.L_x_1470:
        /* <DEDUP_REMOVED lines=13> */
.L_x_4555:


//--------------------- .text._ZN7cutlass13device_kernelIN5flash11enable_sm90INS1_16FlashAttnFwdSm90INS1_25CollectiveMainloopFwdSm90ILi2EN4cute5tupleIJNS5_1CILi1EEES8_S8_EEENS6_IJNS7_ILi64EEESA_SA_EEELi512ENS_10bfloat16_tEfNS_4arch4Sm90ELb0ELb1ELb0ELb0ELb0ELb0ELb1ELb0ELb0ELb0ELb0ELb0EEENS1_21CollectiveEpilogueFwdINS6_IJSA_NS7_ILi512EEESA_EEES9_SC_SE_Li256ELb0ELb0ELb0ELb0EEENS1_30DynamicPersistentTileSchedulerILi256ELi32ELb0ELb0ELb1EEEEEEEEEvNT_6ParamsE --------------------------
	.section	.text._ZN7cutlass13device_kernelIN5flash11enable_sm90INS1_16FlashAttnFwdSm90INS1_25CollectiveMainloopFwdSm90ILi2EN4cute5tupleIJNS5_1CILi1EEES8_S8_EEENS6_IJNS7_ILi64EEESA_SA_EEELi512ENS_10bfloat16_tEfNS_4arch4Sm90ELb0ELb1ELb0ELb0ELb0ELb0ELb1ELb0ELb0ELb0ELb0ELb0EEENS1_21CollectiveEpilogueFwdINS6_IJSA_NS7_ILi512EEESA_EEES9_SC_SE_Li256ELb0ELb0ELb0ELb0EEENS1_30DynamicPersistentTileSchedulerILi256ELi32ELb0ELb0ELb1EEEEEEEEEvNT_6ParamsE,"ax",@progbits
	.align	128
.text._ZN7cutlass13device_kernelIN5flash11enable_sm90INS1_16FlashAttnFwdSm90INS1_25CollectiveMainloopFwdSm90ILi2EN4cute5tupleIJNS5_1CILi1EEES8_S8_EEENS6_IJNS7_ILi64EEESA_SA_EEELi512ENS_10bfloat16_tEfNS_4arch4Sm90ELb0ELb1ELb0ELb0ELb0ELb0ELb1ELb0ELb0ELb0ELb0ELb0EEENS1_21CollectiveEpilogueFwdINS6_IJSA_NS7_ILi512EEESA_EEES9_SC_SE_Li256ELb0ELb0ELb0ELb0EEENS1_30DynamicPersistentTileSchedulerILi256ELi32ELb0ELb0ELb1EEEEEEEEEvNT_6ParamsE:
        .type           _ZN7cutlass13device_kernelIN5flash11enable_sm90INS1_16FlashAttnFwdSm90INS1_25CollectiveMainloopFwdSm90ILi2EN4cute5tupleIJNS5_1CILi1EEES8_S8_EEENS6_IJNS7_ILi64EEESA_SA_EEELi512ENS_10bfloat16_tEfNS_4arch4Sm90ELb0ELb1ELb0ELb0ELb0ELb0ELb1ELb0ELb0ELb0ELb0ELb0EEENS1_21CollectiveEpilogueFwdINS6_IJSA_NS7_ILi512EEESA_EEES9_SC_SE_Li256ELb0ELb0ELb0ELb0EEENS1_30DynamicPersistentTileSchedulerILi256ELi32ELb0ELb0ELb1EEEEEEEEEvNT_6ParamsE,@function
        .size           _ZN7cutlass13device_kernelIN5flash11enable_sm90INS1_16FlashAttnFwdSm90INS1_25CollectiveMainloopFwdSm90ILi2EN4cute5tupleIJNS5_1CILi1EEES8_S8_EEENS6_IJNS7_ILi64EEESA_SA_EEELi512ENS_10bfloat16_tEfNS_4arch4Sm90ELb0ELb1ELb0ELb0ELb0ELb0ELb1ELb0ELb0ELb0ELb0ELb0EEENS1_21CollectiveEpilogueFwdINS6_IJSA_NS7_ILi512EEESA_EEES9_SC_SE_Li256ELb0ELb0ELb0ELb0EEENS1_30DynamicPersistentTileSchedulerILi256ELi32ELb0ELb0ELb1EEEEEEEEEvNT_6ParamsE,(.L_x_4556 - _ZN7cutlass13device_kernelIN5flash11enable_sm90INS1_16FlashAttnFwdSm90INS1_25CollectiveMainloopFwdSm90ILi2EN4cute5tupleIJNS5_1CILi1EEES8_S8_EEENS6_IJNS7_ILi64EEESA_SA_EEELi512ENS_10bfloat16_tEfNS_4arch4Sm90ELb0ELb1ELb0ELb0ELb0ELb0ELb1ELb0ELb0ELb0ELb0ELb0EEENS1_21CollectiveEpilogueFwdINS6_IJSA_NS7_ILi512EEESA_EEES9_SC_SE_Li256ELb0ELb0ELb0ELb0EEENS1_30DynamicPersistentTileSchedulerILi256ELi32ELb0ELb0ELb1EEEEEEEEEvNT_6ParamsE)
        .other          _ZN7cutlass13device_kernelIN5flash11enable_sm90INS1_16FlashAttnFwdSm90INS1_25CollectiveMainloopFwdSm90ILi2EN4cute5tupleIJNS5_1CILi1EEES8_S8_EEENS6_IJNS7_ILi64EEESA_SA_EEELi512ENS_10bfloat16_tEfNS_4arch4Sm90ELb0ELb1ELb0ELb0ELb0ELb0ELb1ELb0ELb0ELb0ELb0ELb0EEENS1_21CollectiveEpilogueFwdINS6_IJSA_NS7_ILi512EEESA_EEES9_SC_SE_Li256ELb0ELb0ELb0ELb0EEENS1_30DynamicPersistentTileSchedulerILi256ELi32ELb0ELb0ELb1EEEEEEEEEvNT_6ParamsE,@"STO_CUDA_ENTRY STV_DEFAULT"
_ZN7cutlass13device_kernelIN5flash11enable_sm90INS1_16FlashAttnFwdSm90INS1_25CollectiveMainloopFwdSm90ILi2EN4cute5tupleIJNS5_1CILi1EEES8_S8_EEENS6_IJNS7_ILi64EEESA_SA_EEELi512ENS_10bfloat16_tEfNS_4arch4Sm90ELb0ELb1ELb0ELb0ELb0ELb0ELb1ELb0ELb0ELb0ELb0ELb0EEENS1_21CollectiveEpilogueFwdINS6_IJSA_NS7_ILi512EEESA_EEES9_SC_SE_Li256ELb0ELb0ELb0ELb0EEENS1_30DynamicPersistentTileSchedulerILi256ELi32ELb0ELb0ELb1EEEEEEEEEvNT_6ParamsE:
[----:B------:R-:W1:Y:S02]  /*0000*/  LDC R1, c[0x0][0x28] ;  /* 0x00000a00ff017b82 */ /* 0x000e640000000800 */
[----:B-1----:R-:W-:Y:S01]  /*0010*/  VIADD R1, R1, 0xfffffff8 ;  /* 0xfffffff801017836 */ /* 0x002fe20000000000 */
[----:B------:R-:W1:Y:S01]  /*0020*/  S2R R19, SR_TID.X ;  /* 0x0000000000137919 */ /* 0x000e620000002100 */
[----:B------:R-:W-:Y:S01]  /*0030*/  ELECT P0, URZ, PT ;  /* 0x00000000003f782f */ /* 0x000fe20003800000 */
[----:B------:R-:W-:Y:S01]  /*0040*/  BSSY B0, `(.L_x_1471) ;  /* 0x0000017000007945 */ /* 0x000fe20003800000 */
[--C-:B-1----:R-:W-:Y:S02]  /*0050*/  SHF.R.U32.HI R0, RZ, 0x5, R19.reuse ;  /* 0x00000005ff007819 */ /* 0x102fe40000011613 */
[----:B------:R-:W-:-:S03]  /*0060*/  SHF.R.U32.HI R3, RZ, 0x7, R19 ;  /* 0x00000007ff037819 */ /* 0x000fc60000011613 */
        /* <DEDUP_REMOVED lines=20> */
.L_x_1472:
[----:B------:R-:W-:Y:S05]  /*01b0*/  BSYNC B0 ;  /* 0x0000000000007941 */ /* 0x000fea0003800000 */
.L_x_1471:
        /* <DEDUP_REMOVED lines=11> */
[----:B------:R-:W-:Y:S01]  /*0270*/  VOTEU.ANY UP3, P0 ;  /* 0x00000000003f7886 */ /* 0x000fe20000060100 */
[----:B-1----:R-:W-:Y:S01]  /*0280*/  R2UR UR47, R3 ;  /* 0x00000000032f72ca */ /* 0x002fe200000e0000 */
[----:B--2---:R-:W-:Y:S01]  /*0290*/  @UP0 ULEA UR6, UR7, UR6, 0x18 ;  /* 0x0000000607060291 */ /* 0x004fe2000f8ec03f */
[----:B---3--:R-:W-:-:S11]  /*02a0*/  ISETP.NE.AND P1, PT, R2, RZ, PT ;  /* 0x000000ff0200720c */ /* 0x008fd60003f25270 */
[----:B------:R-:W-:Y:S01]  /*02b0*/  UISETP.NE.AND UP0, UPT, UR47, URZ, UPT ;  /* 0x0000003f2f00728c */ /* 0x000fe2000bf05270 */
[----:B------:R-:W1:Y:S02]  /*02c0*/  FENCE.VIEW.ASYNC.S ;  /* 0x00000000000073c6 */ /* 0x000e640000000000 */
[----:B-1----:R1:W2:Y:S01]  /*02d0*/  @UP1 SYNCS.EXCH.64 URZ, [UR6+0x38800], UR4 ;  /* 0x03880004063f15b2 */ /* 0x0022a20008000100 */
[----:B------:R1:W3:Y:S01]  /*02e0*/  @UP2 SYNCS.EXCH.64 URZ, [UR6+0x38810], UR4 ;  /* 0x03881004063f25b2 */ /* 0x0002e20008000100 */
[----:B------:R1:W4:Y:S01]  /*02f0*/  @UP3 SYNCS.EXCH.64 URZ, [UR6+0x38820], UR4 ;  /* 0x03882004063f35b2 */ /* 0x0003220008000100 */
        /* <DEDUP_REMOVED lines=15> */
.L_x_1473:
        /* <DEDUP_REMOVED lines=22> */
.L_x_1474:
        /* <DEDUP_REMOVED lines=18> */
.L_x_1475:
        /* <DEDUP_REMOVED lines=22> */
.L_x_1476:
        /* <DEDUP_REMOVED lines=22> */
.L_x_1477:
[----:B-1----:R-:W-:Y:S01]  /*0930*/  UMOV UR4, 0x1 ;  /* 0x0000000100047882 */ /* 0x002fe20000000000 */
[----:B------:R-:W-:Y:S01]  /*0940*/  PLOP3.LUT P0, PT, PT, PT, UP0, 0x80, 0x0 ;  /* 0x000000000000781c */ /* 0x000fe20003f0f008 */
[----:B------:R-:W-:Y:S01]  /*0950*/  USEL UR4, UR4, 0x2, !UP0 ;  /* 0x0000000204047887 */ /* 0x000fe2000c000000 */
[----:B------:R-:W-:Y:S01]  /*0960*/  NOP ;  /* 0x0000000000007918 */ /* 0x000fe20000000000 */
[----:B------:R-:W-:-:S04]  /*0970*/  ULDC.64 UR54, c[0x0][0x208] ;  /* 0x0000820000367ab9 */ /* 0x000fc80000000a00 */
[----:B------:R-:W-:-:S05]  /*0980*/  IMAD.U32 R2, RZ, RZ, UR4 ;  /* 0x00000004ff027e24 */ /* 0x000fca000f8e00ff */
[----:B------:R1:W-:Y:S01]  /*0990*/  STL [R1+0x4], R2 ;  /* 0x0000040201007387 */ /* 0x0003e20000100800 */
[----:B--234-:R-:W-:Y:S06]  /*09a0*/  BAR.SYNC.DEFER_BLOCKING 0x0 ;  /* 0x0000000000007b1d */ /* 0x01cfec0000010000 */
[----:B------:R-:W-:Y:S05]  /*09b0*/  @!P0 BRA `(.L_x_1478) ;  /* 0x0000012800888947 */ /* 0x000fea0003800000 */
.L_x_1479:
[----:B------:R-:W-:-:S08]  /*09c0*/  NOP ;  /* 0x0000000000007918 */ /* 0x000fd00000000000 */
[----:B------:R-:W2:Y:S02]  /*09d0*/  USETMAXREG.TRY_ALLOC.CTAPOOL UP0, 0xf0 ;  /* 0x000000f0000079c8 */ /* 0x000ea40008000600 */
[----:B--2---:R-:W-:-:S13]  /*09e0*/  PLOP3.LUT P0, PT, PT, PT, UP0, 0x80, 0x0 ;  /* 0x000000000000781c */ /* 0x004fda0003f0f008 */
[----:B------:R-:W-:Y:S05]  /*09f0*/  @!P0 BRA `(.L_x_1479) ;  /* 0xfffffffc00f08947 */ /* 0x000fea000383ffff */
[----:B------:R-:W-:Y:S01]  /*0a00*/  LOP3.LUT R0, R19, 0xffffff80, RZ, 0xc0, !PT ;  /* 0xffffff8013007812 */ /* 0x000fe200078ec0ff */
[----:B------:R-:W2:Y:S08]  /*0a10*/  S2UR UR4, SR_CTAID.X ;  /* 0x00000000000479c3 */ /* 0x000eb00000002500 */
[----:B------:R-:W-:Y:S06]  /*0a20*/  BAR.ARV 0x4, 0x120 ;  /* 0x0104800000007b1d */ /* 0x000fec0000002000 */
[----:B------:R-:W-:-:S02]  /*0a30*/  ISETP.NE.AND P0, PT, R0, 0x80, PT ;  /* 0x000000800000780c */ /* 0x000fc40003f05270 */
[----:B------:R-:W2:Y:S11]  /*0a40*/  LDC R0, c[0x0][0xea8] ;  /* 0x0003aa00ff007b82 */ /* 0x000eb60000000800 */
[----:B------:R-:W-:Y:S06]  /*0a50*/  @!P0 BAR.ARV 0x8, 0xa0 ;  /* 0x0202800000008b1d */ /* 0x000fec0000002000 */
[----:B------:R-:W-:-:S13]  /*0a60*/  ISETP.GE.U32.AND P0, PT, R19, 0x100, PT ;  /* 0x000001001300780c */ /* 0x000fda0003f06070 */
[----:B------:R-:W-:Y:S06]  /*0a70*/  @P0 BAR.ARV 0xf, 0x100 ;  /* 0x03c4000000000b1d */ /* 0x000fec0000002000 */
[----:B--2---:R-:W-:-:S13]  /*0a80*/  ISETP.LE.AND P0, PT, R0, UR4, PT ;  /* 0x0000000400007c0c */ /* 0x004fda000bf03270 */
[----:B------:R-:W-:Y:S05]  /*0a90*/  @P0 EXIT ;  /* 0x000000000000094d */ /* 0x000fea0003800000 */
[----:B-1----:R-:W2:Y:S01]  /*0aa0*/  LDL R2, [R1+0x4] ;  /* 0x0000040001027983 */ /* 0x002ea20000100800 */
[----:B------:R-:W-:Y:S01]  /*0ab0*/  VIADD R195, R19, 0xffffff80 ;  /* 0xffffff8013c37836 */ /* 0x000fe20000000000 */
[----:B------:R-:W1:Y:S01]  /*0ac0*/  S2UR UR5, SR_CgaCtaId ;  /* 0x00000000000579c3 */ /* 0x000e620000008800 */
[----:B------:R-:W-:Y:S01]  /*0ad0*/  UMOV UR36, 0x400 ;  /* 0x0000040000247882 */ /* 0x000fe20000000000 */
[----:B------:R-:W-:Y:S01]  /*0ae0*/  IMAD.MOV.U32 R186, RZ, RZ, 0x40 ;  /* 0x00000040ffba7424 */ /* 0x000fe200078e00ff */
[----:B------:R-:W-:Y:S02]  /*0af0*/  CS2R R16, SRZ ;  /* 0x0000000000107805 */ /* 0x000fe4000001ff00 */
[----:B------:R-:W-:Y:S01]  /*0b00*/  SHF.R.S32.HI R0, RZ, 0x1f, R195 ;  /* 0x0000001fff007819 */ /* 0x000fe200000114c3 */
[----:B------:R-:W-:Y:S01]  /*0b10*/  ULDC.64 UR50, c[0x0][0x198] ;  /* 0x0000660000327ab9 */ /* 0x000fe20000000a00 */
[----:B------:R-:W-:Y:S02]  /*0b20*/  UMOV UR46, URZ ;  /* 0x0000003f002e7c82 */ /* 0x000fe40008000000 */
[----:B------:R-:W-:-:S02]  /*0b30*/  LEA.HI R5, R0, R195, RZ, 0x5 ;  /* 0x000000c300057211 */ /* 0x000fc400078f28ff */
[----:B------:R-:W-:Y:S02]  /*0b40*/  LEA.HI R3, R0, R195, RZ, 0x7 ;  /* 0x000000c300037211 */ /* 0x000fe400078f38ff */
[--C-:B------:R-:W-:Y:S02]  /*0b50*/  SHF.R.S32.HI R193, RZ, 0x5, R5.reuse ;  /* 0x00000005ffc17819 */ /* 0x100fe40000011405 */
[----:B------:R-:W-:Y:S02]  /*0b60*/  SHF.R.S32.HI R6, RZ, 0x1f, R5 ;  /* 0x0000001fff067819 */ /* 0x000fe40000011405 */
[----:B------:R-:W-:Y:S02]  /*0b70*/  SHF.R.S32.HI R192, RZ, 0x7, R3 ;  /* 0x00000007ffc07819 */ /* 0x000fe40000011403 */
[----:B------:R-:W-:-:S04]  /*0b80*/  LEA.HI R6, R6, R193, RZ, 0x2 ;  /* 0x000000c106067211 */ /* 0x000fc800078f10ff */
[----:B------:R-:W-:Y:S01]  /*0b90*/  LOP3.LUT R6, R6, 0x3ffffc, RZ, 0xc0, !PT ;  /* 0x003ffffc06067812 */ /* 0x000fe200078ec0ff */
[----:B-1----:R-:W-:-:S04]  /*0ba0*/  ULEA UR36, UR5, UR36, 0x18 ;  /* 0x0000002405247291 */ /* 0x002fc8000f8ec03f */
[----:B------:R-:W-:Y:S01]  /*0bb0*/  IMAD.IADD R6, R193, 0x1, -R6 ;  /* 0x00000001c1067824 */ /* 0x000fe200078e0a06 */
[----:B--2---:R-:W-:Y:S02]  /*0bc0*/  R2UR UR6, R2 ;  /* 0x00000000020672ca */ /* 0x004fe400000e0000 */
[CC--:B------:R-:W-:Y:S02]  /*0bd0*/  LEA.HI R2, R0.reuse, R195.reuse, RZ, 0x4 ;  /* 0x000000c300027211 */ /* 0x0c0fe400078f20ff */
[----:B------:R-:W-:Y:S02]  /*0be0*/  LEA.HI R0, R0, R195, RZ, 0x3 ;  /* 0x000000c300007211 */ /* 0x000fe400078f18ff */
[C---:B------:R-:W-:Y:S02]  /*0bf0*/  LOP3.LUT R4, R2.reuse, 0xfffffff0, RZ, 0xc0, !PT ;  /* 0xfffffff002047812 */ /* 0x040fe400078ec0ff */
[----:B------:R-:W-:Y:S02]  /*0c00*/  SHF.R.S32.HI R7, RZ, 0x4, R2 ;  /* 0x00000004ff077819 */ /* 0x000fe40000011402 */
[----:B------:R-:W-:Y:S01]  /*0c10*/  SHF.R.S32.HI R190, RZ, 0x3, R0 ;  /* 0x00000003ffbe7819 */ /* 0x000fe20000011400 */
[----:B------:R-:W-:Y:S01]  /*0c20*/  IMAD.IADD R5, R195, 0x1, -R4 ;  /* 0x00000001c3057824 */ /* 0x000fe200078e0a04 */
[----:B------:R-:W-:Y:S01]  /*0c30*/  LEA.HI R2, R2, R7, RZ, 0x1 ;  /* 0x0000000702027211 */ /* 0x000fe200078f08ff */
[----:B------:R-:W-:Y:S01]  /*0c40*/  ULOP3.LUT UR48, UR6, 0x1, URZ, 0xfc, !UPT ;  /* 0x0000000106307892 */ /* 0x000fe2000f8efc3f */
[----:B------:R-:W-:Y:S01]  /*0c50*/  LOP3.LUT R4, R3, 0xffffff80, RZ, 0xc0, !PT ;  /* 0xffffff8003047812 */ /* 0x000fe200078ec0ff */
[--C-:B------:R-:W-:Y:S01]  /*0c60*/  IMAD R11, R192, 0x100, R5.reuse ;  /* 0x00000100c00b7824 */ /* 0x100fe200078e0205 */
[----:B------:R-:W-:-:S02]  /*0c70*/  SHF.R.S32.HI R8, RZ, 0x1f, R5 ;  /* 0x0000001fff087819 */ /* 0x000fc40000011405 */
[----:B------:R-:W-:Y:S01]  /*0c80*/  LOP3.LUT R2, R2, 0x1ffffffe, RZ, 0xc0, !PT ;  /* 0x1ffffffe02027812 */ /* 0x000fe200078ec0ff */
[----:B------:R-:W-:Y:S01]  /*0c90*/  IMAD R13, R6, 0x10, R11 ;  /* 0x00000010060d7824 */ /* 0x000fe200078e020b */
[----:B------:R-:W-:Y:S01]  /*0ca0*/  LEA.HI R8, R8, R5, RZ, 0x3 ;  /* 0x0000000508087211 */ /* 0x000fe200078f18ff */
[----:B------:R-:W-:Y:S01]  /*0cb0*/  IMAD.IADD R4, R195, 0x1, -R4 ;  /* 0x00000001c3047824 */ /* 0x000fe200078e0a04 */
[----:B------:R-:W-:Y:S01]  /*0cc0*/  LEA.HI R3, R3, R192, RZ, 0x1 ;  /* 0x000000c003037211 */ /* 0x000fe200078f08ff */
[----:B------:R-:W-:Y:S01]  /*0cd0*/  IMAD.IADD R2, R7, 0x1, -R2 ;  /* 0x0000000107027824 */ /* 0x000fe200078e0a02 */
[C---:B------:R-:W-:Y:S01]  /*0ce0*/  LOP3.LUT R10, R8.reuse, 0xfffffff8, RZ, 0xc0, !PT ;  /* 0xfffffff8080a7812 */ /* 0x040fe200078ec0ff */
[----:B------:R-:W-:Y:S01]  /*0cf0*/  IMAD.SHL.U32 R8, R8, 0x40, RZ ;  /* 0x0000004008087824 */ /* 0x000fe200078e00ff */
[----:B------:R-:W-:Y:S01]  /*0d00*/  SHF.R.S32.HI R9, RZ, 0x1f, R4 ;  /* 0x0000001fff097819 */ /* 0x000fe20000011404 */
[----:B------:R-:W-:Y:S01]  /*0d10*/  IMAD.SHL.U32 R2, R2, 0x8, RZ ;  /* 0x0000000802027824 */ /* 0x000fe200078e00ff */
[----:B------:R-:W-:Y:S01]  /*0d20*/  LOP3.LUT R3, R3, 0xfffffe, RZ, 0xc0, !PT ;  /* 0x00fffffe03037812 */ /* 0x000fe200078ec0ff */
[----:B------:R-:W-:Y:S01]  /*0d30*/  IMAD.IADD R10, R5, 0x1, -R10 ;  /* 0x00000001050a7824 */ /* 0x000fe200078e0a0a */
[----:B------:R-:W-:Y:S01]  /*0d40*/  LOP3.LUT R8, R8, 0x7ffffe00, RZ, 0xc0, !PT ;  /* 0x7ffffe0008087812 */ /* 0x000fe200078ec0ff */
[----:B------:R-:W-:Y:S01]  /*0d50*/  IMAD.U32 R194, R13, 0x40, R2 ;  /* 0x000000400dc27824 */ /* 0x000fe200078e0002 */
[----:B------:R-:W-:Y:S01]  /*0d60*/  LEA.HI R6, R9, R4, RZ, 0x2 ;  /* 0x0000000409067211 */ /* 0x000fe200078f10ff */
[C---:B------:R-:W-:Y:S01]  /*0d70*/  IMAD.SHL.U32 R7, R10.reuse, 0x40, RZ ;  /* 0x000000400a077824 */ /* 0x040fe200078e00ff */
[----:B------:R-:W-:Y:S01]  /*0d80*/  R2P PR, R10, 0x6 ;  /* 0x000000060a007804 */ /* 0x000fe20000000000 */
[----:B------:R-:W-:Y:S01]  /*0d90*/  IMAD R8, R193, 0x400, R8 ;  /* 0x00000400c1087824 */ /* 0x000fe200078e0208 */
[----:B------:R-:W-:Y:S01]  /*0da0*/  LOP3.LUT R11, R6, 0x7ffffffc, RZ, 0xc0, !PT ;  /* 0x7ffffffc060b7812 */ /* 0x000fe200078ec0ff */
[----:B------:R-:W-:Y:S01]  /*0db0*/  IMAD.IADD R3, R192, 0x1, -R3 ;  /* 0x00000001c0037824 */ /* 0x000fe200078e0a03 */
[----:B------:R-:W-:-:S02]  /*0dc0*/  LOP3.LUT R7, R7, 0x1c0, RZ, 0xc0, !PT ;  /* 0x000001c007077812 */ /* 0x000fc400078ec0ff */
[----:B------:R-:W-:Y:S01]  /*0dd0*/  SHF.R.S32.HI R5, RZ, 0x2, R6 ;  /* 0x00000002ff057819 */ /* 0x000fe20000011406 */
[----:B------:R-:W-:Y:S01]  /*0de0*/  IMAD.IADD R11, R4, 0x1, -R11 ;  /* 0x00000001040b7824 */ /* 0x000fe200078e0a0b */
[----:B------:R-:W-:Y:S01]  /*0df0*/  LOP3.LUT R2, R7, 0x8, R2, 0xf8, !PT ;  /* 0x0000000807027812 */ /* 0x000fe200078ef802 */
[----:B------:R-:W-:Y:S01]  /*0e00*/  IMAD.SHL.U32 R23, R3, 0x100, RZ ;  /* 0x0000010003177824 */ /* 0x000fe200078e00ff */
[----:B------:R-:W-:Y:S01]  /*0e10*/  SHF.R.U32.HI R7, RZ, 0x3, R7 ;  /* 0x00000003ff077819 */ /* 0x000fe20000011607 */
[----:B------:R-:W-:Y:S01]  /*0e20*/  IMAD.SHL.U32 R18, R11, 0x2, RZ ;  /* 0x000000020b127824 */ /* 0x000fe200078e00ff */
[----:B------:R-:W-:Y:S02]  /*0e30*/  SHF.R.S32.HI R6, RZ, 0x1f, R6 ;  /* 0x0000001fff067819 */ /* 0x000fe40000011406 */
[----:B------:R-:W-:Y:S02]  /*0e40*/  LOP3.LUT R7, R2, R7, RZ, 0x3c, !PT ;  /* 0x0000000702077212 */ /* 0x000fe400078e3cff */
[----:B------:R-:W-:-:S02]  /*0e50*/  LEA.HI R6, R6, R5, RZ, 0x3 ;  /* 0x0000000506067211 */ /* 0x000fc400078f18ff */
[----:B------:R-:W-:Y:S01]  /*0e60*/  LEA.HI R9, R9, R4, RZ, 0x5 ;  /* 0x0000000409097211 */ /* 0x000fe200078f28ff */
[----:B------:R-:W-:Y:S01]  /*0e70*/  IMAD.IADD R7, R8, 0x1, R7 ;  /* 0x0000000108077824 */ /* 0x000fe200078e0207 */
[----:B------:R-:W-:Y:S02]  /*0e80*/  LOP3.LUT R6, R6, 0xfffffff8, RZ, 0xc0, !PT ;  /* 0xfffffff806067812 */ /* 0x000fe400078ec0ff */
[----:B------:R-:W-:Y:S02]  /*0e90*/  LOP3.LUT R2, R0, 0x1ffffff8, RZ, 0xc0, !PT ;  /* 0x1ffffff800027812 */ /* 0x000fe400078ec0ff */
[----:B------:R-:W-:Y:S01]  /*0ea0*/  LEA R184, R7, UR36, 0x1 ;  /* 0x0000002407b87c11 */ /* 0x000fe2000f8e08ff */
[----:B------:R-:W-:Y:S01]  /*0eb0*/  IMAD.IADD R6, R5, 0x1, -R6 ;  /* 0x0000000105067824 */ /* 0x000fe200078e0a06 */
[----:B------:R-:W-:Y:S01]  /*0ec0*/  SEL R186, R186, 0xffffffc0, !P2 ;  /* 0xffffffc0baba7807 */ /* 0x000fe20005000000 */
[----:B------:R-:W-:Y:S01]  /*0ed0*/  IMAD.IADD R2, R195, 0x1, -R2 ;  /* 0x00000001c3027824 */ /* 0x000fe200078e0a02 */
[----:B------:R-:W-:Y:S01]  /*0ee0*/  SHF.R.S32.HI R9, RZ, 0x5, R9 ;  /* 0x00000005ff097819 */ /* 0x000fe20000011409 */
[----:B------:R-:W-:-:S02]  /*0ef0*/  VIADD R187, R184, 0x36400 ;  /* 0x00036400b8bb7836 */ /* 0x000fc40000000000 */
[----:B------:R-:W-:Y:S02]  /*0f00*/  VIADD R185, R184, 0x36420 ;  /* 0x00036420b8b97836 */ /* 0x000fe40000000000 */
[C---:B------:R-:W-:Y:S02]  /*0f10*/  @P1 VIADD R185, R187.reuse, 0xffffffe0 ;  /* 0xffffffe0bbb91836 */ /* 0x040fe40000000000 */
[----:B------:R-:W-:Y:S02]  /*0f20*/  IMAD.IADD R187, R187, 0x1, R186 ;  /* 0x00000001bbbb7824 */ /* 0x000fe400078e02ba */
[----:B------:R-:W-:Y:S02]  /*0f30*/  IMAD R22, R9, 0x10, R6 ;  /* 0x0000001009167824 */ /* 0x000fe400078e0206 */
[----:B------:R-:W-:Y:S02]  /*0f40*/  IMAD.SHL.U32 R188, R2, 0x8, RZ ;  /* 0x0000000802bc7824 */ /* 0x000fe400078e00ff */
[----:B------:R-:W-:-:S07]  /*0f50*/  IMAD.IADD R186, R186, 0x1, R185 ;  /* 0x00000001baba7824 */ /* 0x000fce00078e02b9 */
.L_x_1579:
        /* <DEDUP_REMOVED lines=20> */
.L_x_1480:
[----:B------:R-:W-:Y:S01]  /*10a0*/  ULDC UR6, c[0x0][0xec4] ;  /* 0x0003b10000067ab9 */ /* 0x000fe20000000800 */
[----:B------:R-:W-:Y:S01]  /*10b0*/  UMOV UR39, UR7 ;  /* 0x0000000700277c82 */ /* 0x000fe20008000000 */
[----:B------:R-:W-:-:S11]  /*10c0*/  UISETP.NE.AND UP0, UPT, UR6, 0x1, UPT ;  /* 0x000000010600788c */ /* 0x000fd6000bf05270 */
[----:B------:R-:W-:Y:S02]  /*10d0*/  @UP0 ULDC.64 UR10, c[0x0][0xec8] ;  /* 0x0003b200000a0ab9 */ /* 0x000fe40000000a00 */
[----:B------:R-:W-:-:S04]  /*10e0*/  UIMAD.WIDE.U32 UR4, UR7, UR10, URZ ;  /* 0x0000000a070472a5 */ /* 0x000fc8000f8e003f */
[----:B------:R-:W-:-:S04]  /*10f0*/  @UP0 USHF.R.U32.HI UR39, URZ, UR11, UR5 ;  /* 0x0000000b3f270299 */ /* 0x000fc80008011605 */
[----:B------:R-:W-:-:S12]  /*1100*/  UIMAD UR4, UR39, UR6, URZ ;  /* 0x00000006270472a4 */ /* 0x000fd8000f8e023f */
.L_x_1481:
        /* <DEDUP_REMOVED lines=40> */
[----:B------:R-:W-:-:S06]  /*1390*/  IMAD.U32 R3, RZ, RZ, UR4 ;  /* 0x00000004ff037e24 */ /* 0x000fcc000f8e00ff */
        /* <DEDUP_REMOVED lines=8> */
.L_x_1484:
[----:B------:R-:W-:-:S13]  /*1420*/  ISETP.NE.AND P0, PT, R6, 0x1, PT ;  /* 0x000000010600780c */ /* 0x000fda0003f05270 */
[----:B------:R-:W1:Y:S02]  /*1430*/  @P0 LDC.64 R4, c[0x0][0xae0] ;  /* 0x0002b800ff040b82 */ /* 0x000e640000000a00 */
[----:B-1----:R-:W-:-:S05]  /*1440*/  @P0 IMAD.HI.U32 R2, R3, R4, RZ ;  /* 0x0000000403020227 */ /* 0x002fca00078e00ff */
[----:B------:R-:W-:-:S07]  /*1450*/  @P0 SHF.R.U32.HI R3, RZ, R5, R2 ;  /* 0x00000005ff030219 */ /* 0x000fce0000011602 */
.L_x_1485:
[----:B------:R-:W-:-:S05]  /*1460*/  IMAD R3, R3, R6, R6 ;  /* 0x0000000603037224 */ /* 0x000fca00078e0206 */
[----:B------:R-:W-:-:S07]  /*1470*/  VIMNMX R0, R0, R3, PT ;  /* 0x0000000300007248 */ /* 0x000fce0003fe0100 */
.L_x_1483:
        /* <DEDUP_REMOVED lines=21> */
.L_x_1487:
[----:B------:R-:W-:-:S13]  /*15d0*/  ISETP.NE.AND P0, PT, R6, 0x1, PT ;  /* 0x000000010600780c */ /* 0x000fda0003f05270 */
[----:B------:R-:W1:Y:S02]  /*15e0*/  @P0 LDC.64 R4, c[0x0][0xae0] ;  /* 0x0002b800ff040b82 */ /* 0x000e640000000a00 */
[----:B-1----:R-:W-:-:S05]  /*15f0*/  @P0 IMAD.HI.U32 R4, R3, R4, RZ ;  /* 0x0000000403040227 */ /* 0x002fca00078e00ff */
[----:B------:R-:W-:-:S07]  /*1600*/  @P0 SHF.R.U32.HI R3, RZ, R5, R4 ;  /* 0x00000005ff030219 */ /* 0x000fce0000011604 */
.L_x_1488:
[----:B------:R-:W-:-:S05]  /*1610*/  IMAD R3, R3, R6, RZ ;  /* 0x0000000603037224 */ /* 0x000fca00078e02ff */
[----:B------:R-:W-:-:S07]  /*1620*/  VIMNMX R2, R2, R3, !PT ;  /* 0x0000000302027248 */ /* 0x000fce0007fe0100 */
.L_x_1486:
[----:B------:R-:W-:Y:S02]  /*1630*/  SHF.R.S32.HI R3, RZ, 0x1f, R2 ;  /* 0x0000001fff037819 */ /* 0x000fe40000011402 */
[----:B------:R-:W-:Y:S02]  /*1640*/  CS2R R32, SRZ ;  /* 0x0000000000207805 */ /* 0x000fe4000001ff00 */
[----:B------:R-:W-:Y:S01]  /*1650*/  PLOP3.LUT P0, PT, PT, PT, PT, 0x80, 0x0 ;  /* 0x000000000000781c */ /* 0x000fe20003f0f070 */
[----:B------:R-:W-:Y:S01]  /*1660*/  IMAD.MOV.U32 R19, RZ, RZ, RZ ;  /* 0x000000ffff137224 */ /* 0x000fe200078e00ff */
[----:B------:R-:W-:Y:S02]  /*1670*/  LEA.HI R3, R3, R2, RZ, 0x6 ;  /* 0x0000000203037211 */ /* 0x000fe400078f30ff */
[----:B------:R-:W-:Y:S02]  /*1680*/  CS2R R150, SRZ ;  /* 0x0000000000967805 */ /* 0x000fe4000001ff00 */
[----:B------:R-:W-:-:S02]  /*1690*/  CS2R R148, SRZ ;  /* 0x0000000000947805 */ /* 0x000fc4000001ff00 */
[----:B------:R-:W-:Y:S02]  /*16a0*/  CS2R R146, SRZ ;  /* 0x0000000000927805 */ /* 0x000fe4000001ff00 */
[----:B------:R-:W-:Y:S02]  /*16b0*/  SHF.R.S32.HI R2, RZ, 0x6, R3 ;  /* 0x00000006ff027819 */ /* 0x000fe40000011403 */
[----:B------:R-:W-:Y:S02]  /*16c0*/  CS2R R144, SRZ ;  /* 0x0000000000907805 */ /* 0x000fe4000001ff00 */
[----:B------:R-:W-:Y:S02]  /*16d0*/  CS2R R142, SRZ ;  /* 0x00000000008e7805 */ /* 0x000fe4000001ff00 */
[----:B------:R-:W-:Y:S02]  /*16e0*/  CS2R R140, SRZ ;  /* 0x00000000008c7805 */ /* 0x000fe4000001ff00 */
[----:B------:R-:W-:-:S02]  /*16f0*/  VIMNMX R2, RZ, R2, !PT ;  /* 0x00000002ff027248 */ /* 0x000fc40007fe0100 */
[----:B------:R-:W-:Y:S02]  /*1700*/  CS2R R138, SRZ ;  /* 0x00000000008a7805 */ /* 0x000fe4000001ff00 */
[----:B------:R-:W-:Y:S02]  /*1710*/  CS2R R136, SRZ ;  /* 0x0000000000887805 */ /* 0x000fe4000001ff00 */
[----:B------:R-:W-:Y:S02]  /*1720*/  CS2R R134, SRZ ;  /* 0x0000000000867805 */ /* 0x000fe4000001ff00 */
[----:B------:R-:W-:Y:S02]  /*1730*/  ISETP.GT.AND P1, PT, R0, R2, PT ;  /* 0x000000020000720c */ /* 0x000fe40003f24270 */
        /* <DEDUP_REMOVED lines=54> */
[----:B------:R-:W-:Y:S01]  /*1aa0*/  IMAD.MOV.U32 R169, RZ, RZ, RZ ;  /* 0x000000ffffa97224 */ /* 0x000fe200078e00ff */
[----:B------:R-:W-:Y:S06]  /*1ab0*/  @!P1 BRA `(.L_x_1489) ;  /* 0x000000fc00a49947 */ /* 0x000fec0003800000 */
[----:B------:R-:W1:Y:S01]  /*1ac0*/  SHFL.IDX PT, R3, R192, RZ, 0x1f ;  /* 0x00001fffc0037589 */ /* 0x000e6200000e0000 */
[----:B------:R-:W-:Y:S01]  /*1ad0*/  UIADD3 UR4, UR36, 0x36400, URZ ;  /* 0x0003640024047890 */ /* 0x000fe2000fffe03f */
[----:B------:R-:W-:Y:S01]  /*1ae0*/  VIADD R5, R0, 0xfffffffe ;  /* 0xfffffffe00057836 */ /* 0x000fe20000000000 */
[----:B------:R-:W-:Y:S01]  /*1af0*/  UMOV UR17, 0x40000040 ;  /* 0x4000004000117882 */ /* 0x000fe20000000000 */
[----:B------:R-:W-:Y:S01]  /*1b00*/  BAR.SYNC.DEFER_BLOCKING 0xe, 0x100 ;  /* 0x0384000000007b1d */ /* 0x000fe20000010000 */
[----:B------:R-:W-:Y:S02]  /*1b10*/  USHF.R.U32.HI UR4, URZ, 0x4, UR4 ;  /* 0x000000043f047899 */ /* 0x000fe40008011604 */
[----:B------:R-:W-:Y:S02]  /*1b20*/  ISETP.GE.AND P0, PT, R5, R2, PT ;  /* 0x000000020500720c */ /* 0x000fe40003f06270 */
[----:B------:R-:W-:Y:S01]  /*1b30*/  ULOP3.LUT UR4, UR4, 0x3fff, URZ, 0xc0, !UPT ;  /* 0x00003fff04047892 */ /* 0x000fe2000f8ec03f */
[----:B------:R-:W-:Y:S01]  /*1b40*/  UMOV UR19, 0x40000040 ;  /* 0x4000004000137882 */ /* 0x000fe20000000000 */
[----:B------:R-:W-:-:S02]  /*1b50*/  UMOV UR5, 0x40000040 ;  /* 0x4000004000057882 */ /* 0x000fc40000000000 */
[----:B------:R-:W-:Y:S01]  /*1b60*/  ULOP3.LUT UR16, UR4, 0x10000, URZ, 0xfc, !UPT ;  /* 0x0001000004107892 */ /* 0x000fe2000f8efc3f */
[----:B------:R-:W2:Y:S01]  /*1b70*/  S2R R6, SR_TID.X ;  /* 0x0000000000067919 */ /* 0x000ea20000002100 */
[----:B------:R-:W-:Y:S01]  /*1b80*/  UMOV UR7, 0x40000040 ;  /* 0x4000004000077882 */ /* 0x000fe20000000000 */
[----:B------:R-:W-:Y:S01]  /*1b90*/  UMOV UR9, 0x40000040 ;  /* 0x4000004000097882 */ /* 0x000fe20000000000 */
[----:B------:R-:W-:Y:S02]  /*1ba0*/  UIADD3 UR4, UR16, 0x2, URZ ;  /* 0x0000000210047890 */ /* 0x000fe4000fffe03f */
        /* <DEDUP_REMOVED lines=9> */
[----:B------:R-:W-:-:S04]  /*1c40*/  LEA R4, R4, UR36, 0xf ;  /* 0x0000002404047c11 */ /* 0x000fc8000f8e78ff */
[----:B------:R-:W-:-:S04]  /*1c50*/  IADD3 R4, R4, 0x400, RZ ;  /* 0x0000040004047810 */ /* 0x000fc80007ffe0ff */
[----:B------:R-:W-:Y:S02]  /*1c60*/  SHF.R.U32.HI R4, RZ, 0x4, R4 ;  /* 0x00000004ff047819 */ /* 0x000fe40000011604 */
[----:B--2---:R-:W-:Y:S02]  /*1c70*/  LOP3.LUT R6, R6, 0x7f, RZ, 0xc0, !PT ;  /* 0x0000007f06067812 */ /* 0x004fe400078ec0ff */
[----:B------:R-:W-:Y:S02]  /*1c80*/  LOP3.LUT R4, R4, 0x3fff, RZ, 0xc0, !PT ;  /* 0x00003fff04047812 */ /* 0x000fe400078ec0ff */
[----:B------:R-:W-:Y:S02]  /*1c90*/  ISETP.NE.AND P1, PT, R6, RZ, PT ;  /* 0x000000ff0600720c */ /* 0x000fe40003f25270 */
[----:B------:R-:W-:-:S05]  /*1ca0*/  LOP3.LUT R7, R4, 0x2000000, RZ, 0xfc, !PT ;  /* 0x0200000004077812 */ /* 0x000fca00078efcff */
[----:B------:R-:W-:-:S04]  /*1cb0*/  IMAD R3, R16, 0x1000, R7 ;  /* 0x0000100010037824 */ /* 0x000fc800078e0207 */
[C---:B------:R-:W-:Y:S01]  /*1cc0*/  VIADD R4, R3.reuse, 0x80 ;  /* 0x0000008003047836 */ /* 0x040fe20000000000 */
[----:B------:R-:W-:-:S04]  /*1cd0*/  R2UR UR18, R3 ;  /* 0x00000000031272ca */ /* 0x000fc800000e0000 */
[----:B------:R-:W-:Y:S01]  /*1ce0*/  R2UR UR6, R4 ;  /* 0x00000000040672ca */ /* 0x000fe200000e0000 */
[C---:B------:R-:W-:Y:S02]  /*1cf0*/  VIADD R4, R3.reuse, 0x100 ;  /* 0x0000010003047836 */ /* 0x040fe40000000000 */
[----:B------:R-:W-:-:S03]  /*1d00*/  VIADD R3, R3, 0x180 ;  /* 0x0000018003037836 */ /* 0x000fc60000000000 */
[----:B------:R-:W-:Y:S02]  /*1d10*/  R2UR UR10, R4 ;  /* 0x00000000040a72ca */ /* 0x000fe400000e0000 */
[----:B------:R-:W-:Y:S01]  /*1d20*/  R2UR UR14, R3 ;  /* 0x00000000030e72ca */ /* 0x000fe200000e0000 */
[----:B------:R-:W-:Y:S01]  /*1d30*/  HGMMA.64x256x16.F32.BF16 R24, gdesc[UR16].tnspB, RZ, !UPT, gsb0 ;  /* 0x43e00000101879f0 */ /* 0x000fe2000c0018ff */
[----:B------:R-:W-:-:S05]  /*1d40*/  @!P1 LEA R3, R16, UR36, 0x3 ;  /* 0x0000002410039c11 */ /* 0x000fca000f8e18ff */
[----:B------:R-:W-:-:S05]  /*1d50*/  @!P1 VIADD R3, R3, 0x38860 ;  /* 0x0003886003039836 */ /* 0x000fca0000000000 */
        /* <DEDUP_REMOVED lines=16> */
.L_x_1491:
[----:B------:R-:W-:Y:S01]  /*1e60*/  BAR.SYNC.DEFER_BLOCKING 0xe, 0x100 ;  /* 0x0384000000007b1d */ /* 0x000fe20000010000 */
[C---:B------:R-:W-:Y:S01]  /*1e70*/  IMAD R0, R16.reuse, 0x40, R22 ;  /* 0x0000004010007824 */ /* 0x040fe200078e0216 */
[C---:B------:R-:W-:Y:S01]  /*1e80*/  ISETP.GT.AND P2, PT, R5.reuse, R2, PT ;  /* 0x000000020500720c */ /* 0x040fe20003f44270 */
        /* <DEDUP_REMOVED lines=9> */
[----:B-1----:R-:W1:Y:S04]  /*1f20*/  LDS R3, [R0+0x38400] ;  /* 0x0384000000037984 */ /* 0x002e680000000800 */
[----:B------:R2:W3:Y:S02]  /*1f30*/  LDS R4, [R0+0x38420] ;  /* 0x0384200000047984 */ /* 0x0004e40000000800 */
[----:B--2---:R-:W-:-:S05]  /*1f40*/  IMAD R0, R16, 0x1000, R7 ;  /* 0x0000100010007824 */ /* 0x004fca00078e0207 */
        /* <DEDUP_REMOVED lines=137> */
[----:B------:R-:W-:-:S05]  /*27e0*/  @!P1 LEA R0, R16, UR36, 0x3 ;  /* 0x0000002410009c11 */ /* 0x000fca000f8e18ff */
[----:B------:R-:W-:-:S05]  /*27f0*/  @!P1 VIADD R0, R0, 0x38860 ;  /* 0x0003886000009836 */ /* 0x000fca0000000000 */
[----:B------:R-:W-:Y:S01]  /*2800*/  @!P1 PRMT R0, RZ, 0x654, R0 ;  /* 0x00000654ff009816 */ /* 0x000fe20000000000 */
[----:B------:R-:W-:Y:S02]  /*2810*/  WARPGROUP.DEPBAR.LE gsb0, 0x0 ;  /* 0x00008000000079c5 */ /* 0x000fe40000010000 */
[----:B------:R-:W-:-:S10]  /*2820*/  WARPGROUP.ARRIVE ;  /* 0x00000000000079c5 */ /* 0x000fd40000000000 */
        /* <DEDUP_REMOVED lines=15> */
.L_x_1490:
[----:B------:R-:W-:Y:S01]  /*2920*/  BAR.SYNC.DEFER_BLOCKING 0xe, 0x100 ;  /* 0x0384000000007b1d */ /* 0x000fe20000010000 */
[C---:B------:R-:W-:Y:S01]  /*2930*/  IMAD R0, R16.reuse, 0x40, R22 ;  /* 0x0000004010007824 */ /* 0x040fe200078e0216 */
[----:B------:R-:W-:Y:S01]  /*2940*/  PLOP3.LUT P0, PT, PT, PT, PT, 0x8, 0x0 ;  /* 0x000000000000781c */ /* 0x000fe20003f0e170 */
[----:B------:R-:W-:Y:S02]  /*2950*/  VIADD R16, R16, 0x1 ;  /* 0x0000000110107836 */ /* 0x000fe40000000000 */
[----:B------:R-:W-:Y:S01]  /*2960*/  IMAD.MOV.U32 R19, RZ, RZ, RZ ;  /* 0x000000ffff137224 */ /* 0x000fe200078e00ff */
[----:B-1----:R-:W-:Y:S02]  /*2970*/  LEA R3, R0, UR36, 0x2 ;  /* 0x0000002400037c11 */ /* 0x002fe4000f8e10ff */
        /* <DEDUP_REMOVED lines=9> */
[----:B------:R-:W-:Y:S01]  /*2a10*/  FMUL.FTZ R166, R28, R2 ;  /* 0x000000021ca67220 */ /* 0x000fe20000410000 */
[----:B--2---:R-:W-:Y:S01]  /*2a20*/  FMUL.FTZ R5, R26, R0 ;  /* 0x000000001a057220 */ /* 0x004fe20000410000 */
        /* <DEDUP_REMOVED lines=123> */
[----:B------:R-:W-:Y:S01]  /*31e0*/  IMAD.MOV.U32 R32, RZ, RZ, RZ ;  /* 0x000000ffff207224 */ /* 0x000fe200078e00ff */
[----:B------:R-:W-:Y:S06]  /*31f0*/  BAR.ARV 0xf, 0x100 ;  /* 0x03c4000000007b1d */ /* 0x000fec0000002000 */
[----:B------:R-:W-:Y:S05]  /*3200*/  BRA `(.L_x_1489) ;  /* 0x000000e400d07947 */ /* 0x000fea0003800000 */
.L_x_1482:
        /* <DEDUP_REMOVED lines=14> */
.L_x_1493:
[----:B------:R-:W-:-:S11]  /*32f0*/  UISETP.NE.AND UP0, UPT, UR11, 0x1, UPT ;  /* 0x000000010b00788c */ /* 0x000fd6000bf05270 */
[----:B------:R-:W-:Y:S02]  /*3300*/  @UP0 ULDC.64 UR12, c[0x0][0xae0] ;  /* 0x0002b800000c0ab9 */ /* 0x000fe40000000a00 */
[----:B------:R-:W-:-:S04]  /*3310*/  UIMAD.WIDE.U32 UR4, UR6, UR12, URZ ;  /* 0x0000000c060472a5 */ /* 0x000fc8000f8e003f */
[----:B------:R-:W-:-:S12]  /*3320*/  @UP0 USHF.R.U32.HI UR6, URZ, UR13, UR5 ;  /* 0x0000000d3f060299 */ /* 0x000fd80008011605 */
.L_x_1494:
[----:B------:R-:W-:-:S06]  /*3330*/  UIMAD UR6, UR6, UR11, UR11 ;  /* 0x0000000b060672a4 */ /* 0x000fcc000f8e020b */
[----:B------:R-:W-:-:S07]  /*3340*/  VIMNMX R0, R0, UR6, PT ;  /* 0x0000000600007c48 */ /* 0x000fce000bfe0100 */
.L_x_1492:
        /* <DEDUP_REMOVED lines=20> */
.L_x_1496:
[----:B------:R-:W-:-:S11]  /*3490*/  UISETP.NE.AND UP0, UPT, UR11, 0x1, UPT ;  /* 0x000000010b00788c */ /* 0x000fd6000bf05270 */
[----:B------:R-:W-:Y:S02]  /*34a0*/  @UP0 ULDC.64 UR12, c[0x0][0xae0] ;  /* 0x0002b800000c0ab9 */ /* 0x000fe40000000a00 */
[----:B------:R-:W-:-:S04]  /*34b0*/  UIMAD.WIDE.U32 UR4, UR6, UR12, URZ ;  /* 0x0000000c060472a5 */ /* 0x000fc8000f8e003f */
[----:B------:R-:W-:-:S12]  /*34c0*/  @UP0 USHF.R.U32.HI UR6, URZ, UR13, UR5 ;  /* 0x0000000d3f060299 */ /* 0x000fd80008011605 */
.L_x_1497:
[----:B------:R-:W-:-:S04]  /*34d0*/  UIMAD UR6, UR6, UR11, URZ ;  /* 0x0000000b060672a4 */ /* 0x000fc8000f8e023f */
[----:B------:R-:W-:-:S04]  /*34e0*/  UISETP.LT.AND UP0, UPT, UR8, UR6, UPT ;  /* 0x000000060800728c */ /* 0x000fc8000bf01270 */
[----:B------:R-:W-:-:S12]  /*34f0*/  USEL UR8, UR8, UR6, !UP0 ;  /* 0x0000000608087287 */ /* 0x000fd8000c000000 */
.L_x_1495:
        /* <DEDUP_REMOVED lines=73> */
[----:B------:R-:W-:Y:S06]  /*3990*/  @!P1 BRA `(.L_x_1489) ;  /* 0x000000dc00ec9947 */ /* 0x000fec0003800000 */
[----:B------:R-:W1:Y:S01]  /*39a0*/  SHFL.IDX PT, R0, R192, RZ, 0x1f ;  /* 0x00001fffc0007589 */ /* 0x000e6200000e0000 */
[----:B------:R-:W-:-:S04]  /*39b0*/  UIADD3 UR4, UR36, 0x36400, URZ ;  /* 0x0003640024047890 */ /* 0x000fc8000fffe03f */
[----:B------:R-:W-:-:S06]  /*39c0*/  ULOP3.LUT UP0, URZ, UR4, 0x3ff, URZ, 0xc0, !UPT ;  /* 0x000003ff043f7892 */ /* 0x000fcc000f80c03f */
[----:B------:R-:W-:Y:S02]  /*39d0*/  PLOP3.LUT P0, PT, PT, PT, UP0, 0x80, 0x0 ;  /* 0x000000000000781c */ /* 0x000fe40003f0f008 */
[----:B-1----:R-:W-:-:S04]  /*39e0*/  LEA.HI R2, R0, R0, RZ, 0x1 ;  /* 0x0000000000027211 */ /* 0x002fc800078f08ff */
[----:B------:R-:W-:-:S05]  /*39f0*/  LOP3.LUT R3, R2, 0x1fffe, RZ, 0xc0, !PT ;  /* 0x0001fffe02037812 */ /* 0x000fca00078ec0ff */
[----:B------:R-:W-:-:S05]  /*3a00*/  IMAD.IADD R3, R0, 0x1, -R3 ;  /* 0x0000000100037824 */ /* 0x000fca00078e0a03 */
[----:B------:R-:W-:-:S05]  /*3a10*/  LEA R3, R3, UR36, 0xf ;  /* 0x0000002403037c11 */ /* 0x000fca000f8e78ff */
[----:B------:R-:W-:-:S05]  /*3a20*/  VIADD R3, R3, 0x400 ;  /* 0x0000040003037836 */ /* 0x000fca0000000000 */
[----:B------:R-:W-:-:S04]  /*3a30*/  SHF.R.U32.HI R3, RZ, 0x4, R3 ;  /* 0x00000004ff037819 */ /* 0x000fc80000011603 */
[----:B------:R-:W-:-:S04]  /*3a40*/  LOP3.LUT R3, R3, 0x3fff, RZ, 0xc0, !PT ;  /* 0x00003fff03037812 */ /* 0x000fc800078ec0ff */
        /* <DEDUP_REMOVED lines=15> */
[----:B-1----:R-:W-:-:S07]  /*3b40*/  IMAD.MOV.U32 R13, RZ, RZ, RZ ;  /* 0x000000ffff0d7224 */ /* 0x002fce00078e00ff */
[----:B------:R-:W-:-:S07]  /*3b50*/  LEPC R20, `(.L_x_1498) ;  /* 0x000000001014794e */ /* 0x000fce0000000000 */
[----:B--2---:R-:W-:Y:S05]  /*3b60*/  CALL.ABS.NOINC R2 ;  /* 0x0000000002007343 */ /* 0x004fea0003c00000 */
.L_x_1498:
        /* <DEDUP_REMOVED lines=9> */
.L_x_1646:
[----:B------:R-:W-:Y:S05]  /*3c00*/  @!P0 BRA `(.L_x_1500) ;  /* 0x0000000000048947 */ /* 0x000fea0003800000 */
[----:B------:R-:W-:Y:S01]  /*3c10*/  BPT.TRAP 0x1 ;  /* 0x000000040000795c */ /* 0x000fe20000300000 */
.L_x_1500:
[----:B------:R-:W-:Y:S02]  /*3c20*/  LEA R5, R16, UR36, 0x3 ;  /* 0x0000002410057c11 */ /* 0x000fe4000f8e18ff */
[----:B------:R-:W-:-:S04]  /*3c30*/  SHF.L.U32 R6, R17, 0x1f, RZ ;  /* 0x0000001f11067819 */ /* 0x000fc800000006ff */
[----:B------:R2:W3:Y:S01]  /*3c40*/  SYNCS.PHASECHK.TRANS64.TRYWAIT P1, [R5+URZ+0x38830], R6 ;  /* 0x03883006050075a7 */ /* 0x0004e2000802017f */
[----:B------:R-:W-:Y:S05]  /*3c50*/  @!P0 BRA `(.L_x_1501) ;  /* 0x0000000000048947 */ /* 0x000fea0003800000 */
[----:B------:R-:W-:Y:S01]  /*3c60*/  BPT.TRAP 0x1 ;  /* 0x000000040000795c */ /* 0x000fe20000300000 */
.L_x_1501:
[----:B---3--:R-:W-:Y:S05]  /*3c70*/  @P1 BRA `(.L_x_1502) ;  /* 0x0000000000081947 */ /* 0x008fea0003800000 */
[----:B------:R-:W3:Y:S02]  /*3c80*/  SYNCS.PHASECHK.TRANS64.TRYWAIT P1, [R5+URZ+0x38830], R6 ;  /* 0x03883006050075a7 */ /* 0x000ee4000802017f */
[----:B---3--:R-:W-:Y:S05]  /*3c90*/  @!P1 BRA `(.L_x_1503) ;  /* 0x0000012c00fc9947 */ /* 0x008fea0003800000 */
.L_x_1502:
[----:B------:R-:W-:-:S04]  /*3ca0*/  UIADD3 UR4, UR36, 0x22400, URZ ;  /* 0x0002240024047890 */ /* 0x000fc8000fffe03f */
[----:B------:R-:W-:-:S04]  /*3cb0*/  USHF.R.U32.HI UR4, URZ, 0x4, UR4 ;  /* 0x000000043f047899 */ /* 0x000fc80008011604 */
[----:B------:R-:W-:-:S06]  /*3cc0*/  ULOP3.LUT UR4, UR4, 0x3fff, URZ, 0xc0, !UPT ;  /* 0x00003fff04047892 */ /* 0x000fcc000f8ec03f */
[----:B------:R-:W-:Y:S01]  /*3cd0*/  IMAD.U32 R4, RZ, RZ, UR4 ;  /* 0x00000004ff047e24 */ /* 0x000fe2000f8e00ff */
[----:B------:R-:W-:Y:S05]  /*3ce0*/  WARPSYNC.ALL ;  /* 0x0000000000007948 */ /* 0x000fea0003800000 */
[----:B------:R-:W-:Y:S01]  /*3cf0*/  LOP3.LUT R4, R4, 0x10000, RZ, 0xfc, !PT ;  /* 0x0001000004047812 */ /* 0x000fe200078efcff */
[----:B------:R-:W-:-:S04]  /*3d00*/  UIADD3 UR4, UR36, 0x20400, URZ ;  /* 0x0002040024047890 */ /* 0x000fc8000fffe03f */
[----:B------:R-:W-:Y:S01]  /*3d10*/  IMAD R2, R16, 0x200, R4 ;  /* 0x0000020010027824 */ /* 0x000fe200078e0204 */
        /* <DEDUP_REMOVED lines=30> */
[----:B------:R-:W4:Y:S02]  /*3f00*/  SYNCS.PHASECHK.TRANS64.TRYWAIT P1, [UR36+0x38810], R0 ;  /* 0x03881000ff0075a7 */ /* 0x000f240008020164 */
[----:B----4-:R-:W-:Y:S05]  /*3f10*/  @!P1 BRA `(.L_x_1504) ;  /* 0x0000012c00709947 */ /* 0x010fea0003800000 */
.L_x_1647:
[----:B------:R-:W-:Y:S05]  /*3f20*/  @!P0 BRA `(.L_x_1505) ;  /* 0x0000000000048947 */ /* 0x000fea0003800000 */
[----:B------:R-:W-:Y:S01]  /*3f30*/  BPT.TRAP 0x1 ;  /* 0x000000040000795c */ /* 0x000fe20000300000 */
.L_x_1505:
[----:B------:R4:W1:Y:S01]  /*3f40*/  SYNCS.PHASECHK.TRANS64.TRYWAIT P1, [R5+URZ+0x38850], R6 ;  /* 0x03885006050075a7 */ /* 0x000862000802017f */
[----:B------:R-:W-:Y:S05]  /*3f50*/  @!P0 BRA `(.L_x_1506) ;  /* 0x0000000000048947 */ /* 0x000fea0003800000 */
[----:B------:R-:W-:Y:S01]  /*3f60*/  BPT.TRAP 0x1 ;  /* 0x000000040000795c */ /* 0x000fe20000300000 */
.L_x_1506:
[----:B------:R-:W-:-:S05]  /*3f70*/  IMAD.U32 R2, RZ, RZ, UR36 ;  /* 0x00000024ff027e24 */ /* 0x000fca000f8e00ff */
[C---:B-1----:R-:W-:Y:S01]  /*3f80*/  IADD3 R0, R2.reuse, 0x400, RZ ;  /* 0x0000040002007810 */ /* 0x042fe20007ffe0ff */
[----:B------:R-:W-:-:S03]  /*3f90*/  VIADD R2, R2, 0x26400 ;  /* 0x0002640002027836 */ /* 0x000fc60000000000 */
        /* <DEDUP_REMOVED lines=10> */
.L_x_1507:
[----:B------:R-:W-:Y:S01]  /*4040*/  R2UR UR8, R0 ;  /* 0x00000000000872ca */ /* 0x000fe200000e0000 */
[----:B------:R-:W-:Y:S01]  /*4050*/  WARPGROUP.ARRIVE ;  /* 0x00000000000079c5 */ /* 0x000fe20000000000 */
[----:B------:R-:W-:Y:S01]  /*4060*/  R2UR UR10, R2 ;  /* 0x00000000020a72ca */ /* 0x000fe200000e0000 */
[----:B------:R-:W-:Y:S01]  /*4070*/  UMOV UR9, 0x40000040 ;  /* 0x4000004000097882 */ /* 0x000fe20000000000 */
[----:B------:R-:W-:Y:S01]  /*4080*/  UMOV UR11, 0x40000040 ;  /* 0x40000040000b7882 */ /* 0x000fe20000000000 */
[----:B------:R-:W-:Y:S01]  /*4090*/  VIADD R7, R0, 0x2 ;  /* 0x0000000200077836 */ /* 0x000fe20000000000 */
[----:B------:R-:W-:Y:S01]  /*40a0*/  UMOV UR5, 0x40000040 ;  /* 0x4000004000057882 */ /* 0x000fe20000000000 */
[----:B--234-:R-:W-:Y:S01]  /*40b0*/  VIADD R6, R2, 0x2 ;  /* 0x0000000202067836 */ /* 0x01cfe20000000000 */
[----:B------:R-:W-:Y:S01]  /*40c0*/  UMOV UR7, 0x40000040 ;  /* 0x4000004000077882 */ /* 0x000fe20000000000 */
[----:B------:R-:W1:Y:S01]  /*40d0*/  S2R R8, SR_TID.X ;  /* 0x0000000000087919 */ /* 0x000e620000002100 */
[----:B------:R-:W-:Y:S01]  /*40e0*/  R2UR UR4, R7 ;  /* 0x00000000070472ca */ /* 0x000fe200000e0000 */
[----:B------:R-:W-:Y:S01]  /*40f0*/  VIADD R7, R0, 0x4 ;  /* 0x0000000400077836 */ /* 0x000fe20000000000 */
[----:B------:R-:W-:Y:S01]  /*4100*/  R2UR UR6, R6 ;  /* 0x00000000060672ca */ /* 0x000fe200000e0000 */
[C---:B------:R-:W-:Y:S01]  /*4110*/  VIADD R6, R2.reuse, 0x4 ;  /* 0x0000000402067836 */ /* 0x040fe20000000000 */
[----:B------:R-:W2:Y:S01]  /*4120*/  S2R R13, SR_TID.X ;  /* 0x00000000000d7919 */ /* 0x000ea20000002100 */
[----:B------:R-:W-:Y:S01]  /*4130*/  HGMMA.64x64x16.F32.BF16 R24, gdesc[UR8], R24, gsb0 ;  /* 0x00e00000081879f0 */ /* 0x000fe20008001818 */
[----:B------:R-:W-:Y:S01]  /*4140*/  VIADD R9, R2, 0x800 ;  /* 0x0000080002097836 */ /* 0x000fe20000000000 */
[----:B------:R-:W-:-:S02]  /*4150*/  LEA R20, R168, 0xffffffc0, 0x6 ;  /* 0xffffffc0a8147811 */ /* 0x000fc400078e30ff */
[----:B-1----:R-:W-:Y:S02]  /*4160*/  SHF.R.U32.HI R8, RZ, 0x7, R8 ;  /* 0x00000007ff087819 */ /* 0x002fe40000011608 */
[----:B--2---:R-:W-:Y:S01]  /*4170*/  LOP3.LUT R13, R13, 0x7f, RZ, 0xc0, !PT ;  /* 0x0000007f0d0d7812 */ /* 0x004fe200078ec0ff */
        /* <DEDUP_REMOVED lines=124> */
[----:B------:R-:W1:Y:S01]  /*4940*/  SHFL.IDX PT, R6, R8, RZ, 0x1f ;  /* 0x00001fff08067589 */ /* 0x000e6200000e0000 */
[----:B------:R-:W-:Y:S01]  /*4950*/  VIADD R7, R0, 0x800 ;  /* 0x0000080000077836 */ /* 0x000fe20000000000 */
[----:B-1----:R-:W-:-:S04]  /*4960*/  ISETP.GT.AND P1, PT, R6, 0x7f, PT ;  /* 0x0000007f0600780c */ /* 0x002fc80003f24270 */
        /* <DEDUP_REMOVED lines=14> */
[----:B------:R-:W-:Y:S02]  /*4a50*/  IMAD.IADD R12, R9, 0x1, R8 ;  /* 0x00000001090c7824 */ /* 0x000fe400078e0208 */
[--C-:B------:R-:W-:Y:S02]  /*4a60*/  IMAD.IADD R7, R7, 0x1, R10.reuse ;  /* 0x0000000107077824 */ /* 0x100fe400078e020a */
        /* <DEDUP_REMOVED lines=23> */
[----:B------:R-:W-:-:S04]  /*4be0*/  VIADD R9, R2, 0xa00 ;  /* 0x00000a0002097836 */ /* 0x000fc80000000000 */
        /* <DEDUP_REMOVED lines=18> */
[----:B------:R-:W-:Y:S02]  /*4d10*/  IMAD.IADD R12, R8, 0x1, R9 ;  /* 0x00000001080c7824 */ /* 0x000fe400078e0209 */
        /* <DEDUP_REMOVED lines=89> */
[----:B------:R-:W-:-:S02]  /*52b0*/  IMAD.IADD R9, R10, 0x1, R9 ;  /* 0x000000010a097824 */ /* 0x000fc400078e0209 */
[----:B------:R-:W1:Y:S01]  /*52c0*/  LDC R10, c[0x0][0x2e0] ;  /* 0x0000b800ff0a7b82 */ /* 0x000e620000000800 */
[----:B------:R-:W-:-:S04]  /*52d0*/  IMAD.MOV.U32 R11, RZ, RZ, -0x40 ;  /* 0xffffffc0ff0b7424 */ /* 0x000fc800078e00ff */
[----:B------:R-:W-:-:S04]  /*52e0*/  IMAD R11, R168, R11, 0x41 ;  /* 0x00000041a80b7424 */ /* 0x000fc800078e020b */
        /* <DEDUP_REMOVED lines=12> */
[----:B------:R-:W-:Y:S02]  /*53b0*/  ISETP.NE.AND P1, PT, R13, RZ, PT ;  /* 0x000000ff0d00720c */ /* 0x000fe40003f25270 */
[----:B------:R-:W-:Y:S01]  /*53c0*/  LOP3.LUT R8, R8, 0x1e00, RZ, 0xc0, !PT ;  /* 0x00001e0008087812 */ /* 0x000fe200078ec0ff */
[----:B------:R-:W2:Y:S02]  /*53d0*/  LDC.64 R12, c[0x0][0xad8] ;  /* 0x0002b600ff0c7b82 */ /* 0x000ea40000000a00 */
[----:B--2---:R-:W-:Y:S01]  /*53e0*/  ISETP.GE.AND P2, PT, R13, 0x1, PT ;  /* 0x000000010d00780c */ /* 0x004fe20003f46270 */
[----:B------:R-:W-:-:S02]  /*53f0*/  WARPGROUP.DEPBAR.LE gsb0, 0x0 ;  /* 0x00008000000079c5 */ /* 0x000fc40000010000 */
[----:B------:R-:W-:-:S06]  /*5400*/  WARPGROUP.ARRIVE ;  /* 0x00000000000079c5 */ /* 0x000fcc0000000000 */
[----:B------:R-:W-:Y:S01]  /*5410*/  HGMMA.64x64x16.F32.BF16 R24, gdesc[UR4], R24, gsb0 ;  /* 0x00e00000041879f0 */ /* 0x000fe20008001818 */
[----:B------:R-:W-:Y:S01]  /*5420*/  R2UR UR4, R7 ;  /* 0x00000000070472ca */ /* 0x000fe200000e0000 */
[----:B------:R-:W-:Y:S01]  /*5430*/  UMOV UR5, 0x40000040 ;  /* 0x4000004000057882 */ /* 0x000fe20000000000 */
[----:B------:R-:W-:Y:S01]  /*5440*/  R2UR UR6, R9 ;  /* 0x00000000090672ca */ /* 0x000fe200000e0000 */
[----:B------:R-:W-:Y:S01]  /*5450*/  UMOV UR7, 0x40000040 ;  /* 0x4000004000077882 */ /* 0x000fe20000000000 */
[----:B------:R-:W-:Y:S01]  /*5460*/  LOP3.LUT R7, R6, 0x6, RZ, 0xc0, !PT ;  /* 0x0000000606077812 */ /* 0x000fe200078ec0ff */
[----:B------:R-:W2:Y:S03]  /*5470*/  LDC R9, c[0x0][0x288] ;  /* 0x0000a200ff097b82 */ /* 0x000ea60000000800 */
[CC--:B------:R-:W-:Y:S02]  /*5480*/  IADD3 R6, R7.reuse, R8.reuse, R0 ;  /* 0x0000000807067210 */ /* 0x0c0fe40007ffe000 */
[----:B------:R-:W-:Y:S01]  /*5490*/  IADD3 R2, R7, R8, R2 ;  /* 0x0000000807027210 */ /* 0x000fe20007ffe002 */
[----:B-1----:R-:W-:-:S04]  /*54a0*/  IMAD R7, R10, UR38, -R20 ;  /* 0x000000260a077c24 */ /* 0x002fc8000f8e0a14 */
[----:B------:R-:W-:Y:S01]  /*54b0*/  IMAD.IADD R21, R7, 0x1, -R18 ;  /* 0x0000000107157824 */ /* 0x000fe200078e0a12 */
[----:B------:R-:W-:Y:S02]  /*54c0*/  WARPGROUP.DEPBAR.LE gsb0, 0x0 ;  /* 0x00008000000079c5 */ /* 0x000fe40000010000 */
[----:B------:R-:W-:-:S06]  /*54d0*/  WARPGROUP.ARRIVE ;  /* 0x00000000000079c5 */ /* 0x000fcc0000000000 */
[----:B------:R-:W-:Y:S01]  /*54e0*/  HGMMA.64x64x16.F32.BF16 R24, gdesc[UR4], R24, gsb0 ;  /* 0x00e00000041879f0 */ /* 0x000fe20008001818 */
[----:B------:R-:W-:Y:S01]  /*54f0*/  R2UR UR4, R6 ;  /* 0x00000000060472ca */ /* 0x000fe200000e0000 */
[----:B------:R-:W-:Y:S01]  /*5500*/  UMOV UR5, 0x40000040 ;  /* 0x4000004000057882 */ /* 0x000fe20000000000 */
[----:B------:R-:W-:Y:S01]  /*5510*/  R2UR UR6, R2 ;  /* 0x00000000020672ca */ /* 0x000fe200000e0000 */
[----:B------:R-:W-:Y:S01]  /*5520*/  UMOV UR7, 0x40000040 ;  /* 0x4000004000077882 */ /* 0x000fe20000000000 */
[----:B------:R-:W-:-:S05]  /*5530*/  @!P1 VIADD R2, R5, 0x38840 ;  /* 0x0003884005029836 */ /* 0x000fca0000000000 */
[----:B------:R-:W-:Y:S01]  /*5540*/  @!P1 PRMT R2, RZ, 0x654, R2 ;  /* 0x00000654ff029816 */ /* 0x000fe20000000002 */
[----:B------:R-:W-:Y:S02]  /*5550*/  WARPGROUP.DEPBAR.LE gsb0, 0x0 ;  /* 0x00008000000079c5 */ /* 0x000fe40000010000 */
[----:B------:R-:W-:-:S06]  /*5560*/  WARPGROUP.ARRIVE ;  /* 0x00000000000079c5 */ /* 0x000fcc0000000000 */
[----:B------:R-:W-:Y:S01]  /*5570*/  HGMMA.64x64x16.F32.BF16 R24, gdesc[UR4], R24, gsb0 ;  /* 0x00e00000041879f0 */ /* 0x000fe20008001818 */
[----:B------:R-:W-:Y:S02]  /*5580*/  ULDC UR6, c[0x0][0xad4] ;  /* 0x0002b50000067ab9 */ /* 0x000fe40000000800 */
[----:B------:R-:W-:Y:S01]  /*5590*/  ULOP3.LUT UR4, URZ, UR6, URZ, 0x33, !UPT ;  /* 0x000000063f047292 */ /* 0x000fe2000f8e333f */
[----:B------:R-:W-:Y:S02]  /*55a0*/  WARPGROUP.DEPBAR.LE gsb0, 0x0 ;  /* 0x00008000000079c5 */ /* 0x000fe40000010000 */
[----:B------:R1:W-:Y:S02]  /*55b0*/  @!P1 SYNCS.ARRIVE.TRANS64.RED.A1T0 RZ, [R2+URZ], RZ ;  /* 0x000000ff02ff99a7 */ /* 0x0003e4000810043f */
[----:B-1----:R-:W-:-:S05]  /*55c0*/  IMAD R2, R10, UR38, R11 ;  /* 0x000000260a027c24 */ /* 0x002fca000f8e020b */
[----:B--2---:R-:W-:Y:S02]  /*55d0*/  IADD3 R15, R2, -R9, -R18 ;  /* 0x80000009020f7210 */ /* 0x004fe40007ffe812 */
[----:B------:R-:W-:-:S03]  /*55e0*/  IADD3 R2, R22, UR42, RZ ;  /* 0x0000002a16027c10 */ /* 0x000fc6000fffe0ff */
[C---:B------:R-:W-:Y:S02]  /*55f0*/  VIADD R57, R15.reuse, UR4 ;  /* 0x000000040f397c36 */ /* 0x040fe40008000000 */
[----:B------:R-:W-:Y:S02]  /*5600*/  IMAD.IADD R15, R15, 0x1, R12 ;  /* 0x000000010f0f7824 */ /* 0x000fe400078e020c */
[----:B------:R-:W-:-:S03]  /*5610*/  IMAD.IADD R7, R57, 0x1, R2 ;  /* 0x0000000139077824 */ /* 0x000fc600078e0202 */
[----:B------:R-:W-:Y:S01]  /*5620*/  VIADDMNMX R6, R2, R15, R21, PT ;  /* 0x0000000f02067246 */ /* 0x000fe20003800115 */
        /* <DEDUP_REMOVED lines=13> */
.L_x_1511:
[----:B------:R-:W-:-:S13]  /*5700*/  ISETP.NE.AND P3, PT, R13, 0x1, PT ;  /* 0x000000010d00780c */ /* 0x000fda0003f65270 */
[----:B------:R-:W1:Y:S02]  /*5710*/  @P3 LDC.64 R58, c[0x0][0xae0] ;  /* 0x0002b800ff3a3b82 */ /* 0x000e640000000a00 */
[----:B-1----:R-:W-:-:S05]  /*5720*/  @P3 IMAD.HI.U32 R8, R11, R58, RZ ;  /* 0x0000003a0b083227 */ /* 0x002fca00078e00ff */
[----:B------:R-:W-:-:S07]  /*5730*/  @P3 SHF.R.U32.HI R11, RZ, R59, R8 ;  /* 0x0000003bff0b3219 */ /* 0x000fce0000011608 */
.L_x_1512:
[----:B------:R-:W-:Y:S05]  /*5740*/  BSYNC B0 ;  /* 0x0000000000007941 */ /* 0x000fea0003800000 */
.L_x_1510:
[----:B------:R-:W-:-:S04]  /*5750*/  IMAD R11, R11, R13, -R20 ;  /* 0x0000000d0b0b7224 */ /* 0x000fc800078e0a14 */
[----:B------:R-:W-:-:S05]  /*5760*/  IMAD.IADD R8, R11, 0x1, -R18 ;  /* 0x000000010b087824 */ /* 0x000fca00078e0a12 */
[----:B------:R-:W-:Y:S02]  /*5770*/  VIMNMX R7, R7, R8, !PT ;  /* 0x0000000807077248 */ /* 0x000fe40007fe0100 */
[----:B------:R-:W-:-:S07]  /*5780*/  VIADDMNMX R6, R8, R13, R6, PT ;  /* 0x0000000d08067246 */ /* 0x000fce0003800106 */
.L_x_1509:
        /* <DEDUP_REMOVED lines=74> */
[----:B------:R-:W-:-:S04]  /*5c30*/  ISETP.GT.AND P6, PT, R7, 0x39, !P6 ;  /* 0x000000390700780c */ /* 0x000fc800077c4270 */
[----:B------:R-:W-:Y:S01]  /*5c40*/  ISETP.LT.OR P6, PT, R6, 0x3a, P6 ;  /* 0x0000003a0600780c */ /* 0x000fe200037c1670 */
[----:B------:R-:W-:-:S03]  /*5c50*/  VIADD R6, R2, 0x8 ;  /* 0x0000000802067836 */ /* 0x000fc60000000000 */
[----:B------:R-:W-:Y:S02]  /*5c60*/  FSEL R53, R53, -INF , !P6 ;  /* 0xff80000035357808 */ /* 0x000fe40007000000 */
[----:B------:R-:W-:Y:S02]  /*5c70*/  VIADDMNMX R8, R6, R15, R21, PT ;  /* 0x0000000f06087246 */ /* 0x000fe40003800115 */
[----:B------:R-:W-:Y:S01]  /*5c80*/  IADD3 R6, R57, 0x8, R2 ;  /* 0x0000000839067810 */ /* 0x000fe20007ffe002 */
        /* <DEDUP_REMOVED lines=13> */
.L_x_1515:
[----:B------:R-:W-:-:S13]  /*5d60*/  ISETP.NE.AND P6, PT, R13, 0x1, PT ;  /* 0x000000010d00780c */ /* 0x000fda0003fc5270 */
[----:B------:R-:W1:Y:S02]  /*5d70*/  @P6 LDC.64 R14, c[0x0][0xae0] ;  /* 0x0002b800ff0e6b82 */ /* 0x000e640000000a00 */
[----:B-1----:R-:W-:-:S05]  /*5d80*/  @P6 IMAD.HI.U32 R14, R7, R14, RZ ;  /* 0x0000000e070e6227 */ /* 0x002fca00078e00ff */
[----:B------:R-:W-:-:S07]  /*5d90*/  @P6 SHF.R.U32.HI R7, RZ, R15, R14 ;  /* 0x0000000fff076219 */ /* 0x000fce000001160e */
.L_x_1516:
[----:B------:R-:W-:Y:S05]  /*5da0*/  BSYNC B0 ;  /* 0x0000000000007941 */ /* 0x000fea0003800000 */
.L_x_1514:
[----:B------:R-:W-:-:S04]  /*5db0*/  IMAD R7, R7, R13, -R20 ;  /* 0x0000000d07077224 */ /* 0x000fc800078e0a14 */
[----:B------:R-:W-:-:S05]  /*5dc0*/  IMAD.IADD R7, R7, 0x1, -R18 ;  /* 0x0000000107077824 */ /* 0x000fca00078e0a12 */
[----:B------:R-:W-:Y:S02]  /*5dd0*/  VIMNMX R6, R6, R7, !PT ;  /* 0x0000000706067248 */ /* 0x000fe40007fe0100 */
[----:B------:R-:W-:-:S07]  /*5de0*/  VIADDMNMX R8, R7, R13, R8, PT ;  /* 0x0000000d07087246 */ /* 0x000fce0003800108 */
.L_x_1513:
[----:B------:R-:W-:Y:S01]  /*5df0*/  ISETP.GT.AND P3, PT, R6, 0x1, !P3 ;  /* 0x000000010600780c */ /* 0x000fe20005f64270 */
[----:B------:R-:W-:Y:S01]  /*5e00*/  ULDC UR7, c[0x0][0xa80] ;  /* 0x0002a00000077ab9 */ /* 0x000fe20000000800 */
[----:B------:R-:W-:Y:S01]  /*5e10*/  FMNMX.FTZ R7, R25, R59, !PT ;  /* 0x0000003b19077209 */ /* 0x000fe20007810000 */
[----:B------:R-:W-:Y:S01]  /*5e20*/  IMAD R207, R16, 0x1000, R19 ;  /* 0x0000100010cf7824 */ /* 0x000fe200078e0213 */
[----:B------:R-:W-:Y:S01]  /*5e30*/  ISETP.LT.OR P3, PT, R8, 0x2, P3 ;  /* 0x000000020800780c */ /* 0x000fe20001f61670 */
[----:B------:R-:W-:Y:S01]  /*5e40*/  UMOV UR11, 0x40000040 ;  /* 0x40000040000b7882 */ /* 0x000fe20000000000 */
[----:B------:R-:W-:Y:S01]  /*5e50*/  FMNMX.FTZ R7, R61, R7, !PT ;  /* 0x000000073d077209 */ /* 0x000fe20007810000 */
[----:B------:R-:W-:Y:S01]  /*5e60*/  VIADD R208, R207, 0x80 ;  /* 0x00000080cfd07836 */ /* 0x000fe20000000000 */
[----:B------:R-:W-:Y:S01]  /*5e70*/  FSEL R27, R27, -INF , !P3 ;  /* 0xff8000001b1b7808 */ /* 0x000fe20005800000 */
[----:B------:R-:W-:Y:S01]  /*5e80*/  @!P1 VIADD R5, R5, 0x38860 ;  /* 0x0003886005059836 */ /* 0x000fe20000000000 */
[----:B------:R-:W-:Y:S01]  /*5e90*/  ISETP.NE.AND P3, PT, R28, RZ, PT ;  /* 0x000000ff1c00720c */ /* 0x000fe20003f65270 */
[----:B------:R-:W-:Y:S01]  /*5ea0*/  IMAD R10, R10, UR38, -R9 ;  /* 0x000000260a0a7c24 */ /* 0x000fe2000f8e0a09 */
[----:B------:R-:W-:Y:S01]  /*5eb0*/  FMNMX.FTZ R7, R29, R7, !PT ;  /* 0x000000071d077209 */ /* 0x000fe20007810000 */
[----:B------:R-:W-:Y:S01]  /*5ec0*/  VIADD R9, R168, 0xfffffffe ;  /* 0xfffffffea8097836 */ /* 0x000fe20000000000 */
[----:B------:R-:W-:Y:S01]  /*5ed0*/  BAR.SYNC.DEFER_BLOCKING 0xf, 0x100 ;  /* 0x03c4000000007b1d */ /* 0x000fe20000010000 */
[----:B------:R-:W-:-:S02]  /*5ee0*/  ISETP.GT.AND P3, PT, R6, 0x9, !P3 ;  /* 0x000000090600780c */ /* 0x000fc40005f64270 */
[----:B------:R-:W-:Y:S02]  /*5ef0*/  FMNMX.FTZ R7, R63, R7, !PT ;  /* 0x000000073f077209 */ /* 0x000fe40007810000 */
[----:B------:R-:W-:Y:S02]  /*5f00*/  ISETP.LT.OR P3, PT, R8, 0xa, P3 ;  /* 0x0000000a0800780c */ /* 0x000fe40001f61670 */
[----:B------:R-:W-:Y:S02]  /*5f10*/  FMNMX.FTZ R7, R33, R7, !PT ;  /* 0x0000000721077209 */ /* 0x000fe40007810000 */
[----:B------:R-:W-:Y:S02]  /*5f20*/  FSEL R31, R31, -INF , !P3 ;  /* 0xff8000001f1f7808 */ /* 0x000fe40005800000 */
[----:B------:R-:W-:Y:S02]  /*5f30*/  ISETP.NE.AND P3, PT, R56, RZ, PT ;  /* 0x000000ff3800720c */ /* 0x000fe40003f65270 */
[----:B------:R-:W-:-:S02]  /*5f40*/  FMNMX.FTZ R7, R169, R7, !PT ;  /* 0x00000007a9077209 */ /* 0x000fc40007810000 */
[----:B------:R-:W-:Y:S02]  /*5f50*/  ISETP.GT.AND P3, PT, R6, 0x10, !P3 ;  /* 0x000000100600780c */ /* 0x000fe40005f64270 */
[----:B------:R-:W-:Y:S02]  /*5f60*/  FMNMX.FTZ R7, R37, R7, !PT ;  /* 0x0000000725077209 */ /* 0x000fe40007810000 */
[----:B------:R-:W-:Y:S02]  /*5f70*/  ISETP.LT.OR P3, PT, R8, 0x11, P3 ;  /* 0x000000110800780c */ /* 0x000fe40001f61670 */
        /* <DEDUP_REMOVED lines=18> */
[C---:B------:R-:W-:Y:S02]  /*60a0*/  ISETP.GT.AND P3, PT, R6.reuse, 0x19, !P3 ;  /* 0x000000190600780c */ /* 0x040fe40005f64270 */
[----:B------:R-:W-:Y:S01]  /*60b0*/  ISETP.GT.AND P4, PT, R6, 0x8, !P4 ;  /* 0x000000080600780c */ /* 0x000fe20006784270 */
[----:B------:R-:W1:Y:S01]  /*60c0*/  SHFL.BFLY PT, R14, R15, 0x2, 0x1f ;  /* 0x0c401f000f0e7f89 */ /* 0x000e6200000e0000 */
[----:B------:R-:W-:-:S02]  /*60d0*/  ISETP.LT.OR P3, PT, R8, 0x1a, P3 ;  /* 0x0000001a0800780c */ /* 0x000fc40001f61670 */
[----:B------:R-:W-:Y:S02]  /*60e0*/  ISETP.LT.OR P4, PT, R8, 0x9, P4 ;  /* 0x000000090800780c */ /* 0x000fe40002781670 */
[----:B------:R-:W-:Y:S02]  /*60f0*/  FSEL R39, R39, -INF , !P3 ;  /* 0xff80000027277808 */ /* 0x000fe40005800000 */
[----:B------:R-:W-:Y:S02]  /*6100*/  ISETP.NE.AND P3, PT, R60, RZ, PT ;  /* 0x000000ff3c00720c */ /* 0x000fe40003f65270 */
[----:B------:R-:W-:Y:S02]  /*6110*/  FSEL R30, R30, -INF , !P4 ;  /* 0xff8000001e1e7808 */ /* 0x000fe40006000000 */
[----:B------:R-:W-:Y:S02]  /*6120*/  ISETP.GT.AND P3, PT, R6, 0x20, !P3 ;  /* 0x000000200600780c */ /* 0x000fe40005f64270 */
[----:B------:R-:W-:-:S02]  /*6130*/  ISETP.NE.AND P4, PT, R44, RZ, PT ;  /* 0x000000ff2c00720c */ /* 0x000fc40003f85270 */
[----:B------:R-:W-:Y:S02]  /*6140*/  ISETP.LT.OR P3, PT, R8, 0x21, P3 ;  /* 0x000000210800780c */ /* 0x000fe40001f61670 */
[----:B------:R-:W-:Y:S02]  /*6150*/  ISETP.NE.AND P6, PT, R11, RZ, PT ;  /* 0x000000ff0b00720c */ /* 0x000fe40003fc5270 */
[----:B------:R-:W-:Y:S02]  /*6160*/  FSEL R42, R42, -INF , !P3 ;  /* 0xff8000002a2a7808 */ /* 0x000fe40005800000 */
[----:B------:R-:W-:Y:S02]  /*6170*/  ISETP.NE.AND P3, PT, R40, RZ, PT ;  /* 0x000000ff2800720c */ /* 0x000fe40003f65270 */
[C---:B------:R-:W-:Y:S02]  /*6180*/  ISETP.GT.AND P5, PT, R6.reuse, 0x38, !P5 ;  /* 0x000000380600780c */ /* 0x040fe40006fa4270 */
[----:B------:R-:W-:-:S02]  /*6190*/  ISETP.GT.AND P3, PT, R6, 0x21, !P3 ;  /* 0x000000210600780c */ /* 0x000fc40005f64270 */
[----:B-1----:R-:W-:Y:S02]  /*61a0*/  FMNMX.FTZ R20, R15, R14, !PT ;  /* 0x0000000e0f147209 */ /* 0x002fe40007810000 */
[C---:B------:R-:W-:Y:S02]  /*61b0*/  ISETP.LT.OR P3, PT, R8.reuse, 0x22, P3 ;  /* 0x000000220800780c */ /* 0x040fe40001f61670 */
[----:B------:R-:W-:Y:S01]  /*61c0*/  ISETP.LT.OR P5, PT, R8, 0x39, P5 ;  /* 0x000000390800780c */ /* 0x000fe20002fa1670 */
[----:B------:R-:W1:Y:S01]  /*61d0*/  SHFL.BFLY PT, R7, R20, 0x1, 0x1f ;  /* 0x0c201f0014077f89 */ /* 0x000e6200000e0000 */
[----:B------:R-:W-:Y:S02]  /*61e0*/  FSEL R43, R43, -INF , !P3 ;  /* 0xff8000002b2b7808 */ /* 0x000fe40005800000 */
[----:B------:R-:W-:Y:S02]  /*61f0*/  ISETP.NE.AND P3, PT, R62, RZ, PT ;  /* 0x000000ff3e00720c */ /* 0x000fe40003f65270 */
[----:B------:R-:W-:-:S02]  /*6200*/  FSEL R54, R54, -INF , !P5 ;  /* 0xff80000036367808 */ /* 0x000fc40006800000 */
[----:B------:R-:W-:Y:S02]  /*6210*/  ISETP.GT.AND P3, PT, R6, 0x28, !P3 ;  /* 0x000000280600780c */ /* 0x000fe40005f64270 */
[----:B------:R-:W-:Y:S02]  /*6220*/  R2UR UR10, R207 ;  /* 0x00000000cf0a72ca */ /* 0x000fe400000e0000 */
[----:B------:R-:W-:Y:S02]  /*6230*/  ISETP.LT.OR P3, PT, R8, 0x29, P3 ;  /* 0x000000290800780c */ /* 0x000fe40001f61670 */
[----:B------:R-:W-:Y:S02]  /*6240*/  @!P1 PRMT R5, RZ, 0x654, R5 ;  /* 0x00000654ff059816 */ /* 0x000fe40000000005 */
[----:B------:R-:W-:Y:S02]  /*6250*/  FSEL R46, R46, -INF , !P3 ;  /* 0xff8000002e2e7808 */ /* 0x000fe40005800000 */
[----:B------:R-:W-:-:S02]  /*6260*/  ISETP.GT.AND P3, PT, R6, 0x29, !P4 ;  /* 0x000000290600780c */ /* 0x000fc40006764270 */
[----:B------:R-:W-:Y:S02]  /*6270*/  ISETP.NE.AND P4, PT, R48, RZ, PT ;  /* 0x000000ff3000720c */ /* 0x000fe40003f85270 */
[----:B------:R-:W-:Y:S02]  /*6280*/  ISETP.LT.OR P3, PT, R8, 0x2a, P3 ;  /* 0x0000002a0800780c */ /* 0x000fe40001f61670 */
[C---:B------:R-:W-:Y:S02]  /*6290*/  ISETP.GT.AND P4, PT, R6.reuse, 0x31, !P4 ;  /* 0x000000310600780c */ /* 0x040fe40006784270 */
[----:B------:R-:W-:Y:S02]  /*62a0*/  FSEL R47, R47, -INF , !P3 ;  /* 0xff8000002f2f7808 */ /* 0x000fe40005800000 */
[----:B------:R-:W-:Y:S02]  /*62b0*/  ISETP.GT.AND P3, PT, R6, RZ, !P6 ;  /* 0x000000ff0600720c */ /* 0x000fe40007764270 */
[----:B-1----:R-:W-:-:S02]  /*62c0*/  FMNMX.FTZ R7, R20, R7, !PT ;  /* 0x0000000714077209 */ /* 0x002fc40007810000 */
[----:B------:R-:W-:Y:S02]  /*62d0*/  ISETP.LT.OR P3, PT, R8, 0x1, P3 ;  /* 0x000000010800780c */ /* 0x000fe40001f61670 */
[----:B------:R-:W-:Y:S01]  /*62e0*/  ISETP.NE.AND P6, PT, R24, RZ, PT ;  /* 0x000000ff1800720c */ /* 0x000fe20003fc5270 */
[C---:B------:R-:W-:Y:S01]  /*62f0*/  FMUL.FTZ R11, R7.reuse, UR7 ;  /* 0x00000007070b7c20 */ /* 0x040fe20008410000 */
[----:B------:R-:W-:Y:S02]  /*6300*/  FSEL R26, R26, -INF , !P3 ;  /* 0xff8000001a1a7808 */ /* 0x000fe40005800000 */
[----:B------:R-:W-:Y:S02]  /*6310*/  FSETP.NEU.FTZ.AND P3, PT, R7, -INF , PT ;  /* 0xff8000000700780b */ /* 0x000fe40003f7d000 */
[----:B------:R-:W-:Y:S02]  /*6320*/  ISETP.LT.OR P4, PT, R8, 0x32, P4 ;  /* 0x000000320800780c */ /* 0x000fe40002781670 */
[----:B------:R-:W-:-:S02]  /*6330*/  FSEL R24, R11, RZ, P3 ;  /* 0x000000ff0b187208 */ /* 0x000fc40001800000 */
        /* <DEDUP_REMOVED lines=8> */
[--C-:B------:R-:W-:Y:S01]  /*63c0*/  FFMA.FTZ R170, R37, UR7, -R24.reuse ;  /* 0x0000000725aa7c23 */ /* 0x100fe20008010818 */
[----:B------:R-:W-:Y:S01]  /*63d0*/  ISETP.LT.OR P3, PT, R8, 0x31, P3 ;  /* 0x000000310800780c */ /* 0x000fe20001f61670 */
[--C-:B------:R-:W-:Y:S01]  /*63e0*/  FFMA.FTZ R171, R171, UR7, -R24.reuse ;  /* 0x00000007abab7c23 */ /* 0x100fe20008010818 */
[----:B------:R-:W-:Y:S01]  /*63f0*/  FMNMX.FTZ R14, R34, R11, !PT ;  /* 0x0000000b220e7209 */ /* 0x000fe20007810000 */
[--C-:B------:R-:W-:Y:S01]  /*6400*/  FFMA.FTZ R172, R41, UR7, -R24.reuse ;  /* 0x0000000729ac7c23 */ /* 0x100fe20008010818 */
[----:B------:R-:W-:Y:S01]  /*6410*/  FSEL R50, R50, -INF , !P3 ;  /* 0xff80000032327808 */ /* 0x000fe20005800000 */
[--C-:B------:R-:W-:Y:S01]  /*6420*/  FFMA.FTZ R173, R173, UR7, -R24.reuse ;  /* 0x00000007adad7c23 */ /* 0x100fe20008010818 */
[----:B------:R-:W-:Y:S01]  /*6430*/  FMNMX.FTZ R11, R35, R14, !PT ;  /* 0x0000000e230b7209 */ /* 0x000fe20007810000 */
[--C-:B------:R-:W-:Y:S01]  /*6440*/  FFMA.FTZ R174, R45, UR7, -R24.reuse ;  /* 0x000000072dae7c23 */ /* 0x100fe20008010818 */
[----:B------:R-:W-:Y:S01]  /*6450*/  ISETP.GT.AND P6, PT, R6, 0x39, !P6 ;  /* 0x000000390600780c */ /* 0x000fe200077c4270 */
[--C-:B------:R-:W-:Y:S01]  /*6460*/  FFMA.FTZ R6, R25, UR7, -R24.reuse ;  /* 0x0000000719067c23 */ /* 0x100fe20008010818 */
[----:B------:R-:W-:Y:S01]  /*6470*/  FMNMX.FTZ R14, R38, R11, !PT ;  /* 0x0000000b260e7209 */ /* 0x000fe20007810000 */
[--C-:B------:R-:W-:Y:S01]  /*6480*/  FFMA.FTZ R28, R63, UR7, -R24.reuse ;  /* 0x000000073f1c7c23 */ /* 0x100fe20008010818 */
[----:B------:R-:W-:Y:S01]  /*6490*/  FSEL R51, R51, -INF , !P4 ;  /* 0xff80000033337808 */ /* 0x000fe20006000000 */
[--C-:B------:R-:W-:Y:S01]  /*64a0*/  FFMA.FTZ R175, R175, UR7, -R24.reuse ;  /* 0x00000007afaf7c23 */ /* 0x100fe20008010818 */
[----:B------:R-:W-:Y:S01]  /*64b0*/  FMNMX.FTZ R11, R39, R14, !PT ;  /* 0x0000000e270b7209 */ /* 0x000fe20007810000 */
[--C-:B------:R-:W-:Y:S01]  /*64c0*/  FFMA.FTZ R176, R49, UR7, -R24.reuse ;  /* 0x0000000731b07c23 */ /* 0x100fe20008010818 */
[----:B------:R-:W-:Y:S01]  /*64d0*/  ISETP.LT.OR P6, PT, R8, 0x3a, P6 ;  /* 0x0000003a0800780c */ /* 0x000fe200037c1670 */
[--C-:B------:R-:W-:Y:S01]  /*64e0*/  FFMA.FTZ R177, R177, UR7, -R24.reuse ;  /* 0x00000007b1b17c23 */ /* 0x100fe20008010818 */
[----:B------:R-:W-:Y:S01]  /*64f0*/  FMNMX.FTZ R14, R42, R11, !PT ;  /* 0x0000000b2a0e7209 */ /* 0x000fe20007810000 */
[----:B------:R-:W-:Y:S01]  /*6500*/  FFMA.FTZ R178, R53, UR7, -R24 ;  /* 0x0000000735b27c23 */ /* 0x000fe20008010818 */
[----:B------:R-:W-:Y:S01]  /*6510*/  FSEL R55, R55, -INF , !P6 ;  /* 0xff80000037377808 */ /* 0x000fe20007000000 */
[----:B------:R-:W-:Y:S01]  /*6520*/  MUFU.EX2 R6, R6 ;  /* 0x0000000600067308 */ /* 0x000fe20000000800 */
[----:B------:R-:W-:-:S04]  /*6530*/  FMNMX.FTZ R11, R43, R14, !PT ;  /* 0x0000000e2b0b7209 */ /* 0x000fc80007810000 */
[----:B------:R-:W-:-:S03]  /*6540*/  FMNMX.FTZ R14, R46, R11, !PT ;  /* 0x0000000b2e0e7209 */ /* 0x000fc60007810000 */
[----:B------:R-:W-:Y:S01]  /*6550*/  MUFU.EX2 R21, R21 ;  /* 0x0000001500157308 */ /* 0x000fe20000000800 */
[----:B------:R-:W-:-:S04]  /*6560*/  FMNMX.FTZ R11, R47, R14, !PT ;  /* 0x0000000e2f0b7209 */ /* 0x000fc80007810000 */
[----:B------:R-:W-:-:S03]  /*6570*/  FMNMX.FTZ R14, R50, R11, !PT ;  /* 0x0000000b320e7209 */ /* 0x000fc60007810000 */
[----:B------:R-:W1:Y:S01]  /*6580*/  MUFU.EX2 R11, R20 ;  /* 0x00000014000b7308 */ /* 0x000e620000000800 */
[----:B------:R-:W-:Y:S01]  /*6590*/  FMNMX.FTZ R15, R51, R14, !PT ;  /* 0x0000000e330f7209 */ /* 0x000fe20007810000 */
[----:B------:R-:W-:-:S03]  /*65a0*/  FFMA.FTZ R14, R61, UR7, -R24 ;  /* 0x000000073d0e7c23 */ /* 0x000fc60008010818 */
[----:B------:R-:W-:Y:S01]  /*65b0*/  FMNMX.FTZ R8, R54, R15, !PT ;  /* 0x0000000f36087209 */ /* 0x000fe20007810000 */
[----:B------:R-:W-:Y:S02]  /*65c0*/  FFMA.FTZ R15, R29, UR7, -R24 ;  /* 0x000000071d0f7c23 */ /* 0x000fe40008010818 */
[----:B------:R-:W-:Y:S01]  /*65d0*/  MUFU.EX2 R14, R14 ;  /* 0x0000000e000e7308 */ /* 0x000fe20000000800 */
[----:B------:R-:W-:-:S05]  /*65e0*/  FMNMX.FTZ R8, R55, R8, !PT ;  /* 0x0000000837087209 */ /* 0x000fca0007810000 */
[----:B------:R-:W2:Y:S02]  /*65f0*/  SHFL.BFLY PT, R25, R8, 0x2, 0x1f ;  /* 0x0c401f0008197f89 */ /* 0x000ea400000e0000 */
[----:B------:R-:W3:Y:S01]  /*6600*/  MUFU.EX2 R15, R15 ;  /* 0x0000000f000f7308 */ /* 0x000ee20000000800 */
[----:B-1----:R-:W-:Y:S01]  /*6610*/  F2FP.BF16.F32.PACK_AB R152, R11, R6 ;  /* 0x000000060b98723e */ /* 0x002fe200000010ff */
[----:B------:R-:W-:-:S06]  /*6620*/  FADD.FTZ R11, R6, R11 ;  /* 0x0000000b060b7221 */ /* 0x000fcc0000010000 */
[----:B------:R-:W1:Y:S08]  /*6630*/  MUFU.EX2 R20, R28 ;  /* 0x0000001c00147308 */ /* 0x000e700000000800 */
[----:B------:R-:W-:Y:S01]  /*6640*/  MUFU.EX2 R169, R169 ;  /* 0x000000a900a97308 */ /* 0x000fe20000000800 */
[----:B---3--:R-:W-:Y:S01]  /*6650*/  F2FP.BF16.F32.PACK_AB R154, R15, R14 ;  /* 0x0000000e0f9a723e */ /* 0x008fe200000010ff */
[----:B------:R-:W-:Y:S01]  /*6660*/  FADD.FTZ R14, R14, R11 ;  /* 0x0000000b0e0e7221 */ /* 0x000fe20000010000 */
[----:B--2---:R-:W-:-:S03]  /*6670*/  FMNMX.FTZ R25, R8, R25, !PT ;  /* 0x0000001908197209 */ /* 0x004fc60007810000 */
[----:B------:R-:W-:Y:S02]  /*6680*/  FADD.FTZ R15, R15, R14 ;  /* 0x0000000e0f0f7221 */ /* 0x000fe40000010000 */
[----:B------:R-:W2:Y:S01]  /*6690*/  MUFU.EX2 R170, R170 ;  /* 0x000000aa00aa7308 */ /* 0x000ea20000000800 */
[----:B-1----:R-:W-:Y:S01]  /*66a0*/  F2FP.BF16.F32.PACK_AB R156, R21, R20 ;  /* 0x00000014159c723e */ /* 0x002fe200000010ff */
[----:B------:R-:W1:Y:S01]  /*66b0*/  SHFL.BFLY PT, R8, R25, 0x1, 0x1f ;  /* 0x0c201f0019087f89 */ /* 0x000e6200000e0000 */
[----:B------:R-:W-:Y:S01]  /*66c0*/  FADD.FTZ R20, R20, R15 ;  /* 0x0000000f14147221 */ /* 0x000fe20000010000 */
[----:B------:R-:W-:-:S04]  /*66d0*/  VIADD R15, R10, UR42 ;  /* 0x0000002a0a0f7c36 */ /* 0x000fc80008000000 */
[----:B------:R-:W-:Y:S01]  /*66e0*/  MUFU.EX2 R171, R171 ;  /* 0x000000ab00ab7308 */ /* 0x000fe20000000800 */
[----:B------:R-:W-:Y:S01]  /*66f0*/  FADD.FTZ R20, R21, R20 ;  /* 0x0000001415147221 */ /* 0x000fe20000010000 */
[----:B------:R-:W-:-:S06]  /*6700*/  IMAD.IADD R12, R15, 0x1, R12 ;  /* 0x000000010f0c7824 */ /* 0x000fcc00078e020c */
[----:B------:R-:W3:Y:S01]  /*6710*/  MUFU.EX2 R172, R172 ;  /* 0x000000ac00ac7308 */ /* 0x000ee20000000800 */
[----:B--2---:R-:W-:Y:S01]  /*6720*/  F2FP.BF16.F32.PACK_AB R158, R170, R169 ;  /* 0x000000a9aa9e723e */ /* 0x004fe200000010ff */
[----:B------:R-:W-:-:S04]  /*6730*/  FADD.FTZ R169, R169, R20 ;  /* 0x00000014a9a97221 */ /* 0x000fc80000010000 */
[----:B------:R-:W-:Y:S02]  /*6740*/  FADD.FTZ R170, R170, R169 ;  /* 0x000000a9aaaa7221 */ /* 0x000fe40000010000 */
[----:B------:R-:W-:Y:S01]  /*6750*/  MUFU.EX2 R173, R173 ;  /* 0x000000ad00ad7308 */ /* 0x000fe20000000800 */
[----:B-1----:R-:W-:-:S04]  /*6760*/  FMNMX.FTZ R8, R25, R8, !PT ;  /* 0x0000000819087209 */ /* 0x002fc80007810000 */
[C---:B------:R-:W-:Y:S01]  /*6770*/  FSETP.NEU.FTZ.AND P3, PT, R8.reuse, -INF , PT ;  /* 0xff8000000800780b */ /* 0x040fe20003f7d000 */
[----:B------:R-:W-:Y:S02]  /*6780*/  FMUL.FTZ R25, R8, UR7 ;  /* 0x0000000708197c20 */ /* 0x000fe40008410000 */
[----:B------:R-:W1:Y:S01]  /*6790*/  MUFU.EX2 R174, R174 ;  /* 0x000000ae00ae7308 */ /* 0x000e620000000800 */
[----:B---3--:R-:W-:Y:S01]  /*67a0*/  F2FP.BF16.F32.PACK_AB R160, R172, R171 ;  /* 0x000000abaca0723e */ /* 0x008fe200000010ff */
[----:B------:R-:W-:Y:S01]  /*67b0*/  FADD.FTZ R171, R171, R170 ;  /* 0x000000aaabab7221 */ /* 0x000fe20000010000 */
[----:B------:R-:W-:-:S03]  /*67c0*/  FSEL R25, R25, RZ, P3 ;  /* 0x000000ff19197208 */ /* 0x000fc60001800000 */
[----:B------:R-:W-:Y:S02]  /*67d0*/  FADD.FTZ R172, R172, R171 ;  /* 0x000000abacac7221 */ /* 0x000fe40000010000 */
[----:B------:R-:W-:Y:S01]  /*67e0*/  MUFU.EX2 R175, R175 ;  /* 0x000000af00af7308 */ /* 0x000fe20000000800 */
        /* <DEDUP_REMOVED lines=17> */
[----:B-1----:R-:W-:Y:S01]  /*6900*/  F2FP.BF16.F32.PACK_AB R162, R174, R173 ;  /* 0x000000adaea2723e */ /* 0x002fe200000010ff */
[----:B------:R-:W-:-:S04]  /*6910*/  FADD.FTZ R173, R173, R172 ;  /* 0x000000acadad7221 */ /* 0x000fc80000010000 */
[----:B------:R-:W-:Y:S02]  /*6920*/  FADD.FTZ R174, R174, R173 ;  /* 0x000000adaeae7221 */ /* 0x000fe40000010000 */
[----:B------:R-:W1:Y:S08]  /*6930*/  MUFU.EX2 R180, R180 ;  /* 0x000000b400b47308 */ /* 0x000e700000000800 */
[----:B------:R-:W-:Y:S08]  /*6940*/  MUFU.EX2 R181, R181 ;  /* 0x000000b500b57308 */ /* 0x000ff00000000800 */
[----:B------:R-:W2:Y:S01]  /*6950*/  MUFU.EX2 R182, R182 ;  /* 0x000000b600b67308 */ /* 0x000ea20000000800 */
[----:B-1----:R-:W-:Y:S01]  /*6960*/  F2FP.BF16.F32.PACK_AB R153, R180, R179 ;  /* 0x000000b3b499723e */ /* 0x002fe200000010ff */
[----:B------:R-:W-:-:S06]  /*6970*/  FADD.FTZ R180, R179, R180 ;  /* 0x000000b4b3b47221 */ /* 0x000fcc0000010000 */
[----:B------:R-:W-:Y:S08]  /*6980*/  MUFU.EX2 R183, R183 ;  /* 0x000000b700b77308 */ /* 0x000ff00000000800 */
[----:B------:R-:W1:Y:S01]  /*6990*/  MUFU.EX2 R196, R196 ;  /* 0x000000c400c47308 */ /* 0x000e620000000800 */
[----:B--2---:R-:W-:Y:S01]  /*69a0*/  F2FP.BF16.F32.PACK_AB R155, R182, R181 ;  /* 0x000000b5b69b723e */ /* 0x004fe200000010ff */
[----:B------:R-:W-:-:S04]  /*69b0*/  FADD.FTZ R181, R181, R180 ;  /* 0x000000b4b5b57221 */ /* 0x000fc80000010000 */
[----:B------:R2:W-:Y:S01]  /*69c0*/  STSM.16.M88.4 [R184+0x36400], R152 ;  /* 0x03640098b8007844 */ /* 0x0005e20000000200 */
        /* <DEDUP_REMOVED lines=17> */
[----:B------:R-:W1:Y:S08]  /*6ae0*/  MUFU.EX2 R176, R176 ;  /* 0x000000b000b07308 */ /* 0x000e700000000800 */
        /* <DEDUP_REMOVED lines=20> */
[----:B------:R-:W-:Y:S01]  /*6c30*/  WARPGROUP.ARRIVE ;  /* 0x00000000000079c5 */ /* 0x000fe20000000000 */
[----:B------:R-:W-:-:S05]  /*6c40*/  FADD.FTZ R6, R206, R205 ;  /* 0x000000cdce067221 */ /* 0x000fca0000010000 */
[----:B------:R-:W-:Y:S01]  /*6c50*/  HGMMA.64x256x16.F32.BF16 R24, R152, gdesc[UR8].tnspB, RZ, !UPT, gsb0 ;  /* 0x43e0000898187df0 */ /* 0x000fe2000c0018ff */
[----:B------:R-:W-:Y:S01]  /*6c60*/  R2UR UR10, R208 ;  /* 0x00000000d00a72ca */ /* 0x000fe200000e0000 */
[----:B------:R-:W-:Y:S01]  /*6c70*/  UMOV UR11, 0x40000040 ;  /* 0x40000040000b7882 */ /* 0x000fe20000000000 */
[C---:B------:R-:W-:Y:S02]  /*6c80*/  VIADD R208, R207.reuse, 0x100 ;  /* 0x00000100cfd07836 */ /* 0x040fe40000000000 */
[----:B------:R-:W-:Y:S01]  /*6c90*/  VIADD R207, R207, 0x180 ;  /* 0x00000180cfcf7836 */ /* 0x000fe20000000000 */
[----:B------:R-:W-:Y:S02]  /*6ca0*/  WARPGROUP.DEPBAR.LE gsb0, 0x0 ;  /* 0x00008000000079c5 */ /* 0x000fe40000010000 */
[----:B------:R-:W-:-:S15]  /*6cb0*/  WARPGROUP.ARRIVE ;  /* 0x00000000000079c5 */ /* 0x000fde0000000000 */
[----:B------:R-:W-:-:S05]  /*6cc0*/  NOP ;  /* 0x0000000000007918 */ /* 0x000fca0000000000 */
[----:B------:R-:W-:Y:S01]  /*6cd0*/  HGMMA.64x256x16.F32.BF16 R24, R156, gdesc[UR8].tnspB, R24, gsb0 ;  /* 0x43e000089c187df0 */ /* 0x000fe20008001818 */
[----:B------:R-:W-:Y:S01]  /*6ce0*/  R2UR UR10, R208 ;  /* 0x00000000d00a72ca */ /* 0x000fe200000e0000 */
[----:B------:R-:W-:Y:S01]  /*6cf0*/  UMOV UR11, 0x40000040 ;  /* 0x40000040000b7882 */ /* 0x000fe20000000000 */
[----:B------:R-:W-:Y:S02]  /*6d00*/  WARPGROUP.DEPBAR.LE gsb0, 0x0 ;  /* 0x00008000000079c5 */ /* 0x000fe40000010000 */
[----:B------:R-:W-:-:S15]  /*6d10*/  WARPGROUP.ARRIVE ;  /* 0x00000000000079c5 */ /* 0x000fde0000000000 */
[----:B------:R-:W-:-:S08]  /*6d20*/  NOP ;  /* 0x0000000000007918 */ /* 0x000fd00000000000 */
[----:B------:R-:W-:Y:S01]  /*6d30*/  HGMMA.64x256x16.F32.BF16 R24, R160, gdesc[UR8].tnspB, R24, gsb0 ;  /* 0x43e00008a0187df0 */ /* 0x000fe20008001818 */
[----:B------:R-:W-:Y:S01]  /*6d40*/  R2UR UR10, R207 ;  /* 0x00000000cf0a72ca */ /* 0x000fe200000e0000 */
[----:B------:R-:W-:Y:S01]  /*6d50*/  UMOV UR11, 0x40000040 ;  /* 0x40000040000b7882 */ /* 0x000fe20000000000 */
[----:B------:R-:W-:Y:S02]  /*6d60*/  WARPGROUP.DEPBAR.LE gsb0, 0x0 ;  /* 0x00008000000079c5 */ /* 0x000fe40000010000 */
[----:B------:R-:W-:-:S15]  /*6d70*/  WARPGROUP.ARRIVE ;  /* 0x00000000000079c5 */ /* 0x000fde0000000000 */
[----:B------:R-:W-:-:S08]  /*6d80*/  NOP ;  /* 0x0000000000007918 */ /* 0x000fd00000000000 */
[----:B------:R-:W-:Y:S03]  /*6d90*/  HGMMA.64x256x16.F32.BF16 R24, R164, gdesc[UR8].tnspB, R24, gsb0 ;  /* 0x43e00008a4187df0 */ /* 0x000fe60008001818 */
[----:B------:R-:W-:Y:S02]  /*6da0*/  WARPGROUP.DEPBAR.LE gsb0, 0x0 ;  /* 0x00008000000079c5 */ /* 0x000fe40000010000 */
[----:B------:R1:W-:Y:S06]  /*6db0*/  MEMBAR.ALL.CTA ;  /* 0x0000000000007992 */ /* 0x0003ec0000008000 */
[----:B-1----:R-:W1:Y:S02]  /*6dc0*/  FENCE.VIEW.ASYNC.S ;  /* 0x00000000000073c6 */ /* 0x002e640000000000 */
[----:B-1----:R-:W-:Y:S01]  /*6dd0*/  NOP ;  /* 0x0000000000007918 */ /* 0x002fe20000000000 */
[----:B------:R-:W-:Y:S06]  /*6de0*/  BAR.ARV 0xe, 0x100 ;  /* 0x0384000000007b1d */ /* 0x000fec0000002000 */
[----:B------:R1:W-:Y:S02]  /*6df0*/  @!P1 SYNCS.ARRIVE.TRANS64.RED.A1T0 RZ, [R5+URZ], RZ ;  /* 0x000000ff05ff99a7 */ /* 0x0003e4000810043f */
[----:B-1----:R-:W-:-:S04]  /*6e00*/  FADD.FTZ R5, R177, R176 ;  /* 0x000000b0b1057221 */ /* 0x002fc80000010000 */
[----:B------:R-:W-:Y:S01]  /*6e10*/  FADD.FTZ R5, R178, R5 ;  /* 0x00000005b2057221 */ /* 0x000fe20000010000 */
[----:B--2---:R-:W-:Y:S06]  /*6e20*/  @!P2 BRA `(.L_x_1517) ;  /* 0x000000000040a947 */ /* 0x004fec0003800000 */
[C---:B------:R-:W-:Y:S01]  /*6e30*/  ISETP.GT.AND P3, PT, R15.reuse, RZ, PT ;  /* 0x000000ff0f00720c */ /* 0x040fe20003f64270 */
[----:B------:R-:W-:-:S12]  /*6e40*/  VIADD R11, R15, 0xffffffff ;  /* 0xffffffff0f0b7836 */ /* 0x000fd80000000000 */
[----:B------:R-:W-:Y:S05]  /*6e50*/  @P3 BRA `(.L_x_1518) ;  /* 0x00000000001c3947 */ /* 0x000fea0003800000 */
[----:B------:R-:W-:Y:S01]  /*6e60*/  ISETP.NE.AND P3, PT, R13, 0x1, PT ;  /* 0x000000010d00780c */ /* 0x000fe20003f65270 */
[----:B------:R-:W-:-:S12]  /*6e70*/  IMAD.MOV R11, RZ, RZ, -R15 ;  /* 0x000000ffff0b7224 */ /* 0x000fd800078e0a0f */
[----:B------:R-:W1:Y:S02]  /*6e80*/  @P3 LDC.64 R20, c[0x0][0xae0] ;  /* 0x0002b800ff143b82 */ /* 0x000e640000000a00 */
[----:B-1----:R-:W-:-:S05]  /*6e90*/  @P3 IMAD.HI.U32 R14, R11, R20, RZ ;  /* 0x000000140b0e3227 */ /* 0x002fca00078e00ff */
[----:B------:R-:W-:-:S04]  /*6ea0*/  @P3 SHF.R.U32.HI R11, RZ, R21, R14 ;  /* 0x00000015ff0b3219 */ /* 0x000fc8000001160e */
[----:B------:R-:W-:Y:S01]  /*6eb0*/  LOP3.LUT R11, RZ, R11, RZ, 0x33, !PT ;  /* 0x0000000bff0b7212 */ /* 0x000fe200078e33ff */
[----:B------:R-:W-:Y:S06]  /*6ec0*/  BRA `(.L_x_1519) ;  /* 0x0000000000107947 */ /* 0x000fec0003800000 */
.L_x_1518:
[----:B------:R-:W-:-:S13]  /*6ed0*/  ISETP.NE.AND P3, PT, R13, 0x1, PT ;  /* 0x000000010d00780c */ /* 0x000fda0003f65270 */
[----:B------:R-:W1:Y:S02]  /*6ee0*/  @P3 LDC.64 R14, c[0x0][0xae0] ;  /* 0x0002b800ff0e3b82 */ /* 0x000e640000000a00 */
[----:B-1----:R-:W-:-:S05]  /*6ef0*/  @P3 IMAD.HI.U32 R14, R11, R14, RZ ;  /* 0x0000000e0b0e3227 */ /* 0x002fca00078e00ff */
[----:B------:R-:W-:-:S07]  /*6f00*/  @P3 SHF.R.U32.HI R11, RZ, R15, R14 ;  /* 0x0000000fff0b3219 */ /* 0x000fce000001160e */
.L_x_1519:
[----:B------:R-:W-:-:S05]  /*6f10*/  IMAD R11, R11, R13, R13 ;  /* 0x0000000d0b0b7224 */ /* 0x000fca00078e020d */
[----:B------:R-:W-:-:S07]  /*6f20*/  VIMNMX R12, R12, R11, PT ;  /* 0x0000000b0c0c7248 */ /* 0x000fce0003fe0100 */
.L_x_1517:
[----:B------:R-:W-:-:S04]  /*6f30*/  SHF.R.S32.HI R11, RZ, 0x1f, R12 ;  /* 0x0000001fff0b7819 */ /* 0x000fc8000001140c */
[----:B------:R-:W-:-:S04]  /*6f40*/  LEA.HI R11, R11, R12, RZ, 0x6 ;  /* 0x0000000c0b0b7211 */ /* 0x000fc800078f30ff */
[----:B------:R-:W-:-:S04]  /*6f50*/  SHF.R.S32.HI R11, RZ, 0x6, R11 ;  /* 0x00000006ff0b7819 */ /* 0x000fc8000001140b */
[----:B------:R-:W-:-:S04]  /*6f60*/  VIMNMX R14, R11, UR37, !PT ;  /* 0x000000250b0e7c48 */ /* 0x000fc8000ffe0100 */
[----:B------:R-:W-:-:S13]  /*6f70*/  ISETP.GE.AND P3, PT, R9, R14, PT ;  /* 0x0000000e0900720c */ /* 0x000fda0003f66270 */
[----:B------:R-:W-:Y:S05]  /*6f80*/  @!P3 BRA `(.L_x_1520) ;  /* 0x000000380010b947 */ /* 0x000fea0003800000 */
.L_x_1537:
[----:B------:R-:W-:-:S05]  /*6f90*/  VIADD R12, R16, 0x1 ;  /* 0x00000001100c7836 */ /* 0x000fca0000000000 */
[----:B------:R-:W-:-:S04]  /*6fa0*/  ISETP.NE.AND P3, PT, R12, 0x2, PT ;  /* 0x000000020c00780c */ /* 0x000fc80003f65270 */
[----:B------:R-:W-:Y:S02]  /*6fb0*/  SEL R20, RZ, 0x1, P3 ;  /* 0x00000001ff147807 */ /* 0x000fe40001800000 */
[----:B------:R-:W-:Y:S02]  /*6fc0*/  SEL R12, R12, RZ, P3 ;  /* 0x000000ff0c0c7207 */ /* 0x000fe40001800000 */
[----:B------:R-:W-:Y:S01]  /*6fd0*/  LOP3.LUT R17, R17, R20, RZ, 0x3c, !PT ;  /* 0x0000001411117212 */ /* 0x000fe200078e3cff */
[----:B------:R-:W-:Y:S06]  /*6fe0*/  @!P0 BRA `(.L_x_1521) ;  /* 0x0000000000048947 */ /* 0x000fec0003800000 */
[----:B------:R-:W-:Y:S01]  /*6ff0*/  BPT.TRAP 0x1 ;  /* 0x000000040000795c */ /* 0x000fe20000300000 */
.L_x_1521:
[----:B------:R-:W-:Y:S02]  /*7000*/  LEA R11, R12, UR36, 0x3 ;  /* 0x000000240c0b7c11 */ /* 0x000fe4000f8e18ff */
[----:B------:R-:W-:-:S04]  /*7010*/  SHF.L.U32 R20, R17, 0x1f, RZ ;  /* 0x0000001f11147819 */ /* 0x000fc800000006ff */
[----:B------:R1:W2:Y:S01]  /*7020*/  SYNCS.PHASECHK.TRANS64.TRYWAIT P3, [R11+URZ+0x38830], R20 ;  /* 0x038830140b0075a7 */ /* 0x0002a2000806017f */
[----:B------:R-:W-:Y:S05]  /*7030*/  @!P0 BRA `(.L_x_1522) ;  /* 0x0000000000048947 */ /* 0x000fea0003800000 */
[----:B------:R-:W-:Y:S01]  /*7040*/  BPT.TRAP 0x1 ;  /* 0x000000040000795c */ /* 0x000fe20000300000 */
.L_x_1522:
[----:B------:R-:W-:Y:S01]  /*7050*/  IMAD R13, R12, 0x200, R4 ;  /* 0x000002000c0d7824 */ /* 0x000fe200078e0204 */
[----:B--2---:R-:W-:Y:S06]  /*7060*/  @P3 BRA `(.L_x_1523) ;  /* 0x0000000000083947 */ /* 0x004fec0003800000 */
[----:B------:R-:W2:Y:S02]  /*7070*/  SYNCS.PHASECHK.TRANS64.TRYWAIT P3, [R11+URZ+0x38830], R20 ;  /* 0x038830140b0075a7 */ /* 0x000ea4000806017f */
[----:B--2---:R-:W-:Y:S05]  /*7080*/  @!P3 BRA `(.L_x_1524) ;  /* 0x000000fc0040b947 */ /* 0x004fea0003800000 */
.L_x_1523:
[----:B------:R-:W-:Y:S01]  /*7090*/  R2UR UR10, R13 ;  /* 0x000000000d0a72ca */ /* 0x000fe200000e0000 */
[----:B------:R-:W-:Y:S01]  /*70a0*/  WARPGROUP.ARRIVE ;  /* 0x00000000000079c5 */ /* 0x000fe20000000000 */
[----:B------:R-:W-:Y:S01]  /*70b0*/  UMOV UR4, UR24 ;  /* 0x0000001800047c82 */ /* 0x000fe20008000000 */
[----:B------:R-:W-:Y:S01]  /*70c0*/  UMOV UR5, UR25 ;  /* 0x0000001900057c82 */ /* 0x000fe20008000000 */
[----:B------:R-:W-:-:S09]  /*70d0*/  UMOV UR7, 0x40000040 ;  /* 0x4000004000077882 */ /* 0x000fd20000000000 */
[----:B------:R-:W-:Y:S02]  /*70e0*/  UMOV UR6, UR10 ;  /* 0x0000000a00067c82 */ /* 0x000fe40008000000 */
        /* <DEDUP_REMOVED lines=23> */
[----:B------:R-:W-:Y:S05]  /*7260*/  @!P0 BRA `(.L_x_1525) ;  /* 0x0000000000048947 */ /* 0x000fea0003800000 */
[----:B------:R-:W-:Y:S01]  /*7270*/  BPT.TRAP 0x1 ;  /* 0x000000040000795c */ /* 0x000fe20000300000 */
.L_x_1525:
[----:B------:R3:W4:Y:S01]  /*7280*/  SYNCS.PHASECHK.TRANS64.TRYWAIT P3, [R11+URZ+0x38850], R20 ;  /* 0x038850140b0075a7 */ /* 0x000722000806017f */
[----:B------:R-:W-:Y:S05]  /*7290*/  @!P0 BRA `(.L_x_1526) ;  /* 0x0000000000048947 */ /* 0x000fea0003800000 */
[----:B------:R-:W-:Y:S01]  /*72a0*/  BPT.TRAP 0x1 ;  /* 0x000000040000795c */ /* 0x000fe20000300000 */
.L_x_1526:
[----:B------:R-:W-:Y:S01]  /*72b0*/  IMAD R13, R12, 0x1000, R3 ;  /* 0x000010000c0d7824 */ /* 0x000fe200078e0203 */
[----:B----4-:R-:W-:Y:S06]  /*72c0*/  @P3 BRA `(.L_x_1527) ;  /* 0x0000000000083947 */ /* 0x010fec0003800000 */
[----:B------:R-:W4:Y:S02]  /*72d0*/  SYNCS.PHASECHK.TRANS64.TRYWAIT P3, [R11+URZ+0x38850], R20 ;  /* 0x038850140b0075a7 */ /* 0x000f24000806017f */
[----:B----4-:R-:W-:Y:S05]  /*72e0*/  @!P3 BRA `(.L_x_1528) ;  /* 0x000000f800bcb947 */ /* 0x010fea0003800000 */
.L_x_1527:
[C---:B------:R-:W-:Y:S01]  /*72f0*/  R2UR UR6, R13.reuse ;  /* 0x000000000d0672ca */ /* 0x040fe200000e0000 */
[----:B------:R-:W-:Y:S01]  /*7300*/  WARPGROUP.ARRIVE ;  /* 0x00000000000079c5 */ /* 0x000fe20000000000 */
[----:B------:R-:W-:Y:S01]  /*7310*/  UMOV UR4, UR8 ;  /* 0x0000000800047c82 */ /* 0x000fe20008000000 */
[----:B------:R-:W-:Y:S01]  /*7320*/  UMOV UR5, UR9 ;  /* 0x0000000900057c82 */ /* 0x000fe20008000000 */
[----:B------:R-:W-:Y:S01]  /*7330*/  UMOV UR7, 0x40000040 ;  /* 0x4000004000077882 */ /* 0x000fe20000000000 */
[C---:B-1234-:R-:W-:Y:S02]  /*7340*/  VIADD R20, R0.reuse, 0x2 ;  /* 0x0000000200147836 */ /* 0x05efe40000000000 */
[----:B------:R-:W1:Y:S01]  /*7350*/  S2R R21, SR_TID.X ;  /* 0x0000000000157919 */ /* 0x000e620000002100 */
[----:B------:R-:W-:Y:S02]  /*7360*/  VIADD R15, R13, 0x2 ;  /* 0x000000020d0f7836 */ /* 0x000fe40000000000 */
[----:B------:R-:W-:-:S02]  /*7370*/  VIADD R198, R0, 0x800 ;  /* 0x0000080000c67836 */ /* 0x000fc40000000000 */
[----:B------:R-:W-:Y:S01]  /*7380*/  VIADD R196, R13, 0x800 ;  /* 0x000008000dc47836 */ /* 0x000fe20000000000 */
[----:B------:R-:W-:Y:S01]  /*7390*/  HGMMA.64x64x16.F32.BF16 R152, gdesc[UR4], R152, gsb0 ;  /* 0x00e00000049879f0 */ /* 0x000fe20008001898 */
[----:B------:R-:W-:Y:S01]  /*73a0*/  R2UR UR4, R20 ;  /* 0x00000000140472ca */ /* 0x000fe200000e0000 */
[----:B------:R-:W-:Y:S01]  /*73b0*/  UMOV UR5, 0x40000040 ;  /* 0x4000004000057882 */ /* 0x000fe20000000000 */
[----:B------:R-:W-:Y:S01]  /*73c0*/  R2UR UR6, R15 ;  /* 0x000000000f0672ca */ /* 0x000fe200000e0000 */
[----:B------:R-:W-:Y:S01]  /*73d0*/  UMOV UR7, 0x40000040 ;  /* 0x4000004000077882 */ /* 0x000fe20000000000 */
[----:B------:R-:W-:Y:S02]  /*73e0*/  VIADD R20, R0, 0x4 ;  /* 0x0000000400147836 */ /* 0x000fe40000000000 */
[----:B------:R-:W-:Y:S01]  /*73f0*/  VIADD R15, R13, 0x4 ;  /* 0x000000040d0f7836 */ /* 0x000fe20000000000 */
[----:B-1----:R-:W-:Y:S01]  /*7400*/  SHF.R.U32.HI R21, RZ, 0x7, R21 ;  /* 0x00000007ff157819 */ /* 0x002fe20000011615 */
        /* <DEDUP_REMOVED lines=124> */
[----:B------:R-:W1:Y:S02]  /*7bd0*/  SHFL.IDX PT, R15, R21, RZ, 0x1f ;  /* 0x00001fff150f7589 */ /* 0x000e6400000e0000 */
[----:B-1----:R-:W-:-:S04]  /*7be0*/  ISETP.GT.AND P3, PT, R15, 0x7f, PT ;  /* 0x0000007f0f00780c */ /* 0x002fc80003f64270 */
[----:B------:R-:W-:-:S05]  /*7bf0*/  SEL R15, RZ, 0x2, !P3 ;  /* 0x00000002ff0f7807 */ /* 0x000fca0005800000 */
        /* <DEDUP_REMOVED lines=11> */
[----:B------:R-:W-:-:S03]  /*7cb0*/  SEL R21, R21, 0x6, !P3 ;  /* 0x0000000615157807 */ /* 0x000fc60005800000 */
[--C-:B------:R-:W-:Y:S02]  /*7cc0*/  IMAD.IADD R197, R198, 0x1, R20.reuse ;  /* 0x00000001c6c57824 */ /* 0x100fe400078e0214 */
        /* <DEDUP_REMOVED lines=10> */
[----:B------:R-:W-:Y:S02]  /*7d70*/  WARPGROUP.DEPBAR.LE gsb0, 0x0 ;  /* 0x00008000000079c5 */ /* 0x000fe40000010000 */
[----:B------:R-:W-:-:S08]  /*7d80*/  WARPGROUP.ARRIVE ;  /* 0x00000000000079c5 */ /* 0x000fd00000000000 */
        /* <DEDUP_REMOVED lines=141> */
[----:B------:R-:W-:-:S04]  /*8660*/  SEL R15, R15, 0x3e, P3 ;  /* 0x0000003e0f0f7807 */ /* 0x000fc80001800000 */
[----:B------:R-:W-:-:S04]  /*8670*/  LOP3.LUT R15, R15, 0x6, RZ, 0xc0, !PT ;  /* 0x000000060f0f7812 */ /* 0x000fc800078ec0ff */
[CC--:B------:R-:W-:Y:S02]  /*8680*/  IADD3 R21, R15.reuse, R20.reuse, R0 ;  /* 0x000000140f157210 */ /* 0x0c0fe40007ffe000 */
[----:B------:R-:W-:Y:S01]  /*8690*/  IADD3 R13, R15, R20, R13 ;  /* 0x000000140f0d7210 */ /* 0x000fe20007ffe00d */
[----:B------:R-:W-:-:S05]  /*86a0*/  @!P1 VIADD R15, R11, 0x38840 ;  /* 0x000388400b0f9836 */ /* 0x000fca0000000000 */
[----:B------:R-:W-:Y:S01]  /*86b0*/  @!P1 PRMT R15, RZ, 0x654, R15 ;  /* 0x00000654ff0f9816 */ /* 0x000fe2000000000f */
[----:B------:R-:W-:Y:S02]  /*86c0*/  WARPGROUP.DEPBAR.LE gsb0, 0x0 ;  /* 0x00008000000079c5 */ /* 0x000fe40000010000 */
[----:B------:R-:W-:-:S06]  /*86d0*/  WARPGROUP.ARRIVE ;  /* 0x00000000000079c5 */ /* 0x000fcc0000000000 */
[----:B------:R-:W-:Y:S01]  /*86e0*/  HGMMA.64x64x16.F32.BF16 R152, gdesc[UR4], R152, gsb0 ;  /* 0x00e00000049879f0 */ /* 0x000fe20008001898 */
[----:B------:R-:W-:Y:S01]  /*86f0*/  R2UR UR4, R21 ;  /* 0x00000000150472ca */ /* 0x000fe200000e0000 */
[----:B------:R-:W-:Y:S01]  /*8700*/  UMOV UR5, 0x40000040 ;  /* 0x4000004000057882 */ /* 0x000fe20000000000 */
[----:B------:R-:W-:Y:S01]  /*8710*/  R2UR UR6, R13 ;  /* 0x000000000d0672ca */ /* 0x000fe200000e0000 */
[----:B------:R-:W-:Y:S01]  /*8720*/  UMOV UR7, 0x40000040 ;  /* 0x4000004000077882 */ /* 0x000fe20000000000 */
[----:B------:R-:W1:Y:S01]  /*8730*/  LDC R21, c[0x0][0x2e0] ;  /* 0x0000b800ff157b82 */ /* 0x000e620000000800 */
[----:B------:R-:W-:-:S05]  /*8740*/  IMAD.SHL.U32 R13, R9, 0x40, RZ ;  /* 0x00000040090d7824 */ /* 0x000fca00078e00ff */
[----:B------:R-:W-:Y:S01]  /*8750*/  IADD3 R20, -R13, 0x1, RZ ;  /* 0x000000010d147810 */ /* 0x000fe20007ffe1ff */
[----:B------:R-:W-:Y:S02]  /*8760*/  WARPGROUP.DEPBAR.LE gsb0, 0x0 ;  /* 0x00008000000079c5 */ /* 0x000fe40000010000 */
[----:B------:R-:W-:-:S06]  /*8770*/  WARPGROUP.ARRIVE ;  /* 0x00000000000079c5 */ /* 0x000fcc0000000000 */
[----:B------:R-:W-:Y:S01]  /*8780*/  HGMMA.64x64x16.F32.BF16 R152, gdesc[UR4], R152, gsb0 ;  /* 0x00e00000049879f0 */ /* 0x000fe20008001898 */
[----:B------:R-:W-:Y:S01]  /*8790*/  ULDC UR6, c[0x0][0xad4] ;  /* 0x0002b50000067ab9 */ /* 0x000fe20000000800 */
[----:B------:R-:W-:Y:S01]  /*87a0*/  ULDC UR5, c[0x0][0x288] ;  /* 0x0000a20000057ab9 */ /* 0x000fe20000000800 */
[----:B------:R-:W-:Y:S01]  /*87b0*/  ULOP3.LUT UR4, URZ, UR6, URZ, 0x33, !UPT ;  /* 0x000000063f047292 */ /* 0x000fe2000f8e333f */
[----:B------:R-:W-:Y:S02]  /*87c0*/  WARPGROUP.DEPBAR.LE gsb0, 0x0 ;  /* 0x00008000000079c5 */ /* 0x000fe40000010000 */
[----:B------:R1:W-:Y:S02]  /*87d0*/  @!P1 SYNCS.ARRIVE.TRANS64.RED.A1T0 RZ, [R15+URZ], RZ ;  /* 0x000000ff0fff99a7 */ /* 0x0003e4000810043f */
[----:B-1----:R-:W-:-:S05]  /*87e0*/  IMAD R15, R21, UR38, R20 ;  /* 0x00000026150f7c24 */ /* 0x002fca000f8e0214 */
[----:B------:R-:W-:Y:S01]  /*87f0*/  IADD3 R15, R15, -UR5, -R18 ;  /* 0x800000050f0f7c10 */ /* 0x000fe2000fffe812 */
[----:B------:R-:W-:-:S04]  /*8800*/  ULDC UR5, c[0x0][0xad8] ;  /* 0x0002b60000057ab9 */ /* 0x000fc80000000800 */
[C---:B------:R-:W-:Y:S02]  /*8810*/  VIADD R201, R15.reuse, UR5 ;  /* 0x000000050fc97c36 */ /* 0x040fe40008000000 */
[----:B------:R-:W-:Y:S01]  /*8820*/  VIADD R203, R15, UR4 ;  /* 0x000000040fcb7c36 */ /* 0x000fe20008000000 */
[----:B------:R-:W-:Y:S01]  /*8830*/  ULDC UR4, c[0x0][0xadc] ;  /* 0x0002b70000047ab9 */ /* 0x000fe20000000800 */
[C---:B------:R-:W-:Y:S02]  /*8840*/  IMAD.IADD R199, R2.reuse, 0x1, R201 ;  /* 0x0000000102c77824 */ /* 0x040fe400078e02c9 */
[----:B------:R-:W-:Y:S01]  /*8850*/  IMAD.IADD R200, R2, 0x1, R203 ;  /* 0x0000000102c87824 */ /* 0x000fe200078e02cb */
[----:B------:R-:W-:Y:S06]  /*8860*/  @!P2 BRA `(.L_x_1529) ;  /* 0x00000000005ca947 */ /* 0x000fec0003800000 */
[----:B------:R-:W-:Y:S01]  /*8870*/  IMAD.IADD R15, R2, 0x1, R10 ;  /* 0x00000001020f7824 */ /* 0x000fe200078e020a */
[----:B------:R-:W-:Y:S04]  /*8880*/  BSSY B0, `(.L_x_1530) ;  /* 0x0000011000007945 */ /* 0x000fe80003800000 */
        /* <DEDUP_REMOVED lines=10> */
.L_x_1531:
[----:B------:R-:W-:-:S05]  /*8930*/  IMAD.U32 R198, RZ, RZ, UR4 ;  /* 0x00000004ffc67e24 */ /* 0x000fca000f8e00ff */
[----:B------:R-:W-:-:S13]  /*8940*/  ISETP.NE.AND P3, PT, R198, 0x1, PT ;  /* 0x00000001c600780c */ /* 0x000fda0003f65270 */
[----:B------:R-:W1:Y:S02]  /*8950*/  @P3 LDC.64 R20, c[0x0][0xae0] ;  /* 0x0002b800ff143b82 */ /* 0x000e640000000a00 */
[----:B-1----:R-:W-:-:S04]  /*8960*/  @P3 IMAD.HI.U32 R196, R15, R20, RZ ;  /* 0x000000140fc43227 */ /* 0x002fc800078e00ff */
[----:B------:R-:W-:Y:S01]  /*8970*/  IMAD.MOV.U32 R20, RZ, RZ, R15 ;  /* 0x000000ffff147224 */ /* 0x000fe200078e000f */
[----:B------:R-:W-:-:S07]  /*8980*/  @P3 SHF.R.U32.HI R20, RZ, R21, R196 ;  /* 0x00000015ff143219 */ /* 0x000fce00000116c4 */
.L_x_1532:
[----:B------:R-:W-:Y:S05]  /*8990*/  BSYNC B0 ;  /* 0x0000000000007941 */ /* 0x000fea0003800000 */
.L_x_1530:
[----:B------:R-:W-:-:S04]  /*89a0*/  IMAD R15, R20, R198, -R13 ;  /* 0x000000c6140f7224 */ /* 0x000fc800078e0a0d */
[----:B------:R-:W-:-:S05]  /*89b0*/  IMAD.IADD R15, R15, 0x1, -R18 ;  /* 0x000000010f0f7824 */ /* 0x000fca00078e0a12 */
[----:B------:R-:W-:Y:S02]  /*89c0*/  VIADDMNMX R199, R15, R198, R199, PT ;  /* 0x000000c60fc77246 */ /* 0x000fe400038001c7 */
[----:B------:R-:W-:-:S07]  /*89d0*/  VIMNMX R200, R200, R15, !PT ;  /* 0x0000000fc8c87248 */ /* 0x000fce0007fe0100 */
.L_x_1529:
[----:B------:R-:W-:-:S04]  /*89e0*/  ISETP.GT.AND P3, PT, R9, -0x1, PT ;  /* 0xffffffff0900780c */ /* 0x000fc80003f64270 */
[C---:B------:R-:W-:Y:S02]  /*89f0*/  ISETP.GT.AND P4, PT, R200.reuse, RZ, P3 ;  /* 0x000000ffc800720c */ /* 0x040fe40001f84270 */
[C---:B------:R-:W-:Y:S02]  /*8a00*/  ISETP.GT.AND P6, PT, R200.reuse, 0x1, P3 ;  /* 0x00000001c800780c */ /* 0x040fe40001fc4270 */
[----:B------:R-:W-:Y:S02]  /*8a10*/  ISETP.LT.OR P5, PT, R199, 0x1, P4 ;  /* 0x00000001c700780c */ /* 0x000fe400027a1670 */
[----:B------:R-:W-:Y:S02]  /*8a20*/  ISETP.GT.AND P4, PT, R200, 0x8, P3 ;  /* 0x00000008c800780c */ /* 0x000fe40001f84270 */
[----:B------:R-:W-:Y:S02]  /*8a30*/  FSEL R198, R152, -INF , !P5 ;  /* 0xff80000098c67808 */ /* 0x000fe40006800000 */
[----:B------:R-:W-:-:S02]  /*8a40*/  ISETP.GT.AND P5, PT, R200, 0x9, P3 ;  /* 0x00000009c800780c */ /* 0x000fc40001fa4270 */
[C---:B------:R-:W-:Y:S02]  /*8a50*/  ISETP.LT.OR P6, PT, R199.reuse, 0x2, P6 ;  /* 0x00000002c700780c */ /* 0x040fe400037c1670 */
[C---:B------:R-:W-:Y:S02]  /*8a60*/  ISETP.LT.OR P4, PT, R199.reuse, 0x9, P4 ;  /* 0x00000009c700780c */ /* 0x040fe40002781670 */
[----:B------:R-:W-:Y:S02]  /*8a70*/  ISETP.LT.OR P5, PT, R199, 0xa, P5 ;  /* 0x0000000ac700780c */ /* 0x000fe40002fa1670 */
[----:B------:R-:W-:Y:S02]  /*8a80*/  FSEL R15, R153, -INF , !P6 ;  /* 0xff800000990f7808 */ /* 0x000fe40007000000 */
[----:B------:R-:W-:Y:S02]  /*8a90*/  FSEL R197, R156, -INF , !P4 ;  /* 0xff8000009cc57808 */ /* 0x000fe40006000000 */
[----:B------:R-:W-:-:S02]  /*8aa0*/  FSEL R196, R157, -INF , !P5 ;  /* 0xff8000009dc47808 */ /* 0x000fc40006800000 */
[C---:B------:R-:W-:Y:S02]  /*8ab0*/  ISETP.GT.AND P6, PT, R200.reuse, 0x10, P3 ;  /* 0x00000010c800780c */ /* 0x040fe40001fc4270 */
[C---:B------:R-:W-:Y:S02]  /*8ac0*/  ISETP.GT.AND P4, PT, R200.reuse, 0x11, P3 ;  /* 0x00000011c800780c */ /* 0x040fe40001f84270 */
[----:B------:R-:W-:Y:S02]  /*8ad0*/  ISETP.GT.AND P5, PT, R200, 0x18, P3 ;  /* 0x00000018c800780c */ /* 0x000fe40001fa4270 */
[C---:B------:R-:W-:Y:S02]  /*8ae0*/  ISETP.LT.OR P6, PT, R199.reuse, 0x11, P6 ;  /* 0x00000011c700780c */ /* 0x040fe400037c1670 */
[C---:B------:R-:W-:Y:S02]  /*8af0*/  ISETP.LT.OR P4, PT, R199.reuse, 0x12, P4 ;  /* 0x00000012c700780c */ /* 0x040fe40002781670 */
[----:B------:R-:W-:-:S02]  /*8b00*/  ISETP.LT.OR P5, PT, R199, 0x19, P5 ;  /* 0x00000019c700780c */ /* 0x000fc40002fa1670 */
[----:B------:R-:W-:Y:S02]  /*8b10*/  FSEL R160, R160, -INF , !P6 ;  /* 0xff800000a0a07808 */ /* 0x000fe40007000000 */
[----:B------:R-:W-:Y:S02]  /*8b20*/  FSEL R161, R161, -INF , !P4 ;  /* 0xff800000a1a17808 */ /* 0x000fe40006000000 */
[----:B------:R-:W-:Y:S02]  /*8b30*/  FSEL R164, R164, -INF , !P5 ;  /* 0xff800000a4a47808 */ /* 0x000fe40006800000 */
[C---:B------:R-:W-:Y:S02]  /*8b40*/  ISETP.GT.AND P6, PT, R200.reuse, 0x19, P3 ;  /* 0x00000019c800780c */ /* 0x040fe40001fc4270 */
[C---:B------:R-:W-:Y:S02]  /*8b50*/  ISETP.GT.AND P4, PT, R200.reuse, 0x20, P3 ;  /* 0x00000020c800780c */ /* 0x040fe40001f84270 */
        /* <DEDUP_REMOVED lines=22> */
[--C-:B------:R-:W-:Y:S02]  /*8cc0*/  IADD3 R168, R201, 0x8, R2.reuse ;  /* 0x00000008c9a87810 */ /* 0x100fe40007ffe002 */
[----:B------:R-:W-:Y:S02]  /*8cd0*/  IADD3 R169, R203, 0x8, R2 ;  /* 0x00000008cba97810 */ /* 0x000fe40007ffe002 */
[----:B------:R-:W-:-:S02]  /*8ce0*/  FSEL R177, R177, -INF , !P6 ;  /* 0xff800000b1b17808 */ /* 0x000fc40007000000 */
        /* <DEDUP_REMOVED lines=16> */
.L_x_1535:
[----:B------:R-:W-:Y:S02]  /*8df0*/  IMAD.U32 R200, RZ, RZ, UR4 ;  /* 0x00000004ffc87e24 */ /* 0x000fe4000f8e00ff */
[----:B------:R-:W-:-:S03]  /*8e00*/  VIADD R173, R173, 0x8 ;  /* 0x00000008adad7836 */ /* 0x000fc60000000000 */
[----:B------:R-:W-:-:S13]  /*8e10*/  ISETP.NE.AND P4, PT, R200, 0x1, PT ;  /* 0x00000001c800780c */ /* 0x000fda0003f85270 */
[----:B------:R-:W1:Y:S02]  /*8e20*/  @P4 LDC.64 R20, c[0x0][0xae0] ;  /* 0x0002b800ff144b82 */ /* 0x000e640000000a00 */
[----:B-1----:R-:W-:-:S05]  /*8e30*/  @P4 IMAD.HI.U32 R20, R173, R20, RZ ;  /* 0x00000014ad144227 */ /* 0x002fca00078e00ff */
[----:B------:R-:W-:-:S07]  /*8e40*/  @P4 SHF.R.U32.HI R173, RZ, R21, R20 ;  /* 0x00000015ffad4219 */ /* 0x000fce0000011614 */
.L_x_1536:
[----:B------:R-:W-:Y:S05]  /*8e50*/  BSYNC B0 ;  /* 0x0000000000007941 */ /* 0x000fea0003800000 */
.L_x_1534:
[----:B------:R-:W-:-:S04]  /*8e60*/  IMAD R173, R173, R200, -R13 ;  /* 0x000000c8adad7224 */ /* 0x000fc800078e0a0d */
[----:B------:R-:W-:-:S05]  /*8e70*/  IMAD.IADD R173, R173, 0x1, -R18 ;  /* 0x00000001adad7824 */ /* 0x000fca00078e0a12 */
[----:B------:R-:W-:Y:S02]  /*8e80*/  VIADDMNMX R168, R173, R200, R168, PT ;  /* 0x000000c8ada87246 */ /* 0x000fe400038001a8 */
[----:B------:R-:W-:-:S07]  /*8e90*/  VIMNMX R169, R169, R173, !PT ;  /* 0x000000ada9a97248 */ /* 0x000fce0007fe0100 */
.L_x_1533:
[----:B------:R-:W-:Y:S01]  /*8ea0*/  FMNMX.FTZ R20, R198, R7, !PT ;  /* 0x00000007c6147209 */ /* 0x000fe20007810000 */
[----:B------:R-:W-:Y:S01]  /*8eb0*/  ULDC UR7, c[0x0][0xa80] ;  /* 0x0002a00000077ab9 */ /* 0x000fe20000000800 */
[----:B------:R-:W-:Y:S01]  /*8ec0*/  ISETP.GT.AND P4, PT, R169, 0x1, P3 ;  /* 0x00000001a900780c */ /* 0x000fe20001f84270 */
[----:B------:R-:W-:Y:S01]  /*8ed0*/  UMOV UR11, 0x40000040 ;  /* 0x40000040000b7882 */ /* 0x000fe20000000000 */
[----:B------:R-:W-:Y:S01]  /*8ee0*/  FMNMX.FTZ R20, R15, R20, !PT ;  /* 0x000000140f147209 */ /* 0x000fe20007810000 */
[----:B------:R-:W-:Y:S01]  /*8ef0*/  @!P1 VIADD R11, R11, 0x38860 ;  /* 0x000388600b0b9836 */ /* 0x000fe20000000000 */
[----:B------:R-:W-:Y:S02]  /*8f00*/  ISETP.LT.OR P4, PT, R168, 0x2, P4 ;  /* 0x00000002a800780c */ /* 0x000fe40002781670 */
[----:B------:R-:W-:Y:S02]  /*8f10*/  FMNMX.FTZ R13, R197, R20, !PT ;  /* 0x00000014c50d7209 */ /* 0x000fe40007810000 */
[----:B------:R-:W-:-:S02]  /*8f20*/  FSEL R155, R155, -INF , !P4 ;  /* 0xff8000009b9b7808 */ /* 0x000fc40006000000 */
[----:B------:R-:W-:Y:S02]  /*8f30*/  FMNMX.FTZ R13, R196, R13, !PT ;  /* 0x0000000dc40d7209 */ /* 0x000fe40007810000 */
[----:B------:R-:W-:Y:S02]  /*8f40*/  ISETP.GT.AND P4, PT, R169, RZ, P3 ;  /* 0x000000ffa900720c */ /* 0x000fe40001f84270 */
[----:B------:R-:W-:Y:S02]  /*8f50*/  FMNMX.FTZ R20, R160, R13, !PT ;  /* 0x0000000da0147209 */ /* 0x000fe40007810000 */
[----:B------:R-:W-:Y:S02]  /*8f60*/  ISETP.LT.OR P4, PT, R168, 0x1, P4 ;  /* 0x00000001a800780c */ /* 0x000fe40002781670 */
[----:B------:R-:W-:Y:S02]  /*8f70*/  FMNMX.FTZ R13, R161, R20, !PT ;  /* 0x00000014a10d7209 */ /* 0x000fe40007810000 */
[----:B------:R-:W-:-:S02]  /*8f80*/  ISETP.GT.AND P5, PT, R169, 0x8, P3 ;  /* 0x00000008a900780c */ /* 0x000fc40001fa4270 */
[----:B------:R-:W-:Y:S02]  /*8f90*/  FMNMX.FTZ R20, R164, R13, !PT ;  /* 0x0000000da4147209 */ /* 0x000fe40007810000 */
[----:B------:R-:W-:Y:S02]  /*8fa0*/  FSEL R199, R154, -INF , !P4 ;  /* 0xff8000009ac77808 */ /* 0x000fe40006000000 */
        /* <DEDUP_REMOVED lines=18> */
[C---:B------:R-:W-:Y:S01]  /*90d0*/  ISETP.GT.AND P4, PT, R169.reuse, 0x18, P3 ;  /* 0x00000018a900780c */ /* 0x040fe20001f84270 */
[----:B------:R-:W1:Y:S01]  /*90e0*/  SHFL.BFLY PT, R13, R20, 0x2, 0x1f ;  /* 0x0c401f00140d7f89 */ /* 0x000e6200000e0000 */
[C---:B------:R-:W-:Y:S02]  /*90f0*/  ISETP.LT.OR P6, PT, R168.reuse, 0x12, P6 ;  /* 0x00000012a800780c */ /* 0x040fe400037c1670 */
[----:B------:R-:W-:Y:S02]  /*9100*/  ISETP.GT.AND P5, PT, R169, 0x19, P3 ;  /* 0x00000019a900780c */ /* 0x000fe40001fa4270 */
[----:B------:R-:W-:-:S02]  /*9110*/  ISETP.LT.OR P4, PT, R168, 0x19, P4 ;  /* 0x00000019a800780c */ /* 0x000fc40002781670 */
[----:B------:R-:W-:Y:S02]  /*9120*/  FSEL R163, R163, -INF , !P6 ;  /* 0xff800000a3a37808 */ /* 0x000fe40007000000 */
[----:B------:R-:W-:Y:S02]  /*9130*/  ISETP.LT.OR P5, PT, R168, 0x1a, P5 ;  /* 0x0000001aa800780c */ /* 0x000fe40002fa1670 */
[C---:B------:R-:W-:Y:S02]  /*9140*/  ISETP.GT.AND P6, PT, R169.reuse, 0x20, P3 ;  /* 0x00000020a900780c */ /* 0x040fe40001fc4270 */
[----:B------:R-:W-:Y:S02]  /*9150*/  FSEL R166, R166, -INF , !P4 ;  /* 0xff800000a6a67808 */ /* 0x000fe40006000000 */
[----:B------:R-:W-:Y:S02]  /*9160*/  ISETP.GT.AND P4, PT, R169, 0x21, P3 ;  /* 0x00000021a900780c */ /* 0x000fe40001f84270 */
[----:B------:R-:W-:-:S02]  /*9170*/  FSEL R167, R167, -INF , !P5 ;  /* 0xff800000a7a77808 */ /* 0x000fc40006800000 */
[C---:B------:R-:W-:Y:S02]  /*9180*/  ISETP.LT.OR P6, PT, R168.reuse, 0x21, P6 ;  /* 0x00000021a800780c */ /* 0x040fe400037c1670 */
[----:B------:R-:W-:Y:S02]  /*9190*/  ISETP.GT.AND P5, PT, R169, 0x28, P3 ;  /* 0x00000028a900780c */ /* 0x000fe40001fa4270 */
[----:B------:R-:W-:Y:S02]  /*91a0*/  ISETP.LT.OR P4, PT, R168, 0x22, P4 ;  /* 0x00000022a800780c */ /* 0x000fe40002781670 */
[----:B-1----:R-:W-:Y:S02]  /*91b0*/  FMNMX.FTZ R21, R20, R13, !PT ;  /* 0x0000000d14157209 */ /* 0x002fe40007810000 */
[----:B------:R-:W-:Y:S02]  /*91c0*/  FMNMX.FTZ R20, R199, R8, !PT ;  /* 0x00000008c7147209 */ /* 0x000fe40007810000 */
[----:B------:R-:W-:Y:S01]  /*91d0*/  FSEL R154, R170, -INF , !P6 ;  /* 0xff800000aa9a7808 */ /* 0x000fe20007000000 */
[----:B------:R-:W1:Y:S01]  /*91e0*/  SHFL.BFLY PT, R172, R21, 0x1, 0x1f ;  /* 0x0c201f0015ac7f89 */ /* 0x000e6200000e0000 */
[----:B------:R-:W-:-:S02]  /*91f0*/  ISETP.LT.OR P5, PT, R168, 0x29, P5 ;  /* 0x00000029a800780c */ /* 0x000fc40002fa1670 */
[----:B------:R-:W-:Y:S02]  /*9200*/  FSEL R200, R171, -INF , !P4 ;  /* 0xff800000abc87808 */ /* 0x000fe40006000000 */
[C---:B------:R-:W-:Y:S02]  /*9210*/  ISETP.GT.AND P4, PT, R169.reuse, 0x29, P3 ;  /* 0x00000029a900780c */ /* 0x040fe40001f84270 */
[----:B------:R-:W-:Y:S02]  /*9220*/  FSEL R201, R174, -INF , !P5 ;  /* 0xff800000aec97808 */ /* 0x000fe40006800000 */
[----:B------:R-:W-:Y:S02]  /*9230*/  ISETP.GT.AND P5, PT, R169, 0x30, P3 ;  /* 0x00000030a900780c */ /* 0x000fe40001fa4270 */
[C---:B------:R-:W-:Y:S02]  /*9240*/  ISETP.LT.OR P4, PT, R168.reuse, 0x2a, P4 ;  /* 0x0000002aa800780c */ /* 0x040fe40002781670 */
[----:B------:R-:W-:-:S02]  /*9250*/  ISETP.LT.OR P5, PT, R168, 0x31, P5 ;  /* 0x00000031a800780c */ /* 0x000fc40002fa1670 */
[----:B------:R-:W-:Y:S02]  /*9260*/  @!P1 PRMT R11, RZ, 0x654, R11 ;  /* 0x00000654ff0b9816 */ /* 0x000fe4000000000b */
[----:B------:R-:W-:Y:S02]  /*9270*/  FSEL R202, R178, -INF , !P5 ;  /* 0xff800000b2ca7808 */ /* 0x000fe40006800000 */
[----:B------:R-:W-:-:S04]  /*9280*/  ISETP.GT.AND P5, PT, R169, 0x38, P3 ;  /* 0x00000038a900780c */ /* 0x000fc80001fa4270 */
[----:B------:R-:W-:Y:S02]  /*9290*/  ISETP.LT.OR P5, PT, R168, 0x39, P5 ;  /* 0x00000039a800780c */ /* 0x000fe40002fa1670 */
[----:B-1----:R-:W-:Y:S02]  /*92a0*/  FMNMX.FTZ R13, R21, R172, !PT ;  /* 0x000000ac150d7209 */ /* 0x002fe40007810000 */
[----:B------:R-:W-:Y:S02]  /*92b0*/  FMNMX.FTZ R21, R155, R20, !PT ;  /* 0x000000149b157209 */ /* 0x000fe40007810000 */
[C---:B------:R-:W-:Y:S01]  /*92c0*/  FSETP.NEU.FTZ.AND P6, PT, R13.reuse, -INF , PT ;  /* 0xff8000000d00780b */ /* 0x040fe20003fdd000 */
[----:B------:R-:W-:Y:S01]  /*92d0*/  FMUL.FTZ R203, R13, UR7 ;  /* 0x000000070dcb7c20 */ /* 0x000fe20008410000 */
[----:B------:R-:W-:Y:S02]  /*92e0*/  FMNMX.FTZ R20, R158, R21, !PT ;  /* 0x000000159e147209 */ /* 0x000fe40007810000 */
[----:B------:R-:W-:-:S02]  /*92f0*/  FSEL R182, R182, -INF , !P5 ;  /* 0xff800000b6b67808 */ /* 0x000fc40006800000 */
[----:B------:R-:W-:Y:S02]  /*9300*/  FMNMX.FTZ R21, R159, R20, !PT ;  /* 0x000000149f157209 */ /* 0x000fe40007810000 */
[----:B------:R-:W-:Y:S02]  /*9310*/  FSEL R203, R203, RZ, P6 ;  /* 0x000000ffcbcb7208 */ /* 0x000fe40003000000 */
[----:B------:R-:W-:-:S03]  /*9320*/  FMNMX.FTZ R20, R162, R21, !PT ;  /* 0x00000015a2147209 */ /* 0x000fc60007810000 */
[--C-:B------:R-:W-:Y:S01]  /*9330*/  FFMA.FTZ R171, R198, UR7, -R203.reuse ;  /* 0x00000007c6ab7c23 */ /* 0x100fe200080108cb */
[----:B------:R-:W-:Y:S01]  /*9340*/  FMNMX.FTZ R21, R163, R20, !PT ;  /* 0x00000014a3157209 */ /* 0x000fe20007810000 */
[--C-:B------:R-:W-:Y:S01]  /*9350*/  FFMA.FTZ R173, R152, UR7, -R203.reuse ;  /* 0x0000000798ad7c23 */ /* 0x100fe200080108cb */
        /* <DEDUP_REMOVED lines=8> */
[----:B------:R-:W-:Y:S01]  /*93e0*/  ISETP.GT.AND P3, PT, R169, 0x39, P3 ;  /* 0x00000039a900780c */ /* 0x000fe20001f64270 */
[----:B------:R1:W-:Y:S01]  /*93f0*/  MUFU.EX2 R20, R171 ;  /* 0x000000ab00147308 */ /* 0x0003e20000000800 */
[----:B------:R-:W-:Y:S01]  /*9400*/  FMNMX.FTZ R21, R154, R21, !PT ;  /* 0x000000159a157209 */ /* 0x000fe20007810000 */
[--C-:B------:R-:W-:Y:S01]  /*9410*/  FFMA.FTZ R178, R157, UR7, -R203.reuse ;  /* 0x000000079db27c23 */ /* 0x100fe200080108cb */
[----:B------:R-:W-:Y:S01]  /*9420*/  ISETP.LT.OR P4, PT, R168, 0x32, P4 ;  /* 0x00000032a800780c */ /* 0x000fe20002781670 */
[--C-:B------:R-:W-:Y:S01]  /*9430*/  FFMA.FTZ R176, R176, UR7, -R203.reuse ;  /* 0x00000007b0b07c23 */ /* 0x100fe200080108cb */
[----:B------:R-:W-:Y:S01]  /*9440*/  FMNMX.FTZ R170, R200, R21, !PT ;  /* 0x00000015c8aa7209 */ /* 0x000fe20007810000 */
[--C-:B------:R-:W-:Y:S01]  /*9450*/  FFMA.FTZ R177, R177, UR7, -R203.reuse ;  /* 0x00000007b1b17c23 */ /* 0x100fe200080108cb */
[----:B------:R-:W-:Y:S01]  /*9460*/  ISETP.LT.OR P3, PT, R168, 0x3a, P3 ;  /* 0x0000003aa800780c */ /* 0x000fe20001f61670 */
[--C-:B------:R-:W-:Y:S01]  /*9470*/  FFMA.FTZ R168, R196, UR7, -R203.reuse ;  /* 0x00000007c4a87c23 */ /* 0x100fe200080108cb */
[----:B------:R-:W-:Y:S01]  /*9480*/  FMNMX.FTZ R21, R201, R170, !PT ;  /* 0x000000aac9157209 */ /* 0x000fe20007810000 */
[--C-:B-1----:R-:W-:Y:S01]  /*9490*/  FFMA.FTZ R171, R197, UR7, -R203.reuse ;  /* 0x00000007c5ab7c23 */ /* 0x102fe200080108cb */
[----:B------:R-:W-:Y:S01]  /*94a0*/  FSEL R197, R179, -INF , !P4 ;  /* 0xff800000b3c57808 */ /* 0x000fe20006000000 */
[--C-:B------:R-:W-:Y:S01]  /*94b0*/  FFMA.FTZ R179, R180, UR7, -R203.reuse ;  /* 0x00000007b4b37c23 */ /* 0x100fe200080108cb */
[----:B------:R-:W-:Y:S01]  /*94c0*/  FMNMX.FTZ R169, R198, R21, !PT ;  /* 0x00000015c6a97209 */ /* 0x000fe20007810000 */
[----:B------:R-:W-:Y:S01]  /*94d0*/  FFMA.FTZ R196, R181, UR7, -R203 ;  /* 0x00000007b5c47c23 */ /* 0x000fe200080108cb */
[----:B------:R-:W-:Y:S01]  /*94e0*/  FSEL R183, R183, -INF , !P3 ;  /* 0xff800000b7b77808 */ /* 0x000fe20005800000 */
[----:B------:R1:W-:Y:S01]  /*94f0*/  MUFU.EX2 R21, R171 ;  /* 0x000000ab00157308 */ /* 0x0003e20000000800 */
[----:B------:R-:W-:-:S02]  /*9500*/  FMNMX.FTZ R170, R202, R169, !PT ;  /* 0x000000a9caaa7209 */ /* 0x000fc40007810000 */
[----:B------:R-:W-:Y:S02]  /*9510*/  FSEL R156, R13, RZ, P6 ;  /* 0x000000ff0d9c7208 */ /* 0x000fe40003000000 */
[----:B------:R-:W-:-:S03]  /*9520*/  FMNMX.FTZ R169, R197, R170, !PT ;  /* 0x000000aac5a97209 */ /* 0x000fc60007810000 */
[----:B------:R-:W-:Y:S01]  /*9530*/  FADD.FTZ R156, -R156, R7 ;  /* 0x000000079c9c7221 */ /* 0x000fe20000010100 */
[----:B------:R-:W-:Y:S01]  /*9540*/  FMNMX.FTZ R170, R182, R169, !PT ;  /* 0x000000a9b6aa7209 */ /* 0x000fe20007810000 */
[--C-:B------:R-:W-:Y:S01]  /*9550*/  FFMA.FTZ R169, R160, UR7, -R203.reuse ;  /* 0x00000007a0a97c23 */ /* 0x100fe200080108cb */
[--C-:B-1----:R-:W-:Y:S01]  /*9560*/  FFMA.FTZ R171, R164, UR7, -R203.reuse ;  /* 0x00000007a4ab7c23 */ /* 0x102fe200080108cb */
[----:B------:R-:W-:Y:S01]  /*9570*/  FMUL.FTZ R7, R156, UR7 ;  /* 0x000000079c077c20 */ /* 0x000fe20008410000 */
[----:B------:R-:W-:Y:S01]  /*9580*/  FMNMX.FTZ R160, R183, R170, !PT ;  /* 0x000000aab7a07209 */ /* 0x000fe20007810000 */
[----:B------:R-:W-:Y:S01]  /*9590*/  FFMA.FTZ R170, R161, UR7, -R203 ;  /* 0x00000007a1aa7c23 */ /* 0x000fe200080108cb */
[----:B------:R-:W-:Y:S01]  /*95a0*/  MUFU.EX2 R15, R15 ;  /* 0x0000000f000f7308 */ /* 0x000fe20000000800 */
[----:B------:R-:W-:Y:S02]  /*95b0*/  LEA R203, R12, R19, 0xc ;  /* 0x000000130ccb7211 */ /* 0x000fe400078e60ff */
[----:B------:R-:W1:Y:S02]  /*95c0*/  SHFL.BFLY PT, R161, R160, 0x2, 0x1f ;  /* 0x0c401f00a0a17f89 */ /* 0x000e6400000e0000 */
[C---:B------:R-:W-:Y:S01]  /*95d0*/  R2UR UR10, R203.reuse ;  /* 0x00000000cb0a72ca */ /* 0x040fe200000e0000 */
[----:B------:R-:W-:-:S02]  /*95e0*/  VIADD R210, R203, 0x80 ;  /* 0x00000080cbd27836 */ /* 0x000fc40000000000 */
[----:B------:R-:W2:Y:S08]  /*95f0*/  MUFU.EX2 R7, R7 ;  /* 0x0000000700077308 */ /* 0x000eb00000000800 */
[----:B------:R-:W-:Y:S08]  /*9600*/  MUFU.EX2 R168, R168 ;  /* 0x000000a800a87308 */ /* 0x000ff00000000800 */
[----:B------:R-:W-:Y:S01]  /*9610*/  MUFU.EX2 R169, R169 ;  /* 0x000000a900a97308 */ /* 0x000fe20000000800 */
[-C--:B--2---:R-:W-:Y:S01]  /*9620*/  FMUL.FTZ R24, R24, R7.reuse ;  /* 0x0000000718187220 */ /* 0x084fe20000410000 */
[----:B------:R-:W-:Y:S01]  /*9630*/  FMUL.FTZ R25, R25, R7 ;  /* 0x0000000719197220 */ /* 0x000fe20000410000 */
[----:B-1----:R-:W-:Y:S01]  /*9640*/  FMNMX.FTZ R161, R160, R161, !PT ;  /* 0x000000a1a0a17209 */ /* 0x002fe20007810000 */
[-C--:B------:R-:W-:Y:S01]  /*9650*/  FMUL.FTZ R28, R28, R7.reuse ;  /* 0x000000071c1c7220 */ /* 0x080fe20000410000 */
[-C--:B------:R-:W-:Y:S01]  /*9660*/  FMUL.FTZ R29, R29, R7.reuse ;  /* 0x000000071d1d7220 */ /* 0x080fe20000410000 */
[-C--:B------:R-:W-:Y:S01]  /*9670*/  FMUL.FTZ R32, R32, R7.reuse ;  /* 0x0000000720207220 */ /* 0x080fe20000410000 */
[-C--:B------:R-:W-:Y:S01]  /*9680*/  FMUL.FTZ R33, R33, R7.reuse ;  /* 0x0000000721217220 */ /* 0x080fe20000410000 */
[----:B------:R-:W1:Y:S01]  /*9690*/  SHFL.BFLY PT, R152, R161, 0x1, 0x1f ;  /* 0x0c201f00a1987f89 */ /* 0x000e6200000e0000 */
        /* <DEDUP_REMOVED lines=16> */
[----:B------:R-:W3:Y:S01]  /*97a0*/  MUFU.EX2 R172, R172 ;  /* 0x000000ac00ac7308 */ /* 0x000ee20000000800 */
[----:B--2---:R-:W-:Y:S01]  /*97b0*/  F2FP.BF16.F32.PACK_AB R156, R170, R169 ;  /* 0x000000a9aa9c723e */ /* 0x004fe200000010ff */
[-C--:B------:R-:W-:Y:S01]  /*97c0*/  FMUL.FTZ R64, R64, R7.reuse ;  /* 0x0000000740407220 */ /* 0x080fe20000410000 */
[-C--:B------:R-:W-:Y:S01]  /*97d0*/  FMUL.FTZ R65, R65, R7.reuse ;  /* 0x0000000741417220 */ /* 0x080fe20000410000 */
[-C--:B------:R-:W-:Y:S01]  /*97e0*/  FMUL.FTZ R68, R68, R7.reuse ;  /* 0x0000000744447220 */ /* 0x080fe20000410000 */
[-C--:B------:R-:W-:Y:S01]  /*97f0*/  FMUL.FTZ R69, R69, R7.reuse ;  /* 0x0000000745457220 */ /* 0x080fe20000410000 */
[-C--:B------:R-:W-:Y:S01]  /*9800*/  FMUL.FTZ R72, R72, R7.reuse ;  /* 0x0000000748487220 */ /* 0x080fe20000410000 */
[----:B-1----:R-:W-:Y:S01]  /*9810*/  FMNMX.FTZ R180, R161, R152, !PT ;  /* 0x00000098a1b47209 */ /* 0x002fe20007810000 */
[----:B------:R-:W-:Y:S01]  /*9820*/  MUFU.EX2 R173, R173 ;  /* 0x000000ad00ad7308 */ /* 0x000fe20000000800 */
[-C--:B------:R-:W-:Y:S01]  /*9830*/  FMUL.FTZ R73, R73, R7.reuse ;  /* 0x0000000749497220 */ /* 0x080fe20000410000 */
[-C--:B------:R-:W-:Y:S01]  /*9840*/  FMUL.FTZ R76, R76, R7.reuse ;  /* 0x000000074c4c7220 */ /* 0x080fe20000410000 */
[C---:B------:R-:W-:Y:S01]  /*9850*/  FSETP.NEU.FTZ.AND P3, PT, R180.reuse, -INF , PT ;  /* 0xff800000b400780b */ /* 0x040fe20003f7d000 */
[----:B------:R-:W-:Y:S01]  /*9860*/  FMUL.FTZ R152, R180, UR7 ;  /* 0x00000007b4987c20 */ /* 0x000fe20008410000 */
[-C--:B------:R-:W-:Y:S01]  /*9870*/  FMUL.FTZ R77, R77, R7.reuse ;  /* 0x000000074d4d7220 */ /* 0x080fe20000410000 */
[-C--:B------:R-:W-:Y:S01]  /*9880*/  FMUL.FTZ R80, R80, R7.reuse ;  /* 0x0000000750507220 */ /* 0x080fe20000410000 */
[----:B------:R-:W-:Y:S01]  /*9890*/  FSEL R153, R180, RZ, P3 ;  /* 0x000000ffb4997208 */ /* 0x000fe20001800000 */
[----:B------:R-:W1:Y:S01]  /*98a0*/  MUFU.EX2 R174, R174 ;  /* 0x000000ae00ae7308 */ /* 0x000e620000000800 */
[----:B------:R-:W-:Y:S01]  /*98b0*/  FSEL R152, R152, RZ, P3 ;  /* 0x000000ff98987208 */ /* 0x000fe20001800000 */
[-C--:B------:R-:W-:Y:S01]  /*98c0*/  FMUL.FTZ R81, R81, R7.reuse ;  /* 0x0000000751517220 */ /* 0x080fe20000410000 */
[-C--:B------:R-:W-:Y:S01]  /*98d0*/  FMUL.FTZ R84, R84, R7.reuse ;  /* 0x0000000754547220 */ /* 0x080fe20000410000 */
[----:B------:R-:W-:Y:S01]  /*98e0*/  FADD.FTZ R153, -R153, R8 ;  /* 0x0000000899997221 */ /* 0x000fe20000010100 */
[----:B------:R-:W-:Y:S01]  /*98f0*/  FMUL.FTZ R85, R85, R7 ;  /* 0x0000000755557220 */ /* 0x000fe20000410000 */
[----:B------:R-:W-:Y:S01]  /*9900*/  FFMA.FTZ R204, R155, UR7, -R152 ;  /* 0x000000079bcc7c23 */ /* 0x000fe20008010898 */
[----:B------:R-:W-:-:S02]  /*9910*/  IMAD.MOV R155, RZ, RZ, -R23 ;  /* 0x000000ffff9b7224 */ /* 0x000fc400078e0a17 */
[----:B------:R-:W-:Y:S01]  /*9920*/  FMUL.FTZ R153, R153, UR7 ;  /* 0x0000000799997c20 */ /* 0x000fe20008410000 */
[--C-:B------:R-:W-:Y:S01]  /*9930*/  FFMA.FTZ R159, R159, UR7, -R152.reuse ;  /* 0x000000079f9f7c23 */ /* 0x100fe20008010898 */
[--C-:B------:R-:W-:Y:S01]  /*9940*/  FFMA.FTZ R181, R199, UR7, -R152.reuse ;  /* 0x00000007c7b57c23 */ /* 0x100fe20008010898 */
[--C-:B------:R-:W-:Y:S01]  /*9950*/  FFMA.FTZ R199, R158, UR7, -R152.reuse ;  /* 0x000000079ec77c23 */ /* 0x100fe20008010898 */
[----:B------:R-:W-:Y:S01]  /*9960*/  ISETP.NE.AND P3, PT, R18, R155, PT ;  /* 0x0000009b1200720c */ /* 0x000fe20003f65270 */
[----:B------:R2:W4:Y:S01]  /*9970*/  MUFU.EX2 R206, R153 ;  /* 0x0000009900ce7308 */ /* 0x0005220000000800 */
[--C-:B------:R-:W-:Y:S01]  /*9980*/  FFMA.FTZ R209, R166, UR7, -R152.reuse ;  /* 0x00000007a6d17c23 */ /* 0x100fe20008010898 */
[--C-:B------:R-:W-:Y:S01]  /*9990*/  FFMA.FTZ R208, R167, UR7, -R152.reuse ;  /* 0x00000007a7d07c23 */ /* 0x100fe20008010898 */
[--C-:B------:R-:W-:Y:S01]  /*99a0*/  FFMA.FTZ R162, R162, UR7, -R152.reuse ;  /* 0x00000007a2a27c23 */ /* 0x100fe20008010898 */
[--C-:B------:R-:W-:Y:S01]  /*99b0*/  FFMA.FTZ R163, R163, UR7, -R152.reuse ;  /* 0x00000007a3a37c23 */ /* 0x100fe20008010898 */
[--C-:B------:R-:W-:Y:S01]  /*99c0*/  FFMA.FTZ R200, R200, UR7, -R152.reuse ;  /* 0x00000007c8c87c23 */ /* 0x100fe20008010898 */
[--C-:B------:R-:W-:Y:S01]  /*99d0*/  FFMA.FTZ R205, R197, UR7, -R152.reuse ;  /* 0x00000007c5cd7c23 */ /* 0x100fe20008010898 */
[--C-:B------:R-:W-:Y:S01]  /*99e0*/  FFMA.FTZ R207, R183, UR7, -R152.reuse ;  /* 0x00000007b7cf7c23 */ /* 0x100fe20008010898 */
[----:B------:R5:W-:Y:S01]  /*99f0*/  MUFU.EX2 R8, R159 ;  /* 0x0000009f00087308 */ /* 0x000be20000000800 */
[--C-:B------:R-:W-:Y:S01]  /*9a00*/  FFMA.FTZ R157, R154, UR7, -R152.reuse ;  /* 0x000000079a9d7c23 */ /* 0x100fe20008010898 */
[--C-:B--2---:R-:W-:Y:S01]  /*9a10*/  FFMA.FTZ R153, R201, UR7, -R152.reuse ;  /* 0x00000007c9997c23 */ /* 0x104fe20008010898 */
[----:B------:R-:W-:Y:S01]  /*9a20*/  FFMA.FTZ R161, R182, UR7, -R152 ;  /* 0x00000007b6a17c23 */ /* 0x000fe20008010898 */
[----:B------:R-:W-:Y:S01]  /*9a30*/  @!P3 IMAD R16, R16, 0x40, R22 ;  /* 0x000000401010b824 */ /* 0x000fe200078e0216 */
[----:B------:R-:W-:Y:S01]  /*9a40*/  F2FP.BF16.F32.PACK_AB R154, R168, R21 ;  /* 0x00000015a89a723e */ /* 0x000fe200000010ff */
[----:B------:R-:W-:Y:S01]  /*9a50*/  FMUL.FTZ R88, R88, R7 ;  /* 0x0000000758587220 */ /* 0x000fe20000410000 */
[----:B---3--:R-:W-:Y:S01]  /*9a60*/  F2FP.BF16.F32.PACK_AB R158, R172, R171 ;  /* 0x000000abac9e723e */ /* 0x008fe200000010ff */
[----:B------:R-:W-:Y:S01]  /*9a70*/  MUFU.EX2 R181, R181 ;  /* 0x000000b500b57308 */ /* 0x000fe20000000800 */
[----:B------:R-:W-:Y:S01]  /*9a80*/  @!P3 LEA R155, R16, UR36, 0x2 ;  /* 0x00000024109bbc11 */ /* 0x000fe2000f8e10ff */
[--C-:B-----5:R-:W-:Y:S01]  /*9a90*/  FFMA.FTZ R159, R198, UR7, -R152.reuse ;  /* 0x00000007c69f7c23 */ /* 0x120fe20008010898 */
[----:B------:R-:W-:Y:S01]  /*9aa0*/  FFMA.FTZ R198, R202, UR7, -R152 ;  /* 0x00000007cac67c23 */ /* 0x000fe20008010898 */
[----:B------:R-:W-:Y:S01]  /*9ab0*/  F2FP.BF16.F32.PACK_AB R152, R15, R20 ;  /* 0x000000140f98723e */ /* 0x000fe200000010ff */
[----:B------:R-:W-:Y:S01]  /*9ac0*/  FMUL.FTZ R89, R89, R7 ;  /* 0x0000000759597220 */ /* 0x000fe20000410000 */
[----:B------:R-:W-:Y:S01]  /*9ad0*/  @!P3 STS [R155+0x38400], R7 ;  /* 0x038400079b00b388 */ /* 0x000fe20000000800 */
[----:B-1----:R-:W-:Y:S01]  /*9ae0*/  F2FP.BF16.F32.PACK_AB R160, R174, R173 ;  /* 0x000000adaea0723e */ /* 0x002fe200000010ff */
[----:B------:R-:W-:Y:S01]  /*9af0*/  MUFU.EX2 R204, R204 ;  /* 0x000000cc00cc7308 */ /* 0x000fe20000000800 */
[-C--:B------:R-:W-:Y:S01]  /*9b00*/  FMUL.FTZ R92, R92, R7.reuse ;  /* 0x000000075c5c7220 */ /* 0x080fe20000410000 */
[----:B----4-:R1:W-:Y:S01]  /*9b10*/  @!P3 STS [R155+0x38420], R206 ;  /* 0x038420ce9b00b388 */ /* 0x0103e20000000800 */
        /* <DEDUP_REMOVED lines=71> */
[-C--:B------:R-:W-:Y:S01]  /*9f90*/  FMUL.FTZ R87, R87, R206.reuse ;  /* 0x000000ce57577220 */ /* 0x080fe20000410000 */
[----:B-1----:R-:W-:Y:S01]  /*9fa0*/  F2FP.BF16.F32.PACK_AB R162, R178, R175 ;  /* 0x000000afb2a2723e */ /* 0x002fe200000010ff */
        /* <DEDUP_REMOVED lines=25> */
[-C--:B------:R-:W-:Y:S01]  /*a140*/  FMUL.FTZ R127, R127, R206.reuse ;  /* 0x000000ce7f7f7220 */ /* 0x080fe20000410000 */
[-C--:B------:R-:W-:Y:S01]  /*a150*/  FMUL.FTZ R130, R130, R206.reuse ;  /* 0x000000ce82827220 */ /* 0x080fe20000410000 */
[----:B------:R-:W-:Y:S01]  /*a160*/  FMUL.FTZ R131, R131, R206 ;  /* 0x000000ce83837220 */ /* 0x000fe20000410000 */
[----:B------:R-:W1:Y:S01]  /*a170*/  MUFU.EX2 R177, R177 ;  /* 0x000000b100b17308 */ /* 0x000e620000000800 */
[----:B---3--:R-:W-:Y:S01]  /*a180*/  F2FP.BF16.F32.PACK_AB R163, R197, R182 ;  /* 0x000000b6c5a3723e */ /* 0x008fe200000010ff */
        /* <DEDUP_REMOVED lines=11> */
[----:B------:R2:W-:Y:S01]  /*a240*/  STSM.16.M88.4 [R184+0x36400], R152 ;  /* 0x03640098b8007844 */ /* 0x0005e20000000200 */
[----:B------:R-:W-:Y:S01]  /*a250*/  FFMA.FTZ R20, R7, R5, R20 ;  /* 0x0000000507147223 */ /* 0x000fe20000010014 */
[----:B------:R-:W-:Y:S01]  /*a260*/  FFMA.FTZ R181, R206, R6, R181 ;  /* 0x00000006ceb57223 */ /* 0x000fe200000100b5 */
[----:B------:R-:W3:Y:S01]  /*a270*/  MUFU.EX2 R196, R196 ;  /* 0x000000c400c47308 */ /* 0x000ee20000000800 */
[----:B-1----:R-:W-:Y:S01]  /*a280*/  F2FP.BF16.F32.PACK_AB R164, R177, R176 ;  /* 0x000000b0b1a4723e */ /* 0x002fe200000010ff */
[----:B------:R2:W-:Y:S01]  /*a290*/  STSM.16.M88.4 [R185], R156 ;  /* 0x0000009cb9007844 */ /* 0x0005e20000000200 */
[----:B------:R-:W-:Y:S01]  /*a2a0*/  FADD.FTZ R20, R15, R20 ;  /* 0x000000140f147221 */ /* 0x000fe20000010000 */
[----:B------:R-:W-:Y:S01]  /*a2b0*/  FADD.FTZ R204, R204, R181 ;  /* 0x000000b5cccc7221 */ /* 0x000fe20000010000 */
[----:B------:R-:W-:Y:S01]  /*a2c0*/  ISETP.GT.AND P3, PT, R9, R14, PT ;  /* 0x0000000e0900720c */ /* 0x000fe20003f64270 */
[----:B------:R-:W-:-:S02]  /*a2d0*/  IMAD.MOV.U32 R7, RZ, RZ, R13 ;  /* 0x000000ffff077224 */ /* 0x000fc400078e000d */
[----:B------:R-:W-:Y:S01]  /*a2e0*/  FADD.FTZ R21, R21, R20 ;  /* 0x0000001415157221 */ /* 0x000fe20000010000 */
[----:B------:R-:W-:Y:S01]  /*a2f0*/  MUFU.EX2 R198, R198 ;  /* 0x000000c600c67308 */ /* 0x000fe20000000800 */
[----:B------:R-:W-:Y:S02]  /*a300*/  FADD.FTZ R199, R199, R204 ;  /* 0x000000ccc7c77221 */ /* 0x000fe40000010000 */
[----:B------:R-:W-:Y:S02]  /*a310*/  FADD.FTZ R168, R168, R21 ;  /* 0x00000015a8a87221 */ /* 0x000fe40000010000 */
[----:B------:R-:W-:Y:S01]  /*a320*/  FADD.FTZ R199, R8, R199 ;  /* 0x000000c708c77221 */ /* 0x000fe20000010000 */
[----:B------:R-:W-:Y:S02]  /*a330*/  IMAD.MOV.U32 R8, RZ, RZ, R180 ;  /* 0x000000ffff087224 */ /* 0x000fe400078e00b4 */
[----:B------:R-:W-:Y:S01]  /*a340*/  FADD.FTZ R169, R169, R168 ;  /* 0x000000a8a9a97221 */ /* 0x000fe20000010000 */
[----:B------:R-:W1:Y:S01]  /*a350*/  MUFU.EX2 R205, R205 ;  /* 0x000000cd00cd7308 */ /* 0x000e620000000800 */
[----:B---3--:R-:W-:Y:S01]  /*a360*/  F2FP.BF16.F32.PACK_AB R166, R196, R179 ;  /* 0x000000b3c4a6723e */ /* 0x008fe200000010ff */
[----:B------:R-:W-:Y:S01]  /*a370*/  FADD.FTZ R16, R16, R199 ;  /* 0x000000c710107221 */ /* 0x000fe20000010000 */
[----:B------:R-:W-:-:S03]  /*a380*/  FADD.FTZ R170, R170, R169 ;  /* 0x000000a9aaaa7221 */ /* 0x000fc60000010000 */
[----:B------:R-:W-:Y:S01]  /*a390*/  FADD.FTZ R16, R201, R16 ;  /* 0x00000010c9107221 */ /* 0x000fe20000010000 */
[----:B------:R-:W-:Y:S01]  /*a3a0*/  FADD.FTZ R171, R171, R170 ;  /* 0x000000aaabab7221 */ /* 0x000fe20000010000 */
[----:B------:R3:W-:Y:S02]  /*a3b0*/  MUFU.EX2 R200, R161 ;  /* 0x000000a100c87308 */ /* 0x0007e40000000800 */
[----:B------:R-:W-:Y:S01]  /*a3c0*/  FADD.FTZ R209, R209, R16 ;  /* 0x00000010d1d17221 */ /* 0x000fe20000010000 */
[----:B------:R-:W-:Y:S01]  /*a3d0*/  FADD.FTZ R172, R172, R171 ;  /* 0x000000abacac7221 */ /* 0x000fe20000010000 */
[----:B------:R-:W-:Y:S02]  /*a3e0*/  IMAD.MOV.U32 R16, RZ, RZ, R12 ;  /* 0x000000ffff107224 */ /* 0x000fe400078e000c */
[----:B------:R-:W-:Y:S01]  /*a3f0*/  FADD.FTZ R209, R208, R209 ;  /* 0x000000d1d0d17221 */ /* 0x000fe20000010000 */
[----:B------:R-:W-:Y:S01]  /*a400*/  FADD.FTZ R173, R173, R172 ;  /* 0x000000acadad7221 */ /* 0x000fe20000010000 */
[----:B------:R-:W4:Y:S01]  /*a410*/  MUFU.EX2 R207, R207 ;  /* 0x000000cf00cf7308 */ /* 0x000f220000000800 */
[----:B---3--:R-:W-:Y:S01]  /*a420*/  F2FP.BF16.F32.PACK_AB R161, R183, R202 ;  /* 0x000000cab7a1723e */ /* 0x008fe200000010ff */
[----:B------:R-:W-:Y:S01]  /*a430*/  FADD.FTZ R202, R202, R209 ;  /* 0x000000d1caca7221 */ /* 0x000fe20000010000 */
[----:B-1----:R-:W-:Y:S01]  /*a440*/  F2FP.BF16.F32.PACK_AB R165, R205, R198 ;  /* 0x000000c6cda5723e */ /* 0x002fe200000010ff */
[----:B------:R-:W-:-:S02]  /*a450*/  FADD.FTZ R174, R174, R173 ;  /* 0x000000adaeae7221 */ /* 0x000fc40000010000 */
[----:B------:R2:W-:Y:S01]  /*a460*/  STSM.16.M88.4 [R187], R160 ;  /* 0x000000a0bb007844 */ /* 0x0005e20000000200 */
[----:B------:R-:W-:Y:S01]  /*a470*/  FADD.FTZ R183, R183, R202 ;  /* 0x000000cab7b77221 */ /* 0x000fe20000010000 */
[----:B------:R-:W-:-:S03]  /*a480*/  FADD.FTZ R175, R175, R174 ;  /* 0x000000aeafaf7221 */ /* 0x000fc60000010000 */
[----:B------:R-:W-:Y:S01]  /*a490*/  FADD.FTZ R182, R182, R183 ;  /* 0x000000b7b6b67221 */ /* 0x000fe20000010000 */
[----:B------:R-:W-:-:S03]  /*a4a0*/  FADD.FTZ R175, R178, R175 ;  /* 0x000000afb2af7221 */ /* 0x000fc60000010000 */
[----:B------:R-:W-:Y:S01]  /*a4b0*/  FADD.FTZ R197, R197, R182 ;  /* 0x000000b6c5c57221 */ /* 0x000fe20000010000 */
[----:B------:R-:W-:Y:S01]  /*a4c0*/  FADD.FTZ R176, R176, R175 ;  /* 0x000000afb0b07221 */ /* 0x000fe20000010000 */
[----:B----4-:R-:W-:Y:S02]  /*a4d0*/  F2FP.BF16.F32.PACK_AB R167, R207, R200 ;  /* 0x000000c8cfa7723e */ /* 0x010fe400000010ff */
[----:B------:R-:W-:Y:S01]  /*a4e0*/  FADD.FTZ R198, R198, R197 ;  /* 0x000000c5c6c67221 */ /* 0x000fe20000010000 */
[----:B------:R-:W-:Y:S02]  /*a4f0*/  FADD.FTZ R176, R177, R176 ;  /* 0x000000b0b1b07221 */ /* 0x000fe40000010000 */
[----:B------:R2:W-:Y:S01]  /*a500*/  STSM.16.M88.4 [R186], R164 ;  /* 0x000000a4ba007844 */ /* 0x0005e20000000200 */
[----:B------:R-:W-:Y:S01]  /*a510*/  WARPGROUP.ARRIVE ;  /* 0x00000000000079c5 */ /* 0x000fe20000000000 */
[----:B------:R-:W-:Y:S01]  /*a520*/  FADD.FTZ R205, R205, R198 ;  /* 0x000000c6cdcd7221 */ /* 0x000fe20000010000 */
[----:B------:R-:W-:-:S03]  /*a530*/  FADD.FTZ R5, R179, R176 ;  /* 0x000000b0b3057221 */ /* 0x000fc60000010000 */
[----:B------:R-:W-:Y:S01]  /*a540*/  FADD.FTZ R6, R200, R205 ;  /* 0x000000cdc8067221 */ /* 0x000fe20000010000 */
[----:B------:R-:W-:Y:S01]  /*a550*/  HGMMA.64x256x16.F32.BF16 R24, R152, gdesc[UR8].tnspB, R24, gsb0 ;  /* 0x43e0000898187df0 */ /* 0x000fe20008001818 */
[----:B------:R-:W-:Y:S01]  /*a560*/  R2UR UR10, R210 ;  /* 0x00000000d20a72ca */ /* 0x000fe200000e0000 */
[----:B------:R-:W-:Y:S01]  /*a570*/  UMOV UR11, 0x40000040 ;  /* 0x40000040000b7882 */ /* 0x000fe20000000000 */
[C---:B------:R-:W-:Y:S02]  /*a580*/  VIADD R210, R203.reuse, 0x100 ;  /* 0x00000100cbd27836 */ /* 0x040fe40000000000 */
[----:B------:R-:W-:Y:S01]  /*a590*/  FADD.FTZ R5, R196, R5 ;  /* 0x00000005c4057221 */ /* 0x000fe20000010000 */
[----:B------:R-:W-:Y:S02]  /*a5a0*/  VIADD R203, R203, 0x180 ;  /* 0x00000180cbcb7836 */ /* 0x000fe40000000000 */
[----:B------:R-:W-:Y:S01]  /*a5b0*/  FADD.FTZ R6, R207, R6 ;  /* 0x00000006cf067221 */ /* 0x000fe20000010000 */
[----:B------:R-:W-:-:S02]  /*a5c0*/  WARPGROUP.DEPBAR.LE gsb0, 0x0 ;  /* 0x00008000000079c5 */ /* 0x000fc40000010000 */
[----:B------:R-:W-:-:S15]  /*a5d0*/  WARPGROUP.ARRIVE ;  /* 0x00000000000079c5 */ /* 0x000fde0000000000 */
[----:B------:R-:W-:-:S02]  /*a5e0*/  NOP ;  /* 0x0000000000007918 */ /* 0x000fc40000000000 */
        /* <DEDUP_REMOVED lines=23> */
[----:B-1----:R-:W-:-:S04]  /*a760*/  VIADD R11, R9, 0xffffffff ;  /* 0xffffffff090b7836 */ /* 0x002fc80000000000 */
[----:B------:R-:W-:Y:S01]  /*a770*/  IMAD.MOV.U32 R9, RZ, RZ, R11 ;  /* 0x000000ffff097224 */ /* 0x000fe200078e000b */
[----:B--2---:R-:W-:Y:S06]  /*a780*/  @P3 BRA `(.L_x_1537) ;  /* 0xffffffc800003947 */ /* 0x004fec000383ffff */
[----:B------:R-:W-:Y:S02]  /*a790*/  IMAD.MOV.U32 R8, RZ, RZ, R180 ;  /* 0x000000ffff087224 */ /* 0x000fe400078e00b4 */
[----:B------:R-:W-:Y:S02]  /*a7a0*/  IMAD.MOV.U32 R7, RZ, RZ, R13 ;  /* 0x000000ffff077224 */ /* 0x000fe400078e000d */
[----:B------:R-:W-:Y:S02]  /*a7b0*/  IMAD.MOV.U32 R16, RZ, RZ, R12 ;  /* 0x000000ffff107224 */ /* 0x000fe400078e000c */
[----:B------:R-:W-:-:S07]  /*a7c0*/  IMAD.MOV.U32 R9, RZ, RZ, R11 ;  /* 0x000000ffff097224 */ /* 0x000fce00078e000b */
.L_x_1520:
        /* <DEDUP_REMOVED lines=15> */
.L_x_1539:
[----:B------:R-:W-:-:S11]  /*a8c0*/  UISETP.NE.AND UP0, UPT, UR10, 0x1, UPT ;  /* 0x000000010a00788c */ /* 0x000fd6000bf05270 */
[----:B------:R-:W-:Y:S02]  /*a8d0*/  @UP0 ULDC.64 UR14, c[0x0][0xae0] ;  /* 0x0002b800000e0ab9 */ /* 0x000fe40000000a00 */
[----:B------:R-:W-:-:S04]  /*a8e0*/  UIMAD.WIDE.U32 UR4, UR40, UR14, URZ ;  /* 0x0000000e280472a5 */ /* 0x000fc8000f8e003f */
[----:B------:R-:W-:-:S12]  /*a8f0*/  @UP0 USHF.R.U32.HI UR40, URZ, UR15, UR5 ;  /* 0x0000000f3f280299 */ /* 0x000fd80008011605 */
.L_x_1540:
[----:B------:R-:W-:-:S04]  /*a900*/  UIMAD UR40, UR40, UR10, URZ ;  /* 0x0000000a282872a4 */ /* 0x000fc8000f8e023f */
[----:B------:R-:W-:-:S04]  /*a910*/  UISETP.LT.AND UP0, UPT, UR6, UR40, UPT ;  /* 0x000000280600728c */ /* 0x000fc8000bf01270 */
[----:B------:R-:W-:-:S12]  /*a920*/  USEL UR6, UR6, UR40, !UP0 ;  /* 0x0000002806067287 */ /* 0x000fd8000c000000 */
.L_x_1538:
        /* <DEDUP_REMOVED lines=8> */
[----:B------:R-:W-:Y:S02]  /*a9b0*/  IMAD.MOV.U32 R201, RZ, RZ, R8 ;  /* 0x000000ffffc97224 */ /* 0x000fe400078e0008 */
[----:B------:R-:W-:Y:S02]  /*a9c0*/  IMAD.MOV.U32 R12, RZ, RZ, R7 ;  /* 0x000000ffff0c7224 */ /* 0x000fe400078e0007 */
[----:B------:R-:W-:Y:S02]  /*a9d0*/  IMAD.MOV.U32 R11, RZ, RZ, R9 ;  /* 0x000000ffff0b7224 */ /* 0x000fe400078e0009 */
[----:B------:R-:W-:-:S07]  /*a9e0*/  IMAD.MOV.U32 R199, RZ, RZ, R16 ;  /* 0x000000ffffc77224 */ /* 0x000fce00078e0010 */
.L_x_1550:
[----:B------:R-:W-:Y:S01]  /*a9f0*/  VIADD R16, R199, 0x1 ;  /* 0x00000001c7107836 */ /* 0x000fe20000000000 */
[C---:B------:R-:W-:Y:S01]  /*aa00*/  ISETP.GT.AND P2, PT, R11.reuse, UR4, PT ;  /* 0x000000040b007c0c */ /* 0x040fe2000bf44270 */
[----:B------:R-:W-:-:S03]  /*aa10*/  VIADD R11, R11, 0xffffffff ;  /* 0xffffffff0b0b7836 */ /* 0x000fc60000000000 */
[----:B------:R-:W-:-:S04]  /*aa20*/  ISETP.NE.AND P3, PT, R16, 0x2, PT ;  /* 0x000000021000780c */ /* 0x000fc80003f65270 */
[----:B------:R-:W-:Y:S02]  /*aa30*/  SEL R8, RZ, 0x1, P3 ;  /* 0x00000001ff087807 */ /* 0x000fe40001800000 */
[----:B------:R-:W-:Y:S02]  /*aa40*/  SEL R16, R16, RZ, P3 ;  /* 0x000000ff10107207 */ /* 0x000fe40001800000 */
[----:B------:R-:W-:Y:S01]  /*aa50*/  LOP3.LUT R17, R17, R8, RZ, 0x3c, !PT ;  /* 0x0000000811117212 */ /* 0x000fe200078e3cff */
[----:B-1----:R-:W-:Y:S06]  /*aa60*/  @!P0 BRA `(.L_x_1542) ;  /* 0x0000000000048947 */ /* 0x002fec0003800000 */
[----:B------:R-:W-:Y:S01]  /*aa70*/  BPT.TRAP 0x1 ;  /* 0x000000040000795c */ /* 0x000fe20000300000 */
.L_x_1542:
[----:B------:R-:W-:Y:S02]  /*aa80*/  LEA R9, R16, UR36, 0x3 ;  /* 0x0000002410097c11 */ /* 0x000fe4000f8e18ff */
[----:B------:R-:W-:-:S04]  /*aa90*/  SHF.L.U32 R8, R17, 0x1f, RZ ;  /* 0x0000001f11087819 */ /* 0x000fc800000006ff */
[----:B------:R1:W2:Y:S01]  /*aaa0*/  SYNCS.PHASECHK.TRANS64.TRYWAIT P3, [R9+URZ+0x38830], R8 ;  /* 0x03883008090075a7 */ /* 0x0002a2000806017f */
[----:B------:R-:W-:Y:S05]  /*aab0*/  @!P0 BRA `(.L_x_1543) ;  /* 0x0000000000048947 */ /* 0x000fea0003800000 */
[----:B------:R-:W-:Y:S01]  /*aac0*/  BPT.TRAP 0x1 ;  /* 0x000000040000795c */ /* 0x000fe20000300000 */
.L_x_1543:
[----:B------:R-:W-:Y:S01]  /*aad0*/  IMAD R7, R16, 0x200, R4 ;  /* 0x0000020010077824 */ /* 0x000fe200078e0204 */
[----:B--2---:R-:W-:Y:S06]  /*aae0*/  @P3 BRA `(.L_x_1544) ;  /* 0x0000000000083947 */ /* 0x004fec0003800000 */
[----:B------:R-:W2:Y:S02]  /*aaf0*/  SYNCS.PHASECHK.TRANS64.TRYWAIT P3, [R9+URZ+0x38830], R8 ;  /* 0x03883008090075a7 */ /* 0x000ea4000806017f */
[----:B--2---:R-:W-:Y:S05]  /*ab00*/  @!P3 BRA `(.L_x_1545) ;  /* 0x000000c000c8b947 */ /* 0x004fea0003800000 */
.L_x_1544:
[----:B------:R-:W-:Y:S01]  /*ab10*/  R2UR UR26, R7 ;  /* 0x00000000071a72ca */ /* 0x000fe200000e0000 */
[----:B------:R-:W-:Y:S01]  /*ab20*/  WARPGROUP.ARRIVE ;  /* 0x00000000000079c5 */ /* 0x000fe20000000000 */
[----:B------:R-:W-:Y:S01]  /*ab30*/  UMOV UR27, 0x40000040 ;  /* 0x40000040001b7882 */ /* 0x000fe20000000000 */
[----:B------:R-:W-:Y:S01]  /*ab40*/  UMOV UR23, 0x40000040 ;  /* 0x4000004000177882 */ /* 0x000fe20000000000 */
[----:B------:R-:W-:Y:S01]  /*ab50*/  UMOV UR19, 0x40000040 ;  /* 0x4000004000137882 */ /* 0x000fe20000000000 */
[----:B------:R-:W-:-:S08]  /*ab60*/  UMOV UR15, 0x40000040 ;  /* 0x40000040000f7882 */ /* 0x000fd00000000000 */
[----:B------:R-:W-:Y:S01]  /*ab70*/  HGMMA.64x64x16.F32.BF16 R152, gdesc[UR24], RZ, !UPT, gsb0 ;  /* 0x00e00000189879f0 */ /* 0x000fe2000c0018ff */
[----:B------:R-:W-:Y:S02]  /*ab80*/  UIADD3 UR22, UR26, 0x2, URZ ;  /* 0x000000021a167890 */ /* 0x000fe4000fffe03f */
[----:B------:R-:W-:Y:S02]  /*ab90*/  UIADD3 UR18, UR26, 0x4, URZ ;  /* 0x000000041a127890 */ /* 0x000fe4000fffe03f */
[----:B------:R-:W-:Y:S01]  /*aba0*/  UIADD3 UR14, UR26, 0x6, URZ ;  /* 0x000000061a0e7890 */ /* 0x000fe2000fffe03f */
        /* <DEDUP_REMOVED lines=10> */
[----:B------:R-:W-:Y:S05]  /*ac50*/  @!P0 BRA `(.L_x_1546) ;  /* 0x0000000000048947 */ /* 0x000fea0003800000 */
[----:B------:R-:W-:Y:S01]  /*ac60*/  BPT.TRAP 0x1 ;  /* 0x000000040000795c */ /* 0x000fe20000300000 */
.L_x_1546:
[----:B------:R3:W4:Y:S01]  /*ac70*/  SYNCS.PHASECHK.TRANS64.TRYWAIT P3, [R9+URZ+0x38850], R8 ;  /* 0x03885008090075a7 */ /* 0x000722000806017f */
[----:B------:R-:W-:Y:S05]  /*ac80*/  @!P0 BRA `(.L_x_1547) ;  /* 0x0000000000048947 */ /* 0x000fea0003800000 */
[----:B------:R-:W-:Y:S01]  /*ac90*/  BPT.TRAP 0x1 ;  /* 0x000000040000795c */ /* 0x000fe20000300000 */
.L_x_1547:
[----:B----4-:R-:W-:Y:S05]  /*aca0*/  @P3 BRA `(.L_x_1548) ;  /* 0x0000000000083947 */ /* 0x010fea0003800000 */
[----:B------:R-:W4:Y:S02]  /*acb0*/  SYNCS.PHASECHK.TRANS64.TRYWAIT P3, [R9+URZ+0x38850], R8 ;  /* 0x03885008090075a7 */ /* 0x000f24000806017f */
[----:B----4-:R-:W-:Y:S05]  /*acc0*/  @!P3 BRA `(.L_x_1549) ;  /* 0x000000c0006cb947 */ /* 0x010fea0003800000 */
.L_x_1548:
[----:B------:R-:W-:Y:S01]  /*acd0*/  IMAD R7, R16, 0x1000, R3 ;  /* 0x0000100010077824 */ /* 0x000fe200078e0203 */
[----:B------:R-:W-:Y:S01]  /*ace0*/  WARPGROUP.ARRIVE ;  /* 0x00000000000079c5 */ /* 0x000fe20000000000 */
[----:B------:R-:W-:Y:S01]  /*acf0*/  UMOV UR11, 0x40000040 ;  /* 0x40000040000b7882 */ /* 0x000fe20000000000 */
[C---:B------:R-:W-:Y:S01]  /*ad00*/  VIADD R13, R0.reuse, 0x2 ;  /* 0x00000002000d7836 */ /* 0x040fe20000000000 */
[----:B------:R-:W-:Y:S01]  /*ad10*/  UMOV UR29, 0x40000040 ;  /* 0x40000040001d7882 */ /* 0x000fe20000000000 */
[C---:B------:R-:W-:Y:S01]  /*ad20*/  R2UR UR10, R7.reuse ;  /* 0x00000000070a72ca */ /* 0x040fe200000e0000 */
[----:B-1234-:R-:W-:Y:S01]  /*ad30*/  VIADD R8, R7, 0x2 ;  /* 0x0000000207087836 */ /* 0x01efe20000000000 */
[----:B------:R-:W-:Y:S01]  /*ad40*/  UMOV UR31, 0x40000040 ;  /* 0x40000040001f7882 */ /* 0x000fe20000000000 */
[----:B------:R-:W-:Y:S01]  /*ad50*/  R2UR UR28, R13 ;  /* 0x000000000d1c72ca */ /* 0x000fe200000e0000 */
[----:B------:R-:W-:Y:S01]  /*ad60*/  VIADD R13, R0, 0x4 ;  /* 0x00000004000d7836 */ /* 0x000fe20000000000 */
[----:B------:R-:W1:Y:S01]  /*ad70*/  S2R R14, SR_TID.X ;  /* 0x00000000000e7919 */ /* 0x000e620000002100 */
[----:B------:R-:W-:Y:S01]  /*ad80*/  R2UR UR30, R8 ;  /* 0x00000000081e72ca */ /* 0x000fe200000e0000 */
[----:B------:R-:W-:Y:S01]  /*ad90*/  VIADD R8, R7, 0x4 ;  /* 0x0000000407087836 */ /* 0x000fe20000000000 */
[----:B------:R-:W-:Y:S01]  /*ada0*/  ULDC UR7, c[0x0][0xa80] ;  /* 0x0002a00000077ab9 */ /* 0x000fe20000000800 */
[----:B------:R-:W-:-:S02]  /*adb0*/  VIADD R21, R0, 0x800 ;  /* 0x0000080000157836 */ /* 0x000fc40000000000 */
[----:B------:R-:W-:Y:S02]  /*adc0*/  VIADD R15, R7, 0x800 ;  /* 0x00000800070f7836 */ /* 0x000fe40000000000 */
[----:B------:R-:W-:Y:S01]  /*add0*/  HGMMA.64x64x16.F32.BF16 R152, gdesc[UR8], R152, gsb0 ;  /* 0x00e00000089879f0 */ /* 0x000fe20008001898 */
[----:B------:R-:W-:Y:S01]  /*ade0*/  IMAD R208, R16, 0x1000, R19 ;  /* 0x0000100010d07824 */ /* 0x000fe200078e0213 */
[----:B------:R-:W-:-:S04]  /*adf0*/  UMOV UR11, 0x40000040 ;  /* 0x40000040000b7882 */ /* 0x000fc80000000000 */
[----:B------:R-:W-:-:S13]  /*ae00*/  R2UR UR6, R208 ;  /* 0x00000000d00672ca */ /* 0x000fda00000e0000 */
[----:B------:R-:W-:Y:S01]  /*ae10*/  UMOV UR10, UR6 ;  /* 0x00000006000a7c82 */ /* 0x000fe20008000000 */
        /* <DEDUP_REMOVED lines=364> */
[----:B------:R-:W-:Y:S01]  /*c4e0*/  FFMA.FTZ R181, R181, UR7, -R200 ;  /* 0x00000007b5b57c23 */ /* 0x000fe200080108c8 */
[----:B------:R-:W-:Y:S02]  /*c4f0*/  MUFU.EX2 R13, R13 ;  /* 0x0000000d000d7308 */ /* 0x000fe40000000800 */
[----:B------:R-:W2:Y:S01]  /*c500*/  SHFL.BFLY PT, R153, R8, 0x2, 0x1f ;  /* 0x0c401f0008997f89 */ /* 0x000ea200000e0000 */
[-C--:B-1----:R-:W-:Y:S01]  /*c510*/  FMUL.FTZ R24, R24, R12.reuse ;  /* 0x0000000c18187220 */ /* 0x082fe20000410000 */
        /* <DEDUP_REMOVED lines=52> */
[----:B------:R-:W-:Y:S01]  /*c860*/  IMAD.MOV R153, RZ, RZ, -R23 ;  /* 0x000000ffff997224 */ /* 0x000fe200078e0a17 */
[----:B------:R-:W-:Y:S01]  /*c870*/  MUFU.EX2 R198, R198 ;  /* 0x000000c600c67308 */ /* 0x000fe20000000800 */
[-C--:B------:R-:W-:Y:S01]  /*c880*/  FMUL.FTZ R112, R112, R12.reuse ;  /* 0x0000000c70707220 */ /* 0x080fe20000410000 */
[-C--:B------:R-:W-:Y:S01]  /*c890*/  FMUL.FTZ R113, R113, R12.reuse ;  /* 0x0000000c71717220 */ /* 0x080fe20000410000 */
[----:B------:R-:W-:Y:S01]  /*c8a0*/  FADD.FTZ R152, -R8, R201 ;  /* 0x000000c908987221 */ /* 0x000fe20000010100 */
[----:B------:R-:W-:Y:S01]  /*c8b0*/  ISETP.NE.AND P3, PT, R18, R153, PT ;  /* 0x000000991200720c */ /* 0x000fe20003f65270 */
[----:B------:R-:W-:Y:S01]  /*c8c0*/  FMUL.FTZ R156, R8, UR7 ;  /* 0x00000007089c7c20 */ /* 0x000fe20008410000 */
[----:B------:R-:W-:Y:S01]  /*c8d0*/  FMUL.FTZ R116, R116, R12 ;  /* 0x0000000c74747220 */ /* 0x000fe20000410000 */
[----:B------:R-:W-:Y:S01]  /*c8e0*/  FMUL.FTZ R152, R152, UR7 ;  /* 0x0000000798987c20 */ /* 0x000fe20008410000 */
        /* <DEDUP_REMOVED lines=8> */
[----:B------:R2:W3:Y:S01]  /*c970*/  MUFU.EX2 R201, R152 ;  /* 0x0000009800c97308 */ /* 0x0004e20000000800 */
[----:B------:R-:W-:-:S02]  /*c980*/  @!P3 IMAD R153, R199, 0x40, R22 ;  /* 0x00000040c799b824 */ /* 0x000fc400078e0216 */
[--C-:B------:R-:W-:Y:S01]  /*c990*/  FFMA.FTZ R209, R167, UR7, -R156.reuse ;  /* 0x00000007a7d17c23 */ /* 0x100fe2000801089c */
[--C-:B------:R-:W-:Y:S01]  /*c9a0*/  FFMA.FTZ R170, R170, UR7, -R156.reuse ;  /* 0x00000007aaaa7c23 */ /* 0x100fe2000801089c */
[--C-:B------:R-:W-:Y:S01]  /*c9b0*/  FFMA.FTZ R171, R171, UR7, -R156.reuse ;  /* 0x00000007abab7c23 */ /* 0x100fe2000801089c */
[--C-:B------:R-:W-:Y:S01]  /*c9c0*/  FFMA.FTZ R174, R174, UR7, -R156.reuse ;  /* 0x00000007aeae7c23 */ /* 0x100fe2000801089c */
[----:B------:R-:W-:Y:S01]  /*c9d0*/  @!P3 LEA R153, R153, UR36, 0x2 ;  /* 0x000000249999bc11 */ /* 0x000fe2000f8e10ff */
[--C-:B------:R-:W-:Y:S01]  /*c9e0*/  FFMA.FTZ R175, R175, UR7, -R156.reuse ;  /* 0x00000007afaf7c23 */ /* 0x100fe2000801089c */
[--C-:B------:R-:W-:Y:S01]  /*c9f0*/  FFMA.FTZ R178, R178, UR7, -R156.reuse ;  /* 0x00000007b2b27c23 */ /* 0x100fe2000801089c */
[----:B--2---:R-:W-:Y:S02]  /*ca00*/  @!P1 VIADD R152, R9, 0x38840 ;  /* 0x0003884009989836 */ /* 0x004fe40000000000 */
[--C-:B------:R-:W-:Y:S01]  /*ca10*/  FFMA.FTZ R179, R179, UR7, -R156.reuse ;  /* 0x00000007b3b37c23 */ /* 0x100fe2000801089c */
[--C-:B------:R-:W-:Y:S01]  /*ca20*/  FFMA.FTZ R182, R182, UR7, -R156.reuse ;  /* 0x00000007b6b67c23 */ /* 0x100fe2000801089c */
[----:B------:R-:W-:Y:S01]  /*ca30*/  FFMA.FTZ R183, R183, UR7, -R156 ;  /* 0x00000007b7b77c23 */ /* 0x000fe2000801089c */
[----:B------:R-:W-:Y:S01]  /*ca40*/  MUFU.EX2 R200, R200 ;  /* 0x000000c800c87308 */ /* 0x000fe20000000800 */
[----:B------:R-:W-:Y:S01]  /*ca50*/  @!P1 PRMT R152, RZ, 0x654, R152 ;  /* 0x00000654ff989816 */ /* 0x000fe20000000098 */
[----:B------:R-:W-:Y:S01]  /*ca60*/  FMUL.FTZ R117, R117, R12 ;  /* 0x0000000c75757220 */ /* 0x000fe20000410000 */
[----:B-1----:R-:W-:Y:S01]  /*ca70*/  F2FP.BF16.F32.PACK_AB R154, R20, R15 ;  /* 0x0000000f149a723e */ /* 0x002fe200000010ff */
[----:B---3--:R-:W-:Y:S01]  /*ca80*/  FMUL.FTZ R26, R26, R201 ;  /* 0x000000c91a1a7220 */ /* 0x008fe20000410000 */
[----:B------:R1:W-:Y:S01]  /*ca90*/  @!P1 SYNCS.ARRIVE.TRANS64.RED.A1T0 RZ, [R152+URZ], RZ ;  /* 0x000000ff98ff99a7 */ /* 0x0003e2000810043f */
[----:B------:R-:W-:Y:S01]  /*caa0*/  @!P3 STS [R153+0x38400], R12 ;  /* 0x0384000c9900b388 */ /* 0x000fe20000000800 */
[----:B------:R-:W-:Y:S01]  /*cab0*/  F2FP.BF16.F32.PACK_AB R156, R196, R21 ;  /* 0x00000015c49c723e */ /* 0x000fe200000010ff */
[----:B------:R-:W2:Y:S01]  /*cac0*/  MUFU.EX2 R203, R203 ;  /* 0x000000cb00cb7308 */ /* 0x000ea20000000800 */
[----:B------:R-:W-:Y:S01]  /*cad0*/  F2FP.BF16.F32.PACK_AB R158, R198, R197 ;  /* 0x000000c5c69e723e */ /* 0x000fe200000010ff */
[----:B------:R2:W-:Y:S01]  /*cae0*/  @!P3 STS [R153+0x38420], R201 ;  /* 0x038420c99900b388 */ /* 0x0005e20000000800 */
[-C--:B------:R-:W-:Y:S01]  /*caf0*/  FMUL.FTZ R27, R27, R201.reuse ;  /* 0x000000c91b1b7220 */ /* 0x080fe20000410000 */
[----:B------:R-:W-:Y:S01]  /*cb00*/  FMUL.FTZ R30, R30, R201 ;  /* 0x000000c91e1e7220 */ /* 0x000fe20000410000 */
[----:B-1----:R-:W-:Y:S01]  /*cb10*/  F2FP.BF16.F32.PACK_AB R152, R14, R13 ;  /* 0x0000000d0e98723e */ /* 0x002fe200000010ff */
        /* <DEDUP_REMOVED lines=11> */
[----:B--2---:R-:W-:Y:S01]  /*cbd0*/  F2FP.BF16.F32.PACK_AB R153, R203, R200 ;  /* 0x000000c8cb99723e */ /* 0x004fe200000010ff */
        /* <DEDUP_REMOVED lines=48> */
[-C--:B------:R-:W-:Y:S01]  /*cee0*/  FMUL.FTZ R122, R122, R201.reuse ;  /* 0x000000c97a7a7220 */ /* 0x080fe20000410000 */
[-C--:B------:R-:W-:Y:S01]  /*cef0*/  FMUL.FTZ R123, R123, R201.reuse ;  /* 0x000000c97b7b7220 */ /* 0x080fe20000410000 */
[-C--:B------:R-:W-:Y:S01]  /*cf00*/  FMUL.FTZ R124, R124, R12.reuse ;  /* 0x0000000c7c7c7220 */ /* 0x080fe20000410000 */
[----:B------:R-:W-:Y:S01]  /*cf10*/  FMUL.FTZ R125, R125, R12 ;  /* 0x0000000c7d7d7220 */ /* 0x000fe20000410000 */
        /* <DEDUP_REMOVED lines=30> */
[-C--:B------:R-:W-:Y:S01]  /*d100*/  FMUL.FTZ R150, R150, R201.reuse ;  /* 0x000000c996967220 */ /* 0x080fe20000410000 */
[----:B------:R-:W-:Y:S01]  /*d110*/  FMUL.FTZ R151, R151, R201 ;  /* 0x000000c997977220 */ /* 0x000fe20000410000 */
[----:B------:R1:W-:Y:S01]  /*d120*/  STSM.16.M88.4 [R184+0x36400], R152 ;  /* 0x03640098b8007844 */ /* 0x0003e20000000200 */
[----:B------:R-:W-:Y:S01]  /*d130*/  VIADD R199, R208, 0x80 ;  /* 0x00000080d0c77836 */ /* 0x000fe20000000000 */
[----:B------:R-:W3:Y:S01]  /*d140*/  MUFU.EX2 R175, R175 ;  /* 0x000000af00af7308 */ /* 0x000ee20000000800 */
[----:B--2---:R-:W-:Y:S01]  /*d150*/  F2FP.BF16.F32.PACK_AB R161, R171, R170 ;  /* 0x000000aaaba1723e */ /* 0x004fe200000010ff */
[----:B------:R1:W-:Y:S01]  /*d160*/  STSM.16.M88.4 [R185], R156 ;  /* 0x0000009cb9007844 */ /* 0x0003e20000000200 */
[----:B------:R-:W-:Y:S01]  /*d170*/  FFMA.FTZ R5, R12, R5, R13 ;  /* 0x000000050c057223 */ /* 0x000fe2000001000d */
[----:B------:R-:W-:Y:S01]  /*d180*/  R2UR UR6, R199 ;  /* 0x00000000c70672ca */ /* 0x000fe200000e0000 */
[----:B------:R-:W-:-:S02]  /*d190*/  VIADD R199, R208, 0x100 ;  /* 0x00000100d0c77836 */ /* 0x000fc40000000000 */
[----:B------:R-:W-:Y:S01]  /*d1a0*/  FFMA.FTZ R6, R201, R6, R200 ;  /* 0x00000006c9067223 */ /* 0x000fe200000100c8 */
[----:B------:R-:W-:Y:S01]  /*d1b0*/  VIADD R208, R208, 0x180 ;  /* 0x00000180d0d07836 */ /* 0x000fe20000000000 */
[----:B------:R-:W-:Y:S01]  /*d1c0*/  MUFU.EX2 R176, R176 ;  /* 0x000000b000b07308 */ /* 0x000fe20000000800 */
[----:B------:R-:W-:Y:S01]  /*d1d0*/  FADD.FTZ R14, R14, R5 ;  /* 0x000000050e0e7221 */ /* 0x000fe20000010000 */
[----:B------:R-:W-:Y:S01]  /*d1e0*/  FADD.FTZ R203, R203, R6 ;  /* 0x00000006cbcb7221 */ /* 0x000fe20000010000 */
[----:B------:R-:W-:Y:S02]  /*d1f0*/  @!P1 VIADD R9, R9, 0x38860 ;  /* 0x0003886009099836 */ /* 0x000fe40000000000 */
[----:B------:R-:W-:Y:S01]  /*d200*/  FADD.FTZ R15, R15, R14 ;  /* 0x0000000e0f0f7221 */ /* 0x000fe20000010000 */
[----:B------:R-:W-:Y:S01]  /*d210*/  FADD.FTZ R202, R202, R203 ;  /* 0x000000cbcaca7221 */ /* 0x000fe20000010000 */
[----:B------:R-:W-:Y:S01]  /*d220*/  IMAD.MOV.U32 R201, RZ, RZ, R8 ;  /* 0x000000ffffc97224 */ /* 0x000fe200078e0008 */
[----:B------:R-:W2:Y:S01]  /*d230*/  MUFU.EX2 R177, R177 ;  /* 0x000000b100b17308 */ /* 0x000ea20000000800 */
[----:B---3--:R-:W-:Y:S01]  /*d240*/  F2FP.BF16.F32.PACK_AB R163, R175, R174 ;  /* 0x000000aeafa3723e */ /* 0x008fe200000010ff */
[----:B------:R-:W-:Y:S01]  /*d250*/  FADD.FTZ R20, R20, R15 ;  /* 0x0000000f14147221 */ /* 0x000fe20000010000 */
[----:B------:R-:W-:Y:S01]  /*d260*/  FADD.FTZ R205, R205, R202 ;  /* 0x000000cacdcd7221 */ /* 0x000fe20000010000 */
[----:B------:R-:W-:Y:S01]  /*d270*/  @!P1 PRMT R9, RZ, 0x654, R9 ;  /* 0x00000654ff099816 */ /* 0x000fe20000000009 */
[----:B------:R-:W-:Y:S01]  /*d280*/  IMAD.MOV.U32 R12, RZ, RZ, R7 ;  /* 0x000000ffff0c7224 */ /* 0x000fe200078e0007 */
[----:B------:R1:W-:Y:S01]  /*d290*/  STSM.16.M88.4 [R187], R160 ;  /* 0x000000a0bb007844 */ /* 0x0003e20000000200 */
[----:B------:R-:W-:Y:S01]  /*d2a0*/  FADD.FTZ R21, R21, R20 ;  /* 0x0000001415157221 */ /* 0x000fe20000010000 */
[----:B------:R-:W-:Y:S01]  /*d2b0*/  MUFU.EX2 R180, R180 ;  /* 0x000000b400b47308 */ /* 0x000fe20000000800 */
[----:B------:R-:W-:-:S02]  /*d2c0*/  FADD.FTZ R204, R204, R205 ;  /* 0x000000cdcccc7221 */ /* 0x000fc40000010000 */
[----:B------:R-:W-:Y:S02]  /*d2d0*/  FADD.FTZ R196, R196, R21 ;  /* 0x00000015c4c47221 */ /* 0x000fe40000010000 */
[----:B------:R-:W-:Y:S02]  /*d2e0*/  FADD.FTZ R207, R207, R204 ;  /* 0x000000cccfcf7221 */ /* 0x000fe40000010000 */
[----:B------:R-:W-:Y:S01]  /*d2f0*/  FADD.FTZ R197, R197, R196 ;  /* 0x000000c4c5c57221 */ /* 0x000fe20000010000 */
[----:B------:R-:W3:Y:S01]  /*d300*/  MUFU.EX2 R181, R181 ;  /* 0x000000b500b57308 */ /* 0x000ee20000000800 */
[----:B--2---:R-:W-:Y:S01]  /*d310*/  F2FP.BF16.F32.PACK_AB R164, R177, R176 ;  /* 0x000000b0b1a4723e */ /* 0x004fe200000010ff */
[----:B------:R-:W-:Y:S01]  /*d320*/  FADD.FTZ R206, R206, R207 ;  /* 0x000000cfcece7221 */ /* 0x000fe20000010000 */
[----:B------:R-:W-:-:S03]  /*d330*/  FADD.FTZ R197, R198, R197 ;  /* 0x000000c5c6c57221 */ /* 0x000fc60000010000 */
[----:B------:R-:W-:Y:S01]  /*d340*/  FADD.FTZ R209, R209, R206 ;  /* 0x000000ced1d17221 */ /* 0x000fe20000010000 */
[----:B------:R-:W-:Y:S01]  /*d350*/  FADD.FTZ R168, R168, R197 ;  /* 0x000000c5a8a87221 */ /* 0x000fe20000010000 */
[----:B------:R-:W-:Y:S02]  /*d360*/  MUFU.EX2 R178, R178 ;  /* 0x000000b200b27308 */ /* 0x000fe40000000800 */
[----:B------:R-:W-:Y:S01]  /*d370*/  FADD.FTZ R170, R170, R209 ;  /* 0x000000d1aaaa7221 */ /* 0x000fe20000010000 */
[----:B------:R-:W-:-:S03]  /*d380*/  FADD.FTZ R169, R169, R168 ;  /* 0x000000a8a9a97221 */ /* 0x000fc60000010000 */
[----:B------:R-:W-:Y:S01]  /*d390*/  FADD.FTZ R171, R171, R170 ;  /* 0x000000aaabab7221 */ /* 0x000fe20000010000 */
[----:B------:R-:W-:Y:S01]  /*d3a0*/  FADD.FTZ R172, R172, R169 ;  /* 0x000000a9acac7221 */ /* 0x000fe20000010000 */
[----:B------:R-:W2:Y:S01]  /*d3b0*/  MUFU.EX2 R179, R179 ;  /* 0x000000b300b37308 */ /* 0x000ea20000000800 */
[----:B---3--:R-:W-:Y:S01]  /*d3c0*/  F2FP.BF16.F32.PACK_AB R166, R181, R180 ;  /* 0x000000b4b5a6723e */ /* 0x008fe200000010ff */
[----:B------:R-:W-:Y:S01]  /*d3d0*/  FADD.FTZ R174, R174, R171 ;  /* 0x000000abaeae7221 */ /* 0x000fe20000010000 */
[----:B------:R-:W-:-:S03]  /*d3e0*/  FADD.FTZ R173, R173, R172 ;  /* 0x000000acadad7221 */ /* 0x000fc60000010000 */
[----:B------:R-:W-:Y:S01]  /*d3f0*/  FADD.FTZ R175, R175, R174 ;  /* 0x000000aeafaf7221 */ /* 0x000fe20000010000 */
[----:B------:R-:W-:Y:S01]  /*d400*/  FADD.FTZ R176, R176, R173 ;  /* 0x000000adb0b07221 */ /* 0x000fe20000010000 */
[----:B------:R-:W3:Y:S03]  /*d410*/  MUFU.EX2 R182, R182 ;  /* 0x000000b600b67308 */ /* 0x000ee60000000800 */
[----:B------:R-:W-:-:S04]  /*d420*/  FADD.FTZ R177, R177, R176 ;  /* 0x000000b0b1b17221 */ /* 0x000fc80000010000 */
[----:B------:R-:W-:Y:S01]  /*d430*/  FADD.FTZ R180, R180, R177 ;  /* 0x000000b1b4b47221 */ /* 0x000fe20000010000 */
[----:B------:R-:W4:Y:S01]  /*d440*/  MUFU.EX2 R183, R183 ;  /* 0x000000b700b77308 */ /* 0x000f220000000800 */
[----:B--2---:R-:W-:Y:S01]  /*d450*/  F2FP.BF16.F32.PACK_AB R165, R179, R178 ;  /* 0x000000b2b3a5723e */ /* 0x004fe200000010ff */
[----:B------:R-:W-:Y:S01]  /*d460*/  FADD.FTZ R178, R178, R175 ;  /* 0x000000afb2b27221 */ /* 0x000fe20000010000 */
[----:B------:R-:W-:-:S03]  /*d470*/  FADD.FTZ R5, R181, R180 ;  /* 0x000000b4b5057221 */ /* 0x000fc60000010000 */
[----:B------:R-:W-:-:S04]  /*d480*/  FADD.FTZ R179, R179, R178 ;  /* 0x000000b2b3b37221 */ /* 0x000fc80000010000 */
[----:B---3--:R-:W-:Y:S01]  /*d490*/  FADD.FTZ R6, R182, R179 ;  /* 0x000000b3b6067221 */ /* 0x008fe20000010000 */
[----:B----4-:R-:W-:-:S03]  /*d4a0*/  F2FP.BF16.F32.PACK_AB R167, R183, R182 ;  /* 0x000000b6b7a7723e */ /* 0x010fc600000010ff */
[----:B------:R-:W-:Y:S02]  /*d4b0*/  FADD.FTZ R6, R183, R6 ;  /* 0x00000006b7067221 */ /* 0x000fe40000010000 */
[----:B------:R1:W-:Y:S01]  /*d4c0*/  STSM.16.M88.4 [R186], R164 ;  /* 0x000000a4ba007844 */ /* 0x0003e20000000200 */
[----:B------:R-:W-:-:S06]  /*d4d0*/  WARPGROUP.ARRIVE ;  /* 0x00000000000079c5 */ /* 0x000fcc0000000000 */
[----:B------:R-:W-:Y:S01]  /*d4e0*/  HGMMA.64x256x16.F32.BF16 R24, R152, gdesc[UR8].tnspB, R24, gsb0 ;  /* 0x43e0000898187df0 */ /* 0x000fe20008001818 */
[----:B------:R-:W-:Y:S01]  /*d4f0*/  UMOV UR10, UR6 ;  /* 0x00000006000a7c82 */ /* 0x000fe20008000000 */
[----:B------:R-:W-:Y:S01]  /*d500*/  UMOV UR11, 0x40000040 ;  /* 0x40000040000b7882 */ /* 0x000fe20000000000 */
[----:B------:R-:W-:Y:S01]  /*d510*/  R2UR UR6, R199 ;  /* 0x00000000c70672ca */ /* 0x000fe200000e0000 */
[----:B------:R-:W-:Y:S01]  /*d520*/  IMAD.MOV.U32 R199, RZ, RZ, R16 ;  /* 0x000000ffffc77224 */ /* 0x000fe200078e0010 */
[----:B------:R-:W-:Y:S02]  /*d530*/  WARPGROUP.DEPBAR.LE gsb0, 0x0 ;  /* 0x00008000000079c5 */ /* 0x000fe40000010000 */
[----:B------:R-:W-:-:S15]  /*d540*/  WARPGROUP.ARRIVE ;  /* 0x00000000000079c5 */ /* 0x000fde0000000000 */
[----:B------:R-:W-:-:S06]  /*d550*/  NOP ;  /* 0x0000000000007918 */ /* 0x000fcc0000000000 */
        /* <DEDUP_REMOVED lines=24> */
[----:B------:R-:W-:Y:S05]  /*d6e0*/  @P2 BRA `(.L_x_1550) ;  /* 0xffffffd000c02947 */ /* 0x000fea000383ffff */
[----:B-1----:R-:W-:-:S07]  /*d6f0*/  IMAD.MOV.U32 R9, RZ, RZ, R11 ;  /* 0x000000ffff097224 */ /* 0x002fce00078e000b */
.L_x_1541:
[----:B------:R-:W-:-:S13]  /*d700*/  ISETP.GE.AND P2, PT, R9, UR37, PT ;  /* 0x0000002509007c0c */ /* 0x000fda000bf46270 */
[----:B------:R-:W-:Y:S05]  /*d710*/  @!P2 BRA `(.L_x_1551) ;  /* 0x0000003400e4a947 */ /* 0x000fea0003800000 */
[----:B------:R-:W-:Y:S01]  /*d720*/  IMAD.MOV.U32 R15, RZ, RZ, R8 ;  /* 0x000000ffff0f7224 */ /* 0x000fe200078e0008 */
[----:B------:R-:W-:Y:S01]  /*d730*/  ULDC UR4, c[0x0][0xadc] ;  /* 0x0002b70000047ab9 */ /* 0x000fe20000000800 */
[----:B------:R-:W-:Y:S02]  /*d740*/  IMAD.MOV.U32 R14, RZ, RZ, R7 ;  /* 0x000000ffff0e7224 */ /* 0x000fe400078e0007 */
[----:B------:R-:W-:-:S07]  /*d750*/  IMAD.MOV.U32 R21, RZ, RZ, R16 ;  /* 0x000000ffff157224 */ /* 0x000fce00078e0010 */
.L_x_1568:
[----:B------:R-:W-:-:S05]  /*d760*/  VIADD R16, R21, 0x1 ;  /* 0x0000000115107836 */ /* 0x000fca0000000000 */
[----:B------:R-:W-:-:S04]  /*d770*/  ISETP.NE.AND P2, PT, R16, 0x2, PT ;  /* 0x000000021000780c */ /* 0x000fc80003f45270 */
[----:B------:R-:W-:Y:S02]  /*d780*/  SEL R8, RZ, 0x1, P2 ;  /* 0x00000001ff087807 */ /* 0x000fe40001000000 */
[----:B------:R-:W-:Y:S02]  /*d790*/  SEL R16, R16, RZ, P2 ;  /* 0x000000ff10107207 */ /* 0x000fe40001000000 */
[----:B------:R-:W-:Y:S01]  /*d7a0*/  LOP3.LUT R17, R17, R8, RZ, 0x3c, !PT ;  /* 0x0000000811117212 */ /* 0x000fe200078e3cff */
[----:B------:R-:W-:Y:S06]  /*d7b0*/  @!P0 BRA `(.L_x_1552) ;  /* 0x0000000000048947 */ /* 0x000fec0003800000 */
[----:B------:R-:W-:Y:S01]  /*d7c0*/  BPT.TRAP 0x1 ;  /* 0x000000040000795c */ /* 0x000fe20000300000 */
.L_x_1552:
[----:B------:R-:W-:Y:S02]  /*d7d0*/  LEA R11, R16, UR36, 0x3 ;  /* 0x00000024100b7c11 */ /* 0x000fe4000f8e18ff */
[----:B------:R-:W-:-:S04]  /*d7e0*/  SHF.L.U32 R8, R17, 0x1f, RZ ;  /* 0x0000001f11087819 */ /* 0x000fc800000006ff */
[----:B------:R1:W2:Y:S01]  /*d7f0*/  SYNCS.PHASECHK.TRANS64.TRYWAIT P2, [R11+URZ+0x38830], R8 ;  /* 0x038830080b0075a7 */ /* 0x0002a2000804017f */
[----:B------:R-:W-:Y:S05]  /*d800*/  @!P0 BRA `(.L_x_1553) ;  /* 0x0000000000048947 */ /* 0x000fea0003800000 */
[----:B------:R-:W-:Y:S01]  /*d810*/  BPT.TRAP 0x1 ;  /* 0x000000040000795c */ /* 0x000fe20000300000 */
.L_x_1553:
[----:B------:R-:W-:Y:S01]  /*d820*/  IMAD R7, R16, 0x200, R4 ;  /* 0x0000020010077824 */ /* 0x000fe200078e0204 */
[----:B--2---:R-:W-:Y:S06]  /*d830*/  @P2 BRA `(.L_x_1554) ;  /* 0x0000000000082947 */ /* 0x004fec0003800000 */
[----:B------:R-:W2:Y:S02]  /*d840*/  SYNCS.PHASECHK.TRANS64.TRYWAIT P2, [R11+URZ+0x38830], R8 ;  /* 0x038830080b0075a7 */ /* 0x000ea4000804017f */
[----:B--2---:R-:W-:Y:S05]  /*d850*/  @!P2 BRA `(.L_x_1555) ;  /* 0x00000094009ca947 */ /* 0x004fea0003800000 */
.L_x_1554:
        /* <DEDUP_REMOVED lines=22> */
.L_x_1556:
[----:B------:R3:W4:Y:S01]  /*d9c0*/  SYNCS.PHASECHK.TRANS64.TRYWAIT P2, [R11+URZ+0x38850], R8 ;  /* 0x038850080b0075a7 */ /* 0x000722000804017f */
[----:B------:R-:W-:Y:S05]  /*d9d0*/  @!P0 BRA `(.L_x_1557) ;  /* 0x0000000000048947 */ /* 0x000fea0003800000 */
[----:B------:R-:W-:Y:S01]  /*d9e0*/  BPT.TRAP 0x1 ;  /* 0x000000040000795c */ /* 0x000fe20000300000 */
.L_x_1557:
[----:B------:R-:W-:Y:S01]  /*d9f0*/  LEA R7, R16, R3, 0xc ;  /* 0x0000000310077211 */ /* 0x000fe200078e60ff */
[----:B----4-:R-:W-:Y:S06]  /*da00*/  @P2 BRA `(.L_x_1558) ;  /* 0x0000000000082947 */ /* 0x010fec0003800000 */
[----:B------:R-:W4:Y:S02]  /*da10*/  SYNCS.PHASECHK.TRANS64.TRYWAIT P2, [R11+URZ+0x38850], R8 ;  /* 0x038850080b0075a7 */ /* 0x000f24000804017f */
[----:B----4-:R-:W-:Y:S05]  /*da20*/  @!P2 BRA `(.L_x_1559) ;  /* 0x00000094003ca947 */ /* 0x010fea0003800000 */
.L_x_1558:
[C---:B------:R-:W-:Y:S01]  /*da30*/  R2UR UR10, R7.reuse ;  /* 0x00000000070a72ca */ /* 0x040fe200000e0000 */
[----:B------:R-:W-:Y:S01]  /*da40*/  WARPGROUP.ARRIVE ;  /* 0x00000000000079c5 */ /* 0x000fe20000000000 */
[----:B------:R-:W-:Y:S01]  /*da50*/  UMOV UR11, 0x40000040 ;  /* 0x40000040000b7882 */ /* 0x000fe20000000000 */
[----:B-1234-:R-:W-:Y:S01]  /*da60*/  VIADD R8, R0, 0x2 ;  /* 0x0000000200087836 */ /* 0x01efe20000000000 */
[----:B------:R-:W-:Y:S01]  /*da70*/  UMOV UR29, 0x40000040 ;  /* 0x40000040001d7882 */ /* 0x000fe20000000000 */
[C---:B------:R-:W-:Y:S01]  /*da80*/  VIADD R12, R7.reuse, 0x2 ;  /* 0x00000002070c7836 */ /* 0x040fe20000000000 */
[----:B------:R-:W-:Y:S01]  /*da90*/  UMOV UR31, 0x40000040 ;  /* 0x40000040001f7882 */ /* 0x000fe20000000000 */
[----:B------:R-:W1:Y:S01]  /*daa0*/  S2R R13, SR_TID.X ;  /* 0x00000000000d7919 */ /* 0x000e620000002100 */
[----:B------:R-:W-:Y:S01]  /*dab0*/  R2UR UR28, R8 ;  /* 0x00000000081c72ca */ /* 0x000fe200000e0000 */
[----:B------:R-:W-:Y:S01]  /*dac0*/  VIADD R8, R0, 0x4 ;  /* 0x0000000400087836 */ /* 0x000fe20000000000 */
[----:B------:R-:W-:Y:S01]  /*dad0*/  R2UR UR30, R12 ;  /* 0x000000000c1e72ca */ /* 0x000fe200000e0000 */
[C---:B------:R-:W-:Y:S01]  /*dae0*/  VIADD R12, R7.reuse, 0x4 ;  /* 0x00000004070c7836 */ /* 0x040fe20000000000 */
[----:B------:R-:W-:Y:S01]  /*daf0*/  ULDC UR5, c[0x0][0xad4] ;  /* 0x0002b50000057ab9 */ /* 0x000fe20000000800 */
[----:B------:R-:W-:Y:S01]  /*db00*/  HGMMA.64x64x16.F32.BF16 R152, gdesc[UR8], R152, gsb0 ;  /* 0x00e00000089879f0 */ /* 0x000fe20008001898 */
[----:B------:R-:W-:Y:S01]  /*db10*/  VIADD R197, R0, 0x800 ;  /* 0x0000080000c57836 */ /* 0x000fe20000000000 */
[----:B------:R-:W-:Y:S01]  /*db20*/  ULDC UR6, c[0x0][0x288] ;  /* 0x0000a20000067ab9 */ /* 0x000fe20000000800 */
[----:B------:R-:W-:Y:S01]  /*db30*/  VIADD R199, R7, 0x800 ;  /* 0x0000080007c77836 */ /* 0x000fe20000000000 */
[----:B------:R-:W-:Y:S01]  /*db40*/  ULOP3.LUT UR5, URZ, UR5, URZ, 0x33, !UPT ;  /* 0x000000053f057292 */ /* 0x000fe2000f8e333f */
        /* <DEDUP_REMOVED lines=128> */
[--C-:B------:R-:W-:Y:S02]  /*e350*/  IMAD.IADD R12, R197, 0x1, R8.reuse ;  /* 0x00000001c50c7824 */ /* 0x100fe400078e0208 */
        /* <DEDUP_REMOVED lines=154> */
[----:B------:R-:W-:-:S05]  /*ed00*/  IMAD.MOV.U32 R12, RZ, RZ, 0x1000 ;  /* 0x00001000ff0c7424 */ /* 0x000fca00078e00ff */
[----:B------:R-:W-:Y:S01]  /*ed10*/  SEL R12, R12, 0xf80, P2 ;  /* 0x00000f800c0c7807 */ /* 0x000fe20001000000 */
        /* <DEDUP_REMOVED lines=8> */
[----:B------:R-:W-:-:S04]  /*eda0*/  LOP3.LUT R13, R12, 0x1e00, RZ, 0xc0, !PT ;  /* 0x00001e000c0d7812 */ /* 0x000fc800078ec0ff */
[----:B------:R-:W-:-:S04]  /*edb0*/  SEL R8, R8, 0x3e, P2 ;  /* 0x0000003e08087807 */ /* 0x000fc80001000000 */
[----:B------:R-:W-:-:S04]  /*edc0*/  LOP3.LUT R8, R8, 0x6, RZ, 0xc0, !PT ;  /* 0x0000000608087812 */ /* 0x000fc800078ec0ff */
[CC--:B------:R-:W-:Y:S02]  /*edd0*/  IADD3 R12, R8.reuse, R13.reuse, R0 ;  /* 0x0000000d080c7210 */ /* 0x0c0fe40007ffe000 */
[----:B------:R-:W-:Y:S01]  /*ede0*/  IADD3 R7, R8, R13, R7 ;  /* 0x0000000d08077210 */ /* 0x000fe20007ffe007 */
[----:B------:R-:W-:Y:S01]  /*edf0*/  @!P1 VIADD R8, R11, 0x38840 ;  /* 0x000388400b089836 */ /* 0x000fe20000000000 */
[----:B------:R-:W1:Y:S04]  /*ee00*/  LDC R13, c[0x0][0x2e0] ;  /* 0x0000b800ff0d7b82 */ /* 0x000e680000000800 */
        /* <DEDUP_REMOVED lines=8> */
[----:B------:R-:W-:-:S05]  /*ee90*/  IMAD.SHL.U32 R7, R9, 0x40, RZ ;  /* 0x0000004009077824 */ /* 0x000fca00078e00ff */
[----:B------:R-:W-:-:S05]  /*eea0*/  IADD3 R12, -R7, 0x1, RZ ;  /* 0x00000001070c7810 */ /* 0x000fca0007ffe1ff */
[----:B-1----:R-:W-:-:S05]  /*eeb0*/  IMAD R13, R13, UR38, R12 ;  /* 0x000000260d0d7c24 */ /* 0x002fca000f8e020c */
[----:B------:R-:W-:Y:S01]  /*eec0*/  IADD3 R13, R13, -UR6, -R18 ;  /* 0x800000060d0d7c10 */ /* 0x000fe2000fffe812 */
[----:B------:R-:W-:-:S03]  /*eed0*/  ULDC UR6, c[0x0][0xad8] ;  /* 0x0002b60000067ab9 */ /* 0x000fc60000000800 */
[C---:B------:R-:W-:Y:S01]  /*eee0*/  IADD3 R201, R13.reuse, UR6, RZ ;  /* 0x000000060dc97c10 */ /* 0x040fe2000fffe0ff */
[----:B------:R-:W-:-:S04]  /*eef0*/  VIADD R203, R13, UR5 ;  /* 0x000000050dcb7c36 */ /* 0x000fc80008000000 */
[C---:B------:R-:W-:Y:S02]  /*ef00*/  IMAD.IADD R198, R2.reuse, 0x1, R201 ;  /* 0x0000000102c67824 */ /* 0x040fe400078e02c9 */
[----:B------:R-:W-:Y:S01]  /*ef10*/  IMAD.IADD R199, R2, 0x1, R203 ;  /* 0x0000000102c77824 */ /* 0x000fe200078e02cb */
[----:B------:R-:W-:Y:S02]  /*ef20*/  WARPGROUP.DEPBAR.LE gsb0, 0x0 ;  /* 0x00008000000079c5 */ /* 0x000fe40000010000 */
[----:B------:R-:W-:-:S06]  /*ef30*/  WARPGROUP.ARRIVE ;  /* 0x00000000000079c5 */ /* 0x000fcc0000000000 */
[----:B------:R-:W-:Y:S03]  /*ef40*/  HGMMA.64x64x16.F32.BF16 R152, gdesc[UR28], R152, gsb0 ;  /* 0x00e000001c9879f0 */ /* 0x000fe60008001898 */
[----:B------:R-:W-:Y:S02]  /*ef50*/  WARPGROUP.DEPBAR.LE gsb0, 0x0 ;  /* 0x00008000000079c5 */ /* 0x000fe40000010000 */
[----:B------:R1:W-:Y:S01]  /*ef60*/  @!P1 SYNCS.ARRIVE.TRANS64.RED.A1T0 RZ, [R8+URZ], RZ ;  /* 0x000000ff08ff99a7 */ /* 0x0003e2000810043f */
[----:B------:R-:W-:Y:S05]  /*ef70*/  @!P6 BRA `(.L_x_1560) ;  /* 0x000000000058e947 */ /* 0x000fea0003800000 */
[----:B-1----:R-:W-:Y:S01]  /*ef80*/  IMAD.IADD R8, R2, 0x1, R10 ;  /* 0x0000000102087824 */ /* 0x002fe200078e020a */
        /* <DEDUP_REMOVED lines=11> */
.L_x_1562:
[----:B------:R-:W-:-:S05]  /*f040*/  IMAD.U32 R20, RZ, RZ, UR4 ;  /* 0x00000004ff147e24 */ /* 0x000fca000f8e00ff */
[----:B------:R-:W-:-:S13]  /*f050*/  ISETP.NE.AND P2, PT, R20, 0x1, PT ;  /* 0x000000011400780c */ /* 0x000fda0003f45270 */
[----:B------:R-:W1:Y:S02]  /*f060*/  @P2 LDC.64 R12, c[0x0][0xae0] ;  /* 0x0002b800ff0c2b82 */ /* 0x000e640000000a00 */
[----:B-1----:R-:W-:-:S05]  /*f070*/  @P2 IMAD.HI.U32 R12, R8, R12, RZ ;  /* 0x0000000c080c2227 */ /* 0x002fca00078e00ff */
[----:B------:R-:W-:-:S07]  /*f080*/  @P2 SHF.R.U32.HI R8, RZ, R13, R12 ;  /* 0x0000000dff082219 */ /* 0x000fce000001160c */
.L_x_1563:
[----:B------:R-:W-:Y:S05]  /*f090*/  BSYNC B0 ;  /* 0x0000000000007941 */ /* 0x000fea0003800000 */
.L_x_1561:
[----:B------:R-:W-:-:S04]  /*f0a0*/  IMAD R13, R8, R20, -R7 ;  /* 0x00000014080d7224 */ /* 0x000fc800078e0a07 */
[----:B------:R-:W-:-:S05]  /*f0b0*/  IMAD.IADD R13, R13, 0x1, -R18 ;  /* 0x000000010d0d7824 */ /* 0x000fca00078e0a12 */
[----:B------:R-:W-:Y:S02]  /*f0c0*/  VIADDMNMX R198, R13, R20, R198, PT ;  /* 0x000000140dc67246 */ /* 0x000fe400038001c6 */
[----:B------:R-:W-:-:S07]  /*f0d0*/  VIMNMX R199, R199, R13, !PT ;  /* 0x0000000dc7c77248 */ /* 0x000fce0007fe0100 */
.L_x_1560:
[----:B------:R-:W-:-:S04]  /*f0e0*/  ISETP.GT.AND P2, PT, R9, -0x1, PT ;  /* 0xffffffff0900780c */ /* 0x000fc80003f44270 */
[C---:B------:R-:W-:Y:S02]  /*f0f0*/  ISETP.GT.AND P3, PT, R199.reuse, RZ, P2 ;  /* 0x000000ffc700720c */ /* 0x040fe40001764270 */
[C---:B------:R-:W-:Y:S02]  /*f100*/  ISETP.GT.AND P5, PT, R199.reuse, 0x1, P2 ;  /* 0x00000001c700780c */ /* 0x040fe400017a4270 */
[----:B------:R-:W-:Y:S02]  /*f110*/  ISETP.LT.OR P4, PT, R198, 0x1, P3 ;  /* 0x00000001c600780c */ /* 0x000fe40001f81670 */
[C---:B------:R-:W-:Y:S02]  /*f120*/  ISETP.GT.AND P3, PT, R199.reuse, 0x8, P2 ;  /* 0x00000008c700780c */ /* 0x040fe40001764270 */
        /* <DEDUP_REMOVED lines=33> */
[----:B-1----:R-:W-:Y:S02]  /*f340*/  FSEL R8, R173, -INF , !P3 ;  /* 0xff800000ad087808 */ /* 0x002fe40005800000 */
        /* <DEDUP_REMOVED lines=26> */
.L_x_1566:
[----:B------:R-:W-:-:S05]  /*f4f0*/  IMAD.U32 R172, RZ, RZ, UR4 ;  /* 0x00000004ffac7e24 */ /* 0x000fca000f8e00ff */
[----:B------:R-:W-:-:S13]  /*f500*/  ISETP.NE.AND P3, PT, R172, 0x1, PT ;  /* 0x00000001ac00780c */ /* 0x000fda0003f65270 */
[----:B------:R-:W1:Y:S02]  /*f510*/  @P3 LDC.64 R12, c[0x0][0xae0] ;  /* 0x0002b800ff0c3b82 */ /* 0x000e640000000a00 */
[----:B-1----:R-:W-:-:S05]  /*f520*/  @P3 IMAD.HI.U32 R12, R173, R12, RZ ;  /* 0x0000000cad0c3227 */ /* 0x002fca00078e00ff */
[----:B------:R-:W-:-:S07]  /*f530*/  @P3 SHF.R.U32.HI R173, RZ, R13, R12 ;  /* 0x0000000dffad3219 */ /* 0x000fce000001160c */
.L_x_1567:
[----:B------:R-:W-:Y:S05]  /*f540*/  BSYNC B0 ;  /* 0x0000000000007941 */ /* 0x000fea0003800000 */
.L_x_1565:
[----:B------:R-:W-:-:S04]  /*f550*/  IMAD R173, R173, R172, -R7 ;  /* 0x000000acadad7224 */ /* 0x000fc800078e0a07 */
[----:B------:R-:W-:-:S05]  /*f560*/  IMAD.IADD R173, R173, 0x1, -R18 ;  /* 0x00000001adad7824 */ /* 0x000fca00078e0a12 */
[----:B------:R-:W-:Y:S02]  /*f570*/  VIADDMNMX R168, R173, R172, R168, PT ;  /* 0x000000acada87246 */ /* 0x000fe400038001a8 */
[----:B------:R-:W-:-:S07]  /*f580*/  VIMNMX R169, R169, R173, !PT ;  /* 0x000000ada9a97248 */ /* 0x000fce0007fe0100 */
.L_x_1564:
[----:B------:R-:W-:Y:S01]  /*f590*/  FMNMX.FTZ R7, R197, R14, !PT ;  /* 0x0000000ec5077209 */ /* 0x000fe20007810000 */
[----:B------:R-:W-:Y:S01]  /*f5a0*/  ULDC UR7, c[0x0][0xa80] ;  /* 0x0002a00000077ab9 */ /* 0x000fe20000000800 */
[----:B------:R-:W-:Y:S01]  /*f5b0*/  ISETP.GT.AND P3, PT, R169, 0x1, P2 ;  /* 0x00000001a900780c */ /* 0x000fe20001764270 */
[----:B------:R-:W-:Y:S01]  /*f5c0*/  IMAD R205, R16, 0x1000, R19 ;  /* 0x0000100010cd7824 */ /* 0x000fe200078e0213 */
[----:B------:R-:W-:Y:S01]  /*f5d0*/  FMNMX.FTZ R7, R196, R7, !PT ;  /* 0x00000007c4077209 */ /* 0x000fe20007810000 */
[----:B------:R-:W-:Y:S01]  /*f5e0*/  UMOV UR11, 0x40000040 ;  /* 0x40000040000b7882 */ /* 0x000fe20000000000 */
[----:B------:R-:W-:Y:S01]  /*f5f0*/  ISETP.LT.OR P3, PT, R168, 0x2, P3 ;  /* 0x00000002a800780c */ /* 0x000fe20001f61670 */
[----:B------:R-:W-:Y:S01]  /*f600*/  VIADD R208, R205, 0x80 ;  /* 0x00000080cdd07836 */ /* 0x000fe20000000000 */
[----:B------:R-:W-:Y:S01]  /*f610*/  FMNMX.FTZ R12, R20, R7, !PT ;  /* 0x00000007140c7209 */ /* 0x000fe20007810000 */
[----:B------:R-:W-:Y:S01]  /*f620*/  @!P1 VIADD R11, R11, 0x38860 ;  /* 0x000388600b0b9836 */ /* 0x000fe20000000000 */
        /* <DEDUP_REMOVED lines=52> */
[----:B------:R-:W-:Y:S02]  /*f970*/  R2UR UR6, R205 ;  /* 0x00000000cd0672ca */ /* 0x000fe400000e0000 */
[----:B------:R-:W-:Y:S02]  /*f980*/  @!P1 PRMT R11, RZ, 0x654, R11 ;  /* 0x00000654ff0b9816 */ /* 0x000fe4000000000b */
[----:B-1----:R-:W-:Y:S02]  /*f990*/  FMNMX.FTZ R7, R13, R172, !PT ;  /* 0x000000ac0d077209 */ /* 0x002fe40007810000 */
[----:B------:R-:W-:Y:S02]  /*f9a0*/  FMNMX.FTZ R13, R155, R12, !PT ;  /* 0x0000000c9b0d7209 */ /* 0x000fe40007810000 */
[C---:B------:R-:W-:Y:S01]  /*f9b0*/  FSETP.NEU.FTZ.AND P5, PT, R7.reuse, -INF , PT ;  /* 0xff8000000700780b */ /* 0x040fe20003fbd000 */
[----:B------:R-:W-:Y:S01]  /*f9c0*/  FMUL.FTZ R201, R7, UR7 ;  /* 0x0000000707c97c20 */ /* 0x000fe20008410000 */
[----:B------:R-:W-:-:S03]  /*f9d0*/  FMNMX.FTZ R12, R158, R13, !PT ;  /* 0x0000000d9e0c7209 */ /* 0x000fc60007810000 */
[----:B------:R-:W-:Y:S01]  /*f9e0*/  UMOV UR10, UR6 ;  /* 0x00000006000a7c82 */ /* 0x000fe20008000000 */
[----:B------:R-:W-:Y:S01]  /*f9f0*/  R2UR UR6, R208 ;  /* 0x00000000d00672ca */ /* 0x000fe200000e0000 */
[----:B------:R-:W-:Y:S01]  /*fa00*/  VIADD R208, R205, 0x100 ;  /* 0x00000100cdd07836 */ /* 0x000fe20000000000 */
[----:B------:R-:W-:Y:S01]  /*fa10*/  FMNMX.FTZ R13, R159, R12, !PT ;  /* 0x0000000c9f0d7209 */ /* 0x000fe20007810000 */
[----:B------:R-:W-:Y:S01]  /*fa20*/  VIADD R205, R205, 0x180 ;  /* 0x00000180cdcd7836 */ /* 0x000fe20000000000 */
        /* <DEDUP_REMOVED lines=14> */
[----:B------:R1:W-:Y:S01]  /*fb10*/  MUFU.EX2 R12, R172 ;  /* 0x000000ac000c7308 */ /* 0x0003e20000000800 */
        /* <DEDUP_REMOVED lines=9> */
[--C-:B-1----:R-:W-:Y:S01]  /*fbb0*/  FFMA.FTZ R172, R157, UR7, -R201.reuse ;  /* 0x000000079dac7c23 */ /* 0x102fe200080108c9 */
[----:B------:R-:W-:Y:S01]  /*fbc0*/  ISETP.GT.AND P2, PT, R169, 0x39, P2 ;  /* 0x00000039a900780c */ /* 0x000fe20001744270 */
[--C-:B------:R-:W-:Y:S01]  /*fbd0*/  FFMA.FTZ R171, R161, UR7, -R201.reuse ;  /* 0x00000007a1ab7c23 */ /* 0x100fe200080108c9 */
[----:B------:R-:W-:Y:S01]  /*fbe0*/  FMNMX.FTZ R169, R197, R170, !PT ;  /* 0x000000aac5a97209 */ /* 0x000fe20007810000 */
[--C-:B------:R-:W-:Y:S01]  /*fbf0*/  FFMA.FTZ R170, R164, UR7, -R201.reuse ;  /* 0x00000007a4aa7c23 */ /* 0x100fe200080108c9 */
[----:B------:R-:W-:Y:S01]  /*fc00*/  ISETP.LT.OR P4, PT, R168, 0x39, P4 ;  /* 0x00000039a800780c */ /* 0x000fe20002781670 */
[----:B------:R-:W-:Y:S01]  /*fc10*/  MUFU.EX2 R13, R13 ;  /* 0x0000000d000d7308 */ /* 0x000fe20000000800 */
[----:B------:R-:W-:Y:S01]  /*fc20*/  FSEL R200, R179, -INF , !P3 ;  /* 0xff800000b3c87808 */ /* 0x000fe20005800000 */
[----:B------:R-:W-:Y:S01]  /*fc30*/  FFMA.FTZ R179, R8, UR7, -R201 ;  /* 0x0000000708b37c23 */ /* 0x000fe200080108c9 */
[----:B------:R-:W-:-:S02]  /*fc40*/  FMNMX.FTZ R169, R196, R169, !PT ;  /* 0x000000a9c4a97209 */ /* 0x000fc40007810000 */
[----:B------:R-:W-:Y:S02]  /*fc50*/  ISETP.LT.OR P2, PT, R168, 0x3a, P2 ;  /* 0x0000003aa800780c */ /* 0x000fe40001741670 */
[----:B------:R-:W-:Y:S01]  /*fc60*/  FSEL R182, R182, -INF , !P4 ;  /* 0xff800000b6b67808 */ /* 0x000fe20006000000 */
[----:B------:R-:W-:Y:S01]  /*fc70*/  MUFU.EX2 R20, R20 ;  /* 0x0000001400147308 */ /* 0x000fe20000000800 */
[----:B------:R-:W-:Y:S02]  /*fc80*/  FMNMX.FTZ R157, R200, R169, !PT ;  /* 0x000000a9c89d7209 */ /* 0x000fe40007810000 */
[----:B------:R-:W-:Y:S02]  /*fc90*/  FSEL R183, R183, -INF , !P2 ;  /* 0xff800000b7b77808 */ /* 0x000fe40005000000 */
[----:B------:R-:W-:-:S03]  /*fca0*/  FMNMX.FTZ R168, R182, R157, !PT ;  /* 0x0000009db6a87209 */ /* 0x000fc60007810000 */
[----:B------:R1:W-:Y:S01]  /*fcb0*/  MUFU.EX2 R169, R172 ;  /* 0x000000ac00a97308 */ /* 0x0003e20000000800 */
[----:B------:R-:W-:-:S05]  /*fcc0*/  FMNMX.FTZ R157, R183, R168, !PT ;  /* 0x000000a8b79d7209 */ /* 0x000fca0007810000 */
[----:B------:R-:W2:Y:S02]  /*fcd0*/  SHFL.BFLY PT, R160, R157, 0x2, 0x1f ;  /* 0x0c401f009da07f89 */ /* 0x000ea400000e0000 */
[----:B------:R-:W-:Y:S01]  /*fce0*/  MUFU.EX2 R168, R175 ;  /* 0x000000af00a87308 */ /* 0x000fe20000000800 */
[--C-:B-1----:R-:W-:Y:S01]  /*fcf0*/  FFMA.FTZ R172, R156, UR7, -R201.reuse ;  /* 0x000000079cac7c23 */ /* 0x102fe200080108c9 */
[----:B------:R-:W-:-:S06]  /*fd00*/  FFMA.FTZ R156, R153, UR7, -R201 ;  /* 0x00000007999c7c23 */ /* 0x000fcc00080108c9 */
[----:B------:R-:W-:Y:S08]  /*fd10*/  MUFU.EX2 R171, R171 ;  /* 0x000000ab00ab7308 */ /* 0x000ff00000000800 */
[----:B------:R-:W-:Y:S01]  /*fd20*/  MUFU.EX2 R170, R170 ;  /* 0x000000aa00aa7308 */ /* 0x000fe20000000800 */
[----:B--2---:R-:W-:Y:S02]  /*fd30*/  FMNMX.FTZ R160, R157, R160, !PT ;  /* 0x000000a09da07209 */ /* 0x004fe40007810000 */
[----:B------:R-:W-:-:S05]  /*fd40*/  FSEL R157, R7, RZ, P5 ;  /* 0x000000ff079d7208 */ /* 0x000fca0002800000 */
[----:B------:R-:W-:Y:S01]  /*fd50*/  MUFU.EX2 R173, R173 ;  /* 0x000000ad00ad7308 */ /* 0x000fe20000000800 */
[----:B------:R-:W1:Y:S01]  /*fd60*/  SHFL.BFLY PT, R153, R160, 0x1, 0x1f ;  /* 0x0c201f00a0997f89 */ /* 0x000e6200000e0000 */
[----:B------:R-:W-:-:S04]  /*fd70*/  FADD.FTZ R157, -R157, R14 ;  /* 0x0000000e9d9d7221 */ /* 0x000fc80000010100 */
[----:B------:R-:W-:Y:S02]  /*fd80*/  FMUL.FTZ R157, R157, UR7 ;  /* 0x000000079d9d7c20 */ /* 0x000fe40008410000 */
[----:B------:R-:W-:Y:S08]  /*fd90*/  MUFU.EX2 R172, R172 ;  /* 0x000000ac00ac7308 */ /* 0x000ff00000000800 */
[----:B------:R-:W2:Y:S08]  /*fda0*/  MUFU.EX2 R201, R157 ;  /* 0x0000009d00c97308 */ /* 0x000eb00000000800 */
[----:B------:R3:W-:Y:S01]  /*fdb0*/  MUFU.EX2 R175, R156 ;  /* 0x0000009c00af7308 */ /* 0x0007e20000000800 */
[----:B-1----:R-:W-:Y:S01]  /*fdc0*/  FMNMX.FTZ R8, R160, R153, !PT ;  /* 0x00000099a0087209 */ /* 0x002fe20007810000 */
[----:B------:R-:W-:-:S03]  /*fdd0*/  IMAD.MOV R153, RZ, RZ, -R23 ;  /* 0x000000ffff997224 */ /* 0x000fc600078e0a17 */
[C---:B------:R-:W-:Y:S01]  /*fde0*/  FSETP.NEU.FTZ.AND P2, PT, R8.reuse, -INF , PT ;  /* 0xff8000000800780b */ /* 0x040fe20003f5d000 */
[C---:B------:R-:W-:Y:S02]  /*fdf0*/  FMUL.FTZ R161, R8.reuse, UR7 ;  /* 0x0000000708a17c20 */ /* 0x040fe40008410000 */
[----:B------:R-:W-:Y:S01]  /*fe00*/  MUFU.EX2 R178, R178 ;  /* 0x000000b200b27308 */ /* 0x000fe20000000800 */
[----:B------:R-:W-:Y:S01]  /*fe10*/  FSEL R152, R8, RZ, P2 ;  /* 0x000000ff08987208 */ /* 0x000fe20001000000 */
[-C--:B--2---:R-:W-:Y:S01]  /*fe20*/  FMUL.FTZ R24, R24, R201.reuse ;  /* 0x000000c918187220 */ /* 0x084fe20000410000 */
[----:B------:R-:W-:Y:S01]  /*fe30*/  FSEL R161, R161, RZ, P2 ;  /* 0x000000ffa1a17208 */ /* 0x000fe20001000000 */
[----:B------:R-:W-:Y:S01]  /*fe40*/  FMUL.FTZ R25, R25, R201 ;  /* 0x000000c919197220 */ /* 0x000fe20000410000 */
[----:B------:R-:W-:Y:S01]  /*fe50*/  ISETP.NE.AND P2, PT, R18, R153, PT ;  /* 0x000000991200720c */ /* 0x000fe20003f45270 */
[----:B------:R-:W-:Y:S01]  /*fe60*/  FADD.FTZ R152, -R152, R15 ;  /* 0x0000000f98987221 */ /* 0x000fe20000010100 */
[----:B---3--:R-:W-:Y:S01]  /*fe70*/  F2FP.BF16.F32.PACK_AB R156, R171, R168 ;  /* 0x000000a8ab9c723e */ /* 0x008fe200000010ff */
[--C-:B------:R-:W-:Y:S01]  /*fe80*/  FFMA.FTZ R159, R159, UR7, -R161.reuse ;  /* 0x000000079f9f7c23 */ /* 0x100fe200080108a1 */
[--C-:B------:R-:W-:Y:S01]  /*fe90*/  FFMA.FTZ R203, R154, UR7, -R161.reuse ;  /* 0x000000079acb7c23 */ /* 0x100fe200080108a1 */
[----:B------:R-:W-:Y:S01]  /*fea0*/  FMUL.FTZ R152, R152, UR7 ;  /* 0x0000000798987c20 */ /* 0x000fe20008410000 */
[--C-:B------:R-:W-:Y:S01]  /*feb0*/  FFMA.FTZ R14, R155, UR7, -R161.reuse ;  /* 0x000000079b0e7c23 */ /* 0x100fe200080108a1 */
[--C-:B------:R-:W-:Y:S01]  /*fec0*/  FFMA.FTZ R202, R158, UR7, -R161.reuse ;  /* 0x000000079eca7c23 */ /* 0x100fe200080108a1 */
[--C-:B------:R-:W-:Y:S01]  /*fed0*/  FFMA.FTZ R206, R167, UR7, -R161.reuse ;  /* 0x00000007a7ce7c23 */ /* 0x100fe200080108a1 */
[----:B------:R1:W2:Y:S01]  /*fee0*/  MUFU.EX2 R204, R152 ;  /* 0x0000009800cc7308 */ /* 0x0002a20000000800 */
[--C-:B------:R-:W-:Y:S01]  /*fef0*/  FFMA.FTZ R207, R198, UR7, -R161.reuse ;  /* 0x00000007c6cf7c23 */ /* 0x100fe200080108a1 */
[--C-:B------:R-:W-:Y:S01]  /*ff00*/  FFMA.FTZ R162, R162, UR7, -R161.reuse ;  /* 0x00000007a2a27c23 */ /* 0x100fe200080108a1 */
[----:B------:R-:W-:Y:S01]  /*ff10*/  FFMA.FTZ R163, R163, UR7, -R161 ;  /* 0x00000007a3a37c23 */ /* 0x000fe200080108a1 */
[----:B------:R-:W-:-:S02]  /*ff20*/  @!P2 IMAD R21, R21, 0x40, R22 ;  /* 0x000000401515a824 */ /* 0x000fc400078e0216 */
[--C-:B------:R-:W-:Y:S01]  /*ff30*/  FFMA.FTZ R155, R166, UR7, -R161.reuse ;  /* 0x00000007a69b7c23 */ /* 0x100fe200080108a1 */
[--C-:B------:R-:W-:Y:S01]  /*ff40*/  FFMA.FTZ R199, R199, UR7, -R161.reuse ;  /* 0x00000007c7c77c23 */ /* 0x100fe200080108a1 */
[--C-:B------:R-:W-:Y:S01]  /*ff50*/  FFMA.FTZ R197, R197, UR7, -R161.reuse ;  /* 0x00000007c5c57c23 */ /* 0x100fe200080108a1 */
[----:B------:R3:W-:Y:S01]  /*ff60*/  MUFU.EX2 R15, R159 ;  /* 0x0000009f000f7308 */ /* 0x0007e20000000800 */
[----:B------:R-:W-:Y:S01]  /*ff70*/  @!P2 LEA R153, R21, UR36, 0x2 ;  /* 0x000000241599ac11 */ /* 0x000fe2000f8e10ff */
[--C-:B------:R-:W-:Y:S01]  /*ff80*/  FFMA.FTZ R196, R196, UR7, -R161.reuse ;  /* 0x00000007c4c47c23 */ /* 0x100fe200080108a1 */
[--C-:B------:R-:W-:Y:S01]  /*ff90*/  FFMA.FTZ R198, R182, UR7, -R161.reuse ;  /* 0x00000007b6c67c23 */ /* 0x100fe200080108a1 */
[--C-:B------:R-:W-:Y:S01]  /*ffa0*/  FFMA.FTZ R157, R174, UR7, -R161.reuse ;  /* 0x00000007ae9d7c23 */ /* 0x100fe200080108a1 */
[----:B-1----:R-:W-:Y:S01]  /*ffb0*/  F2FP.BF16.F32.PACK_AB R152, R13, R12 ;  /* 0x0000000c0d98723e */ /* 0x002fe200000010ff */
[----:B------:R-:W-:Y:S01]  /*ffc0*/  @!P2 STS [R153+0x38400], R201 ;  /* 0x038400c99900a388 */ /* 0x000fe20000000800 */
[----:B------:R-:W-:Y:S01]  /*ffd0*/  F2FP.BF16.F32.PACK_AB R154, R169, R20 ;  /* 0x00000014a99a723e */ /* 0x000fe200000010ff */
[----:B------:R-:W-:Y:S01]  /*ffe0*/  MUFU.EX2 R203, R203 ;  /* 0x000000cb00cb7308 */ /* 0x000fe20000000800 */
[--C-:B---3--:R-:W-:Y:S01]  /*fff0*/  FFMA.FTZ R159, R200, UR7, -R161.reuse ;  /* 0x00000007c89f7c23 */ /* 0x108fe200080108a1 */
[----:B--2---:R1:W-:Y:S01]  /*10000*/  @!P2 STS [R153+0x38420], R204 ;  /* 0x038420cc9900a388 */ /* 0x0043e20000000800 */
[----:B------:R-:W-:Y:S01]  /*10010*/  FFMA.FTZ R161, R183, UR7, -R161 ;  /* 0x00000007b7a17c23 */ /* 0x000fe200080108a1 */
[----:B------:R-:W-:Y:S01]  /*10020*/  F2FP.BF16.F32.PACK_AB R158, R173, R170 ;  /* 0x000000aaad9e723e */ /* 0x000fe200000010ff */
[-C--:B------:R-:W-:Y:S01]  /*10030*/  FMUL.FTZ R28, R28, R201.reuse ;  /* 0x000000c91c1c7220 */ /* 0x080fe20000410000 */
[----:B------:R-:W-:Y:S01]  /*10040*/  F2FP.BF16.F32.PACK_AB R160, R175, R172 ;  /* 0x000000acafa0723e */ /* 0x000fe200000010ff */
        /* <DEDUP_REMOVED lines=43> */
[----:B------:R-:W-:Y:S01]  /*10300*/  BAR.SYNC.DEFER_BLOCKING 0xf, 0x100 ;  /* 0x03c4000000007b1d */ /* 0x000fe20000010000 */
        /* <DEDUP_REMOVED lines=29> */
[----:B------:R1:W-:Y:S01]  /*104e0*/  MUFU.EX2 R183, R157 ;  /* 0x0000009d00b77308 */ /* 0x0003e20000000800 */
[----:B------:R-:W-:Y:S01]  /*104f0*/  FMUL.FTZ R149, R149, R201 ;  /* 0x000000c995957220 */ /* 0x000fe20000410000 */
        /* <DEDUP_REMOVED lines=54> */
[----:B------:R1:W3:Y:S01]  /*10860*/  MUFU.EX2 R197, R159 ;  /* 0x0000009f00c57308 */ /* 0x0002e20000000800 */
        /* <DEDUP_REMOVED lines=14> */
[----:B------:R-:W-:Y:S01]  /*10950*/  FMUL.FTZ R138, R138, R204 ;  /* 0x000000cc8a8a7220 */ /* 0x000fe20000410000 */
[----:B------:R1:W2:Y:S01]  /*10960*/  MUFU.EX2 R199, R161 ;  /* 0x000000a100c77308 */ /* 0x0002a20000000800 */
[----:B---3--:R-:W-:Y:S01]  /*10970*/  F2FP.BF16.F32.PACK_AB R165, R197, R196 ;  /* 0x000000c4c5a5723e */ /* 0x008fe200000010ff */
[-C--:B------:R-:W-:Y:S01]  /*10980*/  FMUL.FTZ R139, R139, R204.reuse ;  /* 0x000000cc8b8b7220 */ /* 0x080fe20000410000 */
[-C--:B------:R-:W-:Y:S01]  /*10990*/  FMUL.FTZ R142, R142, R204.reuse ;  /* 0x000000cc8e8e7220 */ /* 0x080fe20000410000 */
[-C--:B------:R-:W-:Y:S01]  /*109a0*/  FMUL.FTZ R143, R143, R204.reuse ;  /* 0x000000cc8f8f7220 */ /* 0x080fe20000410000 */
[-C--:B------:R-:W-:Y:S01]  /*109b0*/  FMUL.FTZ R146, R146, R204.reuse ;  /* 0x000000cc92927220 */ /* 0x080fe20000410000 */
[-C--:B------:R-:W-:Y:S01]  /*109c0*/  FMUL.FTZ R147, R147, R204.reuse ;  /* 0x000000cc93937220 */ /* 0x080fe20000410000 */
[-C--:B------:R-:W-:Y:S01]  /*109d0*/  FMUL.FTZ R150, R150, R204.reuse ;  /* 0x000000cc96967220 */ /* 0x080fe20000410000 */
[----:B------:R-:W-:Y:S01]  /*109e0*/  FMUL.FTZ R151, R151, R204 ;  /* 0x000000cc97977220 */ /* 0x000fe20000410000 */
[----:B-1----:R-:W-:Y:S01]  /*109f0*/  F2FP.BF16.F32.PACK_AB R161, R200, R207 ;  /* 0x000000cfc8a1723e */ /* 0x002fe200000010ff */
[----:B------:R1:W-:Y:S01]  /*10a00*/  STSM.16.M88.4 [R184+0x36400], R152 ;  /* 0x03640098b8007844 */ /* 0x0003e20000000200 */
[----:B------:R-:W-:Y:S01]  /*10a10*/  FFMA.FTZ R12, R201, R5, R12 ;  /* 0x00000005c90c7223 */ /* 0x000fe2000001000c */
[----:B------:R-:W-:Y:S01]  /*10a20*/  FFMA.FTZ R203, R204, R6, R203 ;  /* 0x00000006cccb7223 */ /* 0x000fe200000100cb */
[----:B------:R-:W-:Y:S01]  /*10a30*/  ISETP.GT.AND P2, PT, R9, UR37, PT ;  /* 0x0000002509007c0c */ /* 0x000fe2000bf44270 */
[----:B------:R1:W-:Y:S01]  /*10a40*/  STSM.16.M88.4 [R185], R156 ;  /* 0x0000009cb9007844 */ /* 0x0003e20000000200 */
[----:B------:R-:W-:Y:S01]  /*10a50*/  FADD.FTZ R13, R13, R12 ;  /* 0x0000000c0d0d7221 */ /* 0x000fe20000010000 */
[----:B------:R-:W-:Y:S01]  /*10a60*/  FADD.FTZ R203, R14, R203 ;  /* 0x000000cb0ecb7221 */ /* 0x000fe20000010000 */
[----:B--2---:R-:W-:Y:S01]  /*10a70*/  F2FP.BF16.F32.PACK_AB R167, R199, R198 ;  /* 0x000000c6c7a7723e */ /* 0x004fe200000010ff */
[----:B------:R1:W-:Y:S01]  /*10a80*/  STSM.16.M88.4 [R187], R160 ;  /* 0x000000a0bb007844 */ /* 0x0003e20000000200 */
[----:B------:R-:W-:Y:S01]  /*10a90*/  FADD.FTZ R20, R20, R13 ;  /* 0x0000000d14147221 */ /* 0x000fe20000010000 */
[----:B------:R-:W-:Y:S01]  /*10aa0*/  FADD.FTZ R202, R202, R203 ;  /* 0x000000cbcaca7221 */ /* 0x000fe20000010000 */
[----:B------:R-:W-:Y:S01]  /*10ab0*/  IMAD.MOV.U32 R14, RZ, RZ, R7 ;  /* 0x000000ffff0e7224 */ /* 0x000fe200078e0007 */
[----:B------:R1:W-:Y:S01]  /*10ac0*/  STSM.16.M88.4 [R186], R164 ;  /* 0x000000a4ba007844 */ /* 0x0003e20000000200 */
[----:B------:R-:W-:Y:S01]  /*10ad0*/  WARPGROUP.ARRIVE ;  /* 0x00000000000079c5 */ /* 0x000fe20000000000 */
[----:B------:R-:W-:Y:S01]  /*10ae0*/  FADD.FTZ R169, R169, R20 ;  /* 0x00000014a9a97221 */ /* 0x000fe20000010000 */
[----:B------:R-:W-:Y:S01]  /*10af0*/  FADD.FTZ R202, R15, R202 ;  /* 0x000000ca0fca7221 */ /* 0x000fe20000010000 */
[----:B------:R-:W-:-:S02]  /*10b00*/  IMAD.MOV.U32 R15, RZ, RZ, R8 ;  /* 0x000000ffff0f7224 */ /* 0x000fc400078e0008 */
[----:B------:R-:W-:Y:S01]  /*10b10*/  FADD.FTZ R168, R168, R169 ;  /* 0x000000a9a8a87221 */ /* 0x000fe20000010000 */
[----:B------:R-:W-:Y:S01]  /*10b20*/  HGMMA.64x256x16.F32.BF16 R24, R152, gdesc[UR8].tnspB, R24, gsb0 ;  /* 0x43e0000898187df0 */ /* 0x000fe20008001818 */
[----:B------:R-:W-:Y:S01]  /*10b30*/  UMOV UR10, UR6 ;  /* 0x00000006000a7c82 */ /* 0x000fe20008000000 */
[----:B------:R-:W-:Y:S01]  /*10b40*/  UMOV UR11, 0x40000040 ;  /* 0x40000040000b7882 */ /* 0x000fe20000000000 */
[----:B------:R-:W-:Y:S01]  /*10b50*/  R2UR UR6, R208 ;  /* 0x00000000d00672ca */ /* 0x000fe200000e0000 */
[----:B------:R-:W-:Y:S01]  /*10b60*/  FADD.FTZ R21, R21, R202 ;  /* 0x000000ca15157221 */ /* 0x000fe20000010000 */
[----:B------:R-:W-:-:S03]  /*10b70*/  FADD.FTZ R171, R171, R168 ;  /* 0x000000a8abab7221 */ /* 0x000fc60000010000 */
[----:B------:R-:W-:Y:S01]  /*10b80*/  FADD.FTZ R174, R174, R21 ;  /* 0x00000015aeae7221 */ /* 0x000fe20000010000 */
[----:B------:R-:W-:Y:S01]  /*10b90*/  FADD.FTZ R170, R170, R171 ;  /* 0x000000abaaaa7221 */ /* 0x000fe20000010000 */
[----:B------:R-:W-:Y:S02]  /*10ba0*/  IMAD.MOV.U32 R21, RZ, RZ, R16 ;  /* 0x000000ffff157224 */ /* 0x000fe400078e0010 */
[----:B------:R-:W-:Y:S01]  /*10bb0*/  FADD.FTZ R209, R209, R174 ;  /* 0x000000aed1d17221 */ /* 0x000fe20000010000 */
[----:B------:R-:W-:-:S03]  /*10bc0*/  FADD.FTZ R173, R173, R170 ;  /* 0x000000aaadad7221 */ /* 0x000fc60000010000 */
        /* <DEDUP_REMOVED lines=17> */
[----:B------:R-:W-:Y:S02]  /*10ce0*/  WARPGROUP.DEPBAR.LE gsb0, 0x0 ;  /* 0x00008000000079c5 */ /* 0x000fe40000010000 */
        /* <DEDUP_REMOVED lines=25> */
[----:B--2---:R-:W-:-:S04]  /*10e80*/  VIADD R11, R9, 0xffffffff ;  /* 0xffffffff090b7836 */ /* 0x004fc80000000000 */
[----:B------:R-:W-:Y:S01]  /*10e90*/  IMAD.MOV.U32 R9, RZ, RZ, R11 ;  /* 0x000000ffff097224 */ /* 0x000fe200078e000b */
[----:B-1----:R-:W-:Y:S06]  /*10ea0*/  @P2 BRA `(.L_x_1568) ;  /* 0xffffffc8002c2947 */ /* 0x002fec000383ffff */
.L_x_1551:
[----:B------:R-:W1:Y:S01]  /*10eb0*/  SHFL.BFLY PT, R0, R5, 0x2, 0x1f ;  /* 0x0c401f0005007f89 */ /* 0x000e6200000e0000 */
[----:B------:R-:W-:Y:S01]  /*10ec0*/  VIADD R2, R16, 0x1 ;  /* 0x0000000110027836 */ /* 0x000fe20000000000 */
[----:B------:R-:W-:Y:S01]  /*10ed0*/  UIADD3 UR46, UR46, 0x1, URZ ;  /* 0x000000012e2e7890 */ /* 0x000fe2000fffe03f */
[----:B------:R-:W-:Y:S01]  /*10ee0*/  IMAD.U32 R12, RZ, RZ, UR7 ;  /* 0x00000007ff0c7e24 */ /* 0x000fe2000f8e00ff */
[----:B------:R-:W2:Y:S01]  /*10ef0*/  SHFL.BFLY PT, R9, R6, 0x2, 0x1f ;  /* 0x0c401f0006097f89 */ /* 0x000ea200000e0000 */
[----:B------:R-:W-:Y:S01]  /*10f00*/  IMAD.MOV.U32 R19, RZ, RZ, -0x800000 ;  /* 0xff800000ff137424 */ /* 0x000fe200078e00ff */
[----:B------:R-:W-:Y:S08]  /*10f10*/  BAR.ARV 0x8, 0xa0 ;  /* 0x0202800000007b1d */ /* 0x000ff00000002000 */
[----:B------:R-:W-:Y:S01]  /*10f20*/  BAR.SYNC.DEFER_BLOCKING 0xf, 0x100 ;  /* 0x03c4000000007b1d */ /* 0x000fe20000010000 */
[----:B------:R-:W-:Y:S01]  /*10f30*/  ISETP.NE.AND P1, PT, R2, 0x2, PT ;  /* 0x000000020200780c */ /* 0x000fe20003f25270 */
[----:B-1----:R-:W-:Y:S01]  /*10f40*/  FADD.FTZ R0, R0, R5 ;  /* 0x0000000500007221 */ /* 0x002fe20000010000 */
[----:B--2---:R-:W-:-:S04]  /*10f50*/  FADD.FTZ R9, R9, R6 ;  /* 0x0000000609097221 */ /* 0x004fc80000010000 */
[----:B------:R-:W1:Y:S01]  /*10f60*/  SHFL.BFLY PT, R3, R0, 0x1, 0x1f ;  /* 0x0c201f0000037f89 */ /* 0x000e6200000e0000 */
[----:B------:R-:W-:-:S03]  /*10f70*/  IMAD.U32 R6, RZ, RZ, UR7 ;  /* 0x00000007ff067e24 */ /* 0x000fc6000f8e00ff */
[----:B------:R-:W2:Y:S01]  /*10f80*/  SHFL.BFLY PT, R4, R9, 0x1, 0x1f ;  /* 0x0c201f0009047f89 */ /* 0x000ea200000e0000 */
[----:B-1----:R-:W-:Y:S01]  /*10f90*/  FADD.FTZ R11, R0, R3 ;  /* 0x00000003000b7221 */ /* 0x002fe20000010000 */
[----:B------:R-:W-:Y:S01]  /*10fa0*/  IMAD.MOV R3, RZ, RZ, -R23 ;  /* 0x000000ffff037224 */ /* 0x000fe200078e0a17 */
[----:B------:R-:W-:Y:S01]  /*10fb0*/  SEL R0, RZ, 0x1, P1 ;  /* 0x00000001ff007807 */ /* 0x000fe20000800000 */
[----:B--2---:R-:W-:Y:S02]  /*10fc0*/  FADD.FTZ R10, R9, R4 ;  /* 0x00000004090a7221 */ /* 0x004fe40000010000 */
[----:B------:R-:W-:Y:S02]  /*10fd0*/  FSETP.NE.FTZ.AND P2, PT, R11, RZ, PT ;  /* 0x000000ff0b00720b */ /* 0x000fe40003f55000 */
[----:B------:R-:W-:Y:S01]  /*10fe0*/  ISETP.NE.AND P0, PT, R18, R3, PT ;  /* 0x000000031200720c */ /* 0x000fe20003f05270 */
[----:B------:R-:W-:Y:S01]  /*10ff0*/  IMAD.MOV.U32 R3, RZ, RZ, RZ ;  /* 0x000000ffff037224 */ /* 0x000fe200078e00ff */
[----:B------:R-:W-:-:S02]  /*11000*/  FSETP.NE.FTZ.AND P3, PT, R10, RZ, PT ;  /* 0x000000ff0a00720b */ /* 0x000fc40003f75000 */
[----:B------:R-:W-:Y:S01]  /*11010*/  LOP3.LUT R17, R17, R0, RZ, 0x3c, !PT ;  /* 0x0000000011117212 */ /* 0x000fe200078e3cff */
[----:B------:R-:W-:-:S06]  /*11020*/  IMAD.MOV.U32 R0, RZ, RZ, RZ ;  /* 0x000000ffff007224 */ /* 0x000fcc00078e00ff */
[----:B------:R-:W1:Y:S01]  /*11030*/  @P2 MUFU.RCP R3, R11 ;  /* 0x0000000b00032308 */ /* 0x000e620000001000 */
[----:B------:R-:W-:Y:S01]  /*11040*/  @P2 FMUL.FTZ R6, R6, 0.69314718246459960938 ;  /* 0x3f31721806062820 */ /* 0x000fe20000410000 */
[----:B------:R-:W-:Y:S02]  /*11050*/  @!P0 IMAD R16, R16, 0x40, R22 ;  /* 0x0000004010108824 */ /* 0x000fe400078e0216 */
[----:B------:R-:W-:-:S03]  /*11060*/  @P3 FMUL.FTZ R12, R12, 0.69314718246459960938 ;  /* 0x3f3172180c0c3820 */ /* 0x000fc60000410000 */
[----:B------:R-:W-:Y:S01]  /*11070*/  @!P0 LEA R16, R16, UR36, 0x2 ;  /* 0x0000002410108c11 */ /* 0x000fe2000f8e10ff */
        /* <DEDUP_REMOVED lines=9> */
[----:B------:R-:W1:Y:S01]  /*11110*/  @P3 MUFU.LG2 R10, R10 ;  /* 0x0000000a000a3308 */ /* 0x000e620000000c00 */
        /* <DEDUP_REMOVED lines=59> */
[----:B---3--:R-:W-:Y:S01]  /*114d0*/  @P2 FMUL.FTZ R9, R9, 0.69314718246459960938 ;  /* 0x3f31721809092820 */ /* 0x008fe20000410000 */
[----:B-1----:R-:W-:Y:S01]  /*114e0*/  @P3 FMUL.FTZ R3, R10, 0.69314718246459960938 ;  /* 0x3f3172180a033820 */ /* 0x002fe20000410000 */
[----:B------:R-:W-:-:S02]  /*114f0*/  IMAD.MOV.U32 R32, RZ, RZ, -0x800000 ;  /* 0xff800000ff207424 */ /* 0x000fc400078e00ff */
        /* <DEDUP_REMOVED lines=67> */
[----:B--2---:R-:W-:Y:S01]  /*11930*/  SEL R16, R2, RZ, P1 ;  /* 0x000000ff02107207 */ /* 0x004fe20000800000 */
[----:B------:R-:W-:Y:S06]  /*11940*/  BAR.ARV 0xe, 0x100 ;  /* 0x0384000000007b1d */ /* 0x000fec0000002000 */
.L_x_1489:
        /* <DEDUP_REMOVED lines=26> */
[----:B------:R-:W-:Y:S01]  /*11af0*/  F2FP.BF16.F32.PACK_AB R57, R59, R58 ;  /* 0x0000003a3b39723e */ /* 0x000fe200000010ff */
[----:B------:R-:W-:Y:S01]  /*11b00*/  IMAD.U32 R7, RZ, RZ, UR7 ;  /* 0x00000007ff077e24 */ /* 0x000fe2000f8e00ff */
        /* <DEDUP_REMOVED lines=12> */
[----:B------:R-:W-:Y:S01]  /*11bd0*/  IADD3 R173, P3, R6, 0x40, RZ ;  /* 0x0000004006ad7810 */ /* 0x000fe20007f7e0ff */
[--C-:B------:R-:W-:Y:S01]  /*11be0*/  IMAD.X R11, RZ, RZ, R7.reuse, P4 ;  /* 0x000000ffff0b7224 */ /* 0x100fe200020e0607 */
[----:B------:R-:W-:Y:S02]  /*11bf0*/  LOP3.LUT R2, R0, R171, RZ, 0x3c, !PT ;  /* 0x000000ab00027212 */ /* 0x000fe400078e3cff */
[----:B------:R-:W-:Y:S02]  /*11c00*/  LOP3.LUT R0, R179, 0x380, RZ, 0xc0, !PT ;  /* 0x00000380b3007812 */ /* 0x000fe400078ec0ff */
[----:B------:R-:W-:Y:S02]  /*11c10*/  IADD3 R199, P4, R6, 0x4020, RZ ;  /* 0x0000402006c77810 */ /* 0x000fe40007f9e0ff */
[----:B------:R-:W-:Y:S02]  /*11c20*/  SHF.R.U64 R0, R0, 0x3, RZ ;  /* 0x0000000300007819 */ /* 0x000fe400000012ff */
[C---:B------:R-:W-:Y:S01]  /*11c30*/  LOP3.LUT R103, R6.reuse, 0x380, RZ, 0xc0, !PT ;  /* 0x0000038006677812 */ /* 0x040fe200078ec0ff */
[----:B------:R-:W-:Y:S01]  /*11c40*/  IMAD.X R91, RZ, RZ, R7, P4 ;  /* 0x000000ffff5b7224 */ /* 0x000fe200020e0607 */
[----:B------:R-:W-:-:S02]  /*11c50*/  IADD3 R183, P2, R6, 0x2060, RZ ;  /* 0x0000206006b77810 */ /* 0x000fc40007f5e0ff */
[----:B------:R-:W-:Y:S02]  /*11c60*/  IADD3.X R9, RZ, R7, RZ, P3, !PT ;  /* 0x00000007ff097210 */ /* 0x000fe40001ffe4ff */
[C---:B------:R-:W-:Y:S01]  /*11c70*/  IADD3 R177, P5, R6.reuse, 0x2000, RZ ;  /* 0x0000200006b17810 */ /* 0x040fe20007fbe0ff */
[--C-:B------:R-:W-:Y:S01]  /*11c80*/  IMAD.X R25, RZ, RZ, R7.reuse, P2 ;  /* 0x000000ffff197224 */ /* 0x100fe200010e0607 */
[C---:B------:R-:W-:Y:S02]  /*11c90*/  IADD3 R181, P1, R6.reuse, 0x2040, RZ ;  /* 0x0000204006b57810 */ /* 0x040fe40007f3e0ff */
[----:B------:R-:W-:Y:S01]  /*11ca0*/  IADD3 R197, P3, R6, 0x4000, RZ ;  /* 0x0000400006c57810 */ /* 0x000fe20007f7e0ff */
[--C-:B------:R-:W-:Y:S01]  /*11cb0*/  IMAD.X R13, RZ, RZ, R7.reuse, P5 ;  /* 0x000000ffff0d7224 */ /* 0x100fe200028e0607 */
[----:B------:R-:W-:Y:S01]  /*11cc0*/  LOP3.LUT R14, R0, R179, RZ, 0x3c, !PT ;  /* 0x000000b3000e7212 */ /* 0x000fe200078e3cff */
[--C-:B------:R-:W-:Y:S01]  /*11cd0*/  IMAD.X R21, RZ, RZ, R7.reuse, P1 ;  /* 0x000000ffff157224 */ /* 0x100fe200008e0607 */
[----:B------:R-:W-:Y:S01]  /*11ce0*/  LOP3.LUT R0, R199, 0x380, RZ, 0xc0, !PT ;  /* 0x00000380c7007812 */ /* 0x000fe200078ec0ff */
[----:B------:R-:W-:Y:S01]  /*11cf0*/  IMAD.X R29, RZ, RZ, R7, P3 ;  /* 0x000000ffff1d7224 */ /* 0x000fe200018e0607 */
[----:B------:R-:W-:-:S02]  /*11d00*/  SHF.R.U64 R103, R103, 0x3, RZ ;  /* 0x0000000367677819 */ /* 0x000fc400000012ff */
[C---:B------:R-:W-:Y:S02]  /*11d10*/  IADD3 R106, P2, R6.reuse, 0x6020, RZ ;  /* 0x00006020066a7810 */ /* 0x040fe40007f5e0ff */
[C---:B------:R-:W-:Y:S02]  /*11d20*/  IADD3 R201, P5, R6.reuse, 0x4040, RZ ;  /* 0x0000404006c97810 */ /* 0x040fe40007fbe0ff */
[C---:B------:R-:W-:Y:S01]  /*11d30*/  IADD3 R203, P6, R6.reuse, 0x4060, RZ ;  /* 0x0000406006cb7810 */ /* 0x040fe20007fde0ff */
[--C-:B------:R-:W-:Y:S01]  /*11d40*/  IMAD.X R107, RZ, RZ, R7.reuse, P2 ;  /* 0x000000ffff6b7224 */ /* 0x100fe200010e0607 */
[C---:B------:R-:W-:Y:S01]  /*11d50*/  IADD3 R205, P1, R6.reuse, 0x6000, RZ ;  /* 0x0000600006cd7810 */ /* 0x040fe20007f3e0ff */
[--C-:B------:R-:W-:Y:S01]  /*11d60*/  IMAD.X R95, RZ, RZ, R7.reuse, P5 ;  /* 0x000000ffff5f7224 */ /* 0x100fe200028e0607 */
[C---:B------:R-:W-:Y:S01]  /*11d70*/  IADD3 R207, P3, R6.reuse, 0x6040, RZ ;  /* 0x0000604006cf7810 */ /* 0x040fe20007f7e0ff */
[----:B------:R-:W-:Y:S01]  /*11d80*/  IMAD.X R99, RZ, RZ, R7, P6 ;  /* 0x000000ffff637224 */ /* 0x000fe200030e0607 */
[----:B------:R-:W-:-:S02]  /*11d90*/  IADD3 R209, P4, R6, 0x6060, RZ ;  /* 0x0000606006d17810 */ /* 0x000fc40007f9e0ff */
[----:B------:R-:W-:Y:S01]  /*11da0*/  SHF.R.U64 R0, R0, 0x3, RZ ;  /* 0x0000000300007819 */ /* 0x000fe200000012ff */
[--C-:B------:R-:W-:Y:S01]  /*11db0*/  IMAD.X R111, RZ, RZ, R7.reuse, P3 ;  /* 0x000000ffff6f7224 */ /* 0x100fe200018e0607 */
[----:B------:R-:W-:Y:S01]  /*11dc0*/  LOP3.LUT R6, R103, R6, RZ, 0x3c, !PT ;  /* 0x0000000667067212 */ /* 0x000fe200078e3cff */
[--C-:B------:R-:W-:Y:S01]  /*11dd0*/  IMAD.X R103, RZ, RZ, R7.reuse, P1 ;  /* 0x000000ffff677224 */ /* 0x100fe200008e0607 */
[----:B------:R-:W-:Y:S01]  /*11de0*/  LOP3.LUT R8, R173, 0x380, RZ, 0xc0, !PT ;  /* 0x00000380ad087812 */ /* 0x000fe200078ec0ff */
[----:B------:R-:W-:Y:S01]  /*11df0*/  IMAD.X R115, RZ, RZ, R7, P4 ;  /* 0x000000ffff737224 */ /* 0x000fe200020e0607 */
[----:B------:R-:W-:Y:S02]  /*11e00*/  LOP3.LUT R10, R175, 0x380, RZ, 0xc0, !PT ;  /* 0x00000380af0a7812 */ /* 0x000fe400078ec0ff */
[----:B------:R-:W-:Y:S02]  /*11e10*/  LOP3.LUT R12, R177, 0x380, RZ, 0xc0, !PT ;  /* 0x00000380b10c7812 */ /* 0x000fe400078ec0ff */
[----:B------:R-:W-:-:S02]  /*11e20*/  LOP3.LUT R27, R106, 0x380, RZ, 0xc0, !PT ;  /* 0x000003806a1b7812 */ /* 0x000fc400078ec0ff */
[----:B------:R-:W-:Y:S02]  /*11e30*/  LOP3.LUT R90, R0, R199, RZ, 0x3c, !PT ;  /* 0x000000c7005a7212 */ /* 0x000fe400078e3cff */
[----:B------:R-:W-:Y:S02]  /*11e40*/  SHF.R.U64 R8, R8, 0x3, RZ ;  /* 0x0000000308087819 */ /* 0x000fe400000012ff */
[----:B------:R-:W-:Y:S02]  /*11e50*/  LOP3.LUT R20, R181, 0x380, RZ, 0xc0, !PT ;  /* 0x00000380b5147812 */ /* 0x000fe400078ec0ff */
[----:B------:R-:W-:Y:S02]  /*11e60*/  MOV R0, R6 ;  /* 0x0000000600007202 */ /* 0x000fe40000000f00 */
[----:B------:R-:W-:Y:S02]  /*11e70*/  SHF.R.U64 R10, R10, 0x3, RZ ;  /* 0x000000030a0a7819 */ /* 0x000fe400000012ff */
[----:B------:R-:W-:-:S02]  /*11e80*/  LOP3.LUT R24, R183, 0x380, RZ, 0xc0, !PT ;  /* 0x00000380b7187812 */ /* 0x000fc400078ec0ff */
[----:B------:R-:W-:Y:S02]  /*11e90*/  F2FP.BF16.F32.PACK_AB R6, R157, R166 ;  /* 0x000000a69d06723e */ /* 0x000fe400000010ff */
[----:B------:R-:W-:Y:S02]  /*11ea0*/  F2FP.BF16.F32.PACK_AB R7, R31, R30 ;  /* 0x0000001e1f07723e */ /* 0x000fe400000010ff */
[----:B------:R-:W-:Y:S02]  /*11eb0*/  SHF.R.U64 R12, R12, 0x3, RZ ;  /* 0x000000030c0c7819 */ /* 0x000fe400000012ff */
[----:B------:R-:W-:Y:S01]  /*11ec0*/  LOP3.LUT R28, R197, 0x380, RZ, 0xc0, !PT ;  /* 0x00000380c51c7812 */ /* 0x000fe200078ec0ff */
[----:B------:R1:W-:Y:S01]  /*11ed0*/  STSM.16.M88.4 [R0], R4 ;  /* 0x0000000400007844 */ /* 0x0003e20000000200 */
[----:B------:R-:W-:Y:S02]  /*11ee0*/  LOP3.LUT R98, R203, 0x380, RZ, 0xc0, !PT ;  /* 0x00000380cb627812 */ /* 0x000fe400078ec0ff */
[----:B------:R-:W-:-:S02]  /*11ef0*/  SHF.R.U64 R27, R27, 0x3, RZ ;  /* 0x000000031b1b7819 */ /* 0x000fc400000012ff */
[----:B------:R-:W-:Y:S02]  /*11f00*/  LOP3.LUT R8, R8, R173, RZ, 0x3c, !PT ;  /* 0x000000ad08087212 */ /* 0x000fe400078e3cff */
[----:B------:R-:W-:Y:S02]  /*11f10*/  SHF.R.U64 R20, R20, 0x3, RZ ;  /* 0x0000000314147819 */ /* 0x000fe400000012ff */
[----:B------:R-:W-:Y:S02]  /*11f20*/  LOP3.LUT R94, R201, 0x380, RZ, 0xc0, !PT ;  /* 0x00000380c95e7812 */ /* 0x000fe400078ec0ff */
[----:B------:R-:W-:Y:S02]  /*11f30*/  LOP3.LUT R114, R209, 0x380, RZ, 0xc0, !PT ;  /* 0x00000380d1727812 */ /* 0x000fe400078ec0ff */
[----:B------:R-:W-:Y:S02]  /*11f40*/  LOP3.LUT R10, R10, R175, RZ, 0x3c, !PT ;  /* 0x000000af0a0a7212 */ /* 0x000fe400078e3cff */
[----:B------:R-:W-:-:S02]  /*11f50*/  SHF.R.U64 R24, R24, 0x3, RZ ;  /* 0x0000000318187819 */ /* 0x000fc400000012ff */
[----:B------:R-:W-:Y:S02]  /*11f60*/  LOP3.LUT R12, R12, R177, RZ, 0x3c, !PT ;  /* 0x000000b10c0c7212 */ /* 0x000fe400078e3cff */
[----:B------:R-:W-:Y:S02]  /*11f70*/  SHF.R.U64 R28, R28, 0x3, RZ ;  /* 0x000000031c1c7819 */ /* 0x000fe400000012ff */
[----:B------:R-:W-:Y:S02]  /*11f80*/  LOP3.LUT R102, R205, 0x380, RZ, 0xc0, !PT ;  /* 0x00000380cd667812 */ /* 0x000fe400078ec0ff */
[----:B------:R-:W-:Y:S02]  /*11f90*/  SHF.R.U64 R98, R98, 0x3, RZ ;  /* 0x0000000362627819 */ /* 0x000fe400000012ff */
[----:B------:R-:W-:Y:S02]  /*11fa0*/  LOP3.LUT R106, R27, R106, RZ, 0x3c, !PT ;  /* 0x0000006a1b6a7212 */ /* 0x000fe400078e3cff */
[----:B------:R-:W-:-:S02]  /*11fb0*/  MOV R27, R2 ;  /* 0x00000002001b7202 */ /* 0x000fc40000000f00 */
[----:B-1----:R-:W-:Y:S02]  /*11fc0*/  F2FP.BF16.F32.PACK_AB R4, R33, R159 ;  /* 0x0000009f2104723e */ /* 0x002fe400000010ff */
[----:B------:R-:W-:Y:S02]  /*11fd0*/  F2FP.BF16.F32.PACK_AB R5, R35, R34 ;  /* 0x000000222305723e */ /* 0x000fe400000010ff */
[----:B------:R-:W-:Y:S02]  /*11fe0*/  F2FP.BF16.F32.PACK_AB R6, R37, R36 ;  /* 0x000000242506723e */ /* 0x000fe400000010ff */
[----:B------:R-:W-:Y:S02]  /*11ff0*/  F2FP.BF16.F32.PACK_AB R7, R39, R38 ;  /* 0x000000262707723e */ /* 0x000fe400000010ff */
[----:B------:R-:W-:Y:S02]  /*12000*/  LOP3.LUT R20, R20, R181, RZ, 0x3c, !PT ;  /* 0x000000b514147212 */ /* 0x000fe400078e3cff */
[----:B------:R-:W-:Y:S01]  /*12010*/  SHF.R.U64 R94, R94, 0x3, RZ ;  /* 0x000000035e5e7819 */ /* 0x000fe200000012ff */
[----:B------:R1:W-:Y:S01]  /*12020*/  STSM.16.M88.4 [R27], R4 ;  /* 0x000000041b007844 */ /* 0x0003e20000000200 */
[----:B------:R-:W-:-:S02]  /*12030*/  LOP3.LUT R110, R207, 0x380, RZ, 0xc0, !PT ;  /* 0x00000380cf6e7812 */ /* 0x000fc400078ec0ff */
[----:B------:R-:W-:Y:S02]  /*12040*/  SHF.R.U64 R114, R114, 0x3, RZ ;  /* 0x0000000372727819 */ /* 0x000fe400000012ff */
[----:B------:R-:W-:Y:S02]  /*12050*/  MOV R8, R8 ;  /* 0x0000000800087202 */ /* 0x000fe40000000f00 */
[----:B------:R-:W-:Y:S02]  /*12060*/  LOP3.LUT R24, R24, R183, RZ, 0x3c, !PT ;  /* 0x000000b718187212 */ /* 0x000fe400078e3cff */
[----:B------:R-:W-:Y:S01]  /*12070*/  MOV R10, R10 ;  /* 0x0000000a000a7202 */ /* 0x000fe20000000f00 */
[----:B------:R1:W-:Y:S01]  /*12080*/  STSM.16.M88.4 [R8], R40 ;  /* 0x0000002808007844 */ /* 0x0003e20000000200 */
[----:B------:R-:W-:Y:S02]  /*12090*/  LOP3.LUT R28, R28, R197, RZ, 0x3c, !PT ;  /* 0x000000c51c1c7212 */ /* 0x000fe400078e3cff */
[----:B------:R-:W-:Y:S01]  /*120a0*/  SHF.R.U64 R102, R102, 0x3, RZ ;  /* 0x0000000366667819 */ /* 0x000fe200000012ff */
[----:B------:R1:W-:Y:S01]  /*120b0*/  STSM.16.M88.4 [R10], R48 ;  /* 0x000000300a007844 */ /* 0x0003e20000000200 */
[----:B------:R-:W-:-:S02]  /*120c0*/  LOP3.LUT R98, R98, R203, RZ, 0x3c, !PT ;  /* 0x000000cb62627212 */ /* 0x000fc400078e3cff */
[----:B------:R-:W-:Y:S02]  /*120d0*/  MOV R12, R12 ;  /* 0x0000000c000c7202 */ /* 0x000fe40000000f00 */
[----:B------:R-:W-:Y:S02]  /*120e0*/  F2FP.BF16.F32.PACK_AB R72, R73, R72 ;  /* 0x000000484948723e */ /* 0x000fe400000010ff */
[----:B------:R-:W-:Y:S01]  /*120f0*/  MOV R14, R14 ;  /* 0x0000000e000e7202 */ /* 0x000fe20000000f00 */
[----:B------:R1:W-:Y:S01]  /*12100*/  STSM.16.M88.4 [R12], R56 ;  /* 0x000000380c007844 */ /* 0x0003e20000000200 */
[----:B------:R-:W-:Y:S02]  /*12110*/  F2FP.BF16.F32.PACK_AB R66, R69, R68 ;  /* 0x000000444542723e */ /* 0x000fe400000010ff */
[----:B------:R-:W-:Y:S02]  /*12120*/  F2FP.BF16.F32.PACK_AB R67, R71, R70 ;  /* 0x000000464743723e */ /* 0x000fe400000010ff */
[----:B------:R-:W-:-:S02]  /*12130*/  F2FP.BF16.F32.PACK_AB R73, R75, R74 ;  /* 0x0000004a4b49723e */ /* 0x000fc400000010ff */
[----:B------:R-:W-:Y:S01]  /*12140*/  F2FP.BF16.F32.PACK_AB R80, R81, R80 ;  /* 0x000000505150723e */ /* 0x000fe200000010ff */
[----:B------:R1:W-:Y:S01]  /*12150*/  STSM.16.M88.4 [R14], R64 ;  /* 0x000000400e007844 */ /* 0x0003e20000000200 */
[----:B------:R-:W-:Y:S02]  /*12160*/  LOP3.LUT R94, R94, R201, RZ, 0x3c, !PT ;  /* 0x000000c95e5e7212 */ /* 0x000fe400078e3cff */
[----:B------:R-:W-:Y:S02]  /*12170*/  SHF.R.U64 R110, R110, 0x3, RZ ;  /* 0x000000036e6e7819 */ /* 0x000fe400000012ff */
[----:B------:R-:W-:Y:S02]  /*12180*/  LOP3.LUT R114, R114, R209, RZ, 0x3c, !PT ;  /* 0x000000d172727212 */ /* 0x000fe400078e3cff */
[----:B------:R-:W-:Y:S02]  /*12190*/  MOV R20, R20 ;  /* 0x0000001400147202 */ /* 0x000fe40000000f00 */
[----:B------:R-:W-:-:S02]  /*121a0*/  F2FP.BF16.F32.PACK_AB R74, R77, R76 ;  /* 0x0000004c4d4a723e */ /* 0x000fc400000010ff */
[----:B------:R-:W-:Y:S02]  /*121b0*/  F2FP.BF16.F32.PACK_AB R75, R79, R78 ;  /* 0x0000004e4f4b723e */ /* 0x000fe400000010ff */
[----:B------:R-:W-:Y:S02]  /*121c0*/  F2FP.BF16.F32.PACK_AB R81, R83, R82 ;  /* 0x000000525351723e */ /* 0x000fe400000010ff */
[----:B------:R-:W-:Y:S01]  /*121d0*/  MOV R24, R24 ;  /* 0x0000001800187202 */ /* 0x000fe20000000f00 */
        /* <DEDUP_REMOVED lines=8> */
[----:B------:R-:W-:Y:S02]  /*12260*/  MOV R2, R98 ;  /* 0x0000006200027202 */ /* 0x000fe40000000f00 */
[----:B------:R-:W-:Y:S02]  /*12270*/  F2FP.BF16.F32.PACK_AB R89, R152, R26 ;  /* 0x0000001a9859723e */ /* 0x000fe400000010ff */
[----:B------:R-:W-:-:S02]  /*12280*/  F2FP.BF16.F32.PACK_AB R90, R93, R92 ;  /* 0x0000005c5d5a723e */ /* 0x000fc400000010ff */
[----:B------:R-:W-:Y:S02]  /*12290*/  F2FP.BF16.F32.PACK_AB R91, R154, R153 ;  /* 0x000000999a5b723e */ /* 0x000fe400000010ff */
[----:B------:R-:W-:Y:S02]  /*122a0*/  F2FP.BF16.F32.PACK_AB R96, R97, R96 ;  /* 0x000000606160723e */ /* 0x000fe400000010ff */
[----:B------:R-:W-:Y:S01]  /*122b0*/  F2FP.BF16.F32.PACK_AB R97, R156, R155 ;  /* 0x0000009b9c61723e */ /* 0x000fe200000010ff */
[----:B------:R1:W-:Y:S01]  /*122c0*/  STSM.16.M88.4 [R28], R88 ;  /* 0x000000581c007844 */ /* 0x0003e20000000200 */
        /* <DEDUP_REMOVED lines=11> */
[----:B------:R-:W-:Y:S01]  /*12380*/  F2FP.BF16.F32.PACK_AB R120, R121, R120 ;  /* 0x000000787978723e */ /* 0x000fe200000010ff */
        /* <DEDUP_REMOVED lines=19> */
[----:B------:R-:W-:Y:S02]  /*124c0*/  MOV R110, R110 ;  /* 0x0000006e006e7202 */ /* 0x000fe40000000f00 */
[----:B------:R-:W-:-:S02]  /*124d0*/  F2FP.BF16.F32.PACK_AB R138, R141, R140 ;  /* 0x0000008c8d8a723e */ /* 0x000fc400000010ff */
        /* <DEDUP_REMOVED lines=11> */
[----:B--2---:R-:W2:Y:S02]  /*12590*/  FENCE.VIEW.ASYNC.S ;  /* 0x00000000000073c6 */ /* 0x004ea40000000000 */
[----:B--2---:R-:W-:Y:S06]  /*125a0*/  BAR.ARV 0x1, 0x120 ;  /* 0x0044800000007b1d */ /* 0x004fec0000002000 */
[----:B------:R-:W-:Y:S05]  /*125b0*/  @P0 BRA `(.L_x_1570) ;  /* 0x0000000000740947 */ /* 0x000fea0003800000 */
[----:B-1----:R-:W1:Y:S01]  /*125c0*/  LDC.64 R4, c[0x0][0xc78] ;  /* 0x00031e00ff047b82 */ /* 0x002e620000000a00 */
[----:B------:R-:W-:Y:S01]  /*125d0*/  USHF.R.S32.HI UR5, URZ, 0x1f, UR43 ;  /* 0x0000001f3f057899 */ /* 0x000fe2000801142b */
[----:B------:R-:W-:Y:S01]  /*125e0*/  IMAD.MOV R7, RZ, RZ, -R23 ;  /* 0x000000ffff077224 */ /* 0x000fe200078e0a17 */
[----:B------:R-:W-:Y:S02]  /*125f0*/  ULDC.64 UR8, c[0x0][0xc70] ;  /* 0x00031c0000087ab9 */ /* 0x000fe40000000a00 */
[----:B------:R-:W-:Y:S02]  /*12600*/  UIMAD UR5, UR5, UR8, URZ ;  /* 0x00000008050572a4 */ /* 0x000fe4000f8e023f */
[----:B------:R-:W-:Y:S01]  /*12610*/  UIMAD.WIDE.U32 UR6, UR43, UR8, URZ ;  /* 0x000000082b0672a5 */ /* 0x000fe2000f8e003f */
[----:B------:R-:W-:Y:S01]  /*12620*/  ISETP.NE.AND P0, PT, R18, R7, PT ;  /* 0x000000071200720c */ /* 0x000fe20003f05270 */
[----:B------:R-:W-:Y:S01]  /*12630*/  UIMAD UR5, UR43, UR9, UR5 ;  /* 0x000000092b0572a4 */ /* 0x000fe2000f8e0205 */
[----:B------:R-:W-:Y:S01]  /*12640*/  VIADD R7, R22, UR42 ;  /* 0x0000002a16077c36 */ /* 0x000fe20008000000 */
        /* <DEDUP_REMOVED lines=20> */
.L_x_1570:
[----:B-1----:R-:W1:Y:S02]  /*12790*/  SHFL.IDX PT, R0, R193, RZ, 0x1f ;  /* 0x00001fffc1007589 */ /* 0x002e6400000e0000 */
[----:B-1----:R-:W-:-:S13]  /*127a0*/  ISETP.NE.AND P0, PT, R0, 0x7, PT ;  /* 0x000000070000780c */ /* 0x002fda0003f05270 */
        /* <DEDUP_REMOVED lines=19> */
[----:B-1----:R-:W-:Y:S01]  /*128e0*/  UMOV UR40, UR5 ;  /* 0x0000000500287c82 */ /* 0x002fe20008000000 */
[----:B------:R-:W-:Y:S01]  /*128f0*/  UMOV UR41, UR8 ;  /* 0x0000000800297c82 */ /* 0x000fe20008000000 */
[----:B------:R-:W-:Y:S01]  /*12900*/  UIADD3 UR5, UR36, 0xa000, URZ ;  /* 0x0000a00024057890 */ /* 0x000fe2000fffe03f */
[----:B------:R1:W-:Y:S01]  /*12910*/  UTMASTG.5D [UR40], [UR6] ;  /* 0x00000028060073b5 */ /* 0x0003e20008020000 */
[----:B------:R-:W-:Y:S01]  /*12920*/  UMOV UR8, 0x140 ;  /* 0x0000014000087882 */ /* 0x000fe20000000000 */
[----:B-1----:R-:W-:Y:S01]  /*12930*/  UMOV UR40, UR9 ;  /* 0x0000000900287c82 */ /* 0x002fe20008000000 */
[----:B------:R-:W-:Y:S01]  /*12940*/  UMOV UR41, UR10 ;  /* 0x0000000a00297c82 */ /* 0x000fe20008000000 */
[----:B------:R-:W-:Y:S01]  /*12950*/  UIADD3 UR9, UR36, 0xc000, URZ ;  /* 0x0000c00024097890 */ /* 0x000fe2000fffe03f */
[----:B------:R1:W-:Y:S01]  /*12960*/  UTMASTG.5D [UR40], [UR6] ;  /* 0x00000028060073b5 */ /* 0x0003e20008020000 */
[----:B------:R-:W-:Y:S01]  /*12970*/  UIADD3 UR10, UR36, 0xe000, URZ ;  /* 0x0000e000240a7890 */ /* 0x000fe2000fffe03f */
[----:B-1----:R-:W-:Y:S01]  /*12980*/  UMOV UR40, UR11 ;  /* 0x0000000b00287c82 */ /* 0x002fe20008000000 */
[----:B------:R-:W-:-:S02]  /*12990*/  UMOV UR41, UR12 ;  /* 0x0000000c00297c82 */ /* 0x000fc40008000000 */
[----:B------:R1:W-:Y:S02]  /*129a0*/  UTMASTG.5D [UR40], [UR6] ;  /* 0x00000028060073b5 */ /* 0x0003e40008020000 */
[----:B-1----:R-:W-:Y:S01]  /*129b0*/  UMOV UR40, UR13 ;  /* 0x0000000d00287c82 */ /* 0x002fe20008000000 */
[----:B------:R-:W-:Y:S02]  /*129c0*/  UMOV UR41, UR14 ;  /* 0x0000000e00297c82 */ /* 0x000fe40008000000 */
[----:B------:R1:W-:Y:S02]  /*129d0*/  UTMASTG.5D [UR40], [UR6] ;  /* 0x00000028060073b5 */ /* 0x0003e40008020000 */
[----:B-1----:R-:W-:Y:S01]  /*129e0*/  UMOV UR40, UR5 ;  /* 0x0000000500287c82 */ /* 0x002fe20008000000 */
[----:B------:R-:W-:Y:S01]  /*129f0*/  UMOV UR41, UR8 ;  /* 0x0000000800297c82 */ /* 0x000fe20008000000 */
[----:B------:R-:W-:Y:S01]  /*12a00*/  UMOV UR5, 0x180 ;  /* 0x0000018000057882 */ /* 0x000fe20000000000 */
[----:B------:R1:W-:Y:S02]  /*12a10*/  UTMASTG.5D [UR40], [UR6] ;  /* 0x00000028060073b5 */ /* 0x0003e40008020000 */
[----:B-1----:R-:W-:Y:S01]  /*12a20*/  UMOV UR40, UR9 ;  /* 0x0000000900287c82 */ /* 0x002fe20008000000 */
[----:B------:R-:W-:Y:S01]  /*12a30*/  UMOV UR41, UR5 ;  /* 0x0000000500297c82 */ /* 0x000fe20008000000 */
[----:B------:R-:W-:Y:S01]  /*12a40*/  UMOV UR5, 0x1c0 ;  /* 0x000001c000057882 */ /* 0x000fe20000000000 */
[----:B------:R1:W-:Y:S02]  /*12a50*/  UTMASTG.5D [UR40], [UR6] ;  /* 0x00000028060073b5 */ /* 0x0003e40008020000 */
[----:B-1----:R-:W-:Y:S01]  /*12a60*/  UMOV UR40, UR10 ;  /* 0x0000000a00287c82 */ /* 0x002fe20008000000 */
[----:B------:R-:W-:Y:S01]  /*12a70*/  UMOV UR41, UR5 ;  /* 0x0000000500297c82 */ /* 0x000fe20008000000 */
[----:B------:R-:W-:Y:S01]  /*12a80*/  UIADD3 UR5, UR36, 0x38820, URZ ;  /* 0x0003882024057890 */ /* 0x000fe2000fffe03f */
[----:B------:R1:W-:Y:S03]  /*12a90*/  UTMASTG.5D [UR40], [UR6] ;  /* 0x00000028060073b5 */ /* 0x0003e60008020000 */
[----:B------:R-:W-:Y:S01]  /*12aa0*/  UPRMT UR5, URZ, 0x654, UR5 ;  /* 0x000006543f057896 */ /* 0x000fe20008000005 */
[----:B------:R0:W-:Y:S01]  /*12ab0*/  UTMACMDFLUSH ;  /* 0x00000000000079b7 */ /* 0x0001e20000000000 */
[----:B------:R-:W-:-:S07]  /*12ac0*/  DEPBAR.LE SB0, 0x0 ;  /* 0x000080000000791a */ /* 0x000fce0000000000 */
[----:B-1----:R-:W-:Y:S03]  /*12ad0*/  SYNCS.ARRIVE.TRANS64.RED.A1T0 RZ, [UR5], RZ ;  /* 0x000000ffffff79a7 */ /* 0x002fe60008100405 */
.L_x_1573:
[----:B------:R-:W-:Y:S05]  /*12ae0*/  BSYNC B0 ;  /* 0x0000000000007941 */ /* 0x000fea0003800000 */
.L_x_1572:
[----:B------:R-:W-:Y:S05]  /*12af0*/  BRA `(.L_x_1571) ;  /* 0x0000000800287947 */ /* 0x000fea0003800000 */
.L_x_1569:
        /* <DEDUP_REMOVED lines=20> */
[C---:B---3--:R-:W-:Y:S02]  /*12c40*/  IMAD R0, R8.reuse, UR8, RZ ;  /* 0x0000000808007c24 */ /* 0x048fe4000f8e02ff */
[----:B------:R-:W-:Y:S02]  /*12c50*/  IMAD.IADD R3, R3, 0x1, R5 ;  /* 0x0000000103037824 */ /* 0x000fe400078e0205 */
[----:B------:R-:W-:Y:S02]  /*12c60*/  IMAD R5, R9, UR44, R0 ;  /* 0x0000002c09057c24 */ /* 0x000fe4000f8e0200 */
[----:B------:R-:W-:-:S04]  /*12c70*/  IMAD.WIDE.U32 R2, R8, UR44, R2 ;  /* 0x0000002c08027c25 */ /* 0x000fc8000f8e0002 */
[----:B------:R-:W-:Y:S01]  /*12c80*/  IMAD.IADD R3, R3, 0x1, R5 ;  /* 0x0000000103037824 */ /* 0x000fe200078e0205 */
[----:B------:R-:W-:-:S04]  /*12c90*/  LEA R4, P0, R2, UR6, 0x2 ;  /* 0x0000000602047c11 */ /* 0x000fc8000f8010ff */
[----:B------:R-:W-:Y:S01]  /*12ca0*/  LEA.HI.X R5, R2, UR7, R3, 0x2, P0 ;  /* 0x0000000702057c11 */ /* 0x000fe200080f1403 */
[----:B------:R-:W-:-:S05]  /*12cb0*/  IMAD.MOV.U32 R3, RZ, RZ, -0x800000 ;  /* 0xff800000ff037424 */ /* 0x000fca00078e00ff */
[----:B------:R2:W-:Y:S03]  /*12cc0*/  STG.E desc[UR54][R4.64], R3 ;  /* 0x0000000304007986 */ /* 0x0005e6000c101936 */
.L_x_1575:
[----:B------:R-:W-:Y:S05]  /*12cd0*/  BSYNC B0 ;  /* 0x0000000000007941 */ /* 0x000fea0003800000 */
.L_x_1574:
[----:B------:R-:W-:Y:S01]  /*12ce0*/  ULDC.64 UR6, c[0x0][0xb88] ;  /* 0x0002e20000067ab9 */ /* 0x000fe20000000a00 */
[----:B------:R-:W3:Y:S01]  /*12cf0*/  LDC.64 R10, c[0x0][0xbe8] ;  /* 0x0002fa00ff0a7b82 */ /* 0x000ee20000000a00 */
[----:B------:R-:W-:Y:S01]  /*12d00*/  ISETP.GE.AND P1, PT, R12, UR7, PT ;  /* 0x000000070c007c0c */ /* 0x000fe2000bf26270 */
[C---:B--2---:R-:W-:Y:S01]  /*12d10*/  VIADD R4, R188.reuse, 0x180 ;  /* 0x00000180bc047836 */ /* 0x044fe20000000000 */
[C---:B------:R-:W-:Y:S01]  /*12d20*/  ISETP.GE.AND P0, PT, R188.reuse, UR7, PT ;  /* 0x00000007bc007c0c */ /* 0x040fe2000bf06270 */
[C---:B------:R-:W-:Y:S01]  /*12d30*/  VIADD R14, R188.reuse, 0x80 ;  /* 0x00000080bc0e7836 */ /* 0x040fe20000000000 */
[----:B------:R-:W-:Y:S01]  /*12d40*/  SEL R2, RZ, 0xffffffff, P1 ;  /* 0xffffffffff027807 */ /* 0x000fe20000800000 */
[----:B------:R-:W-:Y:S01]  /*12d50*/  VIADD R15, R188, 0xc0 ;  /* 0x000000c0bc0f7836 */ /* 0x000fe20000000000 */
[----:B------:R-:W-:Y:S01]  /*12d60*/  ISETP.GE.AND P3, PT, R4, UR7, PT ;  /* 0x0000000704007c0c */ /* 0x000fe2000bf66270 */
[----:B------:R-:W2:Y:S01]  /*12d70*/  LDC R8, c[0x0][0xeac] ;  /* 0x0003ab00ff087b82 */ /* 0x000ea20000000800 */
[----:B------:R-:W-:Y:S01]  /*12d80*/  VIADD R5, R188, 0x1c0 ;  /* 0x000001c0bc057836 */ /* 0x000fe20000000000 */
[----:B------:R-:W-:Y:S01]  /*12d90*/  SEL R0, RZ, 0x1, P0 ;  /* 0x00000001ff007807 */ /* 0x000fe20000000000 */
[----:B------:R-:W-:Y:S01]  /*12da0*/  IMAD.SHL.U32 R3, R2, 0x2, RZ ;  /* 0x0000000202037824 */ /* 0x000fe200078e00ff */
[----:B------:R-:W-:Y:S01]  /*12db0*/  ISETP.GE.AND P0, PT, R14, UR7, PT ;  /* 0x000000070e007c0c */ /* 0x000fe2000bf06270 */
[----:B-1----:R-:W-:Y:S01]  /*12dc0*/  IMAD R4, R6, UR5, RZ ;  /* 0x0000000506047c24 */ /* 0x002fe2000f8e02ff */
[----:B------:R-:W-:Y:S01]  /*12dd0*/  ISETP.GE.AND P2, PT, R15, UR7, PT ;  /* 0x000000070f007c0c */ /* 0x000fe2000bf46270 */
[C---:B------:R-:W-:Y:S01]  /*12de0*/  VIADD R20, R188.reuse, 0x140 ;  /* 0x00000140bc147836 */ /* 0x040fe20000000000 */
[----:B------:R-:W-:Y:S01]  /*12df0*/  ISETP.GE.AND P1, PT, R5, UR7, PT ;  /* 0x0000000705007c0c */ /* 0x000fe2000bf26270 */
[----:B------:R-:W-:Y:S01]  /*12e00*/  VIADD R19, R188, 0x100 ;  /* 0x00000100bc137836 */ /* 0x000fe20000000000 */
[----:B------:R-:W-:Y:S01]  /*12e10*/  SHF.R.S32.HI R189, RZ, 0x1f, R188 ;  /* 0x0000001fffbd7819 */ /* 0x000fe200000114bc */
[----:B------:R-:W-:Y:S01]  /*12e20*/  IMAD R7, R7, UR43, R4 ;  /* 0x0000002b07077c24 */ /* 0x000fe2000f8e0204 */
[----:B------:R-:W-:Y:S01]  /*12e30*/  LOP3.LUT R0, R3, 0x2, R0, 0xe2, !PT ;  /* 0x0000000203007812 */ /* 0x000fe200078ee200 */
[----:B------:R-:W-:Y:S01]  /*12e40*/  UIADD3 UR42, -UR42, UR6, URZ ;  /* 0x000000062a2a7290 */ /* 0x000fe2000fffe13f */
[----:B------:R-:W-:Y:S01]  /*12e50*/  SEL R5, RZ, 0x4, P0 ;  /* 0x00000004ff057807 */ /* 0x000fe20000000000 */
[----:B------:R-:W-:Y:S01]  /*12e60*/  IMAD.WIDE.U32 R2, R6, UR43, R188 ;  /* 0x0000002b06027c25 */ /* 0x000fe2000f8e00bc */
[----:B------:R-:W-:Y:S01]  /*12e70*/  SEL R4, RZ, 0x8, P2 ;  /* 0x00000008ff047807 */ /* 0x000fe20001000000 */
[----:B------:R-:W-:Y:S01]  /*12e80*/  ULOP3.LUT UR39, URZ, UR39, URZ, 0x33, !UPT ;  /* 0x000000273f277292 */ /* 0x000fe2000f8e333f */
[----:B------:R-:W-:Y:S01]  /*12e90*/  ISETP.GE.AND P2, PT, R20, UR7, PT ;  /* 0x0000000714007c0c */ /* 0x000fe2000bf46270 */
[----:B------:R-:W-:Y:S01]  /*12ea0*/  VIADD R6, R190, 0x20 ;  /* 0x00000020be067836 */ /* 0x000fe20000000000 */
[----:B------:R-:W-:Y:S01]  /*12eb0*/  ISETP.GE.AND P0, PT, R19, UR7, PT ;  /* 0x0000000713007c0c */ /* 0x000fe2000bf06270 */
[----:B------:R-:W-:Y:S01]  /*12ec0*/  IMAD.IADD R3, R3, 0x1, R7 ;  /* 0x0000000103037824 */ /* 0x000fe200078e0207 */
[----:B------:R-:W-:Y:S01]  /*12ed0*/  LOP3.LUT R0, R4, R0, R5, 0xfe, !PT ;  /* 0x0000000004007212 */ /* 0x000fe200078efe05 */
[----:B------:R-:W-:Y:S01]  /*12ee0*/  BSSY B0, `(.L_x_1576) ;  /* 0x000002c000007945 */ /* 0x000fe20003800000 */
[----:B------:R-:W-:Y:S01]  /*12ef0*/  SEL R4, RZ, 0x20, P2 ;  /* 0x00000020ff047807 */ /* 0x000fe20001000000 */
[----:B--2---:R-:W-:Y:S01]  /*12f00*/  VIADD R13, R8, UR39 ;  /* 0x00000027080d7c36 */ /* 0x004fe20008000000 */
[----:B------:R-:W-:-:S02]  /*12f10*/  ISETP.GE.AND P2, PT, R190, UR42, PT ;  /* 0x0000002abe007c0c */ /* 0x000fc4000bf46270 */
[----:B------:R-:W-:Y:S02]  /*12f20*/  SEL R5, RZ, 0x10, P0 ;  /* 0x00000010ff057807 */ /* 0x000fe40000000000 */
[----:B------:R-:W-:Y:S01]  /*12f30*/  ISETP.GE.AND P0, PT, R6, UR42, PT ;  /* 0x0000002a06007c0c */ /* 0x000fe2000bf06270 */
[----:B---3--:R-:W-:Y:S01]  /*12f40*/  IMAD R6, R10, UR8, RZ ;  /* 0x000000080a067c24 */ /* 0x008fe2000f8e02ff */
[----:B------:R-:W-:Y:S02]  /*12f50*/  LOP3.LUT R5, R4, R0, R5, 0xfe, !PT ;  /* 0x0000000004057212 */ /* 0x000fe400078efe05 */
[----:B------:R-:W-:Y:S01]  /*12f60*/  SEL R0, RZ, 0x40, P3 ;  /* 0x00000040ff007807 */ /* 0x000fe20001800000 */
[----:B------:R-:W-:Y:S01]  /*12f70*/  IMAD R11, R11, UR44, R6 ;  /* 0x0000002c0b0b7c24 */ /* 0x000fe2000f8e0206 */
[----:B------:R-:W-:Y:S01]  /*12f80*/  SHF.R.S32.HI R191, RZ, 0x1f, R190 ;  /* 0x0000001fffbf7819 */ /* 0x000fe200000114be */
[----:B------:R-:W-:Y:S01]  /*12f90*/  IMAD.WIDE.U32 R6, R10, UR44, R2 ;  /* 0x0000002c0a067c25 */ /* 0x000fe2000f8e0002 */
[----:B------:R-:W-:-:S02]  /*12fa0*/  LOP3.LUT R9, R5, R0, RZ, 0xfc, !PT ;  /* 0x0000000005097212 */ /* 0x000fc400078efcff */
[----:B------:R-:W-:Y:S01]  /*12fb0*/  SEL R0, RZ, 0x80, P1 ;  /* 0x00000080ff007807 */ /* 0x000fe20000800000 */
[----:B------:R-:W-:-:S03]  /*12fc0*/  IMAD.WIDE R4, R13, 0x40, R190 ;  /* 0x000000400d047825 */ /* 0x000fc600078e02be */
[----:B------:R-:W-:Y:S01]  /*12fd0*/  LOP3.LUT R0, R9, R0, RZ, 0xfc, !PT ;  /* 0x0000000009007212 */ /* 0x000fe200078efcff */
[----:B------:R-:W-:Y:S01]  /*12fe0*/  IMAD.IADD R13, R7, 0x1, R11 ;  /* 0x00000001070d7824 */ /* 0x000fe200078e020b */
[----:B------:R-:W-:Y:S06]  /*12ff0*/  @P2 BRA `(.L_x_1577) ;  /* 0x0000000000682947 */ /* 0x000fec0003800000 */
[----:B------:R-:W-:Y:S01]  /*13000*/  ULDC.64 UR8, c[0x0][0xbd8] ;  /* 0x0002f60000087ab9 */ /* 0x000fe20000000a00 */
[----:B------:R-:W-:Y:S01]  /*13010*/  MOV R3, R13 ;  /* 0x0000000d00037202 */ /* 0x000fe20000000f00 */
[----:B------:R-:W-:Y:S01]  /*13020*/  IMAD R11, R5, UR8, RZ ;  /* 0x00000008050b7c24 */ /* 0x000fe2000f8e02ff */
[----:B------:R-:W-:Y:S01]  /*13030*/  ISETP.GE.AND P6, PT, R188, UR7, PT ;  /* 0x00000007bc007c0c */ /* 0x000fe2000bfc6270 */
[----:B------:R-:W-:Y:S01]  /*13040*/  IMAD.MOV.U32 R2, RZ, RZ, R6 ;  /* 0x000000ffff027224 */ /* 0x000fe200078e0006 */
[----:B------:R-:W-:Y:S01]  /*13050*/  ISETP.GE.AND P1, PT, R12, UR7, PT ;  /* 0x000000070c007c0c */ /* 0x000fe2000bf26270 */
[C---:B------:R-:W-:Y:S01]  /*13060*/  IMAD R11, R4.reuse, UR9, R11 ;  /* 0x00000009040b7c24 */ /* 0x040fe2000f8e020b */
[----:B------:R-:W-:Y:S01]  /*13070*/  ISETP.GE.AND P3, PT, R15, UR7, PT ;  /* 0x000000070f007c0c */ /* 0x000fe2000bf66270 */
[----:B------:R-:W-:Y:S01]  /*13080*/  IMAD.WIDE.U32 R2, R4, UR8, R2 ;  /* 0x0000000804027c25 */ /* 0x000fe2000f8e0002 */
[----:B------:R-:W-:Y:S01]  /*13090*/  ULDC.64 UR8, c[0x0][0xb80] ;  /* 0x0002e00000087ab9 */ /* 0x000fe20000000a00 */
[----:B------:R-:W-:-:S02]  /*130a0*/  ISETP.GE.AND P4, PT, R19, UR7, PT ;  /* 0x0000000713007c0c */ /* 0x000fc4000bf86270 */
[----:B------:R-:W-:Y:S01]  /*130b0*/  IMAD.IADD R3, R3, 0x1, R11 ;  /* 0x0000000103037824 */ /* 0x000fe200078e020b */
[----:B------:R-:W-:Y:S02]  /*130c0*/  LEA R10, P2, R2, UR8, 0x1 ;  /* 0x00000008020a7c11 */ /* 0x000fe4000f8408ff */
        /* <DEDUP_REMOVED lines=13> */
.L_x_1577:
[----:B------:R-:W-:Y:S05]  /*131a0*/  BSYNC B0 ;  /* 0x0000000000007941 */ /* 0x000fea0003800000 */
.L_x_1576:
        /* <DEDUP_REMOVED lines=30> */
.L_x_1578:
[----:B------:R-:W-:Y:S05]  /*13390*/  BSYNC B0 ;  /* 0x0000000000007941 */ /* 0x000fea0003800000 */
.L_x_1571:
[----:B------:R-:W3:Y:S02]  /*133a0*/  LDC R0, c[0x0][0xea8] ;  /* 0x0003aa00ff007b82 */ /* 0x000ee40000000800 */
[----:B---3--:R-:W-:-:S13]  /*133b0*/  ISETP.LE.AND P0, PT, R0, UR4, PT ;  /* 0x0000000400007c0c */ /* 0x008fda000bf03270 */
[----:B------:R-:W-:Y:S05]  /*133c0*/  @!P0 BRA `(.L_x_1579) ;  /* 0xfffffed800e48947 */ /* 0x000fea000383ffff */
[----:B------:R-:W-:Y:S05]  /*133d0*/  EXIT ;  /* 0x000000000000794d */ /* 0x000fea0003800000 */
.L_x_1478:
[----:B------:R-:W-:-:S08]  /*133e0*/  NOP ;  /* 0x0000000000007918 */ /* 0x000fd00000000000 */
[----:B-1----:R-:W1:-:S00]  /*133f0*/  USETMAXREG.DEALLOC.CTAPOOL 0x18 ;  /* 0x00000018000079c8 */ /* 0x002e4000080e0500 */
        /* <DEDUP_REMOVED lines=11> */
[----:B------:R-:W-:Y:S01]  /*134b0*/  ULDC UR5, c[0x0][0xc] ;  /* 0x0000030000057ab9 */ /* 0x000fe20000000800 */
[----:B------:R-:W-:Y:S01]  /*134c0*/  LOP3.LUT R19, R19, 0x1f, RZ, 0xc0, !PT ;  /* 0x0000001f13137812 */ /* 0x000fe200078ec0ff */
[----:B------:R-:W-:Y:S01]  /*134d0*/  IMAD.U32 R0, RZ, RZ, UR5 ;  /* 0x00000005ff007e24 */ /* 0x000fe2000f8e00ff */
[----:B------:R-:W-:Y:S01]  /*134e0*/  ULDC.64 UR46, c[0x0][0x198] ;  /* 0x00006600002e7ab9 */ /* 0x000fe20000000a00 */
[----:B------:R-:W-:Y:S01]  /*134f0*/  IMAD.U32 R18, RZ, RZ, UR4 ;  /* 0x00000004ff127e24 */ /* 0x000fe2000f8e00ff */
[----:B------:R-:W-:Y:S01]  /*13500*/  UMOV UR61, URZ ;  /* 0x0000003f003d7c82 */ /* 0x000fe20008000000 */
[----:B------:R-:W-:Y:S01]  /*13510*/  IMAD.MOV.U32 R17, RZ, RZ, 0x1 ;  /* 0x00000001ff117424 */ /* 0x000fe200078e00ff */
[----:B------:R1:W-:Y:S01]  /*13520*/  STL [R1], R0 ;  /* 0x0000000001007387 */ /* 0x0003e20000100800 */
[----:B------:R-:W-:-:S07]  /*13530*/  IMAD.MOV.U32 R16, RZ, RZ, RZ ;  /* 0x000000ffff107224 */ /* 0x000fce00078e00ff */
.L_x_1636:
[----:B------:R-:W-:Y:S01]  /*13540*/  ULDC UR10, c[0x0][0xed0] ;  /* 0x0003b400000a7ab9 */ /* 0x000fe20000000800 */
[----:B-1----:R-:W1:Y:S01]  /*13550*/  LDC R0, c[0x0][0xee8] ;  /* 0x0003ba00ff007b82 */ /* 0x002e620000000800 */
        /* <DEDUP_REMOVED lines=19> */
.L_x_1581:
[----:B------:R-:W-:Y:S01]  /*13690*/  ULDC UR11, c[0x0][0xec4] ;  /* 0x0003b100000b7ab9 */ /* 0x000fe20000000800 */
[----:B------:R-:W-:Y:S01]  /*136a0*/  UMOV UR9, UR10 ;  /* 0x0000000a00097c82 */ /* 0x000fe20008000000 */
[----:B------:R-:W-:-:S11]  /*136b0*/  UISETP.NE.AND UP0, UPT, UR11, 0x1, UPT ;  /* 0x000000010b00788c */ /* 0x000fd6000bf05270 */
[----:B------:R-:W-:Y:S02]  /*136c0*/  @UP0 ULDC.64 UR12, c[0x0][0xec8] ;  /* 0x0003b200000c0ab9 */ /* 0x000fe40000000a00 */
[----:B------:R-:W-:-:S04]  /*136d0*/  UIMAD.WIDE.U32 UR6, UR10, UR12, URZ ;  /* 0x0000000c0a0672a5 */ /* 0x000fc8000f8e003f */
[----:B------:R-:W-:-:S04]  /*136e0*/  @UP0 USHF.R.U32.HI UR9, URZ, UR13, UR7 ;  /* 0x0000000d3f090299 */ /* 0x000fc80008011607 */
[----:B------:R-:W-:-:S12]  /*136f0*/  UIMAD UR6, UR9, UR11, URZ ;  /* 0x0000000b090672a4 */ /* 0x000fd8000f8e023f */
.L_x_1582:
        /* <DEDUP_REMOVED lines=40> */
.L_x_1584:
[----:B------:R-:W-:-:S11]  /*13980*/  UISETP.NE.AND UP0, UPT, UR7, 0x1, UPT ;  /* 0x000000010700788c */ /* 0x000fd6000bf05270 */
[----:B------:R-:W-:Y:S02]  /*13990*/  @UP0 ULDC.64 UR16, c[0x0][0xae0] ;  /* 0x0002b80000100ab9 */ /* 0x000fe40000000a00 */
[----:B------:R-:W-:-:S04]  /*139a0*/  UIMAD.WIDE.U32 UR8, UR10, UR16, URZ ;  /* 0x000000100a0872a5 */ /* 0x000fc8000f8e003f */
[----:B------:R-:W-:-:S12]  /*139b0*/  @UP0 USHF.R.U32.HI UR10, URZ, UR17, UR9 ;  /* 0x000000113f0a0299 */ /* 0x000fd80008011609 */
.L_x_1585:
[----:B------:R-:W-:-:S04]  /*139c0*/  UIMAD UR10, UR10, UR7, UR7 ;  /* 0x000000070a0a72a4 */ /* 0x000fc8000f8e0207 */
[----:B------:R-:W-:-:S04]  /*139d0*/  UISETP.LT.AND UP0, UPT, UR6, UR10, UPT ;  /* 0x0000000a0600728c */ /* 0x000fc8000bf01270 */
[----:B------:R-:W-:-:S12]  /*139e0*/  USEL UR6, UR6, UR10, UP0 ;  /* 0x0000000a06067287 */ /* 0x000fd80008000000 */
.L_x_1583:
        /* <DEDUP_REMOVED lines=25> */
.L_x_1587:
[----:B------:R-:W-:-:S11]  /*13b80*/  UISETP.NE.AND UP0, UPT, UR7, 0x1, UPT ;  /* 0x000000010700788c */ /* 0x000fd6000bf05270 */
[----:B------:R-:W-:Y:S02]  /*13b90*/  @UP0 ULDC.64 UR12, c[0x0][0xae0] ;  /* 0x0002b800000c0ab9 */ /* 0x000fe40000000a00 */
[----:B------:R-:W-:-:S04]  /*13ba0*/  UIMAD.WIDE.U32 UR8, UR6, UR12, URZ ;  /* 0x0000000c060872a5 */ /* 0x000fc8000f8e003f */
[----:B------:R-:W-:-:S12]  /*13bb0*/  @UP0 USHF.R.U32.HI UR6, URZ, UR13, UR9 ;  /* 0x0000000d3f060299 */ /* 0x000fd80008011609 */
.L_x_1588:
[----:B------:R-:W-:-:S04]  /*13bc0*/  UIMAD UR6, UR6, UR7, URZ ;  /* 0x00000007060672a4 */ /* 0x000fc8000f8e023f */
[----:B------:R-:W-:-:S04]  /*13bd0*/  UISETP.LT.AND UP0, UPT, UR10, UR6, UPT ;  /* 0x000000060a00728c */ /* 0x000fc8000bf01270 */
[----:B------:R-:W-:-:S12]  /*13be0*/  USEL UR10, UR10, UR6, !UP0 ;  /* 0x000000060a0a7287 */ /* 0x000fd8000c000000 */
.L_x_1586:
        /* <DEDUP_REMOVED lines=12> */
[----:B------:R-:W2:Y:S01]  /*13cb0*/  LDL R0, [R1] ;  /* 0x0000000001007983 */ /* 0x000ea20000100800 */
[----:B------:R-:W-:Y:S01]  /*13cc0*/  VOTEU.ANY UR6, UPT, PT ;  /* 0x0000000000067886 */ /* 0x000fe200038e0100 */
[----:B------:R-:W1:Y:S01]  /*13cd0*/  LDC.64 R2, c[0x0][0xef0] ;  /* 0x0003bc00ff027b82 */ /* 0x000e620000000a00 */
[----:B------:R-:W3:Y:S01]  /*13ce0*/  S2R R5, SR_LANEID ;  /* 0x0000000000057919 */ /* 0x000ee20000000000 */
[----:B--2---:R-:W-:Y:S02]  /*13cf0*/  R2UR UR7, R0 ;  /* 0x00000000000772ca */ /* 0x004fe400000e0000 */
[----:B------:R-:W3:Y:S02]  /*13d00*/  FLO.U32 R0, UR6 ;  /* 0x0000000600007d00 */ /* 0x000ee400080e0000 */
[----:B---3--:R-:W-:-:S06]  /*13d10*/  ISETP.EQ.U32.AND P0, PT, R0, R5, PT ;  /* 0x000000050000720c */ /* 0x008fcc0003f02070 */
[----:B------:R-:W1:Y:S07]  /*13d20*/  POPC R5, UR6 ;  /* 0x0000000600057d09 */ /* 0x000e6e0008000000 */
[----:B-1----:R-:W2:Y:S01]  /*13d30*/  @P0 ATOMG.E.ADD.STRONG.GPU PT, R3, desc[UR54][R2.64], R5 ;  /* 0x00000005020309a8 */ /* 0x002ea200081ee1f6 */
[----:B------:R-:W1:Y:S02]  /*13d40*/  S2R R4, SR_LTMASK ;  /* 0x0000000000047919 */ /* 0x000e640000003900 */
[----:B-1----:R-:W-:-:S04]  /*13d50*/  LOP3.LUT R4, R4, UR6, RZ, 0xc0, !PT ;  /* 0x0000000604047c12 */ /* 0x002fc8000f8ec0ff */
[----:B------:R-:W1:Y:S01]  /*13d60*/  POPC R13, R4 ;  /* 0x00000004000d7309 */ /* 0x000e620000000000 */
[----:B--2---:R-:W1:Y:S02]  /*13d70*/  SHFL.IDX PT, R0, R3, R0, 0x1f ;  /* 0x00001f0003007589 */ /* 0x004e6400000e0000 */
[----:B-1----:R-:W-:Y:S01]  /*13d80*/  IADD3 R13, R0, UR7, R13 ;  /* 0x00000007000d7c10 */ /* 0x002fe2000fffe00d */
[----:B------:R-:W-:Y:S06]  /*13d90*/  BRA `(.L_x_1591) ;  /* 0x00000028008c7947 */ /* 0x000fec0003800000 */
.L_x_1590:
        /* <DEDUP_REMOVED lines=11> */
[----:B------:R-:W-:Y:S02]  /*13e50*/  IMAD.U32 R4, RZ, RZ, UR6 ;  /* 0x00000006ff047e24 */ /* 0x000fe4000f8e00ff */
[----:B------:R-:W1:Y:S01]  /*13e60*/  LDC.64 R2, c[0x4][R2] ;  /* 0x0100000002027b82 */ /* 0x000e620000000a00 */
[----:B------:R-:W-:Y:S02]  /*13e70*/  IMAD.U32 R5, RZ, RZ, UR7 ;  /* 0x00000007ff057e24 */ /* 0x000fe4000f8e00ff */
[----:B------:R-:W-:Y:S02]  /*13e80*/  IMAD.U32 R6, RZ, RZ, UR8 ;  /* 0x00000008ff067e24 */ /* 0x000fe4000f8e00ff */
[----:B------:R-:W-:-:S02]  /*13e90*/  IMAD.U32 R7, RZ, RZ, UR9 ;  /* 0x00000009ff077e24 */ /* 0x000fc4000f8e00ff */
[----:B------:R-:W-:Y:S02]  /*13ea0*/  IMAD.U32 R10, RZ, RZ, UR4 ;  /* 0x00000004ff0a7e24 */ /* 0x000fe4000f8e00ff */
[----:B------:R-:W-:Y:S02]  /*13eb0*/  IMAD.U32 R11, RZ, RZ, UR5 ;  /* 0x00000005ff0b7e24 */ /* 0x000fe4000f8e00ff */
[----:B------:R-:W-:Y:S02]  /*13ec0*/  IMAD.MOV.U32 R8, RZ, RZ, 0x70 ;  /* 0x00000070ff087424 */ /* 0x000fe400078e00ff */
[----:B------:R-:W-:Y:S02]  /*13ed0*/  IMAD.MOV.U32 R12, RZ, RZ, 0x1 ;  /* 0x00000001ff0c7424 */ /* 0x000fe400078e00ff */
[----:B------:R-:W-:-:S07]  /*13ee0*/  IMAD.MOV.U32 R13, RZ, RZ, RZ ;  /* 0x000000ffff0d7224 */ /* 0x000fce00078e00ff */
[----:B------:R-:W-:-:S07]  /*13ef0*/  LEPC R20, `(.L_x_1592) ;  /* 0x000000001014794e */ /* 0x000fce0000000000 */
[----:B-1----:R-:W-:Y:S05]  /*13f00*/  CALL.ABS.NOINC R2 ;  /* 0x0000000002007343 */ /* 0x002fea0003c00000 */
.L_x_1592:
        /* <DEDUP_REMOVED lines=17> */
[----:B-1----:R-:W-:-:S07]  /*14020*/  IMAD.MOV.U32 R13, RZ, RZ, RZ ;  /* 0x000000ffff0d7224 */ /* 0x002fce00078e00ff */
[----:B------:R-:W-:-:S07]  /*14030*/  LEPC R20, `(.L_x_1594) ;  /* 0x000000001014794e */ /* 0x000fce0000000000 */
[----:B--2---:R-:W-:Y:S05]  /*14040*/  CALL.ABS.NOINC R2 ;  /* 0x0000000002007343 */ /* 0x004fea0003c00000 */
.L_x_1594:
[----:B------:R-:W-:Y:S01]  /*14050*/  MOV R2, 0x0 ;  /* 0x0000000000027802 */ /* 0x000fe20000000f00 */
[----:B------:R-:W-:Y:S01]  /*14060*/  ULDC.64 UR6, c[0x4][0x88] ;  /* 0x0100220000067ab9 */ /* 0x000fe20000000a00 */
[----:B------:R-:W-:Y:S01]  /*14070*/  ULDC.64 UR8, c[0x4][0x90] ;  /* 0x0100240000087ab9 */ /* 0x000fe20000000a00 */
[----:B------:R-:W-:Y:S01]  /*14080*/  ULDC.64 UR4, c[0x4][0x18] ;  /* 0x0100060000047ab9 */ /* 0x000fe20000000a00 */
[----:B------:R-:W-:Y:S01]  /*14090*/  IMAD.U32 R4, RZ, RZ, UR6 ;  /* 0x00000006ff047e24 */ /* 0x000fe2000f8e00ff */
[----:B------:R-:W-:Y:S01]  /*140a0*/  MOV R8, 0x70 ;  /* 0x0000007000087802 */ /* 0x000fe20000000f00 */
[----:B------:R-:W1:Y:S01]  /*140b0*/  LDC.64 R2, c[0x4][R2] ;  /* 0x0100000002027b82 */ /* 0x000e620000000a00 */
        /* <DEDUP_REMOVED lines=8> */
[----:B-1----:R-:W-:Y:S05]  /*14140*/  CALL.ABS.NOINC R2 ;  /* 0x0000000002007343 */ /* 0x002fea0003c00000 */
.L_x_1593:
        /* <DEDUP_REMOVED lines=10> */
[----:B------:R-:W-:Y:S01]  /*141f0*/  IMAD.U32 R0, RZ, RZ, UR58 ;  /* 0x0000003aff007e24 */ /* 0x000fe2000f8e00ff */
[----:B------:R-:W-:Y:S01]  /*14200*/  ISETP.NE.AND P1, PT, R19, RZ, PT ;  /* 0x000000ff1300720c */ /* 0x000fe20003f25270 */
[----:B------:R-:W-:Y:S01]  /*14210*/  UMOV UR56, URZ ;  /* 0x0000003f00387c82 */ /* 0x000fe20008000000 */
[----:B------:R-:W-:Y:S01]  /*14220*/  UMOV UR6, 0xffffffff ;  /* 0xffffffff00067882 */ /* 0x000fe20000000000 */
        /* <DEDUP_REMOVED lines=15> */
.L_x_1649:
[----:B------:R-:W-:Y:S01]  /*14320*/  UMOV UR4, 0xffffffff ;  /* 0xffffffff00047882 */ /* 0x000fe20000000000 */
[----:B------:R-:W-:Y:S02]  /*14330*/  SHF.R.S32.HI R7, RZ, 0x1f, R6 ;  /* 0x0000001fff077819 */ /* 0x000fe40000011406 */
[----:B------:R-:W-:Y:S05]  /*14340*/  BRA.DIV UR4, `(.L_x_1596) ;  /* 0x0000002e04347947 */ /* 0x000fea000b800000 */
[----:B------:R-:W-:-:S13]  /*14350*/  ELECT P6, URZ, PT ;  /* 0x00000000003f782f */ /* 0x000fda00038c0000 */
.L_x_1652:
[----:B------:R-:W-:Y:S05]  /*14360*/  @!P6 BRA `(.L_x_1597) ;  /* 0x0000000000c4e947 */ /* 0x000fea0003800000 */
[----:B------:R-:W-:Y:S01]  /*14370*/  IMAD.MOV.U32 R4, RZ, RZ, R6 ;  /* 0x000000ffff047224 */ /* 0x000fe200078e0006 */
[----:B------:R-:W-:Y:S06]  /*14380*/  @!P0 BRA `(.L_x_1598) ;  /* 0x0000000000488947 */ /* 0x000fec0003800000 */
[----:B------:R-:W1:Y:S01]  /*14390*/  LDC R12, c[0x0][0x41c] ;  /* 0x00010700ff0c7b82 */ /* 0x000e620000000800 */
[----:B------:R-:W-:Y:S01]  /*143a0*/  IMAD.MOV.U32 R11, RZ, RZ, R10 ;  /* 0x000000ffff0b7224 */ /* 0x000fe200078e000a */
        /* <DEDUP_REMOVED lines=16> */
.L_x_1598:
[----:B-1----:R-:W-:Y:S01]  /*144b0*/  LEA R8, R16, UR38, 0x3 ;  /* 0x0000002610087c11 */ /* 0x002fe2000f8e18ff */
[----:B------:R-:W1:Y:S01]  /*144c0*/  S2R R9, SR_TID.X ;  /* 0x0000000000097919 */ /* 0x000e620000002100 */
[----:B------:R-:W-:-:S04]  /*144d0*/  SHF.L.U32 R5, R17, 0x1f, RZ ;  /* 0x0000001f11057819 */ /* 0x000fc800000006ff */
[----:B------:R-:W2:Y:S01]  /*144e0*/  SYNCS.PHASECHK.TRANS64.TRYWAIT P2, [R8+URZ+0x38840], R5 ;  /* 0x03884005080075a7 */ /* 0x000ea2000804017f */
[----:B-1----:R-:W-:-:S04]  /*144f0*/  LOP3.LUT R9, R9, 0x7f, RZ, 0xc0, !PT ;  /* 0x0000007f09097812 */ /* 0x002fc800078ec0ff */
[----:B------:R-:W-:Y:S01]  /*14500*/  ISETP.NE.AND P3, PT, R9, RZ, PT ;  /* 0x000000ff0900720c */ /* 0x000fe20003f65270 */
[----:B--2---:R-:W-:-:S12]  /*14510*/  @!P2 BRA `(.L_x_1599) ;  /* 0x0000002800e0a947 */ /* 0x004fd80003800000 */
.L_x_1653:
[----:B------:R-:W-:Y:S05]  /*14520*/  @P3 BRA `(.L_x_1600) ;  /* 0x0000000000143947 */ /* 0x000fea0003800000 */
[----:B------:R-:W-:Y:S01]  /*14530*/  ISETP.NE.AND P2, PT, R19, RZ, PT ;  /* 0x000000ff1300720c */ /* 0x000fe20003f45270 */
[----:B-1----:R-:W-:-:S04]  /*14540*/  IMAD.MOV.U32 R5, RZ, RZ, 0x2000 ;  /* 0x00002000ff057424 */ /* 0x002fc800078e00ff */
[----:B------:R2:W-:Y:S08]  /*14550*/  SYNCS.ARRIVE.TRANS64 RZ, [R8+URZ+0x38830], R5 ;  /* 0x0388300508ff79a7 */ /* 0x0005f0000800003f */
[----:B------:R-:W-:Y:S05]  /*14560*/  @!P2 BRA `(.L_x_1600) ;  /* 0x000000000004a947 */ /* 0x000fea0003800000 */
[----:B------:R-:W-:Y:S01]  /*14570*/  BPT.TRAP 0x1 ;  /* 0x000000040000795c */ /* 0x000fe20000300000 */
.L_x_1600:
        /* <DEDUP_REMOVED lines=16> */
.L_x_1597:
[----:B------:R-:W-:Y:S05]  /*14680*/  WARPSYNC.ALL ;  /* 0x0000000000007948 */ /* 0x000fea0003800000 */
[----:B------:R-:W-:Y:S01]  /*14690*/  BAR.SYNC.DEFER_BLOCKING 0x8, 0xa0 ;  /* 0x0202800000007b1d */ /* 0x000fe20000010000 */
[----:B------:R-:W-:-:S05]  /*146a0*/  ELECT P2, URZ, PT ;  /* 0x00000000003f782f */ /* 0x000fca0003840000 */
[----:B------:R-:W-:Y:S08]  /*146b0*/  BSSY B0, `(.L_x_1601) ;  /* 0x0000041000007945 */ /* 0x000ff00003800000 */
[----:B------:R-:W-:Y:S05]  /*146c0*/  @!P2 BRA `(.L_x_1602) ;  /* 0x0000000000fca947 */ /* 0x000fea0003800000 */
[----:B------:R-:W-:Y:S01]  /*146d0*/  UIADD3 UR14, UP0, UR46, 0x270, URZ ;  /* 0x000002702e0e7890 */ /* 0x000fe2000ff1e03f */
[----:B-12---:R-:W-:Y:S01]  /*146e0*/  IMAD.MOV.U32 R5, RZ, RZ, 0x2000 ;  /* 0x00002000ff057424 */ /* 0x006fe200078e00ff */
[----:B------:R-:W-:Y:S02]  /*146f0*/  UIADD3 UR16, UR38, 0x20400, URZ ;  /* 0x0002040026107890 */ /* 0x000fe4000fffe03f */
[----:B------:R-:W-:Y:S01]  /*14700*/  UIADD3.X UR15, URZ, UR47, URZ, UP0, !UPT ;  /* 0x0000002f3f0f7290 */ /* 0x000fe200087fe43f */
[----:B------:R1:W-:Y:S01]  /*14710*/  SYNCS.ARRIVE.TRANS64 RZ, [UR38+0x38800], R5 ;  /* 0x03880005ffff79a7 */ /* 0x0003e20008000026 */
[----:B------:R-:W-:Y:S02]  /*14720*/  UIADD3 UR4, UP0, UR46, 0x770, URZ ;  /* 0x000007702e047890 */ /* 0x000fe4000ff1e03f */
[----:B------:R-:W-:Y:S02]  /*14730*/  UIADD3 UR17, UR38, 0x38800, URZ ;  /* 0x0003880026117890 */ /* 0x000fe4000fffe03f */
[----:B------:R-:W-:-:S02]  /*14740*/  UIADD3 UR8, UR38, 0x26400, URZ ;  /* 0x0002640026087890 */ /* 0x000fc4000fffe03f */
[----:B------:R-:W-:Y:S01]  /*14750*/  UIADD3 UR9, UR38, 0x38810, URZ ;  /* 0x0003881026097890 */ /* 0x000fe2000fffe03f */
[----:B-1----:R-:W-:Y:S01]  /*14760*/  IMAD.MOV.U32 R5, RZ, RZ, 0x10000 ;  /* 0x00010000ff057424 */ /* 0x002fe200078e00ff */
[----:B------:R-:W-:Y:S02]  /*14770*/  UIADD3.X UR5, URZ, UR47, URZ, UP0, !UPT ;  /* 0x0000002f3f057290 */ /* 0x000fe400087fe43f */
[----:B------:R-:W-:Y:S01]  /*14780*/  UIADD3 UR24, UR38, 0x28400, URZ ;  /* 0x0002840026187890 */ /* 0x000fe2000fffe03f */
[----:B------:R-:W-:Y:S01]  /*14790*/  UMOV UR6, 0x0 ;  /* 0x0000000000067882 */ /* 0x000fe20000000000 */
[----:B------:R-:W-:Y:S01]  /*147a0*/  UMOV UR7, 0x12f00000 ;  /* 0x12f0000000077882 */ /* 0x000fe20000000000 */
[----:B------:R-:W-:Y:S01]  /*147b0*/  UMOV UR18, URZ ;  /* 0x0000003f00127c82 */ /* 0x000fe20008000000 */
[----:B------:R-:W-:Y:S01]  /*147c0*/  UMOV UR19, UR57 ;  /* 0x0000003900137c82 */ /* 0x000fe20008000000 */
[----:B------:R-:W-:Y:S01]  /*147d0*/  UMOV UR20, UR58 ;  /* 0x0000003a00147c82 */ /* 0x000fe20008000000 */
[----:B------:R-:W-:Y:S01]  /*147e0*/  UMOV UR21, UR59 ;  /* 0x0000003b00157c82 */ /* 0x000fe20008000000 */
[----:B------:R-:W-:Y:S01]  /*147f0*/  UMOV UR11, UR57 ;  /* 0x00000039000b7c82 */ /* 0x000fe20008000000 */
[----:B------:R1:W-:Y:S01]  /*14800*/  UTMALDG.4D [UR16], [UR14], desc[UR6] ;  /* 0x000006100e0075b4 */ /* 0x0003e20008019000 */
[----:B------:R-:W-:Y:S01]  /*14810*/  UMOV UR12, UR58 ;  /* 0x0000003a000c7c82 */ /* 0x000fe20008000000 */
[----:B------:R-:W-:Y:S01]  /*14820*/  UMOV UR13, UR59 ;  /* 0x0000003b000d7c82 */ /* 0x000fe20008000000 */
[----:B------:R-:W-:Y:S01]  /*14830*/  UMOV UR10, UR18 ;  /* 0x00000012000a7c82 */ /* 0x000fe20008000000 */
[----:B------:R3:W-:Y:S01]  /*14840*/  SYNCS.ARRIVE.TRANS64 RZ, [UR38+0x38810], R5 ;  /* 0x03881005ffff79a7 */ /* 0x0007e20008000026 */
[----:B------:R-:W-:Y:S01]  /*14850*/  UMOV UR26, 0x40 ;  /* 0x00000040001a7882 */ /* 0x000fe20000000000 */
[----:B------:R-:W-:Y:S01]  /*14860*/  UMOV UR27, UR57 ;  /* 0x00000039001b7c82 */ /* 0x000fe20008000000 */
[----:B------:R-:W-:Y:S01]  /*14870*/  UMOV UR28, UR58 ;  /* 0x0000003a001c7c82 */ /* 0x000fe20008000000 */
[----:B------:R-:W-:Y:S01]  /*14880*/  UMOV UR29, UR59 ;  /* 0x0000003b001d7c82 */ /* 0x000fe20008000000 */
[----:B------:R-:W-:Y:S01]  /*14890*/  UIADD3 UR48, UR38, 0x2a400, URZ ;  /* 0x0002a40026307890 */ /* 0x000fe2000fffe03f */
[----:B------:R2:W-:Y:S01]  /*148a0*/  UTMALDG.4D [UR8], [UR4], desc[UR6] ;  /* 0x00000608040075b4 */ /* 0x0005e20008019000 */
[----:B------:R-:W-:Y:S01]  /*148b0*/  UMOV UR25, UR9 ;  /* 0x0000000900197c82 */ /* 0x000fe20008000000 */
[----:B------:R-:W-:-:S02]  /*148c0*/  UIADD3 UR40, UR38, 0x2c400, URZ ;  /* 0x0002c40026287890 */ /* 0x000fc4000fffe03f */
[----:B------:R-:W-:Y:S01]  /*148d0*/  UIADD3 UR32, UR38, 0x2e400, URZ ;  /* 0x0002e40026207890 */ /* 0x000fe2000fffe03f */
[----:B------:R-:W-:Y:S01]  /*148e0*/  UMOV UR50, 0x80 ;  /* 0x0000008000327882 */ /* 0x000fe20000000000 */
[----:B------:R-:W-:Y:S01]  /*148f0*/  UMOV UR51, UR57 ;  /* 0x0000003900337c82 */ /* 0x000fe20008000000 */
[----:B------:R4:W-:Y:S01]  /*14900*/  UTMALDG.4D [UR24], [UR4], desc[UR6] ;  /* 0x00000618040075b4 */ /* 0x0009e20008019000 */
[----:B------:R-:W-:Y:S01]  /*14910*/  UMOV UR52, UR58 ;  /* 0x0000003a00347c82 */ /* 0x000fe20008000000 */
[----:B------:R-:W-:Y:S01]  /*14920*/  UMOV UR53, UR59 ;  /* 0x0000003b00357c82 */ /* 0x000fe20008000000 */
[----:B------:R-:W-:Y:S01]  /*14930*/  UMOV UR49, UR9 ;  /* 0x0000000900317c82 */ /* 0x000fe20008000000 */
[----:B------:R-:W-:Y:S01]  /*14940*/  UMOV UR42, 0xc0 ;  /* 0x000000c0002a7882 */ /* 0x000fe20000000000 */
[----:B------:R-:W-:Y:S01]  /*14950*/  UMOV UR43, UR57 ;  /* 0x00000039002b7c82 */ /* 0x000fe20008000000 */
[----:B------:R-:W-:Y:S01]  /*14960*/  UMOV UR44, UR58 ;  /* 0x0000003a002c7c82 */ /* 0x000fe20008000000 */
[----:B------:R-:W-:Y:S01]  /*14970*/  UMOV UR45, UR59 ;  /* 0x0000003b002d7c82 */ /* 0x000fe20008000000 */
[----:B-1----:R-:W-:Y:S01]  /*14980*/  UIADD3 UR16, UR38, 0x32400, URZ ;  /* 0x0003240026107890 */ /* 0x002fe2000fffe03f */
[----:B------:R3:W-:Y:S01]  /*14990*/  UTMALDG.4D [UR48], [UR4], desc[UR6] ;  /* 0x00000630040075b4 */ /* 0x0007e20008019000 */
[----:B------:R-:W-:Y:S01]  /*149a0*/  UMOV UR41, UR9 ;  /* 0x0000000900297c82 */ /* 0x000fe20008000000 */
[----:B------:R-:W-:Y:S01]  /*149b0*/  UMOV UR34, 0x100 ;  /* 0x0000010000227882 */ /* 0x000fe20000000000 */
[----:B------:R-:W-:Y:S01]  /*149c0*/  UMOV UR35, UR57 ;  /* 0x0000003900237c82 */ /* 0x000fe20008000000 */
[----:B------:R-:W-:Y:S01]  /*149d0*/  UMOV UR36, UR58 ;  /* 0x0000003a00247c82 */ /* 0x000fe20008000000 */
[----:B------:R-:W-:Y:S01]  /*149e0*/  UMOV UR37, UR59 ;  /* 0x0000003b00257c82 */ /* 0x000fe20008000000 */
[----:B------:R-:W-:Y:S01]  /*149f0*/  UMOV UR33, UR9 ;  /* 0x0000000900217c82 */ /* 0x000fe20008000000 */
[----:B------:R-:W-:Y:S01]  /*14a00*/  UMOV UR18, 0x180 ;  /* 0x0000018000127882 */ /* 0x000fe20000000000 */
[----:B------:R3:W-:Y:S01]  /*14a10*/  UTMALDG.4D [UR40], [UR4], desc[UR6] ;  /* 0x00000628040075b4 */ /* 0x0007e20008019000 */
[----:B--2---:R-:W-:Y:S01]  /*14a20*/  UIADD3 UR8, UR38, 0x34400, URZ ;  /* 0x0003440026087890 */ /* 0x004fe2000fffe03f */
[----:B------:R-:W-:Y:S01]  /*14a30*/  UMOV UR17, UR9 ;  /* 0x0000000900117c82 */ /* 0x000fe20008000000 */
[----:B------:R-:W-:Y:S01]  /*14a40*/  UMOV UR10, 0x1c0 ;  /* 0x000001c0000a7882 */ /* 0x000fe20000000000 */
[----:B------:R3:W-:Y:S01]  /*14a50*/  UTMALDG.4D [UR32], [UR4], desc[UR6] ;  /* 0x00000620040075b4 */ /* 0x0007e20008019000 */
[----:B----4-:R-:W-:Y:S01]  /*14a60*/  UIADD3 UR24, UR38, 0x30400, URZ ;  /* 0x0003040026187890 */ /* 0x010fe2000fffe03f */
[----:B------:R-:W-:-:S08]  /*14a70*/  UMOV UR26, 0x140 ;  /* 0x00000140001a7882 */ /* 0x000fd00000000000 */
[----:B------:R3:W-:Y:S01]  /*14a80*/  UTMALDG.4D [UR24], [UR4], desc[UR6] ;  /* 0x00000618040075b4 */ /* 0x0007e20008019000 */
[----:B------:R3:W-:Y:S01]  /*14a90*/  UTMALDG.4D [UR16], [UR4], desc[UR6] ;  /* 0x00000610040075b4 */ /* 0x0007e20008019000 */
[----:B------:R3:W-:Y:S02]  /*14aa0*/  UTMALDG.4D [UR8], [UR4], desc[UR6] ;  /* 0x00000608040075b4 */ /* 0x0007e40008019000 */
[----:B---3--:R-:W-:Y:S01]  /*14ab0*/  NOP ;  /* 0x0000000000007918 */ /* 0x008fe20000000000 */
.L_x_1602:
[----:B------:R-:W-:Y:S05]  /*14ac0*/  BSYNC B0 ;  /* 0x0000000000007941 */ /* 0x000fea0003800000 */
.L_x_1601:
[----:B------:R-:W-:-:S04]  /*14ad0*/  UIADD3 UR61, UR61, 0x1, URZ ;  /* 0x000000013d3d7890 */ /* 0x000fc8000fffe03f */
[----:B------:R-:W-:-:S04]  /*14ae0*/  ULEA.HI UR4, UR61, UR61, URZ, 0x1 ;  /* 0x0000003d3d047291 */ /* 0x000fc8000f8f083f */
[----:B------:R-:W-:-:S04]  /*14af0*/  ULOP3.LUT UR4, UR4, 0xfffffffe, URZ, 0xc0, !UPT ;  /* 0xfffffffe04047892 */ /* 0x000fc8000f8ec03f */
[----:B------:R-:W-:-:S06]  /*14b00*/  UIADD3 UR4, UR61, -UR4, URZ ;  /* 0x800000043d047290 */ /* 0x000fcc000fffe03f */
[----:B-12---:R-:W-:-:S05]  /*14b10*/  IMAD.U32 R5, RZ, RZ, UR4 ;  /* 0x00000004ff057e24 */ /* 0x006fca000f8e00ff */
[----:B------:R-:W-:-:S04]  /*14b20*/  SHF.L.U32 R5, R5, 0x1f, RZ ;  /* 0x0000001f05057819 */ /* 0x000fc800000006ff */
[----:B------:R-:W1:Y:S02]  /*14b30*/  SYNCS.PHASECHK.TRANS64.TRYWAIT P2, [UR38+0x38820], R5 ;  /* 0x03882005ff0075a7 */ /* 0x000e640008040166 */
[----:B-1----:R-:W-:Y:S05]  /*14b40*/  @!P2 BRA `(.L_x_1603) ;  /* 0x000000240068a947 */ /* 0x002fea0003800000 */
.L_x_1654:
        /* <DEDUP_REMOVED lines=10> */
.L_x_1655:
[----:B------:R-:W-:Y:S05]  /*14bf0*/  @P3 BRA `(.L_x_1607) ;  /* 0x0000000000143947 */ /* 0x000fea0003800000 */
[----:B------:R-:W-:Y:S01]  /*14c00*/  ISETP.NE.AND P2, PT, R19, RZ, PT ;  /* 0x000000ff1300720c */ /* 0x000fe20003f45270 */
[----:B-1----:R-:W-:-:S04]  /*14c10*/  IMAD.MOV.U32 R8, RZ, RZ, 0x10000 ;  /* 0x00010000ff087424 */ /* 0x002fc800078e00ff */
[----:B------:R2:W-:Y:S08]  /*14c20*/  SYNCS.ARRIVE.TRANS64 RZ, [R5+URZ+0x38850], R8 ;  /* 0x0388500805ff79a7 */ /* 0x0005f0000800003f */
[----:B------:R-:W-:Y:S05]  /*14c30*/  @!P2 BRA `(.L_x_1607) ;  /* 0x000000000004a947 */ /* 0x000fea0003800000 */
[----:B------:R-:W-:Y:S01]  /*14c40*/  BPT.TRAP 0x1 ;  /* 0x000000040000795c */ /* 0x000fe20000300000 */
.L_x_1607:
        /* <DEDUP_REMOVED lines=26> */
[----:B------:R3:W-:Y:S02]  /*14df0*/  UTMALDG.4D [UR8], [UR14], desc[UR6] ;  /* 0x000006080e0075b4 */ /* 0x0007e40008019000 */
[----:B---3--:R-:W-:Y:S01]  /*14e00*/  UMOV UR8, UR18 ;  /* 0x0000001200087c82 */ /* 0x008fe20008000000 */
[----:B------:R-:W-:Y:S01]  /*14e10*/  UMOV UR10, UR21 ;  /* 0x00000015000a7c82 */ /* 0x000fe20008000000 */
[----:B------:R-:W-:Y:S01]  /*14e20*/  UIADD3 UR18, UR16, 0xa400, URZ ;  /* 0x0000a40010127890 */ /* 0x000fe2000fffe03f */
[----:B------:R3:W-:Y:S02]  /*14e30*/  UTMALDG.4D [UR8], [UR14], desc[UR6] ;  /* 0x000006080e0075b4 */ /* 0x0007e40008019000 */
[----:B---3--:R-:W-:Y:S01]  /*14e40*/  UMOV UR8, UR19 ;  /* 0x0000001300087c82 */ /* 0x008fe20008000000 */
[----:B------:R-:W-:Y:S01]  /*14e50*/  UMOV UR10, UR22 ;  /* 0x00000016000a7c82 */ /* 0x000fe20008000000 */
[----:B------:R-:W-:Y:S01]  /*14e60*/  UIADD3 UR19, UR16, 0xc400, URZ ;  /* 0x0000c40010137890 */ /* 0x000fe2000fffe03f */
[----:B------:R3:W-:Y:S01]  /*14e70*/  UTMALDG.4D [UR8], [UR14], desc[UR6] ;  /* 0x000006080e0075b4 */ /* 0x0007e20008019000 */
[----:B------:R-:W-:Y:S01]  /*14e80*/  UIADD3 UR16, UR16, 0xe400, URZ ;  /* 0x0000e40010107890 */ /* 0x000fe2000fffe03f */
[----:B---3--:R-:W-:Y:S01]  /*14e90*/  UMOV UR8, UR17 ;  /* 0x0000001100087c82 */ /* 0x008fe20008000000 */
[----:B------:R-:W-:Y:S01]  /*14ea0*/  UMOV UR10, UR23 ;  /* 0x00000017000a7c82 */ /* 0x000fe20008000000 */
[----:B------:R-:W-:Y:S01]  /*14eb0*/  UMOV UR17, 0x180 ;  /* 0x0000018000117882 */ /* 0x000fe20000000000 */
[----:B------:R3:W-:Y:S02]  /*14ec0*/  UTMALDG.4D [UR8], [UR14], desc[UR6] ;  /* 0x000006080e0075b4 */ /* 0x0007e40008019000 */
[----:B---3--:R-:W-:Y:S01]  /*14ed0*/  UMOV UR8, UR18 ;  /* 0x0000001200087c82 */ /* 0x008fe20008000000 */
[----:B------:R-:W-:-:S02]  /*14ee0*/  UMOV UR10, UR24 ;  /* 0x00000018000a7c82 */ /* 0x000fc40008000000 */
[----:B------:R3:W-:Y:S02]  /*14ef0*/  UTMALDG.4D [UR8], [UR14], desc[UR6] ;  /* 0x000006080e0075b4 */ /* 0x0007e40008019000 */
[----:B---3--:R-:W-:Y:S01]  /*14f00*/  UMOV UR8, UR19 ;  /* 0x0000001300087c82 */ /* 0x008fe20008000000 */
[----:B------:R-:W-:Y:S01]  /*14f10*/  UMOV UR10, UR17 ;  /* 0x00000011000a7c82 */ /* 0x000fe20008000000 */
[----:B------:R-:W-:Y:S01]  /*14f20*/  UMOV UR17, 0x1c0 ;  /* 0x000001c000117882 */ /* 0x000fe20000000000 */
[----:B------:R3:W-:Y:S02]  /*14f30*/  UTMALDG.4D [UR8], [UR14], desc[UR6] ;  /* 0x000006080e0075b4 */ /* 0x0007e40008019000 */
[----:B---3--:R-:W-:Y:S01]  /*14f40*/  UMOV UR8, UR16 ;  /* 0x0000001000087c82 */ /* 0x008fe20008000000 */
[----:B------:R-:W-:Y:S02]  /*14f50*/  UMOV UR10, UR17 ;  /* 0x00000011000a7c82 */ /* 0x000fe40008000000 */
[----:B------:R3:W-:Y:S02]  /*14f60*/  UTMALDG.4D [UR8], [UR14], desc[UR6] ;  /* 0x000006080e0075b4 */ /* 0x0007e40008019000 */
[----:B---3--:R-:W-:Y:S01]  /*14f70*/  NOP ;  /* 0x0000000000007918 */ /* 0x008fe20000000000 */
.L_x_1605:
[----:B------:R-:W-:Y:S05]  /*14f80*/  BSYNC B0 ;  /* 0x0000000000007941 */ /* 0x000fea0003800000 */
.L_x_1604:
[----:B------:R-:W-:-:S04]  /*14f90*/  UIADD3 UR6, UR60, -0x2, URZ ;  /* 0xfffffffe3c067890 */ /* 0x000fc8000fffe03f */
[----:B------:R-:W-:-:S06]  /*14fa0*/  UISETP.GE.AND UP0, UPT, UR6, UR39, UPT ;  /* 0x000000270600728c */ /* 0x000fcc000bf06270 */
[----:B------:R-:W-:-:S13]  /*14fb0*/  PLOP3.LUT P2, PT, PT, PT, UP0, 0x80, 0x0 ;  /* 0x000000000000781c */ /* 0x000fda0003f4f008 */
[----:B------:R-:W-:Y:S05]  /*14fc0*/  @!P2 BRA `(.L_x_1608) ;  /* 0x0000001400a4a947 */ /* 0x000fea0003800000 */
[----:B-12---:R-:W-:Y:S01]  /*14fd0*/  IMAD R8, RZ, RZ, -UR60 ;  /* 0x8000003cff087e24 */ /* 0x006fe2000f8e02ff */
[----:B------:R-:W-:-:S04]  /*14fe0*/  LOP3.LUT R9, RZ, UR39, RZ, 0x33, !PT ;  /* 0x00000027ff097c12 */ /* 0x000fc8000f8e33ff */
        /* <DEDUP_REMOVED lines=32> */
.L_x_1612:
[----:B-1----:R-:W-:Y:S01]  /*151f0*/  LEA R2, R16, UR38, 0x3 ;  /* 0x0000002610027c11 */ /* 0x002fe2000f8e18ff */
[----:B------:R-:W1:Y:S01]  /*15200*/  S2R R5, SR_TID.X ;  /* 0x0000000000057919 */ /* 0x000e620000002100 */
[----:B------:R-:W-:-:S04]  /*15210*/  SHF.L.U32 R3, R17, 0x1f, RZ ;  /* 0x0000001f11037819 */ /* 0x000fc800000006ff */
[----:B------:R-:W2:Y:S01]  /*15220*/  SYNCS.PHASECHK.TRANS64.TRYWAIT P3, [R2+URZ+0x38840], R3 ;  /* 0x03884003020075a7 */ /* 0x000ea2000806017f */
[----:B-1----:R-:W-:-:S04]  /*15230*/  LOP3.LUT R5, R5, 0x7f, RZ, 0xc0, !PT ;  /* 0x0000007f05057812 */ /* 0x002fc800078ec0ff */
[----:B------:R-:W-:Y:S01]  /*15240*/  ISETP.NE.AND P2, PT, R5, RZ, PT ;  /* 0x000000ff0500720c */ /* 0x000fe20003f45270 */
[----:B--2---:R-:W-:-:S12]  /*15250*/  @!P3 BRA `(.L_x_1613) ;  /* 0x0000001c00d0b947 */ /* 0x004fd80003800000 */
.L_x_1656:
[----:B------:R-:W-:Y:S05]  /*15260*/  @P2 BRA `(.L_x_1614) ;  /* 0x0000000000142947 */ /* 0x000fea0003800000 */
[----:B------:R-:W-:Y:S01]  /*15270*/  ISETP.NE.AND P3, PT, R19, RZ, PT ;  /* 0x000000ff1300720c */ /* 0x000fe20003f65270 */
[----:B------:R-:W-:-:S04]  /*15280*/  IMAD.MOV.U32 R5, RZ, RZ, 0x2000 ;  /* 0x00002000ff057424 */ /* 0x000fc800078e00ff */
[----:B------:R2:W-:Y:S08]  /*15290*/  SYNCS.ARRIVE.TRANS64 RZ, [R2+URZ+0x38830], R5 ;  /* 0x0388300502ff79a7 */ /* 0x0005f0000800003f */
[----:B------:R-:W-:Y:S05]  /*152a0*/  @!P3 BRA `(.L_x_1614) ;  /* 0x000000000004b947 */ /* 0x000fea0003800000 */
[----:B------:R-:W-:Y:S01]  /*152b0*/  BPT.TRAP 0x1 ;  /* 0x000000040000795c */ /* 0x000fe20000300000 */
.L_x_1614:
        /* <DEDUP_REMOVED lines=17> */
.L_x_1657:
[----:B------:R-:W-:Y:S05]  /*153d0*/  @P2 BRA `(.L_x_1616) ;  /* 0x0000000000142947 */ /* 0x000fea0003800000 */
[----:B------:R-:W-:Y:S01]  /*153e0*/  ISETP.NE.AND P2, PT, R19, RZ, PT ;  /* 0x000000ff1300720c */ /* 0x000fe20003f45270 */
[----:B-1-3--:R-:W-:-:S04]  /*153f0*/  IMAD.MOV.U32 R3, RZ, RZ, 0x10000 ;  /* 0x00010000ff037424 */ /* 0x00afc800078e00ff */
[----:B------:R4:W-:Y:S08]  /*15400*/  SYNCS.ARRIVE.TRANS64 RZ, [R2+URZ+0x38850], R3 ;  /* 0x0388500302ff79a7 */ /* 0x0009f0000800003f */
[----:B------:R-:W-:Y:S05]  /*15410*/  @!P2 BRA `(.L_x_1616) ;  /* 0x000000000004a947 */ /* 0x000fea0003800000 */
[----:B------:R-:W-:Y:S01]  /*15420*/  BPT.TRAP 0x1 ;  /* 0x000000040000795c */ /* 0x000fe20000300000 */
.L_x_1616:
        /* <DEDUP_REMOVED lines=50> */
.L_x_1611:
[----:B------:R-:W-:Y:S05]  /*15750*/  BSYNC B0 ;  /* 0x0000000000007941 */ /* 0x000fea0003800000 */
.L_x_1610:
[----:B------:R-:W-:-:S06]  /*15760*/  UIADD3 UR6, UR60, -0x3, URZ ;  /* 0xfffffffd3c067890 */ /* 0x000fcc000fffe03f */
[----:B------:R-:W-:-:S07]  /*15770*/  IMAD.U32 R8, RZ, RZ, UR6 ;  /* 0x00000006ff087e24 */ /* 0x000fce000f8e00ff */
.L_x_1609:
[----:B------:R-:W-:Y:S01]  /*15780*/  ULOP3.LUT UR6, URZ, UR60, URZ, 0x33, !UPT ;  /* 0x0000003c3f067292 */ /* 0x000fe2000f8e333f */
[----:B------:R-:W-:Y:S01]  /*15790*/  VIADD R9, R9, 0xfffffffe ;  /* 0xfffffffe09097836 */ /* 0x000fe20000000000 */
[----:B------:R-:W-:Y:S04]  /*157a0*/  BSSY B0, `(.L_x_1608) ;  /* 0x00000eb000007945 */ /* 0x000fe80003800000 */
[----:B------:R-:W-:-:S13]  /*157b0*/  ISETP.NE.AND P2, PT, R9, UR6, PT ;  /* 0x0000000609007c0c */ /* 0x000fda000bf45270 */
[----:B------:R-:W-:Y:S05]  /*157c0*/  @!P2 BRA `(.L_x_1617) ;  /* 0x0000000c00a0a947 */ /* 0x000fea0003800000 */
.L_x_1632:
        /* <DEDUP_REMOVED lines=23> */
[----:B--2---:R-:W-:-:S04]  /*15940*/  LEA R4, P2, R2, R4, 0x2 ;  /* 0x0000000402047211 */ /* 0x004fc800078410ff */
[----:B------:R-:W-:-:S05]  /*15950*/  LEA.HI.X R5, R2, R5, R3, 0x2, P2 ;  /* 0x0000000502057211 */ /* 0x000fca00010f1403 */
[----:B------:R1:W5:Y:S01]  /*15960*/  LDG.E R4, desc[UR54][R4.64] ;  /* 0x0000003604047981 */ /* 0x000362000c1e1900 */
[----:B------:R-:W-:-:S04]  /*15970*/  IMAD.MOV R3, RZ, RZ, -R11 ;  /* 0x000000ffff037224 */ /* 0x000fc800078e0a0b */
[----:B------:R-:W-:-:S07]  /*15980*/  IMAD R10, R10, R3, R8 ;  /* 0x000000030a0a7224 */ /* 0x000fce00078e0208 */
.L_x_1620:
[----:B------:R-:W-:Y:S01]  /*15990*/  LEA R3, R9, UR38, 0x3 ;  /* 0x0000002609037c11 */ /* 0x000fe2000f8e18ff */
[----:B-1----:R-:W1:Y:S01]  /*159a0*/  S2R R5, SR_TID.X ;  /* 0x0000000000057919 */ /* 0x002e620000002100 */
[----:B------:R-:W-:-:S04]  /*159b0*/  SHF.L.U32 R2, R17, 0x1f, RZ ;  /* 0x0000001f11027819 */ /* 0x000fc800000006ff */
[----:B------:R-:W2:Y:S01]  /*159c0*/  SYNCS.PHASECHK.TRANS64.TRYWAIT P3, [R3+URZ+0x38840], R2 ;  /* 0x03884002030075a7 */ /* 0x000ea2000806017f */
[----:B-1----:R-:W-:-:S04]  /*159d0*/  LOP3.LUT R5, R5, 0x7f, RZ, 0xc0, !PT ;  /* 0x0000007f05057812 */ /* 0x002fc800078ec0ff */
[----:B------:R-:W-:Y:S01]  /*159e0*/  ISETP.NE.AND P2, PT, R5, RZ, PT ;  /* 0x000000ff0500720c */ /* 0x000fe20003f45270 */
[----:B--2---:R-:W-:-:S12]  /*159f0*/  @!P3 BRA `(.L_x_1621) ;  /* 0x000000180010b947 */ /* 0x004fd80003800000 */
.L_x_1658:
[----:B------:R-:W-:Y:S05]  /*15a00*/  @P2 BRA `(.L_x_1622) ;  /* 0x0000000000142947 */ /* 0x000fea0003800000 */
[----:B------:R-:W-:Y:S02]  /*15a10*/  ISETP.NE.AND P3, PT, R19, RZ, PT ;  /* 0x000000ff1300720c */ /* 0x000fe40003f65270 */
[----:B------:R-:W-:-:S04]  /*15a20*/  MOV R12, 0x2000 ;  /* 0x00002000000c7802 */ /* 0x000fc80000000f00 */
[----:B------:R2:W-:Y:S07]  /*15a30*/  SYNCS.ARRIVE.TRANS64 RZ, [R3+URZ+0x38830], R12 ;  /* 0x0388300c03ff79a7 */ /* 0x0005ee000800003f */
[----:B------:R-:W-:Y:S05]  /*15a40*/  @!P3 BRA `(.L_x_1622) ;  /* 0x000000000004b947 */ /* 0x000fea0003800000 */
[----:B------:R-:W-:Y:S01]  /*15a50*/  BPT.TRAP 0x1 ;  /* 0x000000040000795c */ /* 0x000fe20000300000 */
.L_x_1622:
        /* <DEDUP_REMOVED lines=17> */
.L_x_1659:
[----:B------:R-:W-:Y:S05]  /*15b70*/  @P2 BRA `(.L_x_1624) ;  /* 0x0000000000142947 */ /* 0x000fea0003800000 */
[----:B------:R-:W-:Y:S01]  /*15b80*/  ISETP.NE.AND P2, PT, R19, RZ, PT ;  /* 0x000000ff1300720c */ /* 0x000fe20003f45270 */
[----:B-1-3--:R-:W-:-:S04]  /*15b90*/  IMAD.MOV.U32 R2, RZ, RZ, 0x10000 ;  /* 0x00010000ff027424 */ /* 0x00afc800078e00ff */
[----:B------:R4:W-:Y:S08]  /*15ba0*/  SYNCS.ARRIVE.TRANS64 RZ, [R3+URZ+0x38850], R2 ;  /* 0x0388500203ff79a7 */ /* 0x0009f0000800003f */
[----:B------:R-:W-:Y:S05]  /*15bb0*/  @!P2 BRA `(.L_x_1624) ;  /* 0x000000000004a947 */ /* 0x000fea0003800000 */
[----:B------:R-:W-:Y:S01]  /*15bc0*/  BPT.TRAP 0x1 ;  /* 0x000000040000795c */ /* 0x000fe20000300000 */
.L_x_1624:
        /* <DEDUP_REMOVED lines=50> */
.L_x_1619:
[----:B------:R-:W-:Y:S05]  /*15ef0*/  BSYNC B1 ;  /* 0x0000000000017941 */ /* 0x000fea0003800000 */
.L_x_1618:
        /* <DEDUP_REMOVED lines=8> */
[----:B------:R-:W-:Y:S01]  /*15f80*/  IMAD.MOV.U32 R10, RZ, RZ, R9 ;  /* 0x000000ffff0a7224 */ /* 0x000fe200078e0009 */
        /* <DEDUP_REMOVED lines=18> */
.L_x_1627:
[----:B------:R-:W-:Y:S01]  /*160b0*/  LEA R2, R16, UR38, 0x3 ;  /* 0x0000002610027c11 */ /* 0x000fe2000f8e18ff */
[----:B-1----:R-:W1:Y:S01]  /*160c0*/  S2R R5, SR_TID.X ;  /* 0x0000000000057919 */ /* 0x002e620000002100 */
[----:B--2---:R-:W-:-:S04]  /*160d0*/  SHF.L.U32 R3, R17, 0x1f, RZ ;  /* 0x0000001f11037819 */ /* 0x004fc800000006ff */
[----:B------:R-:W2:Y:S01]  /*160e0*/  SYNCS.PHASECHK.TRANS64.TRYWAIT P3, [R2+URZ+0x38840], R3 ;  /* 0x03884003020075a7 */ /* 0x000ea2000806017f */
[----:B-1----:R-:W-:-:S04]  /*160f0*/  LOP3.LUT R5, R5, 0x7f, RZ, 0xc0, !PT ;  /* 0x0000007f05057812 */ /* 0x002fc800078ec0ff */
[----:B------:R-:W-:Y:S01]  /*16100*/  ISETP.NE.AND P2, PT, R5, RZ, PT ;  /* 0x000000ff0500720c */ /* 0x000fe20003f45270 */
[----:B--2---:R-:W-:-:S12]  /*16110*/  @!P3 BRA `(.L_x_1628) ;  /* 0x000000100070b947 */ /* 0x004fd80003800000 */
.L_x_1660:
[----:B------:R-:W-:Y:S05]  /*16120*/  @P2 BRA `(.L_x_1629) ;  /* 0x0000000000142947 */ /* 0x000fea0003800000 */
[----:B------:R-:W-:Y:S01]  /*16130*/  ISETP.NE.AND P3, PT, R19, RZ, PT ;  /* 0x000000ff1300720c */ /* 0x000fe20003f65270 */
[----:B------:R-:W-:-:S04]  /*16140*/  IMAD.MOV.U32 R5, RZ, RZ, 0x2000 ;  /* 0x00002000ff057424 */ /* 0x000fc800078e00ff */
[----:B------:R2:W-:Y:S08]  /*16150*/  SYNCS.ARRIVE.TRANS64 RZ, [R2+URZ+0x38830], R5 ;  /* 0x0388300502ff79a7 */ /* 0x0005f0000800003f */
[----:B------:R-:W-:Y:S05]  /*16160*/  @!P3 BRA `(.L_x_1629) ;  /* 0x000000000004b947 */ /* 0x000fea0003800000 */
[----:B------:R-:W-:Y:S01]  /*16170*/  BPT.TRAP 0x1 ;  /* 0x000000040000795c */ /* 0x000fe20000300000 */
.L_x_1629:
        /* <DEDUP_REMOVED lines=17> */
.L_x_1661:
[----:B------:R-:W-:Y:S05]  /*16290*/  @P2 BRA `(.L_x_1631) ;  /* 0x0000000000142947 */ /* 0x000fea0003800000 */
[----:B------:R-:W-:Y:S01]  /*162a0*/  ISETP.NE.AND P2, PT, R19, RZ, PT ;  /* 0x000000ff1300720c */ /* 0x000fe20003f45270 */
[----:B-12---:R-:W-:-:S04]  /*162b0*/  IMAD.MOV.U32 R3, RZ, RZ, 0x10000 ;  /* 0x00010000ff037424 */ /* 0x006fc800078e00ff */
[----:B------:R3:W-:Y:S08]  /*162c0*/  SYNCS.ARRIVE.TRANS64 RZ, [R2+URZ+0x38850], R3 ;  /* 0x0388500302ff79a7 */ /* 0x0007f0000800003f */
[----:B------:R-:W-:Y:S05]  /*162d0*/  @!P2 BRA `(.L_x_1631) ;  /* 0x000000000004a947 */ /* 0x000fea0003800000 */
[----:B------:R-:W-:Y:S01]  /*162e0*/  BPT.TRAP 0x1 ;  /* 0x000000040000795c */ /* 0x000fe20000300000 */
.L_x_1631:
        /* <DEDUP_REMOVED lines=50> */
.L_x_1626:
[----:B------:R-:W-:Y:S05]  /*16610*/  BSYNC B1 ;  /* 0x0000000000017941 */ /* 0x000fea0003800000 */
.L_x_1625:
[----:B------:R-:W-:Y:S01]  /*16620*/  ISETP.GT.AND P2, PT, R9, UR39, PT ;  /* 0x0000002709007c0c */ /* 0x000fe2000bf44270 */
[----:B------:R-:W-:-:S12]  /*16630*/  VIADD R8, R8, 0xfffffffe ;  /* 0xfffffffe08087836 */ /* 0x000fd80000000000 */
[----:B------:R-:W-:Y:S05]  /*16640*/  @P2 BRA `(.L_x_1632) ;  /* 0xfffffff000602947 */ /* 0x000fea000383ffff */
.L_x_1617:
[----:B------:R-:W-:Y:S05]  /*16650*/  BSYNC B0 ;  /* 0x0000000000007941 */ /* 0x000fea0003800000 */
.L_x_1608:
[----:B------:R-:W-:Y:S01]  /*16660*/  VIADD R16, R16, 0x1 ;  /* 0x0000000110107836 */ /* 0x000fe20000000000 */
[----:B------:R-:W-:Y:S04]  /*16670*/  BSSY B0, `(.L_x_1633) ;  /* 0x0000013000007945 */ /* 0x000fe80003800000 */
[----:B------:R-:W-:-:S04]  /*16680*/  ISETP.NE.AND P0, PT, R16, 0x2, PT ;  /* 0x000000021000780c */ /* 0x000fc80003f05270 */
[----:B------:R-:W-:-:S04]  /*16690*/  SEL R0, RZ, 0x1, P0 ;  /* 0x00000001ff007807 */ /* 0x000fc80000000000 */
[----:B------:R-:W-:Y:S01]  /*166a0*/  LOP3.LUT R17, R17, R0, RZ, 0x3c, !PT ;  /* 0x0000000011117212 */ /* 0x000fe200078e3cff */
[----:B------:R-:W-:Y:S06]  /*166b0*/  @P1 BRA `(.L_x_1634) ;  /* 0x0000000000381947 */ /* 0x000fec0003800000 */
[----:B-1234-:R-:W2:Y:S01]  /*166c0*/  LDL R2, [R1] ;  /* 0x0000000001027983 */ /* 0x01eea20000100800 */
[----:B------:R-:W-:Y:S02]  /*166d0*/  VOTEU.ANY UR6, UPT, PT ;  /* 0x0000000000067886 */ /* 0x000fe400038e0100 */
[----:B------:R-:W1:Y:S01]  /*166e0*/  FLO.U32 R0, UR6 ;  /* 0x0000000600007d00 */ /* 0x000e6200080e0000 */
[----:B------:R-:W1:Y:S02]  /*166f0*/  S2R R5, SR_LANEID ;  /* 0x0000000000057919 */ /* 0x000e640000000000 */
[----:B-1----:R-:W-:-:S05]  /*16700*/  ISETP.EQ.U32.AND P1, PT, R0, R5, PT ;  /* 0x000000050000720c */ /* 0x002fca0003f22070 */
[----:B------:R-:W1:Y:S01]  /*16710*/  POPC R5, UR6 ;  /* 0x0000000600057d09 */ /* 0x000e620008000000 */
[----:B--2---:R-:W-:Y:S02]  /*16720*/  R2UR UR7, R2 ;  /* 0x00000000020772ca */ /* 0x004fe400000e0000 */
[----:B------:R-:W1:Y:S05]  /*16730*/  LDC.64 R2, c[0x0][0xef0] ;  /* 0x0003bc00ff027b82 */ /* 0x000e6a0000000a00 */
[----:B-1----:R-:W2:Y:S01]  /*16740*/  @P1 ATOMG.E.ADD.STRONG.GPU PT, R3, desc[UR54][R2.64], R5 ;  /* 0x00000005020319a8 */ /* 0x002ea200081ee1f6 */
[----:B------:R-:W1:Y:S02]  /*16750*/  S2R R4, SR_LTMASK ;  /* 0x0000000000047919 */ /* 0x000e640000003900 */
[----:B-1----:R-:W-:-:S04]  /*16760*/  LOP3.LUT R4, R4, UR6, RZ, 0xc0, !PT ;  /* 0x0000000604047c12 */ /* 0x002fc8000f8ec0ff */
[----:B------:R-:W1:Y:S01]  /*16770*/  POPC R7, R4 ;  /* 0x0000000400077309 */ /* 0x000e620000000000 */
[----:B--2---:R-:W1:Y:S02]  /*16780*/  SHFL.IDX PT, R0, R3, R0, 0x1f ;  /* 0x00001f0003007589 */ /* 0x004e6400000e0000 */
[----:B-1----:R-:W-:-:S07]  /*16790*/  IADD3 R18, R0, UR7, R7 ;  /* 0x0000000700127c10 */ /* 0x002fce000fffe007 */
.L_x_1634:
[----:B------:R-:W-:Y:S05]  /*167a0*/  BSYNC B0 ;  /* 0x0000000000007941 */ /* 0x000fea0003800000 */
.L_x_1633:
[----:B------:R-:W-:Y:S01]  /*167b0*/  SEL R16, R16, RZ, P0 ;  /* 0x000000ff10107207 */ /* 0x000fe20000000000 */
[----:B------:R-:W-:-:S07]  /*167c0*/  IMAD.MOV.U32 R13, RZ, RZ, R18 ;  /* 0x000000ffff0d7224 */ /* 0x000fce00078e0012 */
.L_x_1591:
[----:B------:R-:W-:Y:S05]  /*167d0*/  BSYNC B6 ;  /* 0x0000000000067941 */ /* 0x000fea0003800000 */
.L_x_1589:
[----:B------:R-:W-:-:S03]  /*167e0*/  UMOV UR6, 0xffffffff ;  /* 0xffffffff00067882 */ /* 0x000fc60000000000 */
[----:B------:R-:W-:Y:S05]  /*167f0*/  BRA.DIV UR6, `(.L_x_1635) ;  /* 0x0000000a06e07947 */ /* 0x000fea000b800000 */
[----:B------:R1:W1:Y:S02]  /*16800*/  SHFL.IDX PT, R14, R13, RZ, 0x1f ;  /* 0x00001fff0d0e7589 */ /* 0x00026400000e0000 */
.L_x_1664:
        /* <DEDUP_REMOVED lines=11> */
[----:B--2---:R-:W-:Y:S05]  /*168c0*/  @!P0 BRA `(.L_x_1636) ;  /* 0xffffffcc001c8947 */ /* 0x004fea000383ffff */
.L_x_1580:
        /* <DEDUP_REMOVED lines=11> */
.L_x_1665:
        /* <DEDUP_REMOVED lines=9> */
[----:B------:R-:W2:Y:S02]  /*16a10*/  LDL R2, [R1+0x4] ;  /* 0x0000040001027983 */ /* 0x000ea40000100800 */
[----:B--2---:R-:W-:-:S13]  /*16a20*/  R2UR UR4, R2 ;  /* 0x00000000020472ca */ /* 0x004fda00000e0000 */
[----:B------:R-:W-:-:S06]  /*16a30*/  ULOP3.LUT UR4, UR4, 0x2, URZ, 0xfc, !UPT ;  /* 0x0000000204047892 */ /* 0x000fcc000f8efc3f */
[----:B------:R-:W-:-:S05]  /*16a40*/  IMAD.U32 R0, RZ, RZ, UR4 ;  /* 0x00000004ff007e24 */ /* 0x000fca000f8e00ff */
[----:B------:R-:W-:-:S13]  /*16a50*/  ISETP.NE.AND P2, PT, R0, 0x3, PT ;  /* 0x000000030000780c */ /* 0x000fda0003f45270 */
[----:B------:R-:W-:Y:S05]  /*16a60*/  @!P2 BRA `(.L_x_1640) ;  /* 0x000000000004a947 */ /* 0x000fea0003800000 */
[----:B------:R-:W-:Y:S01]  /*16a70*/  BPT.TRAP 0x1 ;  /* 0x000000040000795c */ /* 0x000fe20000300000 */
.L_x_1640:
        /* <DEDUP_REMOVED lines=9> */
[----:B------:R-:W-:-:S03]  /*16b10*/  SHF.L.U32 R0, R17, 0x1f, RZ ;  /* 0x0000001f11007819 */ /* 0x000fc600000006ff */
[----:B------:R-:W-:Y:S01]  /*16b20*/  IMAD R3, R2, 0x8, R3 ;  /* 0x0000000802037824 */ /* 0x000fe200078e0203 */
[----:B-1----:R-:W-:Y:S06]  /*16b30*/  @!P0 BRA `(.L_x_1641) ;  /* 0x0000000800488947 */ /* 0x002fec0003800000 */
.L_x_1666:
[----:B------:R-:W2:Y:S02]  /*16b40*/  SYNCS.PHASECHK.TRANS64.TRYWAIT P0, [R3+URZ], R0 ;  /* 0x00000000030075a7 */ /* 0x000ea4000800017f */
[----:B--2---:R-:W-:Y:S05]  /*16b50*/  @!P0 BRA `(.L_x_1642) ;  /* 0x0000000800548947 */ /* 0x004fea0003800000 */
.L_x_1667:
[----:B------:R-:W-:Y:S05]  /*16b60*/  @!P2 BRA `(.L_x_1643) ;  /* 0x000000000004a947 */ /* 0x000fea0003800000 */
[----:B------:R-:W-:Y:S01]  /*16b70*/  BPT.TRAP 0x1 ;  /* 0x000000040000795c */ /* 0x000fe20000300000 */
.L_x_1643:
[----:B--2---:R-:W-:-:S04]  /*16b80*/  VIADD R3, R7, 0x38860 ;  /* 0x0003886007037836 */ /* 0x004fc80000000000 */
[----:B-1----:R-:W-:-:S04]  /*16b90*/  IMAD R5, R16, 0x8, R3 ;  /* 0x0000000810057824 */ /* 0x002fc800078e0203 */
[----:B------:R-:W1:Y:S02]  /*16ba0*/  SYNCS.PHASECHK.TRANS64.TRYWAIT P0, [R5+URZ], R4 ;  /* 0x00000004050075a7 */ /* 0x000e64000800017f */
[----:B-1----:R-:W-:Y:S05]  /*16bb0*/  @!P0 BRA `(.L_x_1644) ;  /* 0x0000000800508947 */ /* 0x002fea0003800000 */
.L_x_1668:
[----:B------:R-:W-:-:S07]  /*16bc0*/  IMAD R3, R2, 0x8, R3 ;  /* 0x0000000802037824 */ /* 0x000fce00078e0203 */
.L_x_1645:
[----:B--2---:R2:W3:Y:S02]  /*16bd0*/  SYNCS.PHASECHK.TRANS64.TRYWAIT P0, [R3+URZ], R0 ;  /* 0x00000000030075a7 */ /* 0x0044e4000800017f */
[----:B---3--:R-:W-:Y:S05]  /*16be0*/  @!P0 NANOSLEEP.SYNCS 0x989680 ;  /* 0x009896800000895d */ /* 0x008fea0003900000 */
[----:B------:R-:W3:Y:S02]  /*16bf0*/  @!P0 SYNCS.PHASECHK.TRANS64 P0, [R3+URZ], R0 ;  /* 0x00000000030085a7 */ /* 0x000ee4000800007f */
[----:B---3--:R-:W-:Y:S05]  /*16c00*/  @!P0 BRA `(.L_x_1645) ;  /* 0xfffffffc00f08947 */ /* 0x008fea000383ffff */
.L_x_1639:
[----:B------:R-:W-:Y:S05]  /*16c10*/  BSYNC B0 ;  /* 0x0000000000007941 */ /* 0x000fea0003800000 */
.L_x_1638:
[----:B------:R-:W-:Y:S05]  /*16c20*/  EXIT ;  /* 0x000000000000794d */ /* 0x000fea0003800000 */
.L_x_1499:
[----:B-1----:R-:W-:-:S04]  /*16c30*/  IMAD.U32 R3, RZ, RZ, UR36 ;  /* 0x00000024ff037e24 */ /* 0x002fc8000f8e00ff */
[----:B------:R1:W2:Y:S03]  /*16c40*/  SYNCS.PHASECHK.TRANS64.TRYWAIT P1, [R3+URZ+0x38800], R0 ;  /* 0x03880000030075a7 */ /* 0x0002a6000802017f */
[----:B--2---:R-:W-:Y:S05]  /*16c50*/  @!P1 NANOSLEEP.SYNCS 0x989680 ;  /* 0x009896800000995d */ /* 0x004fea0003900000 */
[----:B------:R-:W2:Y:S02]  /*16c60*/  @!P1 SYNCS.PHASECHK.TRANS64 P1, [R3+URZ+0x38800], R0 ;  /* 0x03880000030095a7 */ /* 0x000ea4000802007f */
[----:B--2---:R-:W-:Y:S05]  /*16c70*/  @!P1 BRA `(.L_x_1499) ;  /* 0xfffffffc00ec9947 */ /* 0x004fea000383ffff */
[----:B------:R-:W-:Y:S05]  /*16c80*/  BRA `(.L_x_1646) ;  /* 0xfffffecc00dc7947 */ /* 0x000fea000383ffff */
.L_x_1503:
[----:B---3--:R3:W4:Y:S02]  /*16c90*/  SYNCS.PHASECHK.TRANS64.TRYWAIT P1, [R5+URZ+0x38830], R6 ;  /* 0x03883006050075a7 */ /* 0x008724000802017f */
[----:B----4-:R-:W-:Y:S05]  /*16ca0*/  @!P1 NANOSLEEP.SYNCS 0x989680 ;  /* 0x009896800000995d */ /* 0x010fea0003900000 */
[----:B------:R-:W4:Y:S02]  /*16cb0*/  @!P1 SYNCS.PHASECHK.TRANS64 P1, [R5+URZ+0x38830], R6 ;  /* 0x03883006050095a7 */ /* 0x000f24000802007f */
[----:B----4-:R-:W-:Y:S05]  /*16cc0*/  @!P1 BRA `(.L_x_1503) ;  /* 0xfffffffc00f09947 */ /* 0x010fea000383ffff */
[----:B------:R-:W-:Y:S05]  /*16cd0*/  BRA `(.L_x_1502) ;  /* 0xfffffecc00f07947 */ /* 0x000fea000383ffff */
.L_x_1504:
[----:B-1----:R-:W-:-:S04]  /*16ce0*/  IMAD.U32 R3, RZ, RZ, UR36 ;  /* 0x00000024ff037e24 */ /* 0x002fc8000f8e00ff */
[----:B------:R1:W4:Y:S03]  /*16cf0*/  SYNCS.PHASECHK.TRANS64.TRYWAIT P1, [R3+URZ+0x38810], R0 ;  /* 0x03881000030075a7 */ /* 0x000326000802017f */
[----:B----4-:R-:W-:Y:S05]  /*16d00*/  @!P1 NANOSLEEP.SYNCS 0x989680 ;  /* 0x009896800000995d */ /* 0x010fea0003900000 */
[----:B------:R-:W4:Y:S02]  /*16d10*/  @!P1 SYNCS.PHASECHK.TRANS64 P1, [R3+URZ+0x38810], R0 ;  /* 0x03881000030095a7 */ /* 0x000f24000802007f */
[----:B----4-:R-:W-:Y:S05]  /*16d20*/  @!P1 BRA `(.L_x_1504) ;  /* 0xfffffffc00ec9947 */ /* 0x010fea000383ffff */
[----:B------:R-:W-:Y:S05]  /*16d30*/  BRA `(.L_x_1647) ;  /* 0xfffffed000787947 */ /* 0x000fea000383ffff */
.L_x_1508:
[----:B------:R1:W1:Y:S02]  /*16d40*/  SYNCS.PHASECHK.TRANS64.TRYWAIT P1, [R5+URZ+0x38850], R6 ;  /* 0x03885006050075a7 */ /* 0x000264000802017f */
[----:B-1----:R-:W-:Y:S05]  /*16d50*/  @!P1 NANOSLEEP.SYNCS 0x989680 ;  /* 0x009896800000995d */ /* 0x002fea0003900000 */
[----:B------:R-:W1:Y:S02]  /*16d60*/  @!P1 SYNCS.PHASECHK.TRANS64 P1, [R5+URZ+0x38850], R6 ;  /* 0x03885006050095a7 */ /* 0x000e64000802007f */
[----:B-1----:R-:W-:Y:S05]  /*16d70*/  @!P1 BRA `(.L_x_1508) ;  /* 0xfffffffc00f09947 */ /* 0x002fea000383ffff */
[----:B------:R-:W-:Y:S05]  /*16d80*/  BRA `(.L_x_1507) ;  /* 0xfffffed000ac7947 */ /* 0x000fea000383ffff */
.L_x_1524:
[----:B--2---:R2:W3:Y:S02]  /*16d90*/  SYNCS.PHASECHK.TRANS64.TRYWAIT P3, [R11+URZ+0x38830], R20 ;  /* 0x038830140b0075a7 */ /* 0x0044e4000806017f */
[----:B---3--:R-:W-:Y:S05]  /*16da0*/  @!P3 NANOSLEEP.SYNCS 0x989680 ;  /* 0x009896800000b95d */ /* 0x008fea0003900000 */
[----:B------:R-:W3:Y:S02]  /*16db0*/  @!P3 SYNCS.PHASECHK.TRANS64 P3, [R11+URZ+0x38830], R20 ;  /* 0x038830140b00b5a7 */ /* 0x000ee4000806007f */
[----:B---3--:R-:W-:Y:S05]  /*16dc0*/  @!P3 BRA `(.L_x_1524) ;  /* 0xfffffffc00f0b947 */ /* 0x008fea000383ffff */
[----:B------:R-:W-:Y:S05]  /*16dd0*/  BRA `(.L_x_1523) ;  /* 0xffffff0000ac7947 */ /* 0x000fea000383ffff */
.L_x_1528:
[----:B----4-:R4:W1:Y:S02]  /*16de0*/  SYNCS.PHASECHK.TRANS64.TRYWAIT P3, [R11+URZ+0x38850], R20 ;  /* 0x038850140b0075a7 */ /* 0x010864000806017f */
[----:B-1----:R-:W-:Y:S05]  /*16df0*/  @!P3 NANOSLEEP.SYNCS 0x989680 ;  /* 0x009896800000b95d */ /* 0x002fea0003900000 */
[----:B------:R-:W1:Y:S02]  /*16e00*/  @!P3 SYNCS.PHASECHK.TRANS64 P3, [R11+URZ+0x38850], R20 ;  /* 0x038850140b00b5a7 */ /* 0x000e64000806007f */
[----:B-1----:R-:W-:Y:S05]  /*16e10*/  @!P3 BRA `(.L_x_1528) ;  /* 0xfffffffc00f0b947 */ /* 0x002fea000383ffff */
[----:B------:R-:W-:Y:S05]  /*16e20*/  BRA `(.L_x_1527) ;  /* 0xffffff0400307947 */ /* 0x000fea000383ffff */
.L_x_1545:
[----:B--2---:R2:W3:Y:S02]  /*16e30*/  SYNCS.PHASECHK.TRANS64.TRYWAIT P3, [R9+URZ+0x38830], R8 ;  /* 0x03883008090075a7 */ /* 0x0044e4000806017f */
[----:B---3--:R-:W-:Y:S05]  /*16e40*/  @!P3 NANOSLEEP.SYNCS 0x989680 ;  /* 0x009896800000b95d */ /* 0x008fea0003900000 */
[----:B------:R-:W3:Y:S02]  /*16e50*/  @!P3 SYNCS.PHASECHK.TRANS64 P3, [R9+URZ+0x38830], R8 ;  /* 0x038830080900b5a7 */ /* 0x000ee4000806007f */
[----:B---3--:R-:W-:Y:S05]  /*16e60*/  @!P3 BRA `(.L_x_1545) ;  /* 0xfffffffc00f0b947 */ /* 0x008fea000383ffff */
[----:B------:R-:W-:Y:S05]  /*16e70*/  BRA `(.L_x_1544) ;  /* 0xffffff3c00247947 */ /* 0x000fea000383ffff */
.L_x_1549:
[----:B----4-:R4:W1:Y:S02]  /*16e80*/  SYNCS.PHASECHK.TRANS64.TRYWAIT P3, [R9+URZ+0x38850], R8 ;  /* 0x03885008090075a7 */ /* 0x010864000806017f */
[----:B-1----:R-:W-:Y:S05]  /*16e90*/  @!P3 NANOSLEEP.SYNCS 0x989680 ;  /* 0x009896800000b95d */ /* 0x002fea0003900000 */
[----:B------:R-:W1:Y:S02]  /*16ea0*/  @!P3 SYNCS.PHASECHK.TRANS64 P3, [R9+URZ+0x38850], R8 ;  /* 0x038850080900b5a7 */ /* 0x000e64000806007f */
[----:B-1----:R-:W-:Y:S05]  /*16eb0*/  @!P3 BRA `(.L_x_1549) ;  /* 0xfffffffc00f0b947 */ /* 0x002fea000383ffff */
[----:B------:R-:W-:Y:S05]  /*16ec0*/  BRA `(.L_x_1548) ;  /* 0xffffff3c00807947 */ /* 0x000fea000383ffff */
.L_x_1555:
[----:B--2---:R2:W3:Y:S02]  /*16ed0*/  SYNCS.PHASECHK.TRANS64.TRYWAIT P2, [R11+URZ+0x38830], R8 ;  /* 0x038830080b0075a7 */ /* 0x0044e4000804017f */
[----:B---3--:R-:W-:Y:S05]  /*16ee0*/  @!P2 NANOSLEEP.SYNCS 0x989680 ;  /* 0x009896800000a95d */ /* 0x008fea0003900000 */
[----:B------:R-:W3:Y:S02]  /*16ef0*/  @!P2 SYNCS.PHASECHK.TRANS64 P2, [R11+URZ+0x38830], R8 ;  /* 0x038830080b00a5a7 */ /* 0x000ee4000804007f */
[----:B---3--:R-:W-:Y:S05]  /*16f00*/  @!P2 BRA `(.L_x_1555) ;  /* 0xfffffffc00f0a947 */ /* 0x008fea000383ffff */
[----:B------:R-:W-:Y:S05]  /*16f10*/  BRA `(.L_x_1554) ;  /* 0xffffff6800507947 */ /* 0x000fea000383ffff */
.L_x_1559:
[----:B----4-:R4:W1:Y:S02]  /*16f20*/  SYNCS.PHASECHK.TRANS64.TRYWAIT P2, [R11+URZ+0x38850], R8 ;  /* 0x038850080b0075a7 */ /* 0x010864000804017f */
[----:B-1----:R-:W-:Y:S05]  /*16f30*/  @!P2 NANOSLEEP.SYNCS 0x989680 ;  /* 0x009896800000a95d */ /* 0x002fea0003900000 */
[----:B------:R-:W1:Y:S02]  /*16f40*/  @!P2 SYNCS.PHASECHK.TRANS64 P2, [R11+URZ+0x38850], R8 ;  /* 0x038850080b00a5a7 */ /* 0x000e64000804007f */
[----:B-1----:R-:W-:Y:S05]  /*16f50*/  @!P2 BRA `(.L_x_1559) ;  /* 0xfffffffc00f0a947 */ /* 0x002fea000383ffff */
[----:B------:R-:W-:Y:S05]  /*16f60*/  BRA `(.L_x_1558) ;  /* 0xffffff6800b07947 */ /* 0x000fea000383ffff */
.L_x_1595:
[----:B------:R-:W1:Y:S01]  /*16f70*/  S2R R7, SR_TID.X ;  /* 0x0000000000077919 */ /* 0x000e620000002100 */
[----:B------:R-:W-:Y:S02]  /*16f80*/  IMAD.MOV.U32 R12, RZ, RZ, RZ ;  /* 0x000000ffff0c7224 */ /* 0x000fe400078e00ff */
[----:B------:R-:W-:Y:S02]  /*16f90*/  IMAD.MOV.U32 R11, RZ, RZ, 0x1f ;  /* 0x0000001fff0b7424 */ /* 0x000fe400078e00ff */
[----:B------:R-:W-:Y:S01]  /*16fa0*/  IMAD.MOV.U32 R15, RZ, RZ, -0x1 ;  /* 0xffffffffff0f7424 */ /* 0x000fe200078e00ff */
[----:B-1----:R-:W-:-:S04]  /*16fb0*/  SHF.R.U32.HI R7, RZ, 0x5, R7 ;  /* 0x00000005ff077819 */ /* 0x002fc80000011607 */
[----:B------:R-:W-:-:S05]  /*16fc0*/  LOP3.LUT R7, R7, 0x3, RZ, 0xc0, !PT ;  /* 0x0000000307077812 */ /* 0x000fca00078ec0ff */
[----:B------:R-:W-:-:S07]  /*16fd0*/  IMAD.MOV.U32 R13, RZ, RZ, R7 ;  /* 0x000000ffff0d7224 */ /* 0x000fce00078e0007 */
[----:B------:R-:W-:Y:S05]  /*16fe0*/  WARPSYNC.COLLECTIVE R15, `(.L_x_1648) ;  /* 0x000000000f087348 */ /* 0x000fea0003c00000 */
[----:B------:R1:W2:Y:S02]  /*16ff0*/  SHFL.IDX P6, R14, R13, R12, R11 ;  /* 0x0000000c0d0e7389 */ /* 0x0002a400000c000b */
[----:B-12---:R-:W-:Y:S01]  /*17000*/  ENDCOLLECTIVE ;  /* 0x000000000000791b */ /* 0x006fe20003800000 */
.L_x_1648:
[----:B------:R-:W-:Y:S05]  /*17010*/  BRA `(.L_x_1649) ;  /* 0xffffffd000c07947 */ /* 0x000fea000383ffff */
.L_x_1596:
[----:B------:R-:W-:Y:S01]  /*17020*/  BSSY B0, `(.L_x_1650) ;  /* 0x0000006000007945 */ /* 0x000fe20003800000 */
[----:B------:R-:W-:-:S07]  /*17030*/  IMAD.MOV.U32 R15, RZ, RZ, -0x1 ;  /* 0xffffffffff0f7424 */ /* 0x000fce00078e00ff */
[----:B------:R-:W-:Y:S05]  /*17040*/  WARPSYNC.COLLECTIVE R15, `(.L_x_1651) ;  /* 0x000000000f0c7348 */ /* 0x000fea0003c00000 */
[----:B------:R-:W-:Y:S02]  /*17050*/  ELECT P6, UR62, PT ;  /* 0x00000000003e782f */ /* 0x000fe400038c0000 */
[----:B------:R-:W-:Y:S01]  /*17060*/  MOV R14, UR62 ;  /* 0x0000003e000e7c02 */ /* 0x000fe20008000f00 */
[----:B------:R-:W-:Y:S10]  /*17070*/  ENDCOLLECTIVE ;  /* 0x000000000000791b */ /* 0x000ff40003800000 */
.L_x_1651:
[----:B------:R-:W-:Y:S05]  /*17080*/  BSYNC B0 ;  /* 0x0000000000007941 */ /* 0x000fea0003800000 */
.L_x_1650:
[----:B------:R-:W-:Y:S05]  /*17090*/  BRA `(.L_x_1652) ;  /* 0xffffffd000b07947 */ /* 0x000fea000383ffff */
.L_x_1599:
[----:B-1----:R1:W2:Y:S02]  /*170a0*/  SYNCS.PHASECHK.TRANS64.TRYWAIT P2, [R8+URZ+0x38840], R5 ;  /* 0x03884005080075a7 */ /* 0x0022a4000804017f */
[----:B--2---:R-:W-:Y:S05]  /*170b0*/  @!P2 NANOSLEEP.SYNCS 0x989680 ;  /* 0x009896800000a95d */ /* 0x004fea0003900000 */
[----:B------:R-:W2:Y:S02]  /*170c0*/  @!P2 SYNCS.PHASECHK.TRANS64 P2, [R8+URZ+0x38840], R5 ;  /* 0x038840050800a5a7 */ /* 0x000ea4000804007f */
[----:B--2---:R-:W-:Y:S05]  /*170d0*/  @!P2 BRA `(.L_x_1599) ;  /* 0xfffffffc00f0a947 */ /* 0x004fea000383ffff */
[----:B------:R-:W-:Y:S05]  /*170e0*/  BRA `(.L_x_1653) ;  /* 0xffffffd4000c7947 */ /* 0x000fea000383ffff */
.L_x_1603:
[----:B-1----:R-:W-:-:S04]  /*170f0*/  IMAD.U32 R8, RZ, RZ, UR38 ;  /* 0x00000026ff087e24 */ /* 0x002fc8000f8e00ff */
[----:B------:R1:W2:Y:S03]  /*17100*/  SYNCS.PHASECHK.TRANS64.TRYWAIT P2, [R8+URZ+0x38820], R5 ;  /* 0x03882005080075a7 */ /* 0x0002a6000804017f */
[----:B--2---:R-:W-:Y:S05]  /*17110*/  @!P2 NANOSLEEP.SYNCS 0x989680 ;  /* 0x009896800000a95d */ /* 0x004fea0003900000 */
[----:B------:R-:W2:Y:S02]  /*17120*/  @!P2 SYNCS.PHASECHK.TRANS64 P2, [R8+URZ+0x38820], R5 ;  /* 0x038820050800a5a7 */ /* 0x000ea4000804007f */
[----:B--2---:R-:W-:Y:S05]  /*17130*/  @!P2 BRA `(.L_x_1603) ;  /* 0xfffffffc00eca947 */ /* 0x004fea000383ffff */
[----:B------:R-:W-:Y:S05]  /*17140*/  BRA `(.L_x_1654) ;  /* 0xffffffd800807947 */ /* 0x000fea000383ffff */
.L_x_1606:
[----:B-1----:R1:W2:Y:S02]  /*17150*/  SYNCS.PHASECHK.TRANS64.TRYWAIT P2, [R5+URZ+0x38860], R8 ;  /* 0x03886008050075a7 */ /* 0x0022a4000804017f */
[----:B--2---:R-:W-:Y:S05]  /*17160*/  @!P2 NANOSLEEP.SYNCS 0x989680 ;  /* 0x009896800000a95d */ /* 0x004fea0003900000 */
[----:B------:R-:W2:Y:S02]  /*17170*/  @!P2 SYNCS.PHASECHK.TRANS64 P2, [R5+URZ+0x38860], R8 ;  /* 0x038860080500a5a7 */ /* 0x000ea4000804007f */
[----:B--2---:R-:W-:Y:S05]  /*17180*/  @!P2 BRA `(.L_x_1606) ;  /* 0xfffffffc00f0a947 */ /* 0x004fea000383ffff */
[----:B------:R-:W-:Y:S05]  /*17190*/  BRA `(.L_x_1655) ;  /* 0xffffffd800947947 */ /* 0x000fea000383ffff */
.L_x_1613:
[----:B-1----:R1:W2:Y:S02]  /*171a0*/  SYNCS.PHASECHK.TRANS64.TRYWAIT P3, [R2+URZ+0x38840], R3 ;  /* 0x03884003020075a7 */ /* 0x0022a4000806017f */
[----:B--2---:R-:W-:Y:S05]  /*171b0*/  @!P3 NANOSLEEP.SYNCS 0x989680 ;  /* 0x009896800000b95d */ /* 0x004fea0003900000 */
[----:B------:R-:W2:Y:S02]  /*171c0*/  @!P3 SYNCS.PHASECHK.TRANS64 P3, [R2+URZ+0x38840], R3 ;  /* 0x038840030200b5a7 */ /* 0x000ea4000806007f */
[----:B--2---:R-:W-:Y:S05]  /*171d0*/  @!P3 BRA `(.L_x_1613) ;  /* 0xfffffffc00f0b947 */ /* 0x004fea000383ffff */
[----:B------:R-:W-:Y:S05]  /*171e0*/  BRA `(.L_x_1656) ;  /* 0xffffffe0001c7947 */ /* 0x000fea000383ffff */
.L_x_1615:
[----:B---3--:R3:W4:Y:S02]  /*171f0*/  SYNCS.PHASECHK.TRANS64.TRYWAIT P3, [R2+URZ+0x38860], R3 ;  /* 0x03886003020075a7 */ /* 0x008724000806017f */
[----:B----4-:R-:W-:Y:S05]  /*17200*/  @!P3 NANOSLEEP.SYNCS 0x989680 ;  /* 0x009896800000b95d */ /* 0x010fea0003900000 */
[----:B------:R-:W4:Y:S02]  /*17210*/  @!P3 SYNCS.PHASECHK.TRANS64 P3, [R2+URZ+0x38860], R3 ;  /* 0x038860030200b5a7 */ /* 0x000f24000806007f */
[----:B----4-:R-:W-:Y:S05]  /*17220*/  @!P3 BRA `(.L_x_1615) ;  /* 0xfffffffc00f0b947 */ /* 0x010fea000383ffff */
[----:B------:R-:W-:Y:S05]  /*17230*/  BRA `(.L_x_1657) ;  /* 0xffffffe000647947 */ /* 0x000fea000383ffff */
.L_x_1621:
[----:B-1----:R1:W2:Y:S02]  /*17240*/  SYNCS.PHASECHK.TRANS64.TRYWAIT P3, [R3+URZ+0x38840], R2 ;  /* 0x03884002030075a7 */ /* 0x0022a4000806017f */
[----:B--2---:R-:W-:Y:S05]  /*17250*/  @!P3 NANOSLEEP.SYNCS 0x989680 ;  /* 0x009896800000b95d */ /* 0x004fea0003900000 */
[----:B------:R-:W2:Y:S02]  /*17260*/  @!P3 SYNCS.PHASECHK.TRANS64 P3, [R3+URZ+0x38840], R2 ;  /* 0x038840020300b5a7 */ /* 0x000ea4000806007f */
[----:B--2---:R-:W-:Y:S05]  /*17270*/  @!P3 BRA `(.L_x_1621) ;  /* 0xfffffffc00f0b947 */ /* 0x004fea000383ffff */
[----:B------:R-:W-:Y:S05]  /*17280*/  BRA `(.L_x_1658) ;  /* 0xffffffe400dc7947 */ /* 0x000fea000383ffff */
.L_x_1623:
[----:B---3--:R3:W4:Y:S02]  /*17290*/  SYNCS.PHASECHK.TRANS64.TRYWAIT P3, [R3+URZ+0x38860], R2 ;  /* 0x03886002030075a7 */ /* 0x008724000806017f */
[----:B----4-:R-:W-:Y:S05]  /*172a0*/  @!P3 NANOSLEEP.SYNCS 0x989680 ;  /* 0x009896800000b95d */ /* 0x010fea0003900000 */
[----:B------:R-:W4:Y:S02]  /*172b0*/  @!P3 SYNCS.PHASECHK.TRANS64 P3, [R3+URZ+0x38860], R2 ;  /* 0x038860020300b5a7 */ /* 0x000f24000806007f */
[----:B----4-:R-:W-:Y:S05]  /*172c0*/  @!P3 BRA `(.L_x_1623) ;  /* 0xfffffffc00f0b947 */ /* 0x010fea000383ffff */
[----:B------:R-:W-:Y:S05]  /*172d0*/  BRA `(.L_x_1659) ;  /* 0xffffffe800247947 */ /* 0x000fea000383ffff */
.L_x_1628:
[----:B-1----:R1:W2:Y:S02]  /*172e0*/  SYNCS.PHASECHK.TRANS64.TRYWAIT P3, [R2+URZ+0x38840], R3 ;  /* 0x03884003020075a7 */ /* 0x0022a4000806017f */
[----:B--2---:R-:W-:Y:S05]  /*172f0*/  @!P3 NANOSLEEP.SYNCS 0x989680 ;  /* 0x009896800000b95d */ /* 0x004fea0003900000 */
[----:B------:R-:W2:Y:S02]  /*17300*/  @!P3 SYNCS.PHASECHK.TRANS64 P3, [R2+URZ+0x38840], R3 ;  /* 0x038840030200b5a7 */ /* 0x000ea4000806007f */
[----:B--2---:R-:W-:Y:S05]  /*17310*/  @!P3 BRA `(.L_x_1628) ;  /* 0xfffffffc00f0b947 */ /* 0x004fea000383ffff */
[----:B------:R-:W-:Y:S05]  /*17320*/  BRA `(.L_x_1660) ;  /* 0xffffffec007c7947 */ /* 0x000fea000383ffff */
.L_x_1630:
[----:B--2---:R2:W3:Y:S02]  /*17330*/  SYNCS.PHASECHK.TRANS64.TRYWAIT P3, [R2+URZ+0x38860], R3 ;  /* 0x03886003020075a7 */ /* 0x0044e4000806017f */
[----:B---3--:R-:W-:Y:S05]  /*17340*/  @!P3 NANOSLEEP.SYNCS 0x989680 ;  /* 0x009896800000b95d */ /* 0x008fea0003900000 */
[----:B------:R-:W3:Y:S02]  /*17350*/  @!P3 SYNCS.PHASECHK.TRANS64 P3, [R2+URZ+0x38860], R3 ;  /* 0x038860030200b5a7 */ /* 0x000ee4000806007f */
[----:B---3--:R-:W-:Y:S05]  /*17360*/  @!P3 BRA `(.L_x_1630) ;  /* 0xfffffffc00f0b947 */ /* 0x008fea000383ffff */
[----:B------:R-:W-:Y:S05]  /*17370*/  BRA `(.L_x_1661) ;  /* 0xffffffec00c47947 */ /* 0x000fea000383ffff */
.L_x_1635:
[----:B------:R-:W-:Y:S01]  /*17380*/  BSSY B0, `(.L_x_1662) ;  /* 0x0000007000007945 */ /* 0x000fe20003800000 */
[----:B--2---:R-:W-:Y:S02]  /*17390*/  IMAD.MOV.U32 R12, RZ, RZ, RZ ;  /* 0x000000ffff0c7224 */ /* 0x004fe400078e00ff */
[----:B------:R-:W-:Y:S02]  /*173a0*/  IMAD.MOV.U32 R11, RZ, RZ, 0x1f ;  /* 0x0000001fff0b7424 */ /* 0x000fe400078e00ff */
[----:B------:R-:W-:-:S07]  /*173b0*/  IMAD.MOV.U32 R15, RZ, RZ, -0x1 ;  /* 0xffffffffff0f7424 */ /* 0x000fce00078e00ff */
[----:B-1-34-:R-:W-:Y:S05]  /*173c0*/  WARPSYNC.COLLECTIVE R15, `(.L_x_1663) ;  /* 0x000000000f087348 */ /* 0x01afea0003c00000 */
[----:B------:R2:W1:Y:S02]  /*173d0*/  SHFL.IDX P6, R14, R13, R12, R11 ;  /* 0x0000000c0d0e7389 */ /* 0x00046400000c000b */
[----:B-1234-:R-:W-:Y:S01]  /*173e0*/  ENDCOLLECTIVE ;  /* 0x000000000000791b */ /* 0x01efe20003800000 */
.L_x_1663:
[----:B------:R-:W-:Y:S05]  /*173f0*/  BSYNC B0 ;  /* 0x0000000000007941 */ /* 0x000fea0003800000 */
.L_x_1662:
[----:B------:R-:W-:Y:S05]  /*17400*/  BRA `(.L_x_1664) ;  /* 0xfffffff400007947 */ /* 0x000fea000383ffff */
.L_x_1637:
[----:B-1----:R1:W2:Y:S02]  /*17410*/  SYNCS.PHASECHK.TRANS64.TRYWAIT P0, [R7+URZ+0x38820], R0 ;  /* 0x03882000070075a7 */ /* 0x0022a4000800017f */
[----:B--2---:R-:W-:Y:S05]  /*17420*/  @!P0 NANOSLEEP.SYNCS 0x989680 ;  /* 0x009896800000895d */ /* 0x004fea0003900000 */
[----:B------:R-:W2:Y:S02]  /*17430*/  @!P0 SYNCS.PHASECHK.TRANS64 P0, [R7+URZ+0x38820], R0 ;  /* 0x03882000070085a7 */ /* 0x000ea4000800007f */
[----:B--2---:R-:W-:Y:S05]  /*17440*/  @!P0 BRA `(.L_x_1637) ;  /* 0xfffffffc00f08947 */ /* 0x004fea000383ffff */
[----:B------:R-:W-:Y:S05]  /*17450*/  BRA `(.L_x_1665) ;  /* 0xfffffff400487947 */ /* 0x000fea000383ffff */
.L_x_1641:
[----:B-1----:R1:W2:Y:S02]  /*17460*/  SYNCS.PHASECHK.TRANS64.TRYWAIT P0, [R5+URZ], R4 ;  /* 0x00000004050075a7 */ /* 0x0022a4000800017f */
[----:B--2---:R-:W-:Y:S05]  /*17470*/  @!P0 NANOSLEEP.SYNCS 0x989680 ;  /* 0x009896800000895d */ /* 0x004fea0003900000 */
[----:B------:R-:W2:Y:S02]  /*17480*/  @!P0 SYNCS.PHASECHK.TRANS64 P0, [R5+URZ], R4 ;  /* 0x00000004050085a7 */ /* 0x000ea4000800007f */
[----:B--2---:R-:W-:Y:S05]  /*17490*/  @!P0 BRA `(.L_x_1641) ;  /* 0xfffffffc00f08947 */ /* 0x004fea000383ffff */
[----:B------:R-:W-:Y:S05]  /*174a0*/  BRA `(.L_x_1666) ;  /* 0xfffffff400a47947 */ /* 0x000fea000383ffff */
.L_x_1642:
[----:B--2---:R2:W3:Y:S02]  /*174b0*/  SYNCS.PHASECHK.TRANS64.TRYWAIT P0, [R3+URZ], R0 ;  /* 0x00000000030075a7 */ /* 0x0044e4000800017f */
[----:B---3--:R-:W-:Y:S05]  /*174c0*/  @!P0 NANOSLEEP.SYNCS 0x989680 ;  /* 0x009896800000895d */ /* 0x008fea0003900000 */
[----:B------:R-:W3:Y:S02]  /*174d0*/  @!P0 SYNCS.PHASECHK.TRANS64 P0, [R3+URZ], R0 ;  /* 0x00000000030085a7 */ /* 0x000ee4000800007f */
[----:B---3--:R-:W-:Y:S05]  /*174e0*/  @!P0 BRA `(.L_x_1642) ;  /* 0xfffffffc00f08947 */ /* 0x008fea000383ffff */
[----:B------:R-:W-:Y:S05]  /*174f0*/  BRA `(.L_x_1667) ;  /* 0xfffffff400987947 */ /* 0x000fea000383ffff */
.L_x_1644:
[----:B-1----:R1:W2:Y:S02]  /*17500*/  SYNCS.PHASECHK.TRANS64.TRYWAIT P0, [R5+URZ], R4 ;  /* 0x00000004050075a7 */ /* 0x0022a4000800017f */
[----:B--2---:R-:W-:Y:S05]  /*17510*/  @!P0 NANOSLEEP.SYNCS 0x989680 ;  /* 0x009896800000895d */ /* 0x004fea0003900000 */
[----:B------:R-:W2:Y:S02]  /*17520*/  @!P0 SYNCS.PHASECHK.TRANS64 P0, [R5+URZ], R4 ;  /* 0x00000004050085a7 */ /* 0x000ea4000800007f */
[----:B--2---:R-:W-:Y:S05]  /*17530*/  @!P0 BRA `(.L_x_1644) ;  /* 0xfffffffc00f08947 */ /* 0x004fea000383ffff */
[----:B------:R-:W-:Y:S05]  /*17540*/  BRA `(.L_x_1668) ;  /* 0xfffffff4009c7947 */ /* 0x000fea000383ffff */
.L_x_1669:
        /* <DEDUP_REMOVED lines=11> */
.L_x_4556:


//--------------------- .text._ZN7cutlass13device_kernelIN5flash11enable_sm90INS1_16FlashAttnFwdSm90INS1_25CollectiveMainloopFwdSm90ILi2EN4cute5tupleIJNS5_1CILi1EEES8_S8_EEENS6_IJNS7_ILi64EEESA_SA_EEELi512ENS_10bfloat16_tEfNS_4arch4Sm90ELb0ELb1ELb0ELb1ELb0ELb0ELb0ELb0ELb0ELb0ELb0ELb0EEENS1_21CollectiveEpilogueFwdINS6_IJSA_NS7_ILi512EEESA_EEES9_SC_SE_Li256ELb1ELb0ELb0ELb0EEENS1_36VarlenDynamicPersistentTileSchedulerILi64ELi64ELi256ELi32ELb0ELb0ELb1ELb1ELb0ELb1EEEEEEEEEvNT_6ParamsE --------------------------
	.section	.text._ZN7cutlass13device_kernelIN5flash11enable_sm90INS1_16FlashAttnFwdSm90INS1_25CollectiveMainloopFwdSm90ILi2EN4cute5tupleIJNS5_1CILi1EEES8_S8_EEENS6_IJNS7_ILi64EEESA_SA_EEELi512ENS_10bfloat16_tEfNS_4arch4Sm90ELb0ELb1ELb0ELb1ELb0ELb0ELb0ELb0ELb0ELb0ELb0ELb0EEENS1_21CollectiveEpilogueFwdINS6_IJSA_NS7_ILi512EEESA_EEES9_SC_SE_Li256ELb1ELb0ELb0ELb0EEENS1_36VarlenDynamicPersistentTileSchedulerILi64ELi64ELi256ELi32ELb0ELb0ELb1ELb1ELb0ELb1EEEEEEEEEvNT_6ParamsE,"ax",@progbits
	.align	128
.text._ZN7cutlass13device_kernelIN5flash11enable_sm90INS1_16FlashAttnFwdSm90INS1_25CollectiveMainloopFwdSm90ILi2EN4cute5tupleIJNS5_1CILi1EEES8_S8_EEENS6_IJNS7_ILi64EEESA_SA_EEELi512ENS_10bfloat16_tEfNS_4arch4Sm90ELb0ELb1ELb0ELb1ELb0ELb0ELb0ELb0ELb0ELb0ELb0ELb0EEENS1_21CollectiveEpilogueFwdINS6_IJSA_NS7_ILi512EEESA_EEES9_SC_SE_Li256ELb1ELb0ELb0ELb0EEENS1_36VarlenDynamicPersistentTileSchedulerILi64ELi64ELi256ELi32ELb0ELb0ELb1ELb1ELb0ELb1EEEEEEEEEvNT_6ParamsE:
        .type           _ZN7cutlass13device_kernelIN5flash11enable_sm90INS1_16FlashAttnFwdSm90INS1_25CollectiveMainloopFwdSm90ILi2EN4cute5tupleIJNS5_1CILi1EEES8_S8_EEENS6_IJNS7_ILi64EEESA_SA_EEELi512ENS_10bfloat16_tEfNS_4arch4Sm90ELb0ELb1ELb0ELb1ELb0ELb0ELb0ELb0ELb0ELb0ELb0ELb0EEENS1_21CollectiveEpilogueFwdINS6_IJSA_NS7_ILi512EEESA_EEES9_SC_SE_Li256ELb1ELb0ELb0ELb0EEENS1_36VarlenDynamicPersistentTileSchedulerILi64ELi64ELi256ELi32ELb0ELb0ELb1ELb1ELb0ELb1EEEEEEEEEvNT_6ParamsE,@function
        .size           _ZN7cutlass13device_kernelIN5flash11enable_sm90INS1_16FlashAttnFwdSm90INS1_25CollectiveMainloopFwdSm90ILi2EN4cute5tupleIJNS5_1CILi1EEES8_S8_EEENS6_IJNS7_ILi64EEESA_SA_EEELi512ENS_10bfloat16_tEfNS_4arch4Sm90ELb0ELb1ELb0ELb1ELb0ELb0ELb0ELb0ELb0ELb0ELb0ELb0EEENS1_21CollectiveEpilogueFwdINS6_IJSA_NS7_ILi512EEESA_EEES9_SC_SE_Li256ELb1ELb0ELb0ELb0EEENS1_36VarlenDynamicPersistentTileSchedulerILi64ELi64ELi256ELi32ELb0ELb0ELb1ELb1ELb0ELb1EEEEEEEEEvNT_6ParamsE,(.L_x_4557 - _ZN7cutlass13device_kernelIN5flash11enable_sm90INS1_16FlashAttnFwdSm90INS1_25CollectiveMainloopFwdSm90ILi2EN4cute5tupleIJNS5_1CILi1EEES8_S8_EEENS6_IJNS7_ILi64EEESA_SA_EEELi512ENS_10bfloat16_tEfNS_4arch4Sm90ELb0ELb1ELb0ELb1ELb0ELb0ELb0ELb0ELb0ELb0ELb0ELb0EEENS1_21CollectiveEpilogueFwdINS6_IJSA_NS7_ILi512EEESA_EEES9_SC_SE_Li256ELb1ELb0ELb0ELb0EEENS1_36VarlenDynamicPersistentTileSchedulerILi64ELi64ELi256ELi32ELb0ELb0ELb1ELb1ELb0ELb1EEEEEEEEEvNT_6ParamsE)
        .other          _ZN7cutlass13device_kernelIN5flash11enable_sm90INS1_16FlashAttnFwdSm90INS1_25CollectiveMainloopFwdSm90ILi2EN4cute5tupleIJNS5_1CILi1EEES8_S8_EEENS6_IJNS7_ILi64EEESA_SA_EEELi512ENS_10bfloat16_tEfNS_4arch4Sm90ELb0ELb1ELb0ELb1ELb0ELb0ELb0ELb0ELb0ELb0ELb0ELb0EEENS1_21CollectiveEpilogueFwdINS6_IJSA_NS7_ILi512EEESA_EEES9_SC_SE_Li256ELb1ELb0ELb0ELb0EEENS1_36VarlenDynamicPersistentTileSchedulerILi64ELi64ELi256ELi32ELb0ELb0ELb1ELb1ELb0ELb1EEEEEEEEEvNT_6ParamsE,@"STO_CUDA_ENTRY STV_DEFAULT"
_ZN7cutlass13device_kernelIN5flash11enable_sm90INS1_16FlashAttnFwdSm90INS1_25CollectiveMainloopFwdSm90ILi2EN4cute5tupleIJNS5_1CILi1EEES8_S8_EEENS6_IJNS7_ILi64EEESA_SA_EEELi512ENS_10bfloat16_tEfNS_4arch4Sm90ELb0ELb1ELb0ELb1ELb0ELb0ELb0ELb0ELb0ELb0ELb0ELb0EEENS1_21CollectiveEpilogueFwdINS6_IJSA_NS7_ILi512EEESA_EEES9_SC_SE_Li256ELb1ELb0ELb0ELb0EEENS1_36VarlenDynamicPersistentTileSchedulerILi64ELi64ELi256ELi32ELb0ELb0ELb1ELb1ELb0ELb1EEEEEEEEEvNT_6ParamsE:
        /* <DEDUP_REMOVED lines=21> */
.L_x_1671:
[----:B------:R-:W-:Y:S05]  /*0150*/  BSYNC B0 ;  /* 0x0000000000007941 */ /* 0x000fea0003800000 */
.L_x_1670:
        /* <DEDUP_REMOVED lines=37> */
.L_x_1672:
        /* <DEDUP_REMOVED lines=22> */
.L_x_1673:
        /* <DEDUP_REMOVED lines=18> */
.L_x_1674:
        /* <DEDUP_REMOVED lines=22> */
.L_x_1675:
        /* <DEDUP_REMOVED lines=22> */
.L_x_1676:
[----:B------:R-:W-:Y:S01]  /*08f0*/  PLOP3.LUT P0, PT, PT, PT, UP0, 0x80, 0x0 ;  /* 0x000000000000781c */ /* 0x000fe20003f0f008 */
[----:B------:R-:W-:Y:S01]  /*0900*/  UMOV UR36, 0x1 ;  /* 0x0000000100247882 */ /* 0x000fe20000000000 */
[----:B------:R-:W-:Y:S01]  /*0910*/  NOP ;  /* 0x0000000000007918 */ /* 0x000fe20000000000 */
[----:B------:R-:W-:Y:S01]  /*0920*/  USEL UR36, UR36, 0x2, !UP0 ;  /* 0x0000000224247887 */ /* 0x000fe2000c000000 */
[----:B------:R-:W-:Y:S01]  /*0930*/  ULDC.64 UR48, c[0x0][0x208] ;  /* 0x0000820000307ab9 */ /* 0x000fe20000000a00 */
[----:B012-4-:R-:W-:Y:S08]  /*0940*/  BAR.SYNC.DEFER_BLOCKING 0x0 ;  /* 0x0000000000007b1d */ /* 0x017ff00000010000 */
[----:B------:R-:W-:Y:S05]  /*0950*/  @!P0 BRA `(.L_x_1677) ;  /* 0x000000e800c08947 */ /* 0x000fea0003800000 */
.L_x_1678:
[----:B------:R-:W-:-:S08]  /*0960*/  NOP ;  /* 0x0000000000007918 */ /* 0x000fd00000000000 */
[----:B------:R-:W0:Y:S02]  /*0970*/  USETMAXREG.TRY_ALLOC.CTAPOOL UP0, 0xf0 ;  /* 0x000000f0000079c8 */ /* 0x000e240008000600 */
[----:B0-----:R-:W-:-:S13]  /*0980*/  PLOP3.LUT P0, PT, PT, PT, UP0, 0x80, 0x0 ;  /* 0x000000000000781c */ /* 0x001fda0003f0f008 */
[----:B------:R-:W-:Y:S05]  /*0990*/  @!P0 BRA `(.L_x_1678) ;  /* 0xfffffffc00f08947 */ /* 0x000fea000383ffff */
[----:B------:R-:W-:Y:S01]  /*09a0*/  LOP3.LUT R0, R4, 0xffffff80, RZ, 0xc0, !PT ;  /* 0xffffff8004007812 */ /* 0x000fe200078ec0ff */
[----:B------:R-:W0:Y:S01]  /*09b0*/  S2UR UR4, SR_CgaCtaId ;  /* 0x00000000000479c3 */ /* 0x000e220000008800 */
[----:B------:R-:W-:Y:S02]  /*09c0*/  UMOV UR38, 0x400 ;  /* 0x0000040000267882 */ /* 0x000fe40000000000 */
[----:B------:R-:W-:-:S13]  /*09d0*/  ISETP.NE.AND P0, PT, R0, 0x80, PT ;  /* 0x000000800000780c */ /* 0x000fda0003f05270 */
[----:B------:R-:W-:Y:S06]  /*09e0*/  @!P0 BAR.ARV 0x8, 0xa0 ;  /* 0x0202800000008b1d */ /* 0x000fec0000002000 */
[----:B------:R-:W-:Y:S01]  /*09f0*/  ISETP.GE.U32.AND P0, PT, R4, 0x100, PT ;  /* 0x000001000400780c */ /* 0x000fe20003f06070 */
[----:B0-----:R-:W-:-:S03]  /*0a00*/  ULEA UR38, UR4, UR38, 0x18 ;  /* 0x0000002604267291 */ /* 0x001fc6000f8ec03f */
[----:B------:R-:W-:-:S09]  /*0a10*/  ULDC UR4, c[0x0][0xc14] ;  /* 0x0003050000047ab9 */ /* 0x000fd20000000800 */
        /* <DEDUP_REMOVED lines=9> */
[----:B------:R-:W-:Y:S01]  /*0ab0*/  R2UR UR6, R14 ;  /* 0x000000000e0672ca */ /* 0x000fe200000e0000 */
[----:B------:R-:W-:Y:S01]  /*0ac0*/  IMAD.MOV.U32 R187, RZ, RZ, RZ ;  /* 0x000000ffffbb7224 */ /* 0x000fe200078e00ff */
[----:B------:R-:W-:Y:S01]  /*0ad0*/  SHF.R.S32.HI R3, RZ, 0x1f, R192 ;  /* 0x0000001fff037819 */ /* 0x000fe200000114c0 */
[----:B------:R-:W-:Y:S01]  /*0ae0*/  ULOP3.LUT UR39, UR36, 0x1, URZ, 0xfc, !UPT ;  /* 0x0000000124277892 */ /* 0x000fe2000f8efc3f */
[----:B------:R-:W-:Y:S01]  /*0af0*/  R2UR UR5, R15 ;  /* 0x000000000f0572ca */ /* 0x000fe200000e0000 */
[----:B------:R-:W-:Y:S01]  /*0b00*/  UMOV UR37, URZ ;  /* 0x0000003f00257c82 */ /* 0x000fe20008000000 */
[CC--:B------:R-:W-:Y:S02]  /*0b10*/  LEA.HI R0, R3.reuse, R192.reuse, RZ, 0x4 ;  /* 0x000000c003007211 */ /* 0x0c0fe400078f20ff */
[----:B------:R-:W-:-:S02]  /*0b20*/  LEA.HI R2, R3, R192, RZ, 0x5 ;  /* 0x000000c003027211 */ /* 0x000fc400078f28ff */
[----:B------:R-:W-:Y:S02]  /*0b30*/  SHF.R.S32.HI R9, RZ, 0x4, R0 ;  /* 0x00000004ff097819 */ /* 0x000fe40000011400 */
[C---:B------:R-:W-:Y:S02]  /*0b40*/  LOP3.LUT R7, R0.reuse, 0xfffffff0, RZ, 0xc0, !PT ;  /* 0xfffffff000077812 */ /* 0x040fe400078ec0ff */
[----:B------:R-:W-:Y:S02]  /*0b50*/  LEA.HI R4, R0, R9, RZ, 0x1 ;  /* 0x0000000900047211 */ /* 0x000fe400078f08ff */
[--C-:B------:R-:W-:Y:S01]  /*0b60*/  SHF.R.S32.HI R0, RZ, 0x5, R2.reuse ;  /* 0x00000005ff007819 */ /* 0x100fe20000011402 */
[----:B------:R-:W-:Y:S01]  /*0b70*/  IMAD.IADD R7, R192, 0x1, -R7 ;  /* 0x00000001c0077824 */ /* 0x000fe200078e0a07 */
[----:B------:R-:W-:Y:S02]  /*0b80*/  SHF.R.S32.HI R11, RZ, 0x1f, R2 ;  /* 0x0000001fff0b7819 */ /* 0x000fe40000011402 */
[----:B------:R-:W-:-:S02]  /*0b90*/  LEA.HI R5, R3, R192, RZ, 0x7 ;  /* 0x000000c003057211 */ /* 0x000fc400078f38ff */
[----:B------:R-:W-:Y:S02]  /*0ba0*/  LEA.HI R11, R11, R0, RZ, 0x2 ;  /* 0x000000000b0b7211 */ /* 0x000fe400078f10ff */
[----:B------:R-:W-:Y:S02]  /*0bb0*/  SHF.R.S32.HI R2, RZ, 0x1f, R7 ;  /* 0x0000001fff027819 */ /* 0x000fe40000011407 */
[----:B------:R-:W-:Y:S02]  /*0bc0*/  SHF.R.S32.HI R190, RZ, 0x7, R5 ;  /* 0x00000007ffbe7819 */ /* 0x000fe40000011405 */
[----:B------:R-:W-:Y:S02]  /*0bd0*/  LOP3.LUT R11, R11, 0x3ffffc, RZ, 0xc0, !PT ;  /* 0x003ffffc0b0b7812 */ /* 0x000fe400078ec0ff */
[----:B------:R-:W-:Y:S01]  /*0be0*/  LEA.HI R6, R2, R7, RZ, 0x3 ;  /* 0x0000000702067211 */ /* 0x000fe200078f18ff */
[----:B------:R-:W-:Y:S01]  /*0bf0*/  IMAD R10, R190, 0x100, R7 ;  /* 0x00000100be0a7824 */ /* 0x000fe200078e0207 */
[----:B------:R-:W-:Y:S01]  /*0c00*/  LOP3.LUT R4, R4, 0x1ffffffe, RZ, 0xc0, !PT ;  /* 0x1ffffffe04047812 */ /* 0x000fe200078ec0ff */
[----:B------:R-:W-:Y:S01]  /*0c10*/  IMAD.IADD R11, R0, 0x1, -R11 ;  /* 0x00000001000b7824 */ /* 0x000fe200078e0a0b */
[C---:B------:R-:W-:Y:S01]  /*0c20*/  LOP3.LUT R8, R6.reuse, 0xfffffff8, RZ, 0xc0, !PT ;  /* 0xfffffff806087812 */ /* 0x040fe200078ec0ff */
[----:B------:R-:W-:Y:S01]  /*0c30*/  IMAD.SHL.U32 R12, R6, 0x40, RZ ;  /* 0x00000040060c7824 */ /* 0x000fe200078e00ff */
[----:B------:R-:W-:Y:S01]  /*0c40*/  LEA.HI R3, R3, R192, RZ, 0x3 ;  /* 0x000000c003037211 */ /* 0x000fe200078f18ff */
[----:B------:R-:W-:Y:S01]  /*0c50*/  IMAD.IADD R4, R9, 0x1, -R4 ;  /* 0x0000000109047824 */ /* 0x000fe200078e0a04 */
[----:B------:R-:W-:Y:S01]  /*0c60*/  LOP3.LUT R9, R5, 0xffffff80, RZ, 0xc0, !PT ;  /* 0xffffff8005097812 */ /* 0x000fe200078ec0ff */
[----:B------:R-:W-:Y:S01]  /*0c70*/  IMAD R191, R11, 0x10, R10 ;  /* 0x000000100bbf7824 */ /* 0x000fe200078e020a */
[----:B------:R-:W-:Y:S01]  /*0c80*/  LOP3.LUT R13, R12, 0x7ffffe00, RZ, 0xc0, !PT ;  /* 0x7ffffe000c0d7812 */ /* 0x000fe200078ec0ff */
[----:B------:R-:W-:Y:S01]  /*0c90*/  IMAD.IADD R10, R7, 0x1, -R8 ;  /* 0x00000001070a7824 */ /* 0x000fe200078e0a08 */
[----:B------:R-:W-:Y:S01]  /*0ca0*/  LEA.HI R5, R5, R190, RZ, 0x1 ;  /* 0x000000be05057211 */ /* 0x000fe200078f08ff */
[----:B------:R-:W-:Y:S01]  /*0cb0*/  IMAD.IADD R9, R192, 0x1, -R9 ;  /* 0x00000001c0097824 */ /* 0x000fe200078e0a09 */
[----:B------:R-:W-:Y:S01]  /*0cc0*/  SHF.R.S32.HI R188, RZ, 0x3, R3 ;  /* 0x00000003ffbc7819 */ /* 0x000fe20000011403 */
[C---:B------:R-:W-:Y:S01]  /*0cd0*/  IMAD.SHL.U32 R11, R10.reuse, 0x40, RZ ;  /* 0x000000400a0b7824 */ /* 0x040fe200078e00ff */
[----:B------:R-:W-:Y:S01]  /*0ce0*/  R2P PR, R10, 0x6 ;  /* 0x000000060a007804 */ /* 0x000fe20000000000 */
[----:B------:R-:W-:Y:S01]  /*0cf0*/  IMAD.SHL.U32 R4, R4, 0x8, RZ ;  /* 0x0000000804047824 */ /* 0x000fe200078e00ff */
[----:B------:R-:W-:Y:S01]  /*0d00*/  SHF.R.S32.HI R2, RZ, 0x1f, R9 ;  /* 0x0000001fff027819 */ /* 0x000fe20000011409 */
[----:B------:R-:W-:Y:S01]  /*0d10*/  IMAD R13, R0, 0x400, R13 ;  /* 0x00000400000d7824 */ /* 0x000fe200078e020d */
[----:B------:R-:W-:Y:S01]  /*0d20*/  LOP3.LUT R11, R11, 0x1c0, RZ, 0xc0, !PT ;  /* 0x000001c00b0b7812 */ /* 0x000fe200078ec0ff */
[----:B------:R-:W-:Y:S01]  /*0d30*/  IMAD.U32 R191, R191, 0x40, R4 ;  /* 0x00000040bfbf7824 */ /* 0x000fe200078e0004 */
[----:B------:R-:W-:-:S02]  /*0d40*/  LEA.HI R6, R2, R9, RZ, 0x2 ;  /* 0x0000000902067211 */ /* 0x000fc400078f10ff */
[----:B------:R-:W-:Y:S02]  /*0d50*/  LOP3.LUT R4, R11, 0x8, R4, 0xf8, !PT ;  /* 0x000000080b047812 */ /* 0x000fe400078ef804 */
[----:B------:R-:W-:Y:S02]  /*0d60*/  SHF.R.U32.HI R11, RZ, 0x3, R11 ;  /* 0x00000003ff0b7819 */ /* 0x000fe4000001160b */
[--C-:B------:R-:W-:Y:S02]  /*0d70*/  SHF.R.S32.HI R7, RZ, 0x2, R6.reuse ;  /* 0x00000002ff077819 */ /* 0x100fe40000011406 */
        /* <DEDUP_REMOVED lines=9> */
[----:B------:R-:W-:Y:S02]  /*0e10*/  LOP3.LUT R7, R3, 0x1ffffff8, RZ, 0xc0, !PT ;  /* 0x1ffffff803077812 */ /* 0x000fe400078ec0ff */
[----:B------:R-:W-:Y:S01]  /*0e20*/  LOP3.LUT R5, R5, 0xfffffe, RZ, 0xc0, !PT ;  /* 0x00fffffe05057812 */ /* 0x000fe200078ec0ff */
[C---:B------:R-:W-:Y:S01]  /*0e30*/  VIADD R184, R19.reuse, 0x26800 ;  /* 0x0002680013b87836 */ /* 0x040fe20000000000 */
[----:B------:R-:W-:Y:S01]  /*0e40*/  SHF.R.S32.HI R2, RZ, 0x5, R2 ;  /* 0x00000005ff027819 */ /* 0x000fe20000011402 */
[----:B------:R-:W-:Y:S01]  /*0e50*/  VIADD R22, R19, 0x26820 ;  /* 0x0002682013167836 */ /* 0x000fe20000000000 */
[----:B------:R-:W-:Y:S01]  /*0e60*/  SEL R23, R23, 0xffffffc0, !P2 ;  /* 0xffffffc017177807 */ /* 0x000fe20005000000 */
[----:B------:R-:W-:Y:S01]  /*0e70*/  IMAD.IADD R7, R192, 0x1, -R7 ;  /* 0x00000001c0077824 */ /* 0x000fe200078e0a07 */
[----:B------:R-:W-:Y:S01]  /*0e80*/  IADD3 R6, R9, -R6, RZ ;  /* 0x8000000609067210 */ /* 0x000fe20007ffe0ff */
[----:B------:R-:W-:-:S02]  /*0e90*/  IMAD.IADD R5, R190, 0x1, -R5 ;  /* 0x00000001be057824 */ /* 0x000fc400078e0a05 */
[----:B------:R-:W-:Y:S02]  /*0ea0*/  @P1 VIADD R22, R184, 0xffffffe0 ;  /* 0xffffffe0b8161836 */ /* 0x000fe40000000000 */
[----:B------:R-:W-:Y:S02]  /*0eb0*/  IMAD R17, R2, 0x10, R17 ;  /* 0x0000001002117824 */ /* 0x000fe400078e0211 */
[----:B------:R-:W-:Y:S02]  /*0ec0*/  IMAD.IADD R184, R184, 0x1, R23 ;  /* 0x00000001b8b87824 */ /* 0x000fe400078e0217 */
[----:B------:R-:W-:Y:S02]  /*0ed0*/  IMAD.MOV.U32 R2, RZ, RZ, RZ ;  /* 0x000000ffff027224 */ /* 0x000fe400078e00ff */
[----:B------:R-:W-:Y:S02]  /*0ee0*/  IMAD.SHL.U32 R185, R7, 0x8, RZ ;  /* 0x0000000807b97824 */ /* 0x000fe400078e00ff */
[----:B------:R-:W-:-:S02]  /*0ef0*/  IMAD.SHL.U32 R18, R5, 0x100, RZ ;  /* 0x0000010005127824 */ /* 0x000fc400078e00ff */
[----:B------:R-:W-:Y:S02]  /*0f00*/  IMAD.SHL.U32 R16, R6, 0x2, RZ ;  /* 0x0000000206107824 */ /* 0x000fe400078e00ff */
[----:B------:R-:W-:-:S07]  /*0f10*/  IMAD.IADD R23, R23, 0x1, R22 ;  /* 0x0000000117177824 */ /* 0x000fce00078e0216 */
.L_x_1786:
[----:B------:R-:W-:Y:S01]  /*0f20*/  ULDC.64 UR8, c[0x0][0xa28] ;  /* 0x00028a0000087ab9 */ /* 0x000fe20000000a00 */
[----:B------:R-:W-:Y:S01]  /*0f30*/  ULDC UR4, c[0x0][0x404] ;  /* 0x0001010000047ab9 */ /* 0x000fe20000000800 */
[----:B------:R-:W-:Y:S01]  /*0f40*/  UISETP.NE.U32.AND UP0, UPT, UR8, URZ, UPT ;  /* 0x0000003f0800728c */ /* 0x000fe2000bf05070 */
[----:B------:R-:W-:-:S03]  /*0f50*/  ULDC UR7, c[0x0][0x2e0] ;  /* 0x0000b80000077ab9 */ /* 0x000fc60000000800 */
[----:B------:R-:W-:-:S03]  /*0f60*/  UISETP.NE.AND.EX UP0, UPT, UR9, URZ, UPT, UP0 ;  /* 0x0000003f0900728c */ /* 0x000fc6000bf05300 */
[----:B------:R-:W-:Y:S02]  /*0f70*/  ULDC.64 UR8, c[0x0][0xa18] ;  /* 0x0002860000087ab9 */ /* 0x000fe40000000a00 */
[----:B------:R-:W-:Y:S01]  /*0f80*/  UISETP.NE.U32.AND UP1, UPT, UR8, URZ, UPT ;  /* 0x0000003f0800728c */ /* 0x000fe2000bf25070 */
[----:B------:R-:W-:-:S03]  /*0f90*/  PLOP3.LUT P0, PT, PT, PT, UP0, 0x80, 0x0 ;  /* 0x000000000000781c */ /* 0x000fc60003f0f008 */
[----:B------:R-:W-:-:S03]  /*0fa0*/  UISETP.NE.AND.EX UP1, UPT, UR9, URZ, UPT, UP1 ;  /* 0x0000003f0900728c */ /* 0x000fc6000bf25310 */
[----:B------:R-:W-:Y:S02]  /*0fb0*/  @UP0 ULDC.64 UR8, c[0x0][0xa28] ;  /* 0x00028a0000080ab9 */ /* 0x000fe40000000a00 */
[----:B------:R-:W-:Y:S01]  /*0fc0*/  @UP0 UIMAD.WIDE UR8, UR5, 0x4, UR8 ;  /* 0x00000004050808a5 */ /* 0x000fe2000f8e0208 */
[----:B------:R-:W-:-:S05]  /*0fd0*/  PLOP3.LUT P2, PT, PT, PT, UP1, 0x80, 0x0 ;  /* 0x000000000000781c */ /* 0x000fca0003f4f018 */
[----:B------:R-:W-:Y:S01]  /*0fe0*/  @UP1 ULDC.64 UR10, c[0x0][0xa18] ;  /* 0x00028600000a1ab9 */ /* 0x000fe20000000a00 */
[----:B-1---5:R-:W-:Y:S01]  /*0ff0*/  MOV R4, UR8 ;  /* 0x0000000800047c02 */ /* 0x022fe20008000f00 */
[----:B------:R-:W-:Y:S01]  /*1000*/  IMAD.U32 R5, RZ, RZ, UR9 ;  /* 0x00000009ff057e24 */ /* 0x000fe2000f8e00ff */
[----:B------:R-:W-:-:S04]  /*1010*/  @UP1 UIMAD.WIDE UR8, UR5, 0x4, UR10 ;  /* 0x00000004050818a5 */ /* 0x000fc8000f8e020a */
[----:B--2---:R-:W2:Y:S02]  /*1020*/  @P0 LDG.E R4, desc[UR48][R4.64] ;  /* 0x0000003004040981 */ /* 0x004ea4000c1e1900 */
[----:B---3--:R-:W-:Y:S02]  /*1030*/  IMAD.U32 R6, RZ, RZ, UR8 ;  /* 0x00000008ff067e24 */ /* 0x008fe4000f8e00ff */
[----:B------:R-:W-:Y:S01]  /*1040*/  IMAD.U32 R7, RZ, RZ, UR9 ;  /* 0x00000009ff077e24 */ /* 0x000fe2000f8e00ff */
[----:B------:R-:W-:-:S04]  /*1050*/  ULDC.64 UR8, c[0x0][0x3f8] ;  /* 0x0000fe0000087ab9 */ /* 0x000fc80000000a00 */
[----:B------:R-:W3:Y:S01]  /*1060*/  @P2 LDG.E R6, desc[UR48][R6.64] ;  /* 0x0000003006062981 */ /* 0x000ee2000c1e1900 */
[----:B------:R-:W-:Y:S01]  /*1070*/  UISETP.NE.U32.AND UP0, UPT, UR8, URZ, UPT ;  /* 0x0000003f0800728c */ /* 0x000fe2000bf05070 */
[----:B------:R-:W-:Y:S01]  /*1080*/  UMOV UR44, URZ ;  /* 0x0000003f002c7c82 */ /* 0x000fe20008000000 */
[----:B------:R-:W-:Y:S02]  /*1090*/  ULDC UR40, c[0x0][0x288] ;  /* 0x0000a20000287ab9 */ /* 0x000fe40000000800 */
[----:B------:R-:W-:Y:S01]  /*10a0*/  UISETP.NE.AND.EX UP0, UPT, UR9, URZ, UPT, UP0 ;  /* 0x0000003f0900728c */ /* 0x000fe2000bf05300 */
[----:B------:R-:W-:Y:S02]  /*10b0*/  UMOV UR41, UR6 ;  /* 0x0000000600297c82 */ /* 0x000fe40008000000 */
[----:B------:R-:W-:Y:S01]  /*10c0*/  ULDC.64 UR8, c[0x0][0xa20] ;  /* 0x0002880000087ab9 */ /* 0x000fe20000000a00 */
[----:B------:R-:W-:Y:S01]  /*10d0*/  USEL UR4, UR4, 0x1, UP0 ;  /* 0x0000000104047887 */ /* 0x000fe20008000000 */
[----:B------:R-:W-:-:S03]  /*10e0*/  ISETP.NE.U32.AND P1, PT, RZ, UR8, PT ;  /* 0x00000008ff007c0c */ /* 0x000fc6000bf25070 */
[----:B------:R-:W-:Y:S01]  /*10f0*/  UIMAD UR4, UR4, UR7, URZ ;  /* 0x00000007040472a4 */ /* 0x000fe2000f8e023f */
[----:B------:R-:W-:Y:S02]  /*1100*/  ISETP.NE.AND.EX P1, PT, RZ, UR9, PT, P1 ;  /* 0x00000009ff007c0c */ /* 0x000fe4000bf25310 */
[----:B--2---:R-:W-:Y:S02]  /*1110*/  @P0 R2UR UR44, R4 ;  /* 0x00000000042c02ca */ /* 0x004fe400000e0000 */
[----:B---3--:R-:W-:Y:S01]  /*1120*/  @P2 R2UR UR40, R6 ;  /* 0x00000000062822ca */ /* 0x008fe200000e0000 */
[----:B0-----:R-:W-:-:S14]  /*1130*/  @P2 BRA `(.L_x_1679) ;  /* 0x0000000000342947 */ /* 0x001fdc0003800000 */
[----:B------:R-:W-:Y:S02]  /*1140*/  ULDC.64 UR6, c[0x0][0xa00] ;  /* 0x0002800000067ab9 */ /* 0x000fe40000000a00 */
[----:B------:R-:W-:-:S04]  /*1150*/  ISETP.NE.U32.AND P0, PT, RZ, UR6, PT ;  /* 0x00000006ff007c0c */ /* 0x000fc8000bf05070 */
[----:B------:R-:W-:-:S13]  /*1160*/  ISETP.NE.AND.EX P0, PT, RZ, UR7, PT, P0 ;  /* 0x00000007ff007c0c */ /* 0x000fda000bf05300 */
[----:B------:R-:W-:Y:S05]  /*1170*/  @!P0 BRA `(.L_x_1679) ;  /* 0x0000000000248947 */ /* 0x000fea0003800000 */
[----:B------:R-:W-:Y:S02]  /*1180*/  ULDC.64 UR6, c[0x0][0xa00] ;  /* 0x0002800000067ab9 */ /* 0x000fe40000000a00 */
[----:B------:R-:W-:-:S06]  /*1190*/  UIMAD.WIDE UR6, UR5, 0x4, UR6 ;  /* 0x00000004050678a5 */ /* 0x000fcc000f8e0206 */
[----:B------:R-:W-:Y:S02]  /*11a0*/  IMAD.U32 R4, RZ, RZ, UR6 ;  /* 0x00000006ff047e24 */ /* 0x000fe4000f8e00ff */
[----:B------:R-:W-:-:S05]  /*11b0*/  IMAD.U32 R5, RZ, RZ, UR7 ;  /* 0x00000007ff057e24 */ /* 0x000fca000f8e00ff */
[----:B------:R-:W2:Y:S04]  /*11c0*/  LDG.E R3, desc[UR48][R4.64] ;  /* 0x0000003004037981 */ /* 0x000ea8000c1e1900 */
[----:B------:R-:W3:Y:S01]  /*11d0*/  LDG.E R0, desc[UR48][R4.64+0x4] ;  /* 0x0000043004007981 */ /* 0x000ee2000c1e1900 */
[----:B--2---:R-:W-:Y:S02]  /*11e0*/  R2UR UR40, R3 ;  /* 0x00000000032872ca */ /* 0x004fe400000e0000 */
[----:B---3--:R-:W-:-:S13]  /*11f0*/  R2UR UR6, R0 ;  /* 0x00000000000672ca */ /* 0x008fda00000e0000 */
[----:B------:R-:W-:-:S12]  /*1200*/  UIADD3 UR40, -UR40, UR6, URZ ;  /* 0x0000000628287290 */ /* 0x000fd8000fffe13f */
.L_x_1679:
[----:B------:R-:W-:Y:S01]  /*1210*/  UMOV UR42, UR47 ;  /* 0x0000002f002a7c82 */ /* 0x000fe20008000000 */
[----:B------:R-:W-:Y:S01]  /*1220*/  UMOV UR43, UR5 ;  /* 0x00000005002b7c82 */ /* 0x000fe20008000000 */
[----:B------:R-:W-:Y:S05]  /*1230*/  @!P1 BRA `(.L_x_1680) ;  /* 0x00000000001c9947 */ /* 0x000fea0003800000 */
[----:B------:R-:W-:Y:S02]  /*1240*/  ULDC.64 UR6, c[0x0][0xa20] ;  /* 0x0002880000067ab9 */ /* 0x000fe40000000a00 */
[----:B------:R-:W-:-:S06]  /*1250*/  UIMAD.WIDE UR4, UR5, 0x4, UR6 ;  /* 0x00000004050478a5 */ /* 0x000fcc000f8e0206 */
[----:B------:R-:W-:Y:S02]  /*1260*/  IMAD.U32 R4, RZ, RZ, UR4 ;  /* 0x00000004ff047e24 */ /* 0x000fe4000f8e00ff */
[----:B------:R-:W-:-:S05]  /*1270*/  IMAD.U32 R5, RZ, RZ, UR5 ;  /* 0x00000005ff057e24 */ /* 0x000fca000f8e00ff */
[----:B------:R-:W2:Y:S02]  /*1280*/  LDG.E R4, desc[UR48][R4.64] ;  /* 0x0000003004047981 */ /* 0x000ea4000c1e1900 */
[----:B--2---:R-:W-:Y:S01]  /*1290*/  R2UR UR4, R4 ;  /* 0x00000000040472ca */ /* 0x004fe200000e0000 */
[----:B------:R-:W-:-:S14]  /*12a0*/  BRA `(.L_x_1681) ;  /* 0x0000000000347947 */ /* 0x000fdc0003800000 */
.L_x_1680:
        /* <DEDUP_REMOVED lines=13> */
.L_x_1681:
[----:B------:R-:W-:Y:S02]  /*1380*/  UISETP.NE.AND UP0, UPT, UR46, 0x1, UPT ;  /* 0x000000012e00788c */ /* 0x000fe4000bf05270 */
[----:B------:R-:W-:Y:S02]  /*1390*/  UIADD3 UR44, -UR44, UR4, URZ ;  /* 0x000000042c2c7290 */ /* 0x000fe4000fffe13f */
[----:B------:R-:W-:Y:S02]  /*13a0*/  ULEA UR6, UR47, 0x40, 0x6 ;  /* 0x000000402f067891 */ /* 0x000fe4000f8e303f */
[----:B------:R-:W-:Y:S01]  /*13b0*/  UIADD3 UR4, UR44, 0x3f, URZ ;  /* 0x0000003f2c047890 */ /* 0x000fe2000fffe03f */
[----:B------:R-:W-:Y:S01]  /*13c0*/  PLOP3.LUT P0, PT, PT, PT, UP0, 0x80, 0x0 ;  /* 0x000000000000781c */ /* 0x000fe20003f0f008 */
[----:B------:R-:W-:Y:S02]  /*13d0*/  UIADD3 UR9, UR44, UR6, -UR40 ;  /* 0x000000062c097290 */ /* 0x000fe4000fffe828 */
[----:B------:R-:W-:Y:S01]  /*13e0*/  USHF.R.S32.HI UR5, URZ, 0x1f, UR4 ;  /* 0x0000001f3f057899 */ /* 0x000fe20008011404 */
[----:B------:R-:W-:-:S03]  /*13f0*/  ULDC UR7, c[0x0][0x9e0] ;  /* 0x0002780000077ab9 */ /* 0x000fc60000000800 */
[----:B------:R-:W-:Y:S02]  /*1400*/  ULEA.HI UR5, UR5, UR4, URZ, 0x6 ;  /* 0x0000000405057291 */ /* 0x000fe4000f8f303f */
[----:B------:R-:W-:Y:S02]  /*1410*/  UIADD3 UR6, UR9, UR7, URZ ;  /* 0x0000000709067290 */ /* 0x000fe4000fffe03f */
[----:B------:R-:W-:Y:S02]  /*1420*/  USHF.R.S32.HI UR20, URZ, 0x6, UR5 ;  /* 0x000000063f147899 */ /* 0x000fe40008011405 */
[----:B------:R-:W-:Y:S10]  /*1430*/  @!P0 BRA `(.L_x_1682) ;  /* 0x0000001c00fc8947 */ /* 0x000ff40003800000 */
        /* <DEDUP_REMOVED lines=14> */
.L_x_1684:
[----:B------:R-:W-:-:S11]  /*1520*/  UISETP.NE.AND UP0, UPT, UR8, 0x1, UPT ;  /* 0x000000010800788c */ /* 0x000fd6000bf05270 */
[----:B------:R-:W-:Y:S02]  /*1530*/  @UP0 ULDC.64 UR10, c[0x0][0x9e8] ;  /* 0x00027a00000a0ab9 */ /* 0x000fe40000000a00 */
[----:B------:R-:W-:-:S04]  /*1540*/  UIMAD.WIDE.U32 UR4, UR7, UR10, URZ ;  /* 0x0000000a070472a5 */ /* 0x000fc8000f8e003f */
[----:B------:R-:W-:-:S12]  /*1550*/  @UP0 USHF.R.U32.HI UR7, URZ, UR11, UR5 ;  /* 0x0000000b3f070299 */ /* 0x000fd80008011605 */
.L_x_1685:
[----:B------:R-:W-:-:S04]  /*1560*/  UIMAD UR7, UR7, UR8, UR8 ;  /* 0x00000008070772a4 */ /* 0x000fc8000f8e0208 */
[----:B------:R-:W-:-:S04]  /*1570*/  UISETP.LT.AND UP0, UPT, UR6, UR7, UPT ;  /* 0x000000070600728c */ /* 0x000fc8000bf01270 */
[----:B------:R-:W-:-:S12]  /*1580*/  USEL UR6, UR6, UR7, UP0 ;  /* 0x0000000706067287 */ /* 0x000fd80008000000 */
.L_x_1683:
[----:B------:R-:W-:Y:S02]  /*1590*/  UIADD3 UR6, UR6, 0x3f, URZ ;  /* 0x0000003f06067890 */ /* 0x000fe4000fffe03f */
[----:B------:R-:W-:Y:S02]  /*15a0*/  ULEA UR40, UR47, -UR40, 0x6 ;  /* 0x800000282f287291 */ /* 0x000fe4000f8e303f */
[----:B------:R-:W-:Y:S02]  /*15b0*/  USHF.R.S32.HI UR4, URZ, 0x1f, UR6 ;  /* 0x0000001f3f047899 */ /* 0x000fe40008011406 */
[----:B------:R-:W-:Y:S02]  /*15c0*/  UIADD3 UR40, UR44, UR40, URZ ;  /* 0x000000282c287290 */ /* 0x000fe4000fffe03f */
[----:B------:R-:W-:Y:S01]  /*15d0*/  ULEA.HI UR4, UR4, UR6, URZ, 0x6 ;  /* 0x0000000604047291 */ /* 0x000fe2000f8f303f */
[----:B------:R-:W-:-:S03]  /*15e0*/  ULDC UR5, c[0x0][0x9dc] ;  /* 0x0002770000057ab9 */ /* 0x000fc60000000800 */
[----:B------:R-:W-:Y:S02]  /*15f0*/  USHF.R.S32.HI UR4, URZ, 0x6, UR4 ;  /* 0x000000063f047899 */ /* 0x000fe40008011404 */
[----:B------:R-:W-:Y:S02]  /*1600*/  UIADD3 UR5, UR40, -UR5, URZ ;  /* 0x8000000528057290 */ /* 0x000fe4000fffe03f */
[----:B------:R-:W-:-:S04]  /*1610*/  UISETP.LT.AND UP0, UPT, UR20, UR4, UPT ;  /* 0x000000041400728c */ /* 0x000fc8000bf01270 */
[----:B------:R-:W-:Y:S01]  /*1620*/  USEL UR20, UR20, UR4, UP0 ;  /* 0x0000000414147287 */ /* 0x000fe20008000000 */
[----:B------:R-:W-:Y:S01]  /*1630*/  IMAD.U32 R0, RZ, RZ, UR5 ;  /* 0x00000005ff007e24 */ /* 0x000fe2000f8e00ff */
[----:B------:R-:W-:Y:S10]  /*1640*/  @!P1 BRA `(.L_x_1686) ;  /* 0x0000000000409947 */ /* 0x000ff40003800000 */
        /* <DEDUP_REMOVED lines=10> */
.L_x_1687:
[----:B------:R-:W-:-:S11]  /*16f0*/  UISETP.NE.AND UP0, UPT, UR8, 0x1, UPT ;  /* 0x000000010800788c */ /* 0x000fd6000bf05270 */
[----:B------:R-:W-:Y:S02]  /*1700*/  @UP0 ULDC.64 UR6, c[0x0][0x9e8] ;  /* 0x00027a0000060ab9 */ /* 0x000fe40000000a00 */
[----:B------:R-:W-:-:S04]  /*1710*/  UIMAD.WIDE.U32 UR4, UR40, UR6, URZ ;  /* 0x00000006280472a5 */ /* 0x000fc8000f8e003f */
[----:B------:R-:W-:-:S12]  /*1720*/  @UP0 USHF.R.U32.HI UR40, URZ, UR7, UR5 ;  /* 0x000000073f280299 */ /* 0x000fd80008011605 */
.L_x_1688:
[----:B------:R-:W-:-:S06]  /*1730*/  UIMAD UR40, UR40, UR8, URZ ;  /* 0x00000008282872a4 */ /* 0x000fcc000f8e023f */
[----:B------:R-:W-:-:S07]  /*1740*/  VIMNMX R0, R0, UR40, !PT ;  /* 0x0000002800007c48 */ /* 0x000fce000ffe0100 */
.L_x_1686:
[----:B------:R-:W-:Y:S01]  /*1750*/  SHF.R.S32.HI R5, RZ, 0x1f, R0 ;  /* 0x0000001fff057819 */ /* 0x000fe20000011400 */
[----:B------:R-:W-:Y:S01]  /*1760*/  IMAD.MOV.U32 R3, RZ, RZ, RZ ;  /* 0x000000ffff037224 */ /* 0x000fe200078e00ff */
[----:B------:R-:W-:Y:S02]  /*1770*/  PLOP3.LUT P0, PT, PT, PT, PT, 0x80, 0x0 ;  /* 0x000000000000781c */ /* 0x000fe40003f0f070 */
[----:B------:R-:W-:Y:S02]  /*1780*/  CS2R R150, SRZ ;  /* 0x0000000000967805 */ /* 0x000fe4000001ff00 */
[----:B------:R-:W-:Y:S01]  /*1790*/  LEA.HI R5, R5, R0, RZ, 0x6 ;  /* 0x0000000005057211 */ /* 0x000fe200078f30ff */
[----:B------:R-:W-:Y:S01]  /*17a0*/  IMAD.MOV.U32 R0, RZ, RZ, RZ ;  /* 0x000000ffff007224 */ /* 0x000fe200078e00ff */
[----:B------:R-:W-:Y:S02]  /*17b0*/  CS2R R148, SRZ ;  /* 0x0000000000947805 */ /* 0x000fe4000001ff00 */
[----:B------:R-:W-:-:S02]  /*17c0*/  CS2R R146, SRZ ;  /* 0x0000000000927805 */ /* 0x000fc4000001ff00 */
[----:B------:R-:W-:Y:S02]  /*17d0*/  SHF.R.S32.HI R4, RZ, 0x6, R5 ;  /* 0x00000006ff047819 */ /* 0x000fe40000011405 */
[----:B------:R-:W-:Y:S02]  /*17e0*/  CS2R R144, SRZ ;  /* 0x0000000000907805 */ /* 0x000fe4000001ff00 */
[----:B------:R-:W-:Y:S02]  /*17f0*/  CS2R R142, SRZ ;  /* 0x00000000008e7805 */ /* 0x000fe4000001ff00 */
[----:B------:R-:W-:Y:S02]  /*1800*/  CS2R R140, SRZ ;  /* 0x00000000008c7805 */ /* 0x000fe4000001ff00 */
[----:B------:R-:W-:Y:S02]  /*1810*/  VIMNMX R4, RZ, R4, !PT ;  /* 0x00000004ff047248 */ /* 0x000fe40007fe0100 */
[----:B------:R-:W-:-:S02]  /*1820*/  CS2R R138, SRZ ;  /* 0x00000000008a7805 */ /* 0x000fc4000001ff00 */
[----:B------:R-:W-:Y:S01]  /*1830*/  CS2R R136, SRZ ;  /* 0x0000000000887805 */ /* 0x000fe2000001ff00 */
[----:B------:R-:W-:Y:S01]  /*1840*/  IMAD.MOV.U32 R172, RZ, RZ, RZ ;  /* 0x000000ffffac7224 */ /* 0x000fe200078e00ff */
[----:B------:R-:W-:Y:S02]  /*1850*/  ISETP.LT.AND P1, PT, R4, UR20, PT ;  /* 0x0000001404007c0c */ /* 0x000fe4000bf21270 */
        /* <DEDUP_REMOVED lines=53> */
[----:B------:R-:W-:Y:S01]  /*1bb0*/  CS2R R30, SRZ ;  /* 0x00000000001e7805 */ /* 0x000fe2000001ff00 */
[----:B------:R-:W-:Y:S01]  /*1bc0*/  IMAD.MOV.U32 R8, RZ, RZ, RZ ;  /* 0x000000ffff087224 */ /* 0x000fe200078e00ff */
[----:B------:R-:W-:Y:S01]  /*1bd0*/  CS2R R26, SRZ ;  /* 0x00000000001a7805 */ /* 0x000fe2000001ff00 */
[----:B------:R-:W-:Y:S06]  /*1be0*/  @!P1 BRA `(.L_x_1689) ;  /* 0x000000ac00b89947 */ /* 0x000fec0003800000 */
        /* <DEDUP_REMOVED lines=14> */
.L_x_1690:
[----:B------:R-:W-:Y:S01]  /*1cd0*/  ULEA UR22, UR37, UR38, 0x3 ;  /* 0x0000002625167291 */ /* 0x000fe2000f8e183f */
[----:B------:R-:W-:-:S08]  /*1ce0*/  SHF.L.U32 R0, R2, 0x1f, RZ ;  /* 0x0000001f02007819 */ /* 0x000fd000000006ff */
[----:B------:R-:W0:Y:S02]  /*1cf0*/  SYNCS.PHASECHK.TRANS64.TRYWAIT P1, [UR22+0x28c50], R0 ;  /* 0x028c5000ff0075a7 */ /* 0x000e240008020156 */
[----:B0-----:R-:W-:Y:S05]  /*1d00*/  @!P1 BRA `(.L_x_1691) ;  /* 0x0000012800b89947 */ /* 0x001fea0003800000 */
.L_x_1880:
        /* <DEDUP_REMOVED lines=24> */
[----:B------:R-:W-:-:S06]  /*1e90*/  UIADD3 UR20, UR20, -0x2, URZ ;  /* 0xfffffffe14147890 */ /* 0x000fcc000fffe03f */
[----:B------:R-:W-:Y:S02]  /*1ea0*/  ISETP.LE.AND P1, PT, R4, UR20, PT ;  /* 0x0000001404007c0c */ /* 0x000fe4000bf23270 */
[----:B0-----:R-:W-:-:S04]  /*1eb0*/  LOP3.LUT R3, R3, 0x7f, RZ, 0xc0, !PT ;  /* 0x0000007f03037812 */ /* 0x001fc800078ec0ff */
        /* <DEDUP_REMOVED lines=18> */
[----:B0-----:R-:W-:-:S07]  /*1fe0*/  IMAD.U32 R0, RZ, RZ, UR20 ;  /* 0x00000014ff007e24 */ /* 0x001fce000f8e00ff */
.L_x_1697:
[----:B------:R-:W-:Y:S01]  /*1ff0*/  BAR.SYNC.DEFER_BLOCKING 0xe, 0x100 ;  /* 0x0384000000007b1d */ /* 0x000fe20000010000 */
[----:B------:R-:W-:Y:S01]  /*2000*/  IMAD.U32 R6, RZ, RZ, UR37 ;  /* 0x00000025ff067e24 */ /* 0x000fe2000f8e00ff */
[----:B------:R-:W-:Y:S01]  /*2010*/  UIADD3 UR37, UR37, 0x1, URZ ;  /* 0x0000000125257890 */ /* 0x000fe2000fffe03f */
[C---:B------:R-:W-:Y:S01]  /*2020*/  ISETP.GT.AND P3, PT, R0.reuse, R4, PT ;  /* 0x000000040000720c */ /* 0x040fe20003f64270 */
[----:B------:R-:W-:Y:S02]  /*2030*/  VIADD R0, R0, 0xffffffff ;  /* 0xffffffff00007836 */ /* 0x000fe40000000000 */
[----:B-1----:R-:W-:Y:S01]  /*2040*/  IMAD R3, R6, 0x40, R17 ;  /* 0x0000004006037824 */ /* 0x002fe200078e0211 */
        /* <DEDUP_REMOVED lines=137> */
.L_x_1693:
[----:B------:R-:W-:Y:S01]  /*28e0*/  ULEA UR20, UR37, UR38, 0x3 ;  /* 0x0000002625147291 */ /* 0x000fe2000f8e183f */
[----:B------:R-:W-:-:S08]  /*28f0*/  SHF.L.U32 R3, R2, 0x1f, RZ ;  /* 0x0000001f02037819 */ /* 0x000fd000000006ff */
[----:B------:R0:W1:Y:S01]  /*2900*/  SYNCS.PHASECHK.TRANS64.TRYWAIT P1, [UR20+0x28c50], R3 ;  /* 0x028c5003ff0075a7 */ /* 0x0000620008020154 */
[----:B------:R-:W-:Y:S05]  /*2910*/  @!P0 BRA `(.L_x_1694) ;  /* 0x0000000000048947 */ /* 0x000fea0003800000 */
[----:B------:R-:W-:Y:S01]  /*2920*/  BPT.TRAP 0x1 ;  /* 0x000000040000795c */ /* 0x000fe20000300000 */
.L_x_1694:
[----:B-1----:R-:W-:Y:S05]  /*2930*/  @P1 BRA `(.L_x_1695) ;  /* 0x0000000000081947 */ /* 0x002fea0003800000 */
[----:B------:R-:W1:Y:S02]  /*2940*/  SYNCS.PHASECHK.TRANS64.TRYWAIT P1, [UR20+0x28c50], R3 ;  /* 0x028c5003ff0075a7 */ /* 0x000e640008020154 */
[----:B-1----:R-:W-:Y:S05]  /*2950*/  @!P1 BRA `(.L_x_1696) ;  /* 0x0000011c00bc9947 */ /* 0x002fea0003800000 */
.L_x_1695:
[----:B------:R-:W-:Y:S01]  /*2960*/  ULEA UR18, UR37, UR21, 0xc ;  /* 0x0000001525127291 */ /* 0x000fe2000f8e603f */
[----:B------:R-:W-:Y:S01]  /*2970*/  WARPGROUP.ARRIVE ;  /* 0x00000000000079c5 */ /* 0x000fe20000000000 */
[----:B------:R-:W-:Y:S01]  /*2980*/  UMOV UR19, 0x40000040 ;  /* 0x4000004000137882 */ /* 0x000fe20000000000 */
[----:B------:R-:W-:Y:S01]  /*2990*/  UMOV UR7, 0x40000040 ;  /* 0x4000004000077882 */ /* 0x000fe20000000000 */
[----:B------:R-:W-:Y:S01]  /*29a0*/  UIADD3 UR6, UR18, 0x80, URZ ;  /* 0x0000008012067890 */ /* 0x000fe2000fffe03f */
[----:B01----:R-:W-:Y:S01]  /*29b0*/  IMAD.U32 R3, RZ, RZ, UR20 ;  /* 0x00000014ff037e24 */ /* 0x003fe2000f8e00ff */
        /* <DEDUP_REMOVED lines=23> */
.L_x_1692:
[----:B------:R-:W-:Y:S01]  /*2b30*/  BAR.SYNC.DEFER_BLOCKING 0xe, 0x100 ;  /* 0x0384000000007b1d */ /* 0x000fe20000010000 */
[----:B0-----:R-:W-:Y:S01]  /*2b40*/  IMAD.U32 R0, RZ, RZ, UR37 ;  /* 0x00000025ff007e24 */ /* 0x001fe2000f8e00ff */
        /* <DEDUP_REMOVED lines=142> */
.L_x_1682:
        /* <DEDUP_REMOVED lines=14> */
.L_x_1699:
[----:B------:R-:W-:-:S11]  /*3510*/  UISETP.NE.AND UP0, UPT, UR8, 0x1, UPT ;  /* 0x000000010800788c */ /* 0x000fd6000bf05270 */
[----:B------:R-:W-:Y:S02]  /*3520*/  @UP0 ULDC.64 UR10, c[0x0][0x9e8] ;  /* 0x00027a00000a0ab9 */ /* 0x000fe40000000a00 */
[----:B------:R-:W-:-:S04]  /*3530*/  UIMAD.WIDE.U32 UR4, UR7, UR10, URZ ;  /* 0x0000000a070472a5 */ /* 0x000fc8000f8e003f */
[----:B------:R-:W-:-:S12]  /*3540*/  @UP0 USHF.R.U32.HI UR7, URZ, UR11, UR5 ;  /* 0x0000000b3f070299 */ /* 0x000fd80008011605 */
.L_x_1700:
[----:B------:R-:W-:-:S04]  /*3550*/  UIMAD UR7, UR7, UR8, UR8 ;  /* 0x00000008070772a4 */ /* 0x000fc8000f8e0208 */
[----:B------:R-:W-:-:S04]  /*3560*/  UISETP.LT.AND UP0, UPT, UR6, UR7, UPT ;  /* 0x000000070600728c */ /* 0x000fc8000bf01270 */
[----:B------:R-:W-:-:S12]  /*3570*/  USEL UR6, UR6, UR7, UP0 ;  /* 0x0000000706067287 */ /* 0x000fd80008000000 */
.L_x_1698:
[----:B------:R-:W-:Y:S02]  /*3580*/  UIADD3 UR6, UR6, 0x3f, URZ ;  /* 0x0000003f06067890 */ /* 0x000fe4000fffe03f */
[----:B------:R-:W-:Y:S02]  /*3590*/  ULEA UR5, UR47, -UR40, 0x6 ;  /* 0x800000282f057291 */ /* 0x000fe4000f8e303f */
[----:B------:R-:W-:-:S04]  /*35a0*/  USHF.R.S32.HI UR4, URZ, 0x1f, UR6 ;  /* 0x0000001f3f047899 */ /* 0x000fc80008011406 */
[----:B------:R-:W-:Y:S02]  /*35b0*/  ULEA.HI UR4, UR4, UR6, URZ, 0x6 ;  /* 0x0000000604047291 */ /* 0x000fe4000f8f303f */
[----:B------:R-:W-:Y:S02]  /*35c0*/  UIADD3 UR6, UR44, UR5, URZ ;  /* 0x000000052c067290 */ /* 0x000fe4000fffe03f */
[----:B------:R-:W-:Y:S01]  /*35d0*/  USHF.R.S32.HI UR4, URZ, 0x6, UR4 ;  /* 0x000000063f047899 */ /* 0x000fe20008011404 */
[----:B------:R-:W-:Y:S02]  /*35e0*/  ULDC UR5, c[0x0][0x9dc] ;  /* 0x0002770000057ab9 */ /* 0x000fe40000000800 */
        /* <DEDUP_REMOVED lines=15> */
.L_x_1702:
[----:B------:R-:W-:-:S11]  /*36e0*/  UISETP.NE.AND UP0, UPT, UR8, 0x1, UPT ;  /* 0x000000010800788c */ /* 0x000fd6000bf05270 */
[----:B------:R-:W-:Y:S02]  /*36f0*/  @UP0 ULDC.64 UR10, c[0x0][0x9e8] ;  /* 0x00027a00000a0ab9 */ /* 0x000fe40000000a00 */
[----:B------:R-:W-:-:S04]  /*3700*/  UIMAD.WIDE.U32 UR4, UR6, UR10, URZ ;  /* 0x0000000a060472a5 */ /* 0x000fc8000f8e003f */
[----:B------:R-:W-:-:S12]  /*3710*/  @UP0 USHF.R.U32.HI UR6, URZ, UR11, UR5 ;  /* 0x0000000b3f060299 */ /* 0x000fd80008011605 */
.L_x_1703:
[----:B------:R-:W-:-:S06]  /*3720*/  UIMAD UR6, UR6, UR8, URZ ;  /* 0x00000008060672a4 */ /* 0x000fcc000f8e023f */
[----:B------:R-:W-:-:S07]  /*3730*/  VIMNMX R0, R0, UR6, !PT ;  /* 0x0000000600007c48 */ /* 0x000fce000ffe0100 */
.L_x_1701:
        /* <DEDUP_REMOVED lines=91> */
[----:B------:R-:W-:Y:S01]  /*3cf0*/  MOV R4, UR4 ;  /* 0x0000000400047c02 */ /* 0x000fe20008000f00 */
        /* <DEDUP_REMOVED lines=12> */
.L_x_1704:
[----:B------:R-:W-:Y:S01]  /*3dc0*/  LEA.HI R0, R187, R187, RZ, 0x1 ;  /* 0x000000bbbb007211 */ /* 0x000fe200078f08ff */
[----:B------:R-:W-:-:S03]  /*3dd0*/  IMAD.U32 R3, RZ, RZ, UR39 ;  /* 0x00000027ff037e24 */ /* 0x000fc6000f8e00ff */
[----:B------:R-:W-:Y:S02]  /*3de0*/  LOP3.LUT R0, R0, 0xfffffffe, RZ, 0xc0, !PT ;  /* 0xfffffffe00007812 */ /* 0x000fe400078ec0ff */
[----:B------:R-:W-:-:S03]  /*3df0*/  ISETP.NE.AND P4, PT, R3, 0x3, PT ;  /* 0x000000030300780c */ /* 0x000fc60003f85270 */
[----:B------:R-:W-:-:S05]  /*3e00*/  IMAD.IADD R0, R187, 0x1, -R0 ;  /* 0x00000001bb007824 */ /* 0x000fca00078e0a00 */
[----:B------:R-:W-:-:S04]  /*3e10*/  SHF.L.U32 R0, R0, 0x1f, RZ ;  /* 0x0000001f00007819 */ /* 0x000fc800000006ff */
[----:B------:R-:W0:Y:S02]  /*3e20*/  SYNCS.PHASECHK.TRANS64.TRYWAIT P0, [UR38+0x28c00], R0 ;  /* 0x028c0000ff0075a7 */ /* 0x000e240008000166 */
[----:B0-----:R-:W-:Y:S05]  /*3e30*/  @!P0 BRA `(.L_x_1705) ;  /* 0x00000108009c8947 */ /* 0x001fea0003800000 */
.L_x_1881:
[----:B------:R-:W-:Y:S05]  /*3e40*/  @!P4 BRA `(.L_x_1706) ;  /* 0x000000000004c947 */ /* 0x000fea0003800000 */
[----:B------:R-:W-:Y:S01]  /*3e50*/  BPT.TRAP 0x1 ;  /* 0x000000040000795c */ /* 0x000fe20000300000 */
.L_x_1706:
[----:B------:R-:W-:Y:S01]  /*3e60*/  IMAD.U32 R10, RZ, RZ, UR37 ;  /* 0x00000025ff0a7e24 */ /* 0x000fe2000f8e00ff */
[----:B------:R-:W-:-:S04]  /*3e70*/  SHF.L.U32 R11, R2, 0x1f, RZ ;  /* 0x0000001f020b7819 */ /* 0x000fc800000006ff */
[----:B------:R-:W-:-:S04]  /*3e80*/  LEA R10, R10, UR38, 0x3 ;  /* 0x000000260a0a7c11 */ /* 0x000fc8000f8e18ff */
[----:B------:R1:W2:Y:S01]  /*3e90*/  SYNCS.PHASECHK.TRANS64.TRYWAIT P0, [R10+URZ+0x28c30], R11 ;  /* 0x028c300b0a0075a7 */ /* 0x0002a2000800017f */
[----:B------:R-:W-:Y:S05]  /*3ea0*/  @!P4 BRA `(.L_x_1707) ;  /* 0x000000000004c947 */ /* 0x000fea0003800000 */
[----:B------:R-:W-:Y:S01]  /*3eb0*/  BPT.TRAP 0x1 ;  /* 0x000000040000795c */ /* 0x000fe20000300000 */
.L_x_1707:
[----:B--2---:R-:W-:Y:S05]  /*3ec0*/  @P0 BRA `(.L_x_1708) ;  /* 0x0000000000080947 */ /* 0x004fea0003800000 */
[----:B------:R-:W2:Y:S02]  /*3ed0*/  SYNCS.PHASECHK.TRANS64.TRYWAIT P0, [R10+URZ+0x28c30], R11 ;  /* 0x028c300b0a0075a7 */ /* 0x000ea4000800017f */
[----:B--2---:R-:W-:Y:S05]  /*3ee0*/  @!P0 BRA `(.L_x_1709) ;  /* 0x0000010800888947 */ /* 0x004fea0003800000 */
.L_x_1708:
        /* <DEDUP_REMOVED lines=15> */
[----:B------:R-:W0:Y:S01]  /*3fe0*/  LDC.64 R8, c[0x0][0x9e0] ;  /* 0x00027800ff087b82 */ /* 0x000e220000000a00 */
[----:B------:R-:W-:Y:S01]  /*3ff0*/  UMOV UR7, 0x40000040 ;  /* 0x4000004000077882 */ /* 0x000fe20000000000 */
[----:B------:R-:W-:Y:S01]  /*4000*/  UMOV UR5, 0x40000040 ;  /* 0x4000004000057882 */ /* 0x000fe20000000000 */
[----:B------:R-:W-:-:S02]  /*4010*/  ULOP3.LUT UR4, UR4, 0x3fff, URZ, 0xc0, !UPT ;  /* 0x00003fff04047892 */ /* 0x000fc4000f8ec03f */
[----:B------:R-:W-:Y:S01]  /*4020*/  @!P5 VIADD R0, R10, 0x28c40 ;  /* 0x00028c400a00d836 */ /* 0x000fe20000000000 */
[----:B------:R-:W-:Y:S01]  /*4030*/  UMOV UR11, 0x40000040 ;  /* 0x40000040000b7882 */ /* 0x000fe20000000000 */
[----:B------:R-:W-:Y:S01]  /*4040*/  UMOV UR9, 0x40000040 ;  /* 0x4000004000097882 */ /* 0x000fe20000000000 */
[----:B------:R-:W-:Y:S02]  /*4050*/  ULEA UR18, UR37, UR18, 0x9 ;  /* 0x0000001225127291 */ /* 0x000fe4000f8e483f */
[----:B------:R-:W-:Y:S01]  /*4060*/  ULOP3.LUT UR16, UR4, 0x10000, URZ, 0xfc, !UPT ;  /* 0x0001000004107892 */ /* 0x000fe2000f8efc3f */
[----:B------:R-:W-:Y:S01]  /*4070*/  @!P5 PRMT R0, RZ, 0x654, R0 ;  /* 0x00000654ff00d816 */ /* 0x000fe20000000000 */
[----:B------:R-:W-:Y:S02]  /*4080*/  UIADD3 UR6, UR18, 0x2, URZ ;  /* 0x0000000212067890 */ /* 0x000fe4000fffe03f */
[----:B------:R-:W-:Y:S02]  /*4090*/  UIADD3 UR4, UR16, 0x2, URZ ;  /* 0x0000000210047890 */ /* 0x000fe4000fffe03f */
[----:B------:R-:W-:-:S02]  /*40a0*/  UIADD3 UR10, UR18, 0x4, URZ ;  /* 0x00000004120a7890 */ /* 0x000fc4000fffe03f */
[----:B------:R-:W-:Y:S02]  /*40b0*/  UIADD3 UR8, UR16, 0x4, URZ ;  /* 0x0000000410087890 */ /* 0x000fe4000fffe03f */
[----:B------:R-:W-:Y:S01]  /*40c0*/  HGMMA.64x64x16.F32.BF16 R24, gdesc[UR16], RZ, !UPT, gsb0 ;  /* 0x00e00000101879f0 */ /* 0x000fe2000c0018ff */
[----:B------:R-:W-:Y:S02]  /*40d0*/  UIADD3 UR14, UR18, 0x6, URZ ;  /* 0x00000006120e7890 */ /* 0x000fe4000fffe03f */
[----:B------:R-:W-:Y:S01]  /*40e0*/  UIADD3 UR12, UR16, 0x6, URZ ;  /* 0x00000006100c7890 */ /* 0x000fe2000fffe03f */
[----:B------:R-:W-:Y:S01]  /*40f0*/  UMOV UR15, 0x40000040 ;  /* 0x40000040000f7882 */ /* 0x000fe20000000000 */
[----:B------:R-:W-:Y:S01]  /*4100*/  UMOV UR13, 0x40000040 ;  /* 0x40000040000d7882 */ /* 0x000fe20000000000 */
[----:B0-----:R-:W-:Y:S01]  /*4110*/  ISETP.GE.AND P6, PT, R9, 0x1, PT ;  /* 0x000000010900780c */ /* 0x001fe20003fc6270 */
[----:B------:R-:W-:Y:S01]  /*4120*/  ULDC UR20, c[0x0][0x9dc] ;  /* 0x0002770000147ab9 */ /* 0x000fe20000000800 */
[----:B------:R-:W-:-:S02]  /*4130*/  WARPGROUP.DEPBAR.LE gsb0, 0x0 ;  /* 0x00008000000079c5 */ /* 0x000fc40000010000 */
[----:B------:R-:W-:-:S06]  /*4140*/  WARPGROUP.ARRIVE ;  /* 0x00000000000079c5 */ /* 0x000fcc0000000000 */
[----:B------:R-:W-:Y:S01]  /*4150*/  HGMMA.64x64x16.F32.BF16 R24, gdesc[UR4], R24, gsb0 ;  /* 0x00e00000041879f0 */ /* 0x000fe20008001818 */
[----:B------:R-:W-:Y:S02]  /*4160*/  UMOV UR6, 0xffffffc0 ;  /* 0xffffffc000067882 */ /* 0x000fe40000000000 */
[----:B------:R-:W-:-:S04]  /*4170*/  UIMAD UR6, UR50, UR6, 0x41 ;  /* 0x00000041320674a4 */ /* 0x000fc8000f8e0206 */
[----:B------:R-:W-:Y:S02]  /*4180*/  UIADD3 UR7, -UR40, UR6, UR44 ;  /* 0x0000000628077290 */ /* 0x000fe4000fffe12c */
[----:B------:R-:W-:-:S04]  /*4190*/  UIADD3 UR6, UR6, -0x1, URZ ;  /* 0xffffffff06067890 */ /* 0x000fc8000fffe03f */
[----:B------:R-:W-:-:S05]  /*41a0*/  IADD3 R5, -R16, UR7, RZ ;  /* 0x0000000710057c10 */ /* 0x000fca000fffe1ff */
[----:B------:R-:W-:Y:S01]  /*41b0*/  IMAD.IADD R14, R5, 0x1, R8 ;  /* 0x00000001050e7824 */ /* 0x000fe200078e0208 */
[----:B------:R-:W-:Y:S02]  /*41c0*/  WARPGROUP.DEPBAR.LE gsb0, 0x0 ;  /* 0x00008000000079c5 */ /* 0x000fe40000010000 */
[----:B------:R-:W-:-:S06]  /*41d0*/  WARPGROUP.ARRIVE ;  /* 0x00000000000079c5 */ /* 0x000fcc0000000000 */
[----:B------:R-:W-:Y:S01]  /*41e0*/  HGMMA.64x64x16.F32.BF16 R24, gdesc[UR8], R24, gsb0 ;  /* 0x00e00000081879f0 */ /* 0x000fe20008001818 */
[----:B------:R-:W-:-:S06]  /*41f0*/  ULOP3.LUT UR10, URZ, UR20, URZ, 0x33, !UPT ;  /* 0x000000143f0a7292 */ /* 0x000fcc000f8e333f */
[----:B------:R-:W-:Y:S01]  /*4200*/  VIADD R15, R5, UR10 ;  /* 0x0000000a050f7c36 */ /* 0x000fe20008000000 */
[----:B------:R-:W-:Y:S02]  /*4210*/  WARPGROUP.DEPBAR.LE gsb0, 0x0 ;  /* 0x00008000000079c5 */ /* 0x000fe40000010000 */
[----:B------:R-:W-:-:S06]  /*4220*/  WARPGROUP.ARRIVE ;  /* 0x00000000000079c5 */ /* 0x000fcc0000000000 */
[----:B------:R-:W-:Y:S01]  /*4230*/  HGMMA.64x64x16.F32.BF16 R24, gdesc[UR12], R24, gsb0 ;  /* 0x00e000000c1879f0 */ /* 0x000fe20008001818 */
[----:B------:R-:W-:-:S06]  /*4240*/  ULEA UR14, UR50, 0xffffffc0, 0x6 ;  /* 0xffffffc0320e7891 */ /* 0x000fcc000f8e303f */
[----:B------:R-:W-:-:S04]  /*4250*/  MOV R13, UR14 ;  /* 0x0000000e000d7c02 */ /* 0x000fc80008000f00 */
[----:B------:R-:W-:Y:S01]  /*4260*/  IADD3 R13, -R16, UR44, -R13 ;  /* 0x0000002c100d7c10 */ /* 0x000fe2000fffe90d */
[----:B------:R-:W-:Y:S02]  /*4270*/  WARPGROUP.DEPBAR.LE gsb0, 0x0 ;  /* 0x00008000000079c5 */ /* 0x000fe40000010000 */
[----:B------:R0:W-:Y:S02]  /*4280*/  @!P5 SYNCS.ARRIVE.TRANS64.RED.A1T0 RZ, [R0+URZ], RZ ;  /* 0x000000ff00ffd9a7 */ /* 0x0001e4000810043f */
[----:B0-----:R-:W-:-:S04]  /*4290*/  IMAD.U32 R0, RZ, RZ, UR47 ;  /* 0x0000002fff007e24 */ /* 0x001fc8000f8e00ff */
[----:B------:R-:W-:-:S04]  /*42a0*/  IMAD R0, R0, 0x40, R17 ;  /* 0x0000004000007824 */ /* 0x000fc800078e0211 */
[----:B------:R-:W-:Y:S01]  /*42b0*/  IMAD.IADD R5, R15, 0x1, R0 ;  /* 0x000000010f057824 */ /* 0x000fe200078e0200 */
[----:B------:R-:W-:Y:S01]  /*42c0*/  VIADDMNMX R4, R0, R14, R13, PT ;  /* 0x0000000e00047246 */ /* 0x000fe2000380010d */
[----:B------:R-:W-:Y:S06]  /*42d0*/  @!P6 BRA `(.L_x_1710) ;  /* 0x000000000054e947 */ /* 0x000fec0003800000 */
[----:B------:R-:W-:Y:S01]  /*42e0*/  IMAD.U32 R7, RZ, RZ, UR40 ;  /* 0x00000028ff077e24 */ /* 0x000fe2000f8e00ff */
[----:B------:R-:W-:Y:S04]  /*42f0*/  BSSY B0, `(.L_x_1711) ;  /* 0x000000f000007945 */ /* 0x000fe80003800000 */
[----:B------:R-:W-:-:S04]  /*4300*/  IADD3 R6, R0, UR44, -R7 ;  /* 0x0000002c00067c10 */ /* 0x000fc8000fffe807 */
[----:B------:R-:W-:-:S13]  /*4310*/  ISETP.GT.AND P0, PT, R6, -0x1, PT ;  /* 0xffffffff0600780c */ /* 0x000fda0003f04270 */
[----:B------:R-:W-:Y:S05]  /*4320*/  @P0 BRA `(.L_x_1712) ;  /* 0x00000000001c0947 */ /* 0x000fea0003800000 */
[----:B------:R-:W-:Y:S02]  /*4330*/  ISETP.NE.AND P0, PT, R9, 0x1, PT ;  /* 0x000000010900780c */ /* 0x000fe40003f05270 */
[----:B------:R-:W-:-:S11]  /*4340*/  LOP3.LUT R7, RZ, R6, RZ, 0x33, !PT ;  /* 0x00000006ff077212 */ /* 0x000fd600078e33ff */
[----:B------:R-:W0:Y:S02]  /*4350*/  @P0 LDC.64 R20, c[0x0][0x9e8] ;  /* 0x00027a00ff140b82 */ /* 0x000e240000000a00 */
[----:B0-----:R-:W-:-:S05]  /*4360*/  @P0 IMAD.HI.U32 R6, R7, R20, RZ ;  /* 0x0000001407060227 */ /* 0x001fca00078e00ff */
[----:B------:R-:W-:-:S04]  /*4370*/  @P0 SHF.R.U32.HI R7, RZ, R21, R6 ;  /* 0x00000015ff070219 */ /* 0x000fc80000011606 */
[----:B------:R-:W-:Y:S01]  /*4380*/  LOP3.LUT R6, RZ, R7, RZ, 0x33, !PT ;  /* 0x00000007ff067212 */ /* 0x000fe200078e33ff */
[----:B------:R-:W-:Y:S06]  /*4390*/  BRA `(.L_x_1713) ;  /* 0x0000000000107947 */ /* 0x000fec0003800000 */
.L_x_1712:
[----:B------:R-:W-:-:S13]  /*43a0*/  ISETP.NE.AND P0, PT, R9, 0x1, PT ;  /* 0x000000010900780c */ /* 0x000fda0003f05270 */
[----:B------:R-:W0:Y:S02]  /*43b0*/  @P0 LDC.64 R20, c[0x0][0x9e8] ;  /* 0x00027a00ff140b82 */ /* 0x000e240000000a00 */
[----:B0-----:R-:W-:-:S05]  /*43c0*/  @P0 IMAD.HI.U32 R12, R6, R20, RZ ;  /* 0x00000014060c0227 */ /* 0x001fca00078e00ff */
[----:B------:R-:W-:-:S07]  /*43d0*/  @P0 SHF.R.U32.HI R6, RZ, R21, R12 ;  /* 0x00000015ff060219 */ /* 0x000fce000001160c */
.L_x_1713:
[----:B------:R-:W-:Y:S05]  /*43e0*/  BSYNC B0 ;  /* 0x0000000000007941 */ /* 0x000fea0003800000 */
.L_x_1711:
[----:B------:R-:W-:-:S04]  /*43f0*/  IMAD R7, R6, R9, -UR14 ;  /* 0x8000000e06077e24 */ /* 0x000fc8000f8e0209 */
[----:B------:R-:W-:-:S05]  /*4400*/  IMAD.IADD R6, R7, 0x1, -R16 ;  /* 0x0000000107067824 */ /* 0x000fca00078e0a10 */
[----:B------:R-:W-:Y:S02]  /*4410*/  VIMNMX R5, R5, R6, !PT ;  /* 0x0000000605057248 */ /* 0x000fe40007fe0100 */
[----:B------:R-:W-:-:S07]  /*4420*/  VIADDMNMX R4, R6, R9, R4, PT ;  /* 0x0000000906047246 */ /* 0x000fce0003800104 */
.L_x_1710:
[----:B------:R-:W-:Y:S02]  /*4430*/  UISETP.GE.AND UP4, UPT, UR6, 0x9, UPT ;  /* 0x000000090600788c */ /* 0x000fe4000bf86270 */
[----:B------:R-:W-:Y:S02]  /*4440*/  UISETP.GE.AND UP1, UPT, UR6, 0x1, UPT ;  /* 0x000000010600788c */ /* 0x000fe4000bf26270 */
[----:B------:R-:W-:Y:S02]  /*4450*/  UISETP.GE.AND UP0, UPT, UR6, 0x2, UPT ;  /* 0x000000020600788c */ /* 0x000fe4000bf06270 */
[----:B------:R-:W-:Y:S01]  /*4460*/  PLOP3.LUT P0, PT, PT, PT, UP4, 0x40, 0x0 ;  /* 0x000000000000781c */ /* 0x000fe20003f0e848 */
[----:B------:R-:W-:Y:S01]  /*4470*/  UISETP.GE.AND UP3, UPT, UR6, 0xa, UPT ;  /* 0x0000000a0600788c */ /* 0x000fe2000bf66270 */
[----:B------:R-:W-:Y:S01]  /*4480*/  PLOP3.LUT P2, PT, PT, PT, UP1, 0x40, 0x0 ;  /* 0x000000000000781c */ /* 0x000fe20003f4e818 */
[----:B------:R-:W-:Y:S01]  /*4490*/  UP2UR UR11, UPR, URZ, 0x1 ;  /* 0x000000013f0b7883 */ /* 0x000fe20008000000 */
[C---:B------:R-:W-:Y:S01]  /*44a0*/  ISETP.GT.AND P0, PT, R5.reuse, 0x8, P0 ;  /* 0x000000080500780c */ /* 0x040fe20000704270 */
[----:B------:R-:W-:Y:S01]  /*44b0*/  UISETP.GE.AND UP2, UPT, UR6, 0x11, UPT ;  /* 0x000000110600788c */ /* 0x000fe2000bf46270 */
[C---:B------:R-:W-:Y:S01]  /*44c0*/  ISETP.GT.AND P2, PT, R5.reuse, RZ, P2 ;  /* 0x000000ff0500720c */ /* 0x040fe20001744270 */
[----:B------:R-:W-:Y:S01]  /*44d0*/  UP2UR UR10, UPR, URZ, 0x2 ;  /* 0x000000023f0a7883 */ /* 0x000fe20008000000 */
[----:B------:R-:W-:Y:S01]  /*44e0*/  PLOP3.LUT P1, PT, PT, PT, UP0, 0x40, 0x0 ;  /* 0x000000000000781c */ /* 0x000fe20003f2e808 */
[----:B------:R-:W-:Y:S01]  /*44f0*/  UISETP.GE.AND UP0, UPT, UR6, 0x19, UPT ;  /* 0x000000190600788c */ /* 0x000fe2000bf06270 */
[----:B------:R-:W-:Y:S01]  /*4500*/  PLOP3.LUT P3, PT, PT, PT, UP3, 0x40, 0x0 ;  /* 0x000000000000781c */ /* 0x000fe20003f6e838 */
[----:B------:R-:W-:Y:S01]  /*4510*/  UISETP.GE.AND UP1, UPT, UR6, 0x12, UPT ;  /* 0x000000120600788c */ /* 0x000fe2000bf26270 */
[C---:B------:R-:W-:Y:S01]  /*4520*/  ISETP.LT.OR P0, PT, R4.reuse, 0x9, P0 ;  /* 0x000000090400780c */ /* 0x040fe20000701670 */
[----:B------:R-:W-:Y:S01]  /*4530*/  UP2UR UR22, UPR, URZ, 0x1 ;  /* 0x000000013f167883 */ /* 0x000fe20008000000 */
[----:B------:R-:W-:Y:S01]  /*4540*/  ISETP.LT.OR P2, PT, R4, 0x1, P2 ;  /* 0x000000010400780c */ /* 0x000fe20001741670 */
[----:B------:R-:W-:Y:S01]  /*4550*/  UP2UR UR19, UPR, URZ, 0x4 ;  /* 0x000000043f137883 */ /* 0x000fe20008000000 */
[C---:B------:R-:W-:Y:S01]  /*4560*/  ISETP.GT.AND P3, PT, R5.reuse, 0x9, P3 ;  /* 0x000000090500780c */ /* 0x040fe20001f64270 */
[----:B------:R-:W-:Y:S01]  /*4570*/  UP2UR UR21, UPR, URZ, 0x2 ;  /* 0x000000023f157883 */ /* 0x000fe20008000000 */
[C---:B------:R-:W-:Y:S01]  /*4580*/  ISETP.GT.AND P1, PT, R5.reuse, 0x1, P1 ;  /* 0x000000010500780c */ /* 0x040fe20000f24270 */
[----:B------:R-:W-:Y:S01]  /*4590*/  UP2UR UR7, UPR, URZ, 0x10 ;  /* 0x000000103f077883 */ /* 0x000fe20008000000 */
[----:B------:R-:W-:Y:S01]  /*45a0*/  FSEL R28, R28, -INF , !P0 ;  /* 0xff8000001c1c7808 */ /* 0x000fe20004000000 */
[----:B------:R-:W-:Y:S01]  /*45b0*/  UP2UR UR18, UPR, URZ, 0x8 ;  /* 0x000000083f127883 */ /* 0x000fe20008000000 */
[----:B------:R-:W-:Y:S01]  /*45c0*/  FSEL R24, R24, -INF , !P2 ;  /* 0xff80000018187808 */ /* 0x000fe20005000000 */
[----:B------:R-:W-:Y:S01]  /*45d0*/  UISETP.GE.AND UP3, UPT, UR6, 0x31, UPT ;  /* 0x000000310600788c */ /* 0x000fe2000bf66270 */
[----:B------:R-:W-:Y:S01]  /*45e0*/  PLOP3.LUT P0, PT, PT, PT, UP0, 0x40, 0x0 ;  /* 0x000000000000781c */ /* 0x000fe20003f0e808 */
[----:B------:R-:W-:Y:S01]  /*45f0*/  UISETP.GE.AND UP0, UPT, UR6, 0x1a, UPT ;  /* 0x0000001a0600788c */ /* 0x000fe2000bf06270 */
[----:B------:R-:W-:Y:S01]  /*4600*/  PLOP3.LUT P2, PT, PT, PT, UP2, 0x40, 0x0 ;  /* 0x000000000000781c */ /* 0x000fe20003f4e828 */
[----:B------:R-:W-:Y:S01]  /*4610*/  UISETP.GE.AND UP2, UPT, UR6, 0x2a, UPT ;  /* 0x0000002a0600788c */ /* 0x000fe2000bf46270 */
[C---:B------:R-:W-:Y:S01]  /*4620*/  ISETP.LT.OR P3, PT, R4.reuse, 0xa, P3 ;  /* 0x0000000a0400780c */ /* 0x040fe20001f61670 */
[----:B------:R-:W-:Y:S01]  /*4630*/  UP2UR UR23, UPR, URZ, 0x1 ;  /* 0x000000013f177883 */ /* 0x000fe20008000000 */
[----:B------:R-:W-:Y:S01]  /*4640*/  ISETP.LT.OR P1, PT, R4, 0x2, P1 ;  /* 0x000000020400780c */ /* 0x000fe20000f21670 */
[----:B------:R-:W-:Y:S01]  /*4650*/  UISETP.GE.AND UP4, UPT, UR6, 0x32, UPT ;  /* 0x000000320600788c */ /* 0x000fe2000bf86270 */
[----:B------:R-:W-:Y:S01]  /*4660*/  ISETP.GT.AND P2, PT, R5, 0x10, P2 ;  /* 0x000000100500780c */ /* 0x000fe20001744270 */
[----:B------:R-:W-:Y:S01]  /*4670*/  UISETP.GE.AND UP5, UPT, UR6, 0x39, UPT ;  /* 0x000000390600788c */ /* 0x000fe2000bfa6270 */
[----:B------:R-:W-:Y:S01]  /*4680*/  FSEL R56, R29, -INF , !P3 ;  /* 0xff8000001d387808 */ /* 0x000fe20005800000 */
[----:B------:R-:W-:Y:S01]  /*4690*/  UISETP.GE.AND UP6, UPT, UR6, 0x3a, UPT ;  /* 0x0000003a0600788c */ /* 0x000fe2000bfc6270 */
[----:B------:R-:W-:-:S02]  /*46a0*/  FSEL R20, R25, -INF , !P1 ;  /* 0xff80000019147808 */ /* 0x000fc40004800000 */
[----:B------:R-:W-:Y:S01]  /*46b0*/  PLOP3.LUT P3, PT, PT, PT, UP0, 0x40, 0x0 ;  /* 0x000000000000781c */ /* 0x000fe20003f6e808 */
[----:B------:R-:W-:Y:S01]  /*46c0*/  UISETP.GE.AND UP0, UPT, UR6, 0x21, UPT ;  /* 0x000000210600788c */ /* 0x000fe2000bf06270 */
[----:B------:R-:W-:Y:S01]  /*46d0*/  PLOP3.LUT P1, PT, PT, PT, UP1, 0x40, 0x0 ;  /* 0x000000000000781c */ /* 0x000fe20003f2e818 */
[----:B------:R-:W-:Y:S01]  /*46e0*/  UISETP.GE.AND UP1, UPT, UR6, 0x29, UPT ;  /* 0x000000290600788c */ /* 0x000fe2000bf26270 */
[----:B------:R-:W-:Y:S01]  /*46f0*/  ISETP.LT.OR P2, PT, R4, 0x11, P2 ;  /* 0x000000110400780c */ /* 0x000fe20001741670 */
[----:B------:R-:W-:Y:S01]  /*4700*/  UP2UR UR24, UPR, URZ, 0x1 ;  /* 0x000000013f187883 */ /* 0x000fe20008000000 */
[C---:B------:R-:W-:Y:S02]  /*4710*/  ISETP.GT.AND P1, PT, R5.reuse, 0x11, P1 ;  /* 0x000000110500780c */ /* 0x040fe40000f24270 */
[C---:B------:R-:W-:Y:S02]  /*4720*/  ISETP.GT.AND P0, PT, R5.reuse, 0x18, P0 ;  /* 0x000000180500780c */ /* 0x040fe40000704270 */
[----:B------:R-:W-:-:S02]  /*4730*/  ISETP.GT.AND P3, PT, R5, 0x19, P3 ;  /* 0x000000190500780c */ /* 0x000fc40001f64270 */
[----:B------:R-:W-:Y:S02]  /*4740*/  FSEL R32, R32, -INF , !P2 ;  /* 0xff80000020207808 */ /* 0x000fe40005000000 */
[----:B------:R-:W-:Y:S01]  /*4750*/  PLOP3.LUT P2, PT, PT, PT, UP0, 0x40, 0x0 ;  /* 0x000000000000781c */ /* 0x000fe20003f4e808 */
[----:B------:R-:W-:Y:S01]  /*4760*/  UISETP.GE.AND UP0, UPT, UR6, 0x22, UPT ;  /* 0x000000220600788c */ /* 0x000fe2000bf06270 */
[C---:B------:R-:W-:Y:S02]  /*4770*/  ISETP.LT.OR P1, PT, R4.reuse, 0x12, P1 ;  /* 0x000000120400780c */ /* 0x040fe40000f21670 */
[C---:B------:R-:W-:Y:S02]  /*4780*/  ISETP.LT.OR P0, PT, R4.reuse, 0x19, P0 ;  /* 0x000000190400780c */ /* 0x040fe40000701670 */
[----:B------:R-:W-:Y:S02]  /*4790*/  ISETP.LT.OR P3, PT, R4, 0x1a, P3 ;  /* 0x0000001a0400780c */ /* 0x000fe40001f61670 */
[----:B------:R-:W-:-:S02]  /*47a0*/  FSEL R58, R33, -INF , !P1 ;  /* 0xff800000213a7808 */ /* 0x000fc40004800000 */
[----:B------:R-:W-:Y:S02]  /*47b0*/  FSEL R36, R36, -INF , !P0 ;  /* 0xff80000024247808 */ /* 0x000fe40004000000 */
[----:B------:R-:W-:Y:S02]  /*47c0*/  FSEL R60, R37, -INF , !P3 ;  /* 0xff800000253c7808 */ /* 0x000fe40005800000 */
[----:B------:R-:W-:Y:S02]  /*47d0*/  PLOP3.LUT P1, PT, PT, PT, UP0, 0x40, 0x0 ;  /* 0x000000000000781c */ /* 0x000fe40003f2e808 */
[----:B------:R-:W-:Y:S02]  /*47e0*/  PLOP3.LUT P0, PT, PT, PT, UP1, 0x40, 0x0 ;  /* 0x000000000000781c */ /* 0x000fe40003f0e818 */
[----:B------:R-:W-:Y:S02]  /*47f0*/  PLOP3.LUT P3, PT, PT, PT, UP2, 0x40, 0x0 ;  /* 0x000000000000781c */ /* 0x000fe40003f6e828 */
[----:B------:R-:W-:-:S02]  /*4800*/  ISETP.GT.AND P2, PT, R5, 0x20, P2 ;  /* 0x000000200500780c */ /* 0x000fc40001744270 */
[C---:B------:R-:W-:Y:S02]  /*4810*/  ISETP.GT.AND P1, PT, R5.reuse, 0x21, P1 ;  /* 0x000000210500780c */ /* 0x040fe40000f24270 */
[C---:B------:R-:W-:Y:S02]  /*4820*/  ISETP.GT.AND P0, PT, R5.reuse, 0x28, P0 ;  /* 0x000000280500780c */ /* 0x040fe40000704270 */
[----:B------:R-:W-:Y:S02]  /*4830*/  ISETP.GT.AND P3, PT, R5, 0x29, P3 ;  /* 0x000000290500780c */ /* 0x000fe40001f64270 */
[C---:B------:R-:W-:Y:S02]  /*4840*/  ISETP.LT.OR P2, PT, R4.reuse, 0x21, P2 ;  /* 0x000000210400780c */ /* 0x040fe40001741670 */
[C---:B------:R-:W-:Y:S02]  /*4850*/  ISETP.LT.OR P1, PT, R4.reuse, 0x22, P1 ;  /* 0x000000220400780c */ /* 0x040fe40000f21670 */
[----:B------:R-:W-:-:S02]  /*4860*/  ISETP.LT.OR P0, PT, R4, 0x29, P0 ;  /* 0x000000290400780c */ /* 0x000fc40000701670 */
[----:B------:R-:W-:Y:S02]  /*4870*/  ISETP.LT.OR P3, PT, R4, 0x2a, P3 ;  /* 0x0000002a0400780c */ /* 0x000fe40001f61670 */
[----:B------:R-:W-:Y:S02]  /*4880*/  FSEL R40, R40, -INF , !P2 ;  /* 0xff80000028287808 */ /* 0x000fe40005000000 */
[----:B------:R-:W-:Y:S02]  /*4890*/  FSEL R62, R41, -INF , !P1 ;  /* 0xff800000293e7808 */ /* 0x000fe40004800000 */
[----:B------:R-:W-:Y:S02]  /*48a0*/  FSEL R44, R44, -INF , !P0 ;  /* 0xff8000002c2c7808 */ /* 0x000fe40004000000 */
[----:B------:R-:W-:Y:S02]  /*48b0*/  FSEL R64, R45, -INF , !P3 ;  /* 0xff8000002d407808 */ /* 0x000fe40005800000 */
[----:B------:R-:W-:-:S02]  /*48c0*/  PLOP3.LUT P2, PT, PT, PT, UP3, 0x40, 0x0 ;  /* 0x000000000000781c */ /* 0x000fc40003f4e838 */
[----:B------:R-:W-:Y:S02]  /*48d0*/  PLOP3.LUT P1, PT, PT, PT, UP4, 0x40, 0x0 ;  /* 0x000000000000781c */ /* 0x000fe40003f2e848 */
[----:B------:R-:W-:Y:S02]  /*48e0*/  PLOP3.LUT P0, PT, PT, PT, UP5, 0x40, 0x0 ;  /* 0x000000000000781c */ /* 0x000fe40003f0e858 */
[----:B------:R-:W-:Y:S02]  /*48f0*/  PLOP3.LUT P3, PT, PT, PT, UP6, 0x40, 0x0 ;  /* 0x000000000000781c */ /* 0x000fe40003f6e868 */
[C---:B------:R-:W-:Y:S02]  /*4900*/  ISETP.GT.AND P2, PT, R5.reuse, 0x30, P2 ;  /* 0x000000300500780c */ /* 0x040fe40001744270 */
[C---:B------:R-:W-:Y:S02]  /*4910*/  ISETP.GT.AND P1, PT, R5.reuse, 0x31, P1 ;  /* 0x000000310500780c */ /* 0x040fe40000f24270 */
[----:B------:R-:W-:-:S02]  /*4920*/  ISETP.GT.AND P0, PT, R5, 0x38, P0 ;  /* 0x000000380500780c */ /* 0x000fc40000704270 */
[----:B------:R-:W-:Y:S01]  /*4930*/  ISETP.GT.AND P3, PT, R5, 0x39, P3 ;  /* 0x000000390500780c */ /* 0x000fe20001f64270 */
[----:B------:R-:W-:Y:S01]  /*4940*/  VIADD R5, R0, 0x8 ;  /* 0x0000000800057836 */ /* 0x000fe20000000000 */
[C---:B------:R-:W-:Y:S02]  /*4950*/  ISETP.LT.OR P2, PT, R4.reuse, 0x31, P2 ;  /* 0x000000310400780c */ /* 0x040fe40001741670 */
[C---:B------:R-:W-:Y:S02]  /*4960*/  ISETP.LT.OR P1, PT, R4.reuse, 0x32, P1 ;  /* 0x000000320400780c */ /* 0x040fe40000f21670 */
[C---:B------:R-:W-:Y:S02]  /*4970*/  ISETP.LT.OR P0, PT, R4.reuse, 0x39, P0 ;  /* 0x000000390400780c */ /* 0x040fe40000701670 */
[----:B------:R-:W-:Y:S02]  /*4980*/  ISETP.LT.OR P3, PT, R4, 0x3a, P3 ;  /* 0x0000003a0400780c */ /* 0x000fe40001f61670 */
[----:B------:R-:W-:-:S02]  /*4990*/  VIADDMNMX R6, R5, R14, R13, PT ;  /* 0x0000000e05067246 */ /* 0x000fc4000380010d */
[----:B------:R-:W-:Y:S02]  /*49a0*/  IADD3 R5, R15, 0x8, R0 ;  /* 0x000000080f057810 */ /* 0x000fe40007ffe000 */
[----:B------:R-:W-:Y:S02]  /*49b0*/  FSEL R48, R48, -INF , !P2 ;  /* 0xff80000030307808 */ /* 0x000fe40005000000 */
[----:B------:R-:W-:Y:S02]  /*49c0*/  FSEL R66, R49, -INF , !P1 ;  /* 0xff80000031427808 */ /* 0x000fe40004800000 */
[----:B------:R-:W-:Y:S02]  /*49d0*/  FSEL R52, R52, -INF , !P0 ;  /* 0xff80000034347808 */ /* 0x000fe40004000000 */
[----:B------:R-:W-:Y:S01]  /*49e0*/  FSEL R68, R53, -INF , !P3 ;  /* 0xff80000035447808 */ /* 0x000fe20005800000 */
[----:B------:R-:W-:Y:S06]  /*49f0*/  @!P6 BRA `(.L_x_1714) ;  /* 0x000000000058e947 */ /* 0x000fec0003800000 */
[----:B------:R-:W-:Y:S01]  /*4a00*/  IMAD.U32 R7, RZ, RZ, UR40 ;  /* 0x00000028ff077e24 */ /* 0x000fe2000f8e00ff */
[----:B------:R-:W-:Y:S04]  /*4a10*/  BSSY B0, `(.L_x_1715) ;  /* 0x0000010000007945 */ /* 0x000fe80003800000 */
[----:B------:R-:W-:-:S05]  /*4a20*/  IADD3 R4, R0, UR44, -R7 ;  /* 0x0000002c00047c10 */ /* 0x000fca000fffe807 */
[----:B------:R-:W-:-:S05]  /*4a30*/  VIADD R4, R4, 0x8 ;  /* 0x0000000804047836 */ /* 0x000fca0000000000 */
        /* <DEDUP_REMOVED lines=9> */
.L_x_1716:
[----:B------:R-:W-:-:S13]  /*4ad0*/  ISETP.NE.AND P0, PT, R9, 0x1, PT ;  /* 0x000000010900780c */ /* 0x000fda0003f05270 */
[----:B------:R-:W0:Y:S02]  /*4ae0*/  @P0 LDC.64 R12, c[0x0][0x9e8] ;  /* 0x00027a00ff0c0b82 */ /* 0x000e240000000a00 */
[----:B0-----:R-:W-:-:S05]  /*4af0*/  @P0 IMAD.HI.U32 R12, R4, R12, RZ ;  /* 0x0000000c040c0227 */ /* 0x001fca00078e00ff */
[----:B------:R-:W-:-:S07]  /*4b00*/  @P0 SHF.R.U32.HI R4, RZ, R13, R12 ;  /* 0x0000000dff040219 */ /* 0x000fce000001160c */
.L_x_1717:
[----:B------:R-:W-:Y:S05]  /*4b10*/  BSYNC B0 ;  /* 0x0000000000007941 */ /* 0x000fea0003800000 */
.L_x_1715:
[----:B------:R-:W-:-:S04]  /*4b20*/  IMAD R7, R4, R9, -UR14 ;  /* 0x8000000e04077e24 */ /* 0x000fc8000f8e0209 */
[----:B------:R-:W-:-:S05]  /*4b30*/  IMAD.IADD R4, R7, 0x1, -R16 ;  /* 0x0000000107047824 */ /* 0x000fca00078e0a10 */
[----:B------:R-:W-:Y:S02]  /*4b40*/  VIMNMX R5, R5, R4, !PT ;  /* 0x0000000405057248 */ /* 0x000fe40007fe0100 */
[----:B------:R-:W-:-:S07]  /*4b50*/  VIADDMNMX R6, R4, R9, R6, PT ;  /* 0x0000000904067246 */ /* 0x000fce0003800106 */
.L_x_1714:
[----:B------:R-:W-:Y:S01]  /*4b60*/  FMNMX.FTZ R4, R24, R20, !PT ;  /* 0x0000001418047209 */ /* 0x000fe20007810000 */
[----:B------:R-:W-:Y:S01]  /*4b70*/  UP2UR UR6, UPR, URZ, 0x4 ;  /* 0x000000043f067883 */ /* 0x000fe20008000000 */
[----:B------:R-:W-:Y:S01]  /*4b80*/  BAR.SYNC.DEFER_BLOCKING 0xf, 0x100 ;  /* 0x03c4000000007b1d */ /* 0x000fe20000010000 */
[----:B------:R-:W-:Y:S01]  /*4b90*/  UISETP.NE.AND UP2, UPT, UR7, URZ, UPT ;  /* 0x0000003f0700728c */ /* 0x000fe2000bf45270 */
[----:B------:R-:W-:Y:S01]  /*4ba0*/  FMNMX.FTZ R4, R28, R4, !PT ;  /* 0x000000041c047209 */ /* 0x000fe20007810000 */
[----:B------:R-:W-:Y:S02]  /*4bb0*/  UP2UR UR7, UPR, URZ, 0x8 ;  /* 0x000000083f077883 */ /* 0x000fe40008000000 */
[----:B------:R-:W-:Y:S01]  /*4bc0*/  UISETP.NE.AND UP3, UPT, UR11, URZ, UPT ;  /* 0x0000003f0b00728c */ /* 0x000fe2000bf65270 */
[----:B------:R-:W-:Y:S01]  /*4bd0*/  FMNMX.FTZ R4, R56, R4, !PT ;  /* 0x0000000438047209 */ /* 0x000fe20007810000 */
[----:B------:R-:W-:Y:S01]  /*4be0*/  UP2UR UR11, UPR, URZ, 0x10 ;  /* 0x000000103f0b7883 */ /* 0x000fe20008000000 */
[----:B------:R-:W-:Y:S01]  /*4bf0*/  PLOP3.LUT P0, PT, PT, PT, UP2, 0x40, 0x0 ;  /* 0x000000000000781c */ /* 0x000fe20003f0e828 */
[----:B------:R-:W-:Y:S01]  /*4c00*/  UISETP.NE.AND UP4, UPT, UR10, URZ, UPT ;  /* 0x0000003f0a00728c */ /* 0x000fe2000bf85270 */
[----:B------:R-:W-:Y:S01]  /*4c10*/  FMNMX.FTZ R4, R32, R4, !PT ;  /* 0x0000000420047209 */ /* 0x000fe20007810000 */
[----:B------:R-:W-:Y:S01]  /*4c20*/  UP2UR UR14, UPR, URZ, 0x20 ;  /* 0x000000203f0e7883 */ /* 0x000fe20008000000 */
[----:B------:R-:W-:Y:S01]  /*4c30*/  PLOP3.LUT P3, PT, PT, PT, UP3, 0x40, 0x0 ;  /* 0x000000000000781c */ /* 0x000fe20003f6e838 */
[----:B------:R-:W-:Y:S01]  /*4c40*/  ULDC UR10, c[0x0][0x988] ;  /* 0x00026200000a7ab9 */ /* 0x000fe20000000800 */
[----:B------:R-:W-:Y:S01]  /*4c50*/  FMNMX.FTZ R4, R58, R4, !PT ;  /* 0x000000043a047209 */ /* 0x000fe20007810000 */
[----:B------:R-:W-:Y:S01]  /*4c60*/  UISETP.NE.AND UP5, UPT, UR18, URZ, UPT ;  /* 0x0000003f1200728c */ /* 0x000fe2000bfa5270 */
[----:B------:R-:W-:Y:S01]  /*4c70*/  PLOP3.LUT P1, PT, PT, PT, UP4, 0x40, 0x0 ;  /* 0x000000000000781c */ /* 0x000fe20003f2e848 */
[----:B------:R-:W-:Y:S01]  /*4c80*/  UISETP.NE.AND UP2, UPT, UR19, URZ, UPT ;  /* 0x0000003f1300728c */ /* 0x000fe2000bf45270 */
[----:B------:R-:W-:Y:S01]  /*4c90*/  FMNMX.FTZ R4, R36, R4, !PT ;  /* 0x0000000424047209 */ /* 0x000fe20007810000 */
[----:B------:R-:W-:Y:S01]  /*4ca0*/  UISETP.NE.AND UP3, UPT, UR21, URZ, UPT ;  /* 0x0000003f1500728c */ /* 0x000fe2000bf65270 */
[C---:B------:R-:W-:Y:S01]  /*4cb0*/  ISETP.GT.AND P1, PT, R5.reuse, RZ, P1 ;  /* 0x000000ff0500720c */ /* 0x040fe20000f24270 */
[----:B------:R-:W-:Y:S01]  /*4cc0*/  UISETP.NE.AND UP4, UPT, UR22, URZ, UPT ;  /* 0x0000003f1600728c */ /* 0x000fe2000bf85270 */
[----:B------:R-:W-:Y:S01]  /*4cd0*/  FMNMX.FTZ R4, R60, R4, !PT ;  /* 0x000000043c047209 */ /* 0x000fe20007810000 */
[----:B------:R-:W-:Y:S01]  /*4ce0*/  UP2UR UR15, UPR, URZ, 0x40 ;  /* 0x000000403f0f7883 */ /* 0x000fe20008000000 */
[----:B------:R-:W-:Y:S01]  /*4cf0*/  ISETP.GT.AND P3, PT, R5, 0x1, P3 ;  /* 0x000000010500780c */ /* 0x000fe20001f64270 */
[----:B------:R-:W-:Y:S01]  /*4d00*/  UISETP.NE.AND UP6, UPT, UR24, URZ, UPT ;  /* 0x0000003f1800728c */ /* 0x000fe2000bfc5270 */
[----:B------:R-:W-:-:S02]  /*4d10*/  FMNMX.FTZ R4, R40, R4, !PT ;  /* 0x0000000428047209 */ /* 0x000fc40007810000 */
[----:B------:R-:W-:Y:S02]  /*4d20*/  ISETP.LT.OR P1, PT, R6, 0x1, P1 ;  /* 0x000000010600780c */ /* 0x000fe40000f21670 */
[----:B------:R-:W-:Y:S02]  /*4d30*/  FMNMX.FTZ R4, R62, R4, !PT ;  /* 0x000000043e047209 */ /* 0x000fe40007810000 */
[----:B------:R-:W-:Y:S02]  /*4d40*/  ISETP.LT.OR P3, PT, R6, 0x2, P3 ;  /* 0x000000020600780c */ /* 0x000fe40001f61670 */
[----:B------:R-:W-:Y:S02]  /*4d50*/  FMNMX.FTZ R4, R44, R4, !PT ;  /* 0x000000042c047209 */ /* 0x000fe40007810000 */
[----:B------:R-:W-:Y:S02]  /*4d60*/  ISETP.GT.AND P0, PT, R5, 0x8, P0 ;  /* 0x000000080500780c */ /* 0x000fe40000704270 */
[----:B------:R-:W-:-:S02]  /*4d70*/  FMNMX.FTZ R4, R64, R4, !PT ;  /* 0x0000000440047209 */ /* 0x000fc40007810000 */
[----:B------:R-:W-:Y:S02]  /*4d80*/  FSEL R26, R26, -INF , !P1 ;  /* 0xff8000001a1a7808 */ /* 0x000fe40004800000 */
[----:B------:R-:W-:Y:S02]  /*4d90*/  FMNMX.FTZ R4, R48, R4, !PT ;  /* 0x0000000430047209 */ /* 0x000fe40007810000 */
[----:B------:R-:W-:Y:S01]  /*4da0*/  PLOP3.LUT P1, PT, PT, PT, UP2, 0x40, 0x0 ;  /* 0x000000000000781c */ /* 0x000fe20003f2e828 */
[----:B------:R-:W-:Y:S01]  /*4db0*/  UISETP.NE.AND UP2, UPT, UR6, URZ, UPT ;  /* 0x0000003f0600728c */ /* 0x000fe2000bf45270 */
[----:B------:R-:W-:Y:S02]  /*4dc0*/  FMNMX.FTZ R4, R66, R4, !PT ;  /* 0x0000000442047209 */ /* 0x000fe40007810000 */
[----:B------:R-:W-:Y:S02]  /*4dd0*/  FSEL R27, R27, -INF , !P3 ;  /* 0xff8000001b1b7808 */ /* 0x000fe40005800000 */
[----:B------:R-:W-:-:S02]  /*4de0*/  FMNMX.FTZ R4, R52, R4, !PT ;  /* 0x0000000434047209 */ /* 0x000fc40007810000 */
[----:B------:R-:W-:Y:S02]  /*4df0*/  ISETP.LT.OR P0, PT, R6, 0x9, P0 ;  /* 0x000000090600780c */ /* 0x000fe40000701670 */
[----:B------:R-:W-:Y:S02]  /*4e00*/  FMNMX.FTZ R7, R68, R4, !PT ;  /* 0x0000000444077209 */ /* 0x000fe40007810000 */
[----:B------:R-:W-:Y:S01]  /*4e10*/  PLOP3.LUT P3, PT, PT, PT, UP3, 0x40, 0x0 ;  /* 0x000000000000781c */ /* 0x000fe20003f6e838 */
[----:B------:R-:W-:Y:S01]  /*4e20*/  UISETP.NE.AND UP3, UPT, UR7, URZ, UPT ;  /* 0x0000003f0700728c */ /* 0x000fe2000bf65270 */
[----:B------:R-:W-:Y:S01]  /*4e30*/  FSEL R30, R30, -INF , !P0 ;  /* 0xff8000001e1e7808 */ /* 0x000fe20004000000 */
[----:B------:R-:W0:Y:S01]  /*4e40*/  SHFL.BFLY PT, R4, R7, 0x2, 0x1f ;  /* 0x0c401f0007047f89 */ /* 0x000e2200000e0000 */
[----:B------:R-:W-:Y:S02]  /*4e50*/  ISETP.GT.AND P1, PT, R5, 0x10, P1 ;  /* 0x000000100500780c */ /* 0x000fe40000f24270 */
[----:B------:R-:W-:Y:S01]  /*4e60*/  PLOP3.LUT P0, PT, PT, PT, UP4, 0x40, 0x0 ;  /* 0x000000000000781c */ /* 0x000fe20003f0e848 */
[----:B------:R-:W-:Y:S01]  /*4e70*/  UISETP.NE.AND UP4, UPT, UR11, URZ, UPT ;  /* 0x0000003f0b00728c */ /* 0x000fe2000bf85270 */
[----:B------:R-:W-:-:S02]  /*4e80*/  ISETP.LT.OR P1, PT, R6, 0x11, P1 ;  /* 0x000000110600780c */ /* 0x000fc40000f21670 */
[C---:B------:R-:W-:Y:S02]  /*4e90*/  ISETP.GT.AND P3, PT, R5.reuse, 0x11, P3 ;  /* 0x000000110500780c */ /* 0x040fe40001f64270 */
[----:B------:R-:W-:Y:S02]  /*4ea0*/  FSEL R34, R34, -INF , !P1 ;  /* 0xff80000022227808 */ /* 0x000fe40004800000 */
[----:B------:R-:W-:Y:S02]  /*4eb0*/  ISETP.LT.OR P3, PT, R6, 0x12, P3 ;  /* 0x000000120600780c */ /* 0x000fe40001f61670 */
[----:B------:R-:W-:Y:S02]  /*4ec0*/  ISETP.GT.AND P0, PT, R5, 0x18, P0 ;  /* 0x000000180500780c */ /* 0x000fe40000704270 */
[----:B------:R-:W-:Y:S01]  /*4ed0*/  PLOP3.LUT P1, PT, PT, PT, UP6, 0x40, 0x0 ;  /* 0x000000000000781c */ /* 0x000fe20003f2e868 */
[----:B------:R-:W-:Y:S01]  /*4ee0*/  UISETP.NE.AND UP6, UPT, UR15, URZ, UPT ;  /* 0x0000003f0f00728c */ /* 0x000fe2000bfc5270 */
[----:B------:R-:W-:-:S02]  /*4ef0*/  FSEL R35, R35, -INF , !P3 ;  /* 0xff80000023237808 */ /* 0x000fc40005800000 */
[----:B------:R-:W-:Y:S02]  /*4f00*/  ISETP.LT.OR P0, PT, R6, 0x19, P0 ;  /* 0x000000190600780c */ /* 0x000fe40000701670 */
[----:B------:R-:W-:Y:S02]  /*4f10*/  PLOP3.LUT P3, PT, PT, PT, UP0, 0x40, 0x0 ;  /* 0x000000000000781c */ /* 0x000fe40003f6e808 */
[----:B------:R-:W-:Y:S02]  /*4f20*/  ISETP.GT.AND P1, PT, R5, 0x20, P1 ;  /* 0x000000200500780c */ /* 0x000fe40000f24270 */
[----:B0-----:R-:W-:Y:S02]  /*4f30*/  FMNMX.FTZ R12, R7, R4, !PT ;  /* 0x00000004070c7209 */ /* 0x001fe40007810000 */
[----:B------:R-:W-:Y:S02]  /*4f40*/  FMNMX.FTZ R7, R26, R27, !PT ;  /* 0x0000001b1a077209 */ /* 0x000fe40007810000 */
[----:B------:R-:W-:Y:S01]  /*4f50*/  FSEL R38, R38, -INF , !P0 ;  /* 0xff80000026267808 */ /* 0x000fe20004000000 */
[----:B------:R-:W0:Y:S01]  /*4f60*/  SHFL.BFLY PT, R13, R12, 0x1, 0x1f ;  /* 0x0c201f000c0d7f89 */ /* 0x000e2200000e0000 */
[----:B------:R-:W-:-:S02]  /*4f70*/  PLOP3.LUT P0, PT, PT, PT, UP1, 0x40, 0x0 ;  /* 0x000000000000781c */ /* 0x000fc40003f0e818 */
[----:B------:R-:W-:Y:S02]  /*4f80*/  ISETP.LT.OR P1, PT, R6, 0x21, P1 ;  /* 0x000000210600780c */ /* 0x000fe40000f21670 */
[C---:B------:R-:W-:Y:S02]  /*4f90*/  ISETP.GT.AND P3, PT, R5.reuse, 0x21, P3 ;  /* 0x000000210500780c */ /* 0x040fe40001f64270 */
[----:B------:R-:W-:Y:S02]  /*4fa0*/  FSEL R42, R42, -INF , !P1 ;  /* 0xff8000002a2a7808 */ /* 0x000fe40004800000 */
[----:B------:R-:W-:Y:S02]  /*4fb0*/  ISETP.GT.AND P0, PT, R5, 0x28, P0 ;  /* 0x000000280500780c */ /* 0x000fe40000704270 */
[----:B------:R-:W-:Y:S02]  /*4fc0*/  ISETP.LT.OR P3, PT, R6, 0x22, P3 ;  /* 0x000000220600780c */ /* 0x000fe40001f61670 */
[----:B------:R-:W-:-:S02]  /*4fd0*/  PLOP3.LUT P1, PT, PT, PT, UP3, 0x40, 0x0 ;  /* 0x000000000000781c */ /* 0x000fc40003f2e838 */
[----:B------:R-:W-:Y:S02]  /*4fe0*/  ISETP.LT.OR P0, PT, R6, 0x29, P0 ;  /* 0x000000290600780c */ /* 0x000fe40000701670 */
[----:B------:R-:W-:Y:S02]  /*4ff0*/  FSEL R43, R43, -INF , !P3 ;  /* 0xff8000002b2b7808 */ /* 0x000fe40005800000 */
[----:B------:R-:W-:Y:S02]  /*5000*/  PLOP3.LUT P3, PT, PT, PT, UP4, 0x40, 0x0 ;  /* 0x000000000000781c */ /* 0x000fe40003f6e848 */
[----:B------:R-:W-:Y:S02]  /*5010*/  FSEL R46, R46, -INF , !P0 ;  /* 0xff8000002e2e7808 */ /* 0x000fe40004000000 */
[----:B------:R-:W-:Y:S02]  /*5020*/  ISETP.GT.AND P1, PT, R5, 0x30, P1 ;  /* 0x000000300500780c */ /* 0x000fe40000f24270 */
[----:B0-----:R-:W-:-:S02]  /*5030*/  FMNMX.FTZ R4, R12, R13, !PT ;  /* 0x0000000d0c047209 */ /* 0x001fc40007810000 */
[----:B------:R-:W-:Y:S02]  /*5040*/  FMNMX.FTZ R12, R30, R7, !PT ;  /* 0x000000071e0c7209 */ /* 0x000fe40007810000 */
[C---:B------:R-:W-:Y:S01]  /*5050*/  FSETP.NEU.FTZ.AND P2, PT, R4.reuse, -INF , PT ;  /* 0xff8000000400780b */ /* 0x040fe20003f5d000 */
[----:B------:R-:W-:Y:S01]  /*5060*/  FMUL.FTZ R13, R4, UR10 ;  /* 0x0000000a040d7c20 */ /* 0x000fe20008410000 */
[----:B------:R-:W-:Y:S02]  /*5070*/  ISETP.GT.AND P3, PT, R5, 0x31, P3 ;  /* 0x000000310500780c */ /* 0x000fe40001f64270 */
[C---:B------:R-:W-:Y:S02]  /*5080*/  ISETP.LT.OR P1, PT, R6.reuse, 0x31, P1 ;  /* 0x000000310600780c */ /* 0x040fe40000f21670 */
[----:B------:R-:W-:Y:S02]  /*5090*/  FSEL R13, R13, RZ, P2 ;  /* 0x000000ff0d0d7208 */ /* 0x000fe40001000000 */
[----:B------:R-:W-:Y:S01]  /*50a0*/  PLOP3.LUT P2, PT, PT, PT, UP5, 0x40, 0x0 ;  /* 0x000000000000781c */ /* 0x000fe20003f4e858 */
[----:B------:R-:W-:Y:S01]  /*50b0*/  UISETP.NE.AND UP5, UPT, UR23, URZ, UPT ;  /* 0x0000003f1700728c */ /* 0x000fe2000bfa5270 */
[----:B------:R-:W-:Y:S01]  /*50c0*/  ISETP.LT.OR P3, PT, R6, 0x32, P3 ;  /* 0x000000320600780c */ /* 0x000fe20001f61670 */
[--C-:B------:R-:W-:Y:S01]  /*50d0*/  FFMA.FTZ R14, R24, UR10, -R13.reuse ;  /* 0x0000000a180e7c23 */ /* 0x100fe2000801080d */
[----:B------:R-:W-:Y:S01]  /*50e0*/  ISETP.GT.AND P2, PT, R5, 0x9, P2 ;  /* 0x000000090500780c */ /* 0x000fe20001744270 */
[--C-:B------:R-:W-:Y:S01]  /*50f0*/  FFMA.FTZ R24, R32, UR10, -R13.reuse ;  /* 0x0000000a20187c23 */ /* 0x100fe2000801080d */
[----:B------:R-:W-:Y:S01]  /*5100*/  FSEL R50, R50, -INF , !P1 ;  /* 0xff80000032327808 */ /* 0x000fe20004800000 */
[--C-:B------:R-:W-:Y:S01]  /*5110*/  FFMA.FTZ R32, R40, UR10, -R13.reuse ;  /* 0x0000000a28207c23 */ /* 0x100fe2000801080d */
[----:B------:R-:W-:Y:S01]  /*5120*/  ISETP.LT.OR P2, PT, R6, 0xa, P2 ;  /* 0x0000000a0600780c */ /* 0x000fe20001741670 */
[----:B------:R-:W-:Y:S01]  /*5130*/  MUFU.EX2 R14, R14 ;  /* 0x0000000e000e7308 */ /* 0x000fe20000000800 */
[----:B------:R-:W-:Y:S01]  /*5140*/  FSEL R51, R51, -INF , !P3 ;  /* 0xff80000033337808 */ /* 0x000fe20005800000 */
[--C-:B------:R-:W-:Y:S01]  /*5150*/  FFMA.FTZ R29, R60, UR10, -R13.reuse ;  /* 0x0000000a3c1d7c23 */ /* 0x100fe2000801080d */
[----:B------:R-:W-:Y:S01]  /*5160*/  FSEL R31, R31, -INF , !P2 ;  /* 0xff8000001f1f7808 */ /* 0x000fe20005000000 */
[--C-:B------:R-:W-:Y:S01]  /*5170*/  FFMA.FTZ R37, R64, UR10, -R13.reuse ;  /* 0x0000000a40257c23 */ /* 0x100fe2000801080d */
[----:B------:R-:W-:Y:S01]  /*5180*/  PLOP3.LUT P2, PT, PT, PT, UP5, 0x40, 0x0 ;  /* 0x000000000000781c */ /* 0x000fe20003f4e858 */
[----:B------:R-:W-:Y:S01]  /*5190*/  UISETP.NE.AND UP5, UPT, UR14, URZ, UPT ;  /* 0x0000003f0e00728c */ /* 0x000fe2000bfa5270 */
[----:B------:R-:W-:Y:S01]  /*51a0*/  FMNMX.FTZ R7, R31, R12, !PT ;  /* 0x0000000c1f077209 */ /* 0x000fe20007810000 */
[--C-:B------:R-:W-:Y:S01]  /*51b0*/  FFMA.FTZ R40, R48, UR10, -R13.reuse ;  /* 0x0000000a30287c23 */ /* 0x100fe2000801080d */
[----:B------:R-:W-:Y:S01]  /*51c0*/  ISETP.GT.AND P2, PT, R5, 0x19, P2 ;  /* 0x000000190500780c */ /* 0x000fe20001744270 */
[----:B------:R-:W-:Y:S01]  /*51d0*/  FFMA.FTZ R41, R66, UR10, -R13 ;  /* 0x0000000a42297c23 */ /* 0x000fe2000801080d */
[----:B------:R-:W-:Y:S01]  /*51e0*/  FMNMX.FTZ R12, R34, R7, !PT ;  /* 0x00000007220c7209 */ /* 0x000fe20007810000 */
[----:B------:R-:W-:Y:S01]  /*51f0*/  MUFU.EX2 R24, R24 ;  /* 0x0000001800187308 */ /* 0x000fe20000000800 */
[----:B------:R-:W-:-:S02]  /*5200*/  ISETP.LT.OR P2, PT, R6, 0x1a, P2 ;  /* 0x0000001a0600780c */ /* 0x000fc40001741670 */
[----:B------:R-:W-:Y:S02]  /*5210*/  FMNMX.FTZ R7, R35, R12, !PT ;  /* 0x0000000c23077209 */ /* 0x000fe40007810000 */
[----:B------:R-:W-:Y:S02]  /*5220*/  FSEL R39, R39, -INF , !P2 ;  /* 0xff80000027277808 */ /* 0x000fe40005000000 */
[----:B------:R-:W-:Y:S01]  /*5230*/  FMNMX.FTZ R12, R38, R7, !PT ;  /* 0x00000007260c7209 */ /* 0x000fe20007810000 */
[----:B------:R-:W-:Y:S01]  /*5240*/  MUFU.EX2 R29, R29 ;  /* 0x0000001d001d7308 */ /* 0x000fe20000000800 */
[----:B------:R-:W-:Y:S02]  /*5250*/  PLOP3.LUT P2, PT, PT, PT, UP2, 0x40, 0x0 ;  /* 0x000000000000781c */ /* 0x000fe40003f4e828 */
[----:B------:R-:W-:Y:S02]  /*5260*/  FMNMX.FTZ R7, R39, R12, !PT ;  /* 0x0000000c27077209 */ /* 0x000fe40007810000 */
[----:B------:R-:W-:-:S02]  /*5270*/  ISETP.GT.AND P2, PT, R5, 0x29, P2 ;  /* 0x000000290500780c */ /* 0x000fc40001744270 */
[----:B------:R-:W-:Y:S01]  /*5280*/  FMNMX.FTZ R12, R42, R7, !PT ;  /* 0x000000072a0c7209 */ /* 0x000fe20007810000 */
[----:B------:R-:W-:Y:S01]  /*5290*/  MUFU.EX2 R32, R32 ;  /* 0x0000002000207308 */ /* 0x000fe20000000800 */
[----:B------:R-:W-:Y:S02]  /*52a0*/  ISETP.LT.OR P2, PT, R6, 0x2a, P2 ;  /* 0x0000002a0600780c */ /* 0x000fe40001741670 */
[----:B------:R-:W-:Y:S02]  /*52b0*/  FMNMX.FTZ R7, R43, R12, !PT ;  /* 0x0000000c2b077209 */ /* 0x000fe40007810000 */
[----:B------:R-:W-:Y:S02]  /*52c0*/  FSEL R47, R47, -INF , !P2 ;  /* 0xff8000002f2f7808 */ /* 0x000fe40005000000 */
[----:B------:R-:W-:Y:S01]  /*52d0*/  PLOP3.LUT P0, PT, PT, PT, UP5, 0x40, 0x0 ;  /* 0x000000000000781c */ /* 0x000fe20003f0e858 */
[----:B------:R-:W-:Y:S01]  /*52e0*/  MUFU.EX2 R37, R37 ;  /* 0x0000002500257308 */ /* 0x000fe20000000800 */
[----:B------:R-:W-:-:S02]  /*52f0*/  PLOP3.LUT P2, PT, PT, PT, UP6, 0x40, 0x0 ;  /* 0x000000000000781c */ /* 0x000fc40003f4e868 */
[----:B------:R-:W-:Y:S01]  /*5300*/  FMNMX.FTZ R12, R46, R7, !PT ;  /* 0x000000072e0c7209 */ /* 0x000fe20007810000 */
[--C-:B------:R-:W-:Y:S01]  /*5310*/  FFMA.FTZ R7, R20, UR10, -R13.reuse ;  /* 0x0000000a14077c23 */ /* 0x100fe2000801080d */
[C---:B------:R-:W-:Y:S01]  /*5320*/  ISETP.GT.AND P0, PT, R5.reuse, 0x38, P0 ;  /* 0x000000380500780c */ /* 0x040fe20000704270 */
[----:B------:R-:W-:Y:S01]  /*5330*/  FFMA.FTZ R20, R56, UR10, -R13 ;  /* 0x0000000a38147c23 */ /* 0x000fe2000801080d */
[----:B------:R-:W-:Y:S01]  /*5340*/  ISETP.GT.AND P2, PT, R5, 0x39, P2 ;  /* 0x000000390500780c */ /* 0x000fe20001744270 */
[----:B------:R0:W3:Y:S01]  /*5350*/  MUFU.EX2 R15, R7 ;  /* 0x00000007000f7308 */ /* 0x0000e20000000800 */
[----:B------:R-:W-:Y:S02]  /*5360*/  FMNMX.FTZ R5, R47, R12, !PT ;  /* 0x0000000c2f057209 */ /* 0x000fe40007810000 */
[----:B------:R-:W-:Y:S02]  /*5370*/  ISETP.LT.OR P0, PT, R6, 0x39, P0 ;  /* 0x000000390600780c */ /* 0x000fe40000701670 */
[----:B------:R-:W-:-:S02]  /*5380*/  FMNMX.FTZ R12, R50, R5, !PT ;  /* 0x00000005320c7209 */ /* 0x000fc40007810000 */
[----:B------:R-:W-:Y:S01]  /*5390*/  ISETP.LT.OR P2, PT, R6, 0x3a, P2 ;  /* 0x0000003a0600780c */ /* 0x000fe20001741670 */
[----:B------:R4:W-:Y:S01]  /*53a0*/  MUFU.EX2 R21, R20 ;  /* 0x0000001400157308 */ /* 0x0009e20000000800 */
[----:B------:R-:W-:Y:S01]  /*53b0*/  FSEL R54, R54, -INF , !P0 ;  /* 0xff80000036367808 */ /* 0x000fe20004000000 */
[--C-:B0-----:R-:W-:Y:S01]  /*53c0*/  FFMA.FTZ R7, R58, UR10, -R13.reuse ;  /* 0x0000000a3a077c23 */ /* 0x101fe2000801080d */
[----:B------:R-:W-:Y:S01]  /*53d0*/  FMNMX.FTZ R5, R51, R12, !PT ;  /* 0x0000000c33057209 */ /* 0x000fe20007810000 */
[--C-:B------:R-:W-:Y:S01]  /*53e0*/  FFMA.FTZ R12, R28, UR10, -R13.reuse ;  /* 0x0000000a1c0c7c23 */ /* 0x100fe2000801080d */
[----:B------:R-:W-:Y:S01]  /*53f0*/  FSEL R55, R55, -INF , !P2 ;  /* 0xff80000037377808 */ /* 0x000fe20005000000 */
[--C-:B------:R-:W-:Y:S01]  /*5400*/  FFMA.FTZ R28, R36, UR10, -R13.reuse ;  /* 0x0000000a241c7c23 */ /* 0x100fe2000801080d */
[----:B------:R-:W-:Y:S01]  /*5410*/  FMNMX.FTZ R6, R54, R5, !PT ;  /* 0x0000000536067209 */ /* 0x000fe20007810000 */
[----:B------:R-:W0:Y:S01]  /*5420*/  MUFU.EX2 R25, R7 ;  /* 0x0000000700197308 */ /* 0x000e220000000800 */
[--C-:B----4-:R-:W-:Y:S01]  /*5430*/  FFMA.FTZ R20, R62, UR10, -R13.reuse ;  /* 0x0000000a3e147c23 */ /* 0x110fe2000801080d */
[----:B------:R-:W-:Y:S01]  /*5440*/  FFMA.FTZ R36, R44, UR10, -R13 ;  /* 0x0000000a2c247c23 */ /* 0x000fe2000801080d */
[----:B------:R-:W-:-:S02]  /*5450*/  FMNMX.FTZ R6, R55, R6, !PT ;  /* 0x0000000637067209 */ /* 0x000fc40007810000 */
[----:B---3--:R-:W-:-:S03]  /*5460*/  F2FP.BF16.F32.PACK_AB R152, R15, R14 ;  /* 0x0000000e0f98723e */ /* 0x008fc600000010ff */
[----:B------:R-:W3:Y:S01]  /*5470*/  SHFL.BFLY PT, R5, R6, 0x2, 0x1f ;  /* 0x0c401f0006057f89 */ /* 0x000ee200000e0000 */
[----:B------:R-:W4:Y:S08]  /*5480*/  MUFU.EX2 R33, R20 ;  /* 0x0000001400217308 */ /* 0x000f300000000800 */
[----:B------:R-:W5:Y:S01]  /*5490*/  MUFU.EX2 R12, R12 ;  /* 0x0000000c000c7308 */ /* 0x000f620000000800 */
[----:B0-----:R-:W-:-:S07]  /*54a0*/  F2FP.BF16.F32.PACK_AB R156, R25, R24 ;  /* 0x00000018199c723e */ /* 0x001fce00000010ff */
[----:B------:R-:W0:Y:S01]  /*54b0*/  MUFU.EX2 R28, R28 ;  /* 0x0000001c001c7308 */ /* 0x000e220000000800 */
[----:B----4-:R-:W-:Y:S02]  /*54c0*/  F2FP.BF16.F32.PACK_AB R160, R33, R32 ;  /* 0x0000002021a0723e */ /* 0x010fe400000010ff */
[----:B---3--:R-:W-:-:S05]  /*54d0*/  FMNMX.FTZ R5, R6, R5, !PT ;  /* 0x0000000506057209 */ /* 0x008fca0007810000 */
[----:B------:R-:W3:Y:S01]  /*54e0*/  MUFU.EX2 R36, R36 ;  /* 0x0000002400247308 */ /* 0x000ee20000000800 */
[----:B-----5:R-:W-:Y:S01]  /*54f0*/  F2FP.BF16.F32.PACK_AB R154, R21, R12 ;  /* 0x0000000c159a723e */ /* 0x020fe200000010ff */
[----:B------:R-:W4:Y:S06]  /*5500*/  SHFL.BFLY PT, R6, R5, 0x1, 0x1f ;  /* 0x0c201f0005067f89 */ /* 0x000f2c00000e0000 */
[----:B------:R-:W-:Y:S01]  /*5510*/  MUFU.EX2 R40, R40 ;  /* 0x0000002800287308 */ /* 0x000fe20000000800 */
[----:B0-----:R-:W-:-:S07]  /*5520*/  F2FP.BF16.F32.PACK_AB R158, R29, R28 ;  /* 0x0000001c1d9e723e */ /* 0x001fce00000010ff */
[----:B------:R-:W0:Y:S01]  /*5530*/  MUFU.EX2 R41, R41 ;  /* 0x0000002900297308 */ /* 0x000e220000000800 */
[----:B---3--:R-:W-:Y:S02]  /*5540*/  F2FP.BF16.F32.PACK_AB R162, R37, R36 ;  /* 0x0000002425a2723e */ /* 0x008fe400000010ff */
[----:B----4-:R-:W-:Y:S01]  /*5550*/  FMNMX.FTZ R7, R5, R6, !PT ;  /* 0x0000000605077209 */ /* 0x010fe20007810000 */
[--C-:B------:R-:W-:Y:S01]  /*5560*/  FFMA.FTZ R5, R52, UR10, -R13.reuse ;  /* 0x0000000a34057c23 */ /* 0x100fe2000801080d */
[----:B------:R-:W-:Y:S02]  /*5570*/  FFMA.FTZ R13, R68, UR10, -R13 ;  /* 0x0000000a440d7c23 */ /* 0x000fe4000801080d */
[C---:B------:R-:W-:Y:S01]  /*5580*/  FSETP.NEU.FTZ.AND P0, PT, R7.reuse, -INF , PT ;  /* 0xff8000000700780b */ /* 0x040fe20003f1d000 */
[----:B------:R-:W-:Y:S01]  /*5590*/  FMUL.FTZ R6, R7, UR10 ;  /* 0x0000000a07067c20 */ /* 0x000fe20008410000 */
[----:B0-----:R-:W-:Y:S01]  /*55a0*/  F2FP.BF16.F32.PACK_AB R164, R41, R40 ;  /* 0x0000002829a4723e */ /* 0x001fe200000010ff */
[----:B------:R-:W-:Y:S03]  /*55b0*/  MUFU.EX2 R5, R5 ;  /* 0x0000000500057308 */ /* 0x000fe60000000800 */
[----:B------:R-:W-:-:S05]  /*55c0*/  FSEL R20, R6, RZ, P0 ;  /* 0x000000ff06147208 */ /* 0x000fca0000000000 */
[--C-:B------:R-:W-:Y:S01]  /*55d0*/  FFMA.FTZ R26, R26, UR10, -R20.reuse ;  /* 0x0000000a1a1a7c23 */ /* 0x100fe20008010814 */
[--C-:B------:R-:W-:Y:S01]  /*55e0*/  FFMA.FTZ R27, R27, UR10, -R20.reuse ;  /* 0x0000000a1b1b7c23 */ /* 0x100fe20008010814 */
[--C-:B------:R-:W-:Y:S01]  /*55f0*/  FFMA.FTZ R30, R30, UR10, -R20.reuse ;  /* 0x0000000a1e1e7c23 */ /* 0x100fe20008010814 */
[--C-:B------:R-:W-:Y:S01]  /*5600*/  FFMA.FTZ R31, R31, UR10, -R20.reuse ;  /* 0x0000000a1f1f7c23 */ /* 0x100fe20008010814 */
[--C-:B------:R-:W-:Y:S01]  /*5610*/  FFMA.FTZ R34, R34, UR10, -R20.reuse ;  /* 0x0000000a22227c23 */ /* 0x100fe20008010814 */
[--C-:B------:R-:W-:Y:S01]  /*5620*/  FFMA.FTZ R35, R35, UR10, -R20.reuse ;  /* 0x0000000a23237c23 */ /* 0x100fe20008010814 */
        /* <DEDUP_REMOVED lines=8> */
[----:B------:R-:W0:Y:S01]  /*56b0*/  MUFU.EX2 R27, R27 ;  /* 0x0000001b001b7308 */ /* 0x000e220000000800 */
[--C-:B------:R-:W-:Y:S01]  /*56c0*/  FFMA.FTZ R51, R51, UR10, -R20.reuse ;  /* 0x0000000a33337c23 */ /* 0x100fe20008010814 */
[--C-:B------:R-:W-:Y:S01]  /*56d0*/  FFMA.FTZ R54, R54, UR10, -R20.reuse ;  /* 0x0000000a36367c23 */ /* 0x100fe20008010814 */
[----:B------:R-:W-:-:S05]  /*56e0*/  FFMA.FTZ R20, R55, UR10, -R20 ;  /* 0x0000000a37147c23 */ /* 0x000fca0008010814 */
[----:B------:R-:W-:Y:S08]  /*56f0*/  MUFU.EX2 R30, R30 ;  /* 0x0000001e001e7308 */ /* 0x000ff00000000800 */
[----:B------:R-:W3:Y:S01]  /*5700*/  MUFU.EX2 R31, R31 ;  /* 0x0000001f001f7308 */ /* 0x000ee20000000800 */
[----:B0-----:R-:W-:-:S07]  /*5710*/  F2FP.BF16.F32.PACK_AB R153, R27, R26 ;  /* 0x0000001a1b99723e */ /* 0x001fce00000010ff */
[----:B------:R0:W4:Y:S08]  /*5720*/  MUFU.EX2 R6, R13 ;  /* 0x0000000d00067308 */ /* 0x0001300000000800 */
[----:B------:R-:W5:Y:S01]  /*5730*/  MUFU.EX2 R34, R34 ;  /* 0x0000002200227308 */ /* 0x000f620000000800 */
[----:B0-----:R-:W-:Y:S01]  /*5740*/  FADD.FTZ R13, R14, R15 ;  /* 0x0000000f0e0d7221 */ /* 0x001fe20000010000 */
[----:B---3--:R-:W-:-:S03]  /*5750*/  F2FP.BF16.F32.PACK_AB R155, R31, R30 ;  /* 0x0000001e1f9b723e */ /* 0x008fc600000010ff */
[----:B------:R-:W-:Y:S01]  /*5760*/  FADD.FTZ R44, R12, R13 ;  /* 0x0000000d0c2c7221 */ /* 0x000fe20000010000 */
[----:B------:R-:W-:Y:S01]  /*5770*/  FADD.FTZ R13, R26, R27 ;  /* 0x0000001b1a0d7221 */ /* 0x000fe20000010000 */
[----:B------:R0:W-:Y:S01]  /*5780*/  STSM.16.M88.4 [R19+0x26800], R152 ;  /* 0x0268009813007844 */ /* 0x0001e20000000200 */
[----:B------:R-:W3:Y:S01]  /*5790*/  MUFU.EX2 R35, R35 ;  /* 0x0000002300237308 */ /* 0x000ee20000000800 */
[----:B------:R-:W-:Y:S01]  /*57a0*/  FADD.FTZ R45, R21, R44 ;  /* 0x0000002c152d7221 */ /* 0x000fe20000010000 */
[----:B------:R-:W-:Y:S01]  /*57b0*/  FADD.FTZ R44, R30, R13 ;  /* 0x0000000d1e2c7221 */ /* 0x000fe20000010000 */
[----:B----4-:R-:W-:Y:S02]  /*57c0*/  F2FP.BF16.F32.PACK_AB R166, R6, R5 ;  /* 0x0000000506a6723e */ /* 0x010fe400000010ff */
[----:B------:R-:W-:Y:S01]  /*57d0*/  FADD.FTZ R48, R24, R45 ;  /* 0x0000002d18307221 */ /* 0x000fe20000010000 */
[----:B------:R-:W-:Y:S02]  /*57e0*/  FADD.FTZ R13, R31, R44 ;  /* 0x0000002c1f0d7221 */ /* 0x000fe40000010000 */
[----:B------:R-:W4:Y:S01]  /*57f0*/  MUFU.EX2 R38, R38 ;  /* 0x0000002600267308 */ /* 0x000f220000000800 */
[----:B------:R-:W-:Y:S01]  /*5800*/  FADD.FTZ R45, R25, R48 ;  /* 0x00000030192d7221 */ /* 0x000fe20000010000 */
[----:B-----5:R-:W-:-:S03]  /*5810*/  FADD.FTZ R44, R34, R13 ;  /* 0x0000000d222c7221 */ /* 0x020fc60000010000 */
[----:B------:R-:W-:-:S03]  /*5820*/  FADD.FTZ R48, R28, R45 ;  /* 0x0000002d1c307221 */ /* 0x000fc60000010000 */
[----:B------:R-:W5:Y:S01]  /*5830*/  MUFU.EX2 R39, R39 ;  /* 0x0000002700277308 */ /* 0x000f620000000800 */
[----:B---3--:R-:W-:Y:S01]  /*5840*/  FADD.FTZ R13, R35, R44 ;  /* 0x0000002c230d7221 */ /* 0x008fe20000010000 */
[----:B------:R-:W-:Y:S01]  /*5850*/  FADD.FTZ R15, R29, R48 ;  /* 0x000000301d0f7221 */ /* 0x000fe20000010000 */
[----:B------:R-:W-:-:S03]  /*5860*/  F2FP.BF16.F32.PACK_AB R157, R35, R34 ;  /* 0x00000022239d723e */ /* 0x000fc600000010ff */
[----:B------:R-:W-:Y:S02]  /*5870*/  FADD.FTZ R14, R32, R15 ;  /* 0x0000000f200e7221 */ /* 0x000fe40000010000 */
[----:B------:R-:W3:Y:S01]  /*5880*/  MUFU.EX2 R42, R42 ;  /* 0x0000002a002a7308 */ /* 0x000ee20000000800 */
[----:B----4-:R-:W-:Y:S01]  /*5890*/  FADD.FTZ R12, R38, R13 ;  /* 0x0000000d260c7221 */ /* 0x010fe20000010000 */
[----:B------:R-:W-:-:S06]  /*58a0*/  FADD.FTZ R21, R33, R14 ;  /* 0x0000000e21157221 */ /* 0x000fcc0000010000 */
[----:B------:R-:W4:Y:S01]  /*58b0*/  MUFU.EX2 R43, R43 ;  /* 0x0000002b002b7308 */ /* 0x000f220000000800 */
[C---:B-----5:R-:W-:Y:S01]  /*58c0*/  FADD.FTZ R15, R39.reuse, R12 ;  /* 0x0000000c270f7221 */ /* 0x060fe20000010000 */
[----:B------:R-:W-:-:S05]  /*58d0*/  F2FP.BF16.F32.PACK_AB R159, R39, R38 ;  /* 0x00000026279f723e */ /* 0x000fca00000010ff */
[----:B------:R0:W-:Y:S01]  /*58e0*/  STSM.16.M88.4 [R22], R156 ;  /* 0x0000009c16007844 */ /* 0x0001e20000000200 */
[----:B------:R-:W5:Y:S01]  /*58f0*/  MUFU.EX2 R46, R46 ;  /* 0x0000002e002e7308 */ /* 0x000f620000000800 */
[----:B---3--:R-:W-:-:S07]  /*5900*/  FADD.FTZ R12, R42, R15 ;  /* 0x0000000f2a0c7221 */ /* 0x008fce0000010000 */
[----:B------:R-:W3:Y:S01]  /*5910*/  MUFU.EX2 R47, R47 ;  /* 0x0000002f002f7308 */ /* 0x000ee20000000800 */
[C---:B----4-:R-:W-:Y:S01]  /*5920*/  FADD.FTZ R15, R43.reuse, R12 ;  /* 0x0000000c2b0f7221 */ /* 0x050fe20000010000 */
[----:B------:R-:W-:Y:S01]  /*5930*/  FADD.FTZ R12, R36, R21 ;  /* 0x00000015240c7221 */ /* 0x000fe20000010000 */
[----:B------:R-:W-:-:S03]  /*5940*/  F2FP.BF16.F32.PACK_AB R161, R43, R42 ;  /* 0x0000002a2ba1723e */ /* 0x000fc600000010ff */
[----:B------:R-:W-:Y:S02]  /*5950*/  FADD.FTZ R37, R37, R12 ;  /* 0x0000000c25257221 */ /* 0x000fe40000010000 */
[----:B------:R-:W-:Y:S01]  /*5960*/  MUFU.EX2 R50, R50 ;  /* 0x0000003200327308 */ /* 0x000fe20000000800 */
[----:B-----5:R-:W-:Y:S01]  /*5970*/  FADD.FTZ R14, R46, R15 ;  /* 0x0000000f2e0e7221 */ /* 0x020fe20000010000 */
[----:B------:R-:W-:-:S04]  /*5980*/  FADD.FTZ R40, R40, R37 ;  /* 0x0000002528287221 */ /* 0x000fc80000010000 */
[----:B------:R-:W-:Y:S02]  /*5990*/  FADD.FTZ R40, R41, R40 ;  /* 0x0000002829287221 */ /* 0x000fe40000010000 */
[----:B------:R-:W4:Y:S01]  /*59a0*/  MUFU.EX2 R51, R51 ;  /* 0x0000003300337308 */ /* 0x000f220000000800 */
[C---:B---3--:R-:W-:Y:S01]  /*59b0*/  F2FP.BF16.F32.PACK_AB R163, R47.reuse, R46 ;  /* 0x0000002e2fa3723e */ /* 0x048fe200000010ff */
[----:B------:R-:W-:Y:S01]  /*59c0*/  FADD.FTZ R47, R47, R14 ;  /* 0x0000000e2f2f7221 */ /* 0x000fe20000010000 */
[----:B------:R-:W-:-:S03]  /*59d0*/  FADD.FTZ R5, R5, R40 ;  /* 0x0000002805057221 */ /* 0x000fc60000010000 */
[----:B------:R0:W-:Y:S01]  /*59e0*/  STSM.16.M88.4 [R184], R160 ;  /* 0x000000a0b8007844 */ /* 0x0001e20000000200 */
[----:B------:R-:W-:Y:S01]  /*59f0*/  FADD.FTZ R5, R6, R5 ;  /* 0x0000000506057221 */ /* 0x000fe20000010000 */
[----:B------:R-:W-:Y:S08]  /*5a00*/  MUFU.EX2 R54, R54 ;  /* 0x0000003600367308 */ /* 0x000ff00000000800 */
[----:B------:R-:W3:Y:S01]  /*5a10*/  MUFU.EX2 R13, R20 ;  /* 0x00000014000d7308 */ /* 0x000ee20000000800 */
[----:B----4-:R-:W-:Y:S01]  /*5a20*/  F2FP.BF16.F32.PACK_AB R165, R51, R50 ;  /* 0x0000003233a5723e */ /* 0x010fe200000010ff */
[----:B------:R-:W-:-:S04]  /*5a30*/  FADD.FTZ R50, R50, R47 ;  /* 0x0000002f32327221 */ /* 0x000fc80000010000 */
[----:B------:R-:W-:Y:S01]  /*5a40*/  FADD.FTZ R51, R51, R50 ;  /* 0x0000003233337221 */ /* 0x000fe20000010000 */
[----:B---3--:R-:W-:-:S03]  /*5a50*/  F2FP.BF16.F32.PACK_AB R167, R13, R54 ;  /* 0x000000360da7723e */ /* 0x008fc600000010ff */
[----:B------:R-:W-:Y:S02]  /*5a60*/  FADD.FTZ R54, R54, R51 ;  /* 0x0000003336367221 */ /* 0x000fe40000010000 */
[----:B------:R0:W-:Y:S02]  /*5a70*/  STSM.16.M88.4 [R23], R164 ;  /* 0x000000a417007844 */ /* 0x0001e40000000200 */
[----:B------:R-:W-:Y:S01]  /*5a80*/  FADD.FTZ R6, R13, R54 ;  /* 0x000000360d067221 */ /* 0x000fe20000010000 */
[----:B------:R-:W-:Y:S06]  /*5a90*/  @!P4 BRA `(.L_x_1718) ;  /* 0x000000000004c947 */ /* 0x000fec0003800000 */
[----:B------:R-:W-:Y:S01]  /*5aa0*/  BPT.TRAP 0x1 ;  /* 0x000000040000795c */ /* 0x000fe20000300000 */
.L_x_1718:
[----:B------:R3:W4:Y:S01]  /*5ab0*/  SYNCS.PHASECHK.TRANS64.TRYWAIT P0, [R10+URZ+0x28c50], R11 ;  /* 0x028c500b0a0075a7 */ /* 0x000722000800017f */
[----:B------:R-:W-:Y:S05]  /*5ac0*/  @!P4 BRA `(.L_x_1719) ;  /* 0x000000000004c947 */ /* 0x000fea0003800000 */
[----:B------:R-:W-:Y:S01]  /*5ad0*/  BPT.TRAP 0x1 ;  /* 0x000000040000795c */ /* 0x000fe20000300000 */
.L_x_1719:
[----:B----4-:R-:W-:Y:S05]  /*5ae0*/  @P0 BRA `(.L_x_1720) ;  /* 0x0000000000080947 */ /* 0x010fea0003800000 */
[----:B------:R-:W4:Y:S02]  /*5af0*/  SYNCS.PHASECHK.TRANS64.TRYWAIT P0, [R10+URZ+0x28c50], R11 ;  /* 0x028c500b0a0075a7 */ /* 0x000f24000800017f */
[----:B----4-:R-:W-:Y:S05]  /*5b00*/  @!P0 BRA `(.L_x_1721) ;  /* 0x000000ec00948947 */ /* 0x010fea0003800000 */
.L_x_1720:
[----:B------:R-:W-:Y:S01]  /*5b10*/  ULEA UR11, UR37, UR45, 0xc ;  /* 0x0000002d250b7291 */ /* 0x000fe2000f8e603f */
[----:B------:R-:W-:Y:S01]  /*5b20*/  WARPGROUP.ARRIVE ;  /* 0x00000000000079c5 */ /* 0x000fe20000000000 */
[----:B------:R-:W-:Y:S01]  /*5b30*/  UMOV UR7, 0x40000040 ;  /* 0x4000004000077882 */ /* 0x000fe20000000000 */
[----:B------:R-:W-:Y:S01]  /*5b40*/  UIADD3 UR23, UR44, -UR40, URZ ;  /* 0x800000282c177290 */ /* 0x000fe2000fffe03f */
[----:B-1234-:R-:W-:Y:S01]  /*5b50*/  @!P5 VIADD R10, R10, 0x28c60 ;  /* 0x00028c600a0ad836 */ /* 0x01efe20000000000 */
[----:B------:R-:W-:Y:S02]  /*5b60*/  UIADD3 UR50, UR50, -0x2, URZ ;  /* 0xfffffffe32327890 */ /* 0x000fe4000fffe03f */
[----:B------:R-:W-:Y:S02]  /*5b70*/  UMOV UR6, UR11 ;  /* 0x0000000b00067c82 */ /* 0x000fe40008000000 */
[----:B------:R-:W-:Y:S01]  /*5b80*/  HGMMA.64x256x16.F32.BF16 R24, R152, gdesc[UR4].tnspB, RZ, !UPT, gsb0 ;  /* 0x43e0000498187df0 */ /* 0x000fe2000c0018ff */
[----:B------:R-:W-:Y:S01]  /*5b90*/  UIADD3 UR6, UR11, 0x80, URZ ;  /* 0x000000800b067890 */ /* 0x000fe2000fffe03f */
[----:B------:R-:W-:Y:S01]  /*5ba0*/  @!P5 PRMT R10, RZ, 0x654, R10 ;  /* 0x00000654ff0ad816 */ /* 0x000fe2000000000a */
[----:B------:R-:W-:Y:S01]  /*5bb0*/  UMOV UR7, 0x40000040 ;  /* 0x4000004000077882 */ /* 0x000fe20000000000 */
[----:B------:R-:W-:-:S02]  /*5bc0*/  WARPGROUP.DEPBAR.LE gsb0, 0x0 ;  /* 0x00008000000079c5 */ /* 0x000fc40000010000 */
        /* <DEDUP_REMOVED lines=15> */
[----:B------:R-:W-:-:S06]  /*5cc0*/  ULEA UR7, UR47, UR23, 0x6 ;  /* 0x000000172f077291 */ /* 0x000fcc000f8e303f */
[----:B------:R-:W-:Y:S01]  /*5cd0*/  VIADD R8, R8, UR7 ;  /* 0x0000000708087c36 */ /* 0x000fe20008000000 */
        /* <DEDUP_REMOVED lines=11> */
[----:B------:R-:W-:Y:S01]  /*5d90*/  ISETP.LT.AND P0, PT, RZ, UR7, PT ;  /* 0x00000007ff007c0c */ /* 0x000fe2000bf01270 */
[----:B------:R-:W-:-:S06]  /*5da0*/  UIADD3 UR6, UR7, -0x1, URZ ;  /* 0xffffffff07067890 */ /* 0x000fcc000fffe03f */
[----:B-1----:R-:W-:-:S06]  /*5db0*/  IMAD.U32 R10, RZ, RZ, UR6 ;  /* 0x00000006ff0a7e24 */ /* 0x002fcc000f8e00ff */
        /* <DEDUP_REMOVED lines=8> */
.L_x_1723:
[----:B------:R-:W-:-:S13]  /*5e40*/  ISETP.NE.AND P0, PT, R9, 0x1, PT ;  /* 0x000000010900780c */ /* 0x000fda0003f05270 */
[----:B------:R-:W1:Y:S02]  /*5e50*/  @P0 LDC.64 R12, c[0x0][0x9e8] ;  /* 0x00027a00ff0c0b82 */ /* 0x000e640000000a00 */
[----:B-1----:R-:W-:-:S05]  /*5e60*/  @P0 IMAD.HI.U32 R12, R10, R12, RZ ;  /* 0x0000000c0a0c0227 */ /* 0x002fca00078e00ff */
[----:B------:R-:W-:-:S07]  /*5e70*/  @P0 SHF.R.U32.HI R10, RZ, R13, R12 ;  /* 0x0000000dff0a0219 */ /* 0x000fce000001160c */
.L_x_1724:
[----:B------:R-:W-:-:S05]  /*5e80*/  IMAD R9, R10, R9, R9 ;  /* 0x000000090a097224 */ /* 0x000fca00078e0209 */
[----:B------:R-:W-:-:S07]  /*5e90*/  VIMNMX R8, R8, R9, PT ;  /* 0x0000000908087248 */ /* 0x000fce0003fe0100 */
.L_x_1722:
[----:B------:R-:W-:-:S04]  /*5ea0*/  SHF.R.S32.HI R9, RZ, 0x1f, R8 ;  /* 0x0000001fff097819 */ /* 0x000fc80000011408 */
[----:B------:R-:W-:-:S04]  /*5eb0*/  LEA.HI R9, R9, R8, RZ, 0x6 ;  /* 0x0000000809097211 */ /* 0x000fc800078f30ff */
[----:B------:R-:W-:-:S04]  /*5ec0*/  SHF.R.S32.HI R9, RZ, 0x6, R9 ;  /* 0x00000006ff097819 */ /* 0x000fc80000011409 */
[----:B-1----:R-:W-:-:S04]  /*5ed0*/  VIMNMX R10, R186, R9, !PT ;  /* 0x00000009ba0a7248 */ /* 0x002fc80007fe0100 */
[----:B------:R-:W-:-:S13]  /*5ee0*/  ISETP.LE.AND P0, PT, R10, UR50, PT ;  /* 0x000000320a007c0c */ /* 0x000fda000bf03270 */
[----:B------:R-:W-:Y:S05]  /*5ef0*/  @!P0 BRA `(.L_x_1725) ;  /* 0x0000002000c88947 */ /* 0x000fea0003800000 */
[----:B------:R-:W-:Y:S01]  /*5f00*/  VIADD R11, R0, UR23 ;  /* 0x00000017000b7c36 */ /* 0x000fe20008000000 */
[----:B------:R-:W-:Y:S01]  /*5f10*/  ULDC UR24, c[0x0][0x9e4] ;  /* 0x0002790000187ab9 */ /* 0x000fe20000000800 */
[----:B------:R-:W-:Y:S01]  /*5f20*/  ULDC UR20, c[0x0][0x9dc] ;  /* 0x0002770000147ab9 */ /* 0x000fe20000000800 */
[----:B------:R-:W-:Y:S01]  /*5f30*/  ULDC UR21, c[0x0][0x988] ;  /* 0x0002620000157ab9 */ /* 0x000fe20000000800 */
[----:B------:R-:W-:Y:S01]  /*5f40*/  VIADD R13, R11, 0x8 ;  /* 0x000000080b0d7836 */ /* 0x000fe20000000000 */
[----:B------:R-:W-:-:S04]  /*5f50*/  ULDC UR25, c[0x0][0x9e0] ;  /* 0x0002780000197ab9 */ /* 0x000fc80000000800 */
[----:B------:R-:W-:-:S07]  /*5f60*/  LOP3.LUT R15, RZ, R13, RZ, 0x33, !PT ;  /* 0x0000000dff0f7212 */ /* 0x000fce00078e33ff */
.L_x_1742:
[----:B------:R-:W-:-:S04]  /*5f70*/  UIADD3 UR22, UR37, 0x1, URZ ;  /* 0x0000000125167890 */ /* 0x000fc8000fffe03f */
[----:B------:R-:W-:-:S04]  /*5f80*/  UISETP.NE.AND UP0, UPT, UR22, 0x2, UPT ;  /* 0x000000021600788c */ /* 0x000fc8000bf05270 */
[----:B------:R-:W-:Y:S02]  /*5f90*/  USEL UR6, URZ, 0x1, UP0 ;  /* 0x000000013f067887 */ /* 0x000fe40008000000 */
[----:B------:R-:W-:-:S04]  /*5fa0*/  USEL UR22, UR22, URZ, UP0 ;  /* 0x0000003f16167287 */ /* 0x000fc80008000000 */
[----:B------:R-:W-:Y:S01]  /*5fb0*/  LOP3.LUT R2, R2, UR6, RZ, 0x3c, !PT ;  /* 0x0000000602027c12 */ /* 0x000fe2000f8e3cff */
[----:B01-3--:R-:W-:Y:S07]  /*5fc0*/  @!P4 BRA `(.L_x_1726) ;  /* 0x000000000004c947 */ /* 0x00bfee0003800000 */
[----:B------:R-:W-:Y:S01]  /*5fd0*/  BPT.TRAP 0x1 ;  /* 0x000000040000795c */ /* 0x000fe20000300000 */
.L_x_1726:
[----:B------:R-:W-:Y:S01]  /*5fe0*/  ULEA UR26, UR22, UR38, 0x3 ;  /* 0x00000026161a7291 */ /* 0x000fe2000f8e183f */
[----:B------:R-:W-:-:S08]  /*5ff0*/  SHF.L.U32 R12, R2, 0x1f, RZ ;  /* 0x0000001f020c7819 */ /* 0x000fd000000006ff */
[----:B------:R1:W2:Y:S01]  /*6000*/  SYNCS.PHASECHK.TRANS64.TRYWAIT P0, [UR26+0x28c30], R12 ;  /* 0x028c300cff0075a7 */ /* 0x0002a2000800015a */
[----:B------:R-:W-:Y:S05]  /*6010*/  @!P4 BRA `(.L_x_1727) ;  /* 0x000000000004c947 */ /* 0x000fea0003800000 */
[----:B------:R-:W-:Y:S01]  /*6020*/  BPT.TRAP 0x1 ;  /* 0x000000040000795c */ /* 0x000fe20000300000 */
.L_x_1727:
[----:B--2---:R-:W-:Y:S05]  /*6030*/  @P0 BRA `(.L_x_1728) ;  /* 0x0000000000080947 */ /* 0x004fea0003800000 */
[----:B------:R-:W2:Y:S02]  /*6040*/  SYNCS.PHASECHK.TRANS64.TRYWAIT P0, [UR26+0x28c30], R12 ;  /* 0x028c300cff0075a7 */ /* 0x000ea4000800015a */
[----:B--2---:R-:W-:Y:S05]  /*6050*/  @!P0 BRA `(.L_x_1729) ;  /* 0x000000e800548947 */ /* 0x004fea0003800000 */
.L_x_1728:
[----:B------:R-:W-:Y:S01]  /*6060*/  R2UR UR18, R3 ;  /* 0x00000000031272ca */ /* 0x000fe200000e0000 */
[----:B0-----:R-:W-:Y:S01]  /*6070*/  WARPGROUP.ARRIVE ;  /* 0x00000000000079c5 */ /* 0x001fe20000000000 */
[----:B------:R-:W-:Y:S01]  /*6080*/  UMOV UR19, 0x40000040 ;  /* 0x4000004000137882 */ /* 0x000fe20000000000 */
[----:B------:R-:W-:Y:S01]  /*6090*/  UMOV UR7, 0x40000040 ;  /* 0x4000004000077882 */ /* 0x000fe20000000000 */
[----:B------:R-:W-:Y:S01]  /*60a0*/  UMOV UR11, 0x40000040 ;  /* 0x40000040000b7882 */ /* 0x000fe20000000000 */
[----:B------:R-:W-:Y:S01]  /*60b0*/  UMOV UR15, 0x40000040 ;  /* 0x40000040000f7882 */ /* 0x000fe20000000000 */
[----:B------:R-:W-:Y:S01]  /*60c0*/  MOV R21, UR26 ;  /* 0x0000001a00157c02 */ /* 0x000fe20008000f00 */
[----:B--2---:R-:W-:-:S04]  /*60d0*/  IMAD.U32 R9, RZ, RZ, UR40 ;  /* 0x00000028ff097e24 */ /* 0x004fc8000f8e00ff */
[----:B------:R-:W-:Y:S02]  /*60e0*/  @!P5 VIADD R8, R21, 0x28c40 ;  /* 0x00028c401508d836 */ /* 0x000fe40000000000 */
[----:B------:R-:W-:-:S03]  /*60f0*/  ULEA UR18, UR22, UR18, 0x9 ;  /* 0x0000001216127291 */ /* 0x000fc6000f8e483f */
[----:B------:R-:W-:Y:S01]  /*6100*/  @!P5 PRMT R8, RZ, 0x654, R8 ;  /* 0x00000654ff08d816 */ /* 0x000fe20000000008 */
[----:B------:R-:W-:Y:S02]  /*6110*/  UIADD3 UR6, UR18, 0x2, URZ ;  /* 0x0000000212067890 */ /* 0x000fe4000fffe03f */
[----:B------:R-:W-:Y:S02]  /*6120*/  UIADD3 UR10, UR18, 0x4, URZ ;  /* 0x00000004120a7890 */ /* 0x000fe4000fffe03f */
[----:B------:R-:W-:Y:S02]  /*6130*/  UIADD3 UR14, UR18, 0x6, URZ ;  /* 0x00000006120e7890 */ /* 0x000fe4000fffe03f */
[----:B------:R-:W-:Y:S03]  /*6140*/  HGMMA.64x64x16.F32.BF16 R152, gdesc[UR16], RZ, !UPT, gsb0 ;  /* 0x00e00000109879f0 */ /* 0x000fe6000c0018ff */
[----:B------:R-:W-:-:S02]  /*6150*/  WARPGROUP.DEPBAR.LE gsb0, 0x0 ;  /* 0x00008000000079c5 */ /* 0x000fc40000010000 */
[----:B------:R-:W-:-:S06]  /*6160*/  WARPGROUP.ARRIVE ;  /* 0x00000000000079c5 */ /* 0x000fcc0000000000 */
[----:B------:R-:W-:Y:S01]  /*6170*/  HGMMA.64x64x16.F32.BF16 R152, gdesc[UR4], R152, gsb0 ;  /* 0x00e00000049879f0 */ /* 0x000fe20008001898 */
[----:B------:R-:W-:-:S04]  /*6180*/  USHF.L.U32 UR7, UR50, 0x6, URZ ;  /* 0x0000000632077899 */ /* 0x000fc8000800063f */
[----:B------:R-:W-:Y:S01]  /*6190*/  UIADD3 UR6, UR44, 0x1, -UR7 ;  /* 0x000000012c067890 */ /* 0x000fe2000fffe807 */
[----:B------:R-:W-:Y:S02]  /*61a0*/  WARPGROUP.DEPBAR.LE gsb0, 0x0 ;  /* 0x00008000000079c5 */ /* 0x000fe40000010000 */
[----:B------:R-:W-:-:S06]  /*61b0*/  WARPGROUP.ARRIVE ;  /* 0x00000000000079c5 */ /* 0x000fcc0000000000 */
[----:B------:R-:W-:Y:S01]  /*61c0*/  HGMMA.64x64x16.F32.BF16 R152, gdesc[UR8], R152, gsb0 ;  /* 0x00e00000089879f0 */ /* 0x000fe20008001898 */
[----:B------:R-:W-:Y:S02]  /*61d0*/  ULOP3.LUT UR10, URZ, UR20, URZ, 0x33, !UPT ;  /* 0x000000143f0a7292 */ /* 0x000fe4000f8e333f */
[----:B------:R-:W-:Y:S02]  /*61e0*/  WARPGROUP.DEPBAR.LE gsb0, 0x0 ;  /* 0x00008000000079c5 */ /* 0x000fe40000010000 */
[----:B------:R-:W-:-:S06]  /*61f0*/  WARPGROUP.ARRIVE ;  /* 0x00000000000079c5 */ /* 0x000fcc0000000000 */
[----:B------:R-:W-:Y:S03]  /*6200*/  HGMMA.64x64x16.F32.BF16 R152, gdesc[UR12], R152, gsb0 ;  /* 0x00e000000c9879f0 */ /* 0x000fe60008001898 */
[----:B------:R-:W-:Y:S02]  /*6210*/  WARPGROUP.DEPBAR.LE gsb0, 0x0 ;  /* 0x00008000000079c5 */ /* 0x000fe40000010000 */
[----:B------:R0:W-:Y:S02]  /*6220*/  @!P5 SYNCS.ARRIVE.TRANS64.RED.A1T0 RZ, [R8+URZ], RZ ;  /* 0x000000ff08ffd9a7 */ /* 0x0001e4000810043f */
[----:B0-----:R-:W-:-:S05]  /*6230*/  IADD3 R8, -R16, UR6, -R9 ;  /* 0x0000000610087c10 */ /* 0x001fca000fffe909 */
[C---:B------:R-:W-:Y:S02]  /*6240*/  VIADD R195, R8.reuse, UR25 ;  /* 0x0000001908c37c36 */ /* 0x040fe40008000000 */
[----:B------:R-:W-:Y:S02]  /*6250*/  VIADD R197, R8, UR10 ;  /* 0x0000000a08c57c36 */ /* 0x000fe40008000000 */
[C---:B------:R-:W-:Y:S02]  /*6260*/  IMAD.IADD R8, R0.reuse, 0x1, R195 ;  /* 0x0000000100087824 */ /* 0x040fe400078e02c3 */
[----:B------:R-:W-:Y:S01]  /*6270*/  IMAD.IADD R9, R0, 0x1, R197 ;  /* 0x0000000100097824 */ /* 0x000fe200078e02c5 */
[----:B------:R-:W-:Y:S06]  /*6280*/  @!P6 BRA `(.L_x_1730) ;  /* 0x00000000005ce947 */ /* 0x000fec0003800000 */
[----:B------:R-:W-:Y:S01]  /*6290*/  ISETP.GT.AND P0, PT, R11, -0x1, PT ;  /* 0xffffffff0b00780c */ /* 0x000fe20003f04270 */
[----:B------:R-:W-:-:S12]  /*62a0*/  BSSY B0, `(.L_x_1731) ;  /* 0x0000011000007945 */ /* 0x000fd80003800000 */
[----:B------:R-:W-:Y:S05]  /*62b0*/  @P0 BRA `(.L_x_1732) ;  /* 0x0000000000240947 */ /* 0x000fea0003800000 */
[----:B------:R-:W-:Y:S02]  /*62c0*/  IMAD.U32 R199, RZ, RZ, UR24 ;  /* 0x00000018ffc77e24 */ /* 0x000fe4000f8e00ff */
[----:B------:R-:W-:-:S03]  /*62d0*/  VIADD R193, R0, UR23 ;  /* 0x0000001700c17c36 */ /* 0x000fc60008000000 */
[----:B------:R-:W-:Y:S02]  /*62e0*/  ISETP.NE.AND P0, PT, R199, 0x1, PT ;  /* 0x00000001c700780c */ /* 0x000fe40003f05270 */
[----:B------:R-:W-:-:S11]  /*62f0*/  LOP3.LUT R193, RZ, R193, RZ, 0x33, !PT ;  /* 0x000000c1ffc17212 */ /* 0x000fd600078e33ff */
[----:B------:R-:W0:Y:S02]  /*6300*/  @P0 LDC.64 R200, c[0x0][0x9e8] ;  /* 0x00027a00ffc80b82 */ /* 0x000e240000000a00 */
[----:B0-----:R-:W-:-:S05]  /*6310*/  @P0 IMAD.HI.U32 R14, R193, R200, RZ ;  /* 0x000000c8c10e0227 */ /* 0x001fca00078e00ff */
[----:B------:R-:W-:-:S04]  /*6320*/  @P0 SHF.R.U32.HI R193, RZ, R201, R14 ;  /* 0x000000c9ffc10219 */ /* 0x000fc8000001160e */
[----:B------:R-:W-:Y:S01]  /*6330*/  LOP3.LUT R14, RZ, R193, RZ, 0x33, !PT ;  /* 0x000000c1ff0e7212 */ /* 0x000fe200078e33ff */
[----:B------:R-:W-:Y:S06]  /*6340*/  BRA `(.L_x_1733) ;  /* 0x0000000000187947 */ /* 0x000fec0003800000 */
.L_x_1732:
[----:B------:R-:W-:Y:S02]  /*6350*/  IMAD.U32 R199, RZ, RZ, UR24 ;  /* 0x00000018ffc77e24 */ /* 0x000fe4000f8e00ff */
[----:B------:R-:W-:-:S03]  /*6360*/  IMAD.MOV.U32 R14, RZ, RZ, R11 ;  /* 0x000000ffff0e7224 */ /* 0x000fc600078e000b */
[----:B------:R-:W-:-:S13]  /*6370*/  ISETP.NE.AND P0, PT, R199, 0x1, PT ;  /* 0x00000001c700780c */ /* 0x000fda0003f05270 */
[----:B------:R-:W0:Y:S02]  /*6380*/  @P0 LDC.64 R200, c[0x0][0x9e8] ;  /* 0x00027a00ffc80b82 */ /* 0x000e240000000a00 */
[----:B0-----:R-:W-:-:S05]  /*6390*/  @P0 IMAD.HI.U32 R20, R11, R200, RZ ;  /* 0x000000c80b140227 */ /* 0x001fca00078e00ff */
[----:B------:R-:W-:-:S07]  /*63a0*/  @P0 SHF.R.U32.HI R14, RZ, R201, R20 ;  /* 0x000000c9ff0e0219 */ /* 0x000fce0000011614 */
.L_x_1733:
[----:B------:R-:W-:Y:S05]  /*63b0*/  BSYNC B0 ;  /* 0x0000000000007941 */ /* 0x000fea0003800000 */
.L_x_1731:
[----:B------:R-:W-:-:S04]  /*63c0*/  IMAD R193, R14, R199, -UR7 ;  /* 0x800000070ec17e24 */ /* 0x000fc8000f8e02c7 */
[----:B------:R-:W-:-:S05]  /*63d0*/  IMAD.IADD R193, R193, 0x1, -R16 ;  /* 0x00000001c1c17824 */ /* 0x000fca00078e0a10 */
[----:B------:R-:W-:Y:S02]  /*63e0*/  VIADDMNMX R8, R193, R199, R8, PT ;  /* 0x000000c7c1087246 */ /* 0x000fe40003800108 */
[----:B------:R-:W-:-:S07]  /*63f0*/  VIMNMX R9, R9, R193, !PT ;  /* 0x000000c109097248 */ /* 0x000fce0007fe0100 */
.L_x_1730:
[----:B------:R-:W-:Y:S01]  /*6400*/  UISETP.GT.AND UP0, UPT, UR50, -0x1, UPT ;  /* 0xffffffff3200788c */ /* 0x000fe2000bf04270 */
[--C-:B------:R-:W-:Y:S02]  /*6410*/  IADD3 R14, R195, 0x8, R0.reuse ;  /* 0x00000008c30e7810 */ /* 0x100fe40007ffe000 */
[----:B------:R-:W-:-:S03]  /*6420*/  IADD3 R20, R197, 0x8, R0 ;  /* 0x00000008c5147810 */ /* 0x000fc60007ffe000 */
[----:B------:R-:W-:-:S04]  /*6430*/  PLOP3.LUT P0, PT, PT, PT, UP0, 0x80, 0x0 ;  /* 0x000000000000781c */ /* 0x000fc80003f0f008 */
        /* <DEDUP_REMOVED lines=47> */
[----:B------:R-:W-:Y:S01]  /*6730*/  FSEL R181, R181, -INF , !P2 ;  /* 0xff800000b5b57808 */ /* 0x000fe20005000000 */
[----:B------:R-:W-:Y:S06]  /*6740*/  @!P6 BRA `(.L_x_1734) ;  /* 0x000000000058e947 */ /* 0x000fec0003800000 */
[----:B------:R-:W-:Y:S01]  /*6750*/  ISETP.GT.AND P1, PT, R13, -0x1, PT ;  /* 0xffffffff0d00780c */ /* 0x000fe20003f24270 */
[----:B------:R-:W-:-:S12]  /*6760*/  BSSY B0, `(.L_x_1735) ;  /* 0x0000010000007945 */ /* 0x000fd80003800000 */
[----:B------:R-:W-:Y:S05]  /*6770*/  @P1 BRA `(.L_x_1736) ;  /* 0x0000000000201947 */ /* 0x000fea0003800000 */
[----:B------:R-:W-:-:S05]  /*6780*/  IMAD.U32 R195, RZ, RZ, UR24 ;  /* 0x00000018ffc37e24 */ /* 0x000fca000f8e00ff */
[----:B------:R-:W-:-:S13]  /*6790*/  ISETP.NE.AND P1, PT, R195, 0x1, PT ;  /* 0x00000001c300780c */ /* 0x000fda0003f25270 */
[----:B------:R-:W0:Y:S02]  /*67a0*/  @P1 LDC.64 R8, c[0x0][0x9e8] ;  /* 0x00027a00ff081b82 */ /* 0x000e240000000a00 */
[----:B0-----:R-:W-:-:S04]  /*67b0*/  @P1 IMAD.HI.U32 R152, R15, R8, RZ ;  /* 0x000000080f981227 */ /* 0x001fc800078e00ff */
[----:B------:R-:W-:Y:S01]  /*67c0*/  IMAD.MOV.U32 R8, RZ, RZ, R15 ;  /* 0x000000ffff087224 */ /* 0x000fe200078e000f */
[----:B------:R-:W-:-:S04]  /*67d0*/  @P1 SHF.R.U32.HI R8, RZ, R9, R152 ;  /* 0x00000009ff081219 */ /* 0x000fc80000011698 */
[----:B------:R-:W-:Y:S01]  /*67e0*/  LOP3.LUT R8, RZ, R8, RZ, 0x33, !PT ;  /* 0x00000008ff087212 */ /* 0x000fe200078e33ff */
[----:B------:R-:W-:Y:S06]  /*67f0*/  BRA `(.L_x_1737) ;  /* 0x0000000000187947 */ /* 0x000fec0003800000 */
.L_x_1736:
[----:B------:R-:W-:-:S05]  /*6800*/  IMAD.U32 R195, RZ, RZ, UR24 ;  /* 0x00000018ffc37e24 */ /* 0x000fca000f8e00ff */
[----:B------:R-:W-:-:S13]  /*6810*/  ISETP.NE.AND P1, PT, R195, 0x1, PT ;  /* 0x00000001c300780c */ /* 0x000fda0003f25270 */
[----:B------:R-:W0:Y:S02]  /*6820*/  @P1 LDC.64 R8, c[0x0][0x9e8] ;  /* 0x00027a00ff081b82 */ /* 0x000e240000000a00 */
[----:B0-----:R-:W-:-:S04]  /*6830*/  @P1 IMAD.HI.U32 R152, R13, R8, RZ ;  /* 0x000000080d981227 */ /* 0x001fc800078e00ff */
[----:B------:R-:W-:Y:S01]  /*6840*/  IMAD.MOV.U32 R8, RZ, RZ, R13 ;  /* 0x000000ffff087224 */ /* 0x000fe200078e000d */
[----:B------:R-:W-:-:S07]  /*6850*/  @P1 SHF.R.U32.HI R8, RZ, R9, R152 ;  /* 0x00000009ff081219 */ /* 0x000fce0000011698 */
.L_x_1737:
[----:B------:R-:W-:Y:S05]  /*6860*/  BSYNC B0 ;  /* 0x0000000000007941 */ /* 0x000fea0003800000 */
.L_x_1735:
[----:B------:R-:W-:-:S05]  /*6870*/  IMAD R9, R8, R195, -UR7 ;  /* 0x8000000708097e24 */ /* 0x000fca000f8e02c3 */
[----:B------:R-:W-:-:S04]  /*6880*/  IADD3 R9, -R16, R9, RZ ;  /* 0x0000000910097210 */ /* 0x000fc80007ffe1ff */
[----:B------:R-:W-:Y:S02]  /*6890*/  VIADDMNMX R14, R9, R195, R14, PT ;  /* 0x000000c3090e7246 */ /* 0x000fe4000380010e */
[----:B------:R-:W-:-:S07]  /*68a0*/  VIMNMX R20, R20, R9, !PT ;  /* 0x0000000914147248 */ /* 0x000fce0007fe0100 */
.L_x_1734:
        /* <DEDUP_REMOVED lines=33> */
[----:B------:R-:W-:Y:S01]  /*6ac0*/  ISETP.GT.AND P1, PT, R20, 0x18, P0 ;  /* 0x000000181400780c */ /* 0x000fe20000724270 */
[----:B------:R-:W0:Y:S01]  /*6ad0*/  SHFL.BFLY PT, R8, R9, 0x2, 0x1f ;  /* 0x0c401f0009087f89 */ /* 0x000e2200000e0000 */
[----:B------:R-:W-:Y:S02]  /*6ae0*/  ISETP.LT.OR P3, PT, R14, 0x12, P3 ;  /* 0x000000120e00780c */ /* 0x000fe40001f61670 */
[----:B------:R-:W-:Y:S02]  /*6af0*/  ISETP.GT.AND P2, PT, R20, 0x19, P0 ;  /* 0x000000191400780c */ /* 0x000fe40000744270 */
[----:B------:R-:W-:-:S02]  /*6b00*/  ISETP.LT.OR P1, PT, R14, 0x19, P1 ;  /* 0x000000190e00780c */ /* 0x000fc40000f21670 */
[----:B------:R-:W-:Y:S02]  /*6b10*/  FSEL R163, R163, -INF , !P3 ;  /* 0xff800000a3a37808 */ /* 0x000fe40005800000 */
[----:B------:R-:W-:Y:S02]  /*6b20*/  ISETP.GT.AND P3, PT, R20, 0x20, P0 ;  /* 0x000000201400780c */ /* 0x000fe40000764270 */
[----:B------:R-:W-:Y:S02]  /*6b30*/  ISETP.LT.OR P2, PT, R14, 0x1a, P2 ;  /* 0x0000001a0e00780c */ /* 0x000fe40001741670 */
[----:B------:R-:W-:Y:S02]  /*6b40*/  FSEL R166, R166, -INF , !P1 ;  /* 0xff800000a6a67808 */ /* 0x000fe40004800000 */
[----:B------:R-:W-:Y:S02]  /*6b50*/  ISETP.LT.OR P3, PT, R14, 0x21, P3 ;  /* 0x000000210e00780c */ /* 0x000fe40001f61670 */
[----:B------:R-:W-:-:S02]  /*6b60*/  ISETP.GT.AND P1, PT, R20, 0x21, P0 ;  /* 0x000000211400780c */ /* 0x000fc40000724270 */
[----:B------:R-:W-:Y:S02]  /*6b70*/  FSEL R167, R167, -INF , !P2 ;  /* 0xff800000a7a77808 */ /* 0x000fe40005000000 */
[----:B------:R-:W-:Y:S02]  /*6b80*/  FSEL R170, R170, -INF , !P3 ;  /* 0xff800000aaaa7808 */ /* 0x000fe40005800000 */
[----:B------:R-:W-:Y:S02]  /*6b90*/  ISETP.GT.AND P2, PT, R20, 0x28, P0 ;  /* 0x000000281400780c */ /* 0x000fe40000744270 */
[----:B0-----:R-:W-:Y:S02]  /*6ba0*/  FMNMX.FTZ R152, R9, R8, !PT ;  /* 0x0000000809987209 */ /* 0x001fe40007810000 */
[C---:B------:R-:W-:Y:S02]  /*6bb0*/  ISETP.LT.OR P1, PT, R14.reuse, 0x22, P1 ;  /* 0x000000220e00780c */ /* 0x040fe40000f21670 */
[----:B------:R-:W-:Y:S01]  /*6bc0*/  ISETP.LT.OR P2, PT, R14, 0x29, P2 ;  /* 0x000000290e00780c */ /* 0x000fe20001741670 */
[----:B------:R-:W0:Y:S01]  /*6bd0*/  SHFL.BFLY PT, R195, R152, 0x1, 0x1f ;  /* 0x0c201f0098c37f89 */ /* 0x000e2200000e0000 */
[----:B------:R-:W-:-:S02]  /*6be0*/  FSEL R171, R171, -INF , !P1 ;  /* 0xff800000abab7808 */ /* 0x000fc40004800000 */
[----:B------:R-:W-:Y:S02]  /*6bf0*/  ISETP.GT.AND P1, PT, R20, 0x29, P0 ;  /* 0x000000291400780c */ /* 0x000fe40000724270 */
[----:B------:R-:W-:Y:S02]  /*6c00*/  FSEL R174, R174, -INF , !P2 ;  /* 0xff800000aeae7808 */ /* 0x000fe40005000000 */
[----:B------:R-:W-:Y:S02]  /*6c10*/  ISETP.GT.AND P2, PT, R20, 0x30, P0 ;  /* 0x000000301400780c */ /* 0x000fe40000744270 */
[C---:B------:R-:W-:Y:S02]  /*6c20*/  ISETP.LT.OR P1, PT, R14.reuse, 0x2a, P1 ;  /* 0x0000002a0e00780c */ /* 0x040fe40000f21670 */
[----:B------:R-:W-:Y:S02]  /*6c30*/  ISETP.LT.OR P2, PT, R14, 0x31, P2 ;  /* 0x000000310e00780c */ /* 0x000fe40001741670 */
[----:B------:R-:W-:-:S02]  /*6c40*/  FSEL R175, R175, -INF , !P1 ;  /* 0xff800000afaf7808 */ /* 0x000fc40004800000 */
[----:B------:R-:W-:Y:S02]  /*6c50*/  ISETP.GT.AND P1, PT, R20, 0x31, P0 ;  /* 0x000000311400780c */ /* 0x000fe40000724270 */
[----:B------:R-:W-:Y:S02]  /*6c60*/  FSEL R178, R178, -INF , !P2 ;  /* 0xff800000b2b27808 */ /* 0x000fe40005000000 */
[----:B------:R-:W-:Y:S02]  /*6c70*/  ISETP.GT.AND P2, PT, R20, 0x38, P0 ;  /* 0x000000381400780c */ /* 0x000fe40000744270 */
[----:B------:R-:W-:Y:S02]  /*6c80*/  ISETP.LT.OR P1, PT, R14, 0x32, P1 ;  /* 0x000000320e00780c */ /* 0x000fe40000f21670 */
[----:B------:R-:W-:Y:S02]  /*6c90*/  ISETP.GT.AND P0, PT, R20, 0x39, P0 ;  /* 0x000000391400780c */ /* 0x000fe40000704270 */
[----:B0-----:R-:W-:-:S02]  /*6ca0*/  FMNMX.FTZ R8, R152, R195, !PT ;  /* 0x000000c398087209 */ /* 0x001fc40007810000 */
[----:B------:R-:W-:Y:S02]  /*6cb0*/  FMNMX.FTZ R152, R154, R7, !PT ;  /* 0x000000079a987209 */ /* 0x000fe40007810000 */
[C---:B------:R-:W-:Y:S01]  /*6cc0*/  FSETP.NEU.FTZ.AND P3, PT, R8.reuse, -INF , PT ;  /* 0xff8000000800780b */ /* 0x040fe20003f7d000 */
[----:B------:R-:W-:Y:S01]  /*6cd0*/  FMUL.FTZ R194, R8, UR10 ;  /* 0x0000000a08c27c20 */ /* 0x000fe20008410000 */
[----:B------:R-:W-:Y:S02]  /*6ce0*/  FMNMX.FTZ R9, R155, R152, !PT ;  /* 0x000000989b097209 */ /* 0x000fe40007810000 */
[----:B------:R-:W-:Y:S02]  /*6cf0*/  ISETP.LT.OR P2, PT, R14, 0x39, P2 ;  /* 0x000000390e00780c */ /* 0x000fe40001741670 */
[----:B------:R-:W-:Y:S02]  /*6d00*/  FMNMX.FTZ R152, R158, R9, !PT ;  /* 0x000000099e987209 */ /* 0x000fe40007810000 */
[----:B------:R-:W-:-:S02]  /*6d10*/  FSEL R194, R194, RZ, P3 ;  /* 0x000000ffc2c27208 */ /* 0x000fc40001800000 */
[----:B------:R-:W-:Y:S02]  /*6d20*/  FMNMX.FTZ R9, R159, R152, !PT ;  /* 0x000000989f097209 */ /* 0x000fe40007810000 */
[----:B------:R-:W-:Y:S01]  /*6d30*/  FSEL R179, R179, -INF , !P1 ;  /* 0xff800000b3b37808 */ /* 0x000fe20004800000 */
[--C-:B------:R-:W-:Y:S01]  /*6d40*/  FFMA.FTZ R20, R156, UR10, -R194.reuse ;  /* 0x0000000a9c147c23 */ /* 0x100fe200080108c2 */
[----:B------:R-:W-:Y:S01]  /*6d50*/  FMNMX.FTZ R152, R162, R9, !PT ;  /* 0x00000009a2987209 */ /* 0x000fe20007810000 */
[--C-:B------:R-:W-:Y:S01]  /*6d60*/  FFMA.FTZ R193, R193, UR10, -R194.reuse ;  /* 0x0000000ac1c17c23 */ /* 0x100fe200080108c2 */
[----:B------:R-:W-:Y:S01]  /*6d70*/  ISETP.LT.OR P0, PT, R14, 0x3a, P0 ;  /* 0x0000003a0e00780c */ /* 0x000fe20000701670 */
[--C-:B------:R-:W-:Y:S01]  /*6d80*/  FFMA.FTZ R173, R173, UR10, -R194.reuse ;  /* 0x0000000aadad7c23 */ /* 0x100fe200080108c2 */
[----:B------:R-:W-:Y:S01]  /*6d90*/  FMNMX.FTZ R9, R163, R152, !PT ;  /* 0x00000098a3097209 */ /* 0x000fe20007810000 */
[----:B------:R-:W-:Y:S01]  /*6da0*/  MUFU.EX2 R20, R20 ;  /* 0x0000001400147308 */ /* 0x000fe20000000800 */
[----:B------:R-:W-:Y:S01]  /*6db0*/  FSEL R182, R182, -INF , !P2 ;  /* 0xff800000b6b67808 */ /* 0x000fe20005000000 */
[--C-:B------:R-:W-:Y:S01]  /*6dc0*/  FFMA.FTZ R180, R180, UR10, -R194.reuse ;  /* 0x0000000ab4b47c23 */ /* 0x100fe200080108c2 */
[----:B------:R-:W-:Y:S01]  /*6dd0*/  FMNMX.FTZ R152, R166, R9, !PT ;  /* 0x00000009a6987209 */ /* 0x000fe20007810000 */
[----:B------:R-:W-:Y:S01]  /*6de0*/  FFMA.FTZ R181, R181, UR10, -R194 ;  /* 0x0000000ab5b57c23 */ /* 0x000fe200080108c2 */
[----:B------:R-:W-:-:S02]  /*6df0*/  FSEL R183, R183, -INF , !P0 ;  /* 0xff800000b7b77808 */ /* 0x000fc40004000000 */
[----:B------:R-:W-:Y:S01]  /*6e00*/  FMNMX.FTZ R9, R167, R152, !PT ;  /* 0x00000098a7097209 */ /* 0x000fe20007810000 */
[----:B------:R-:W-:Y:S03]  /*6e10*/  MUFU.EX2 R173, R173 ;  /* 0x000000ad00ad7308 */ /* 0x000fe60000000800 */
[----:B------:R-:W-:Y:S01]  /*6e20*/  FMNMX.FTZ R196, R170, R9, !PT ;  /* 0x00000009aac47209 */ /* 0x000fe20007810000 */
[----:B------:R-:W-:-:S03]  /*6e30*/  FFMA.FTZ R9, R153, UR10, -R194 ;  /* 0x0000000a99097c23 */ /* 0x000fc600080108c2 */
[----:B------:R-:W-:Y:S01]  /*6e40*/  FMNMX.FTZ R153, R171, R196, !PT ;  /* 0x000000c4ab997209 */ /* 0x000fe20007810000 */
[----:B------:R0:W-:Y:S03]  /*6e50*/  MUFU.EX2 R152, R193 ;  /* 0x000000c100987308 */ /* 0x0001e60000000800 */
[----:B------:R-:W-:-:S04]  /*6e60*/  FMNMX.FTZ R196, R174, R153, !PT ;  /* 0x00000099aec47209 */ /* 0x000fc80007810000 */
[----:B------:R-:W-:Y:S01]  /*6e70*/  FMNMX.FTZ R153, R175, R196, !PT ;  /* 0x000000c4af997209 */ /* 0x000fe20007810000 */
[----:B------:R-:W-:Y:S03]  /*6e80*/  MUFU.EX2 R9, R9 ;  /* 0x0000000900097308 */ /* 0x000fe60000000800 */
[----:B------:R-:W-:Y:S01]  /*6e90*/  FMNMX.FTZ R156, R178, R153, !PT ;  /* 0x00000099b29c7209 */ /* 0x000fe20007810000 */
[----:B------:R-:W-:-:S03]  /*6ea0*/  FFMA.FTZ R153, R157, UR10, -R194 ;  /* 0x0000000a9d997c23 */ /* 0x000fc600080108c2 */
        /* <DEDUP_REMOVED lines=8> */
[----:B0-----:R-:W-:Y:S01]  /*6f30*/  FMNMX.FTZ R193, R183, R14, !PT ;  /* 0x0000000eb7c17209 */ /* 0x001fe20007810000 */
[--C-:B------:R-:W-:Y:S01]  /*6f40*/  FFMA.FTZ R14, R164, UR10, -R194.reuse ;  /* 0x0000000aa40e7c23 */ /* 0x100fe200080108c2 */
[----:B------:R-:W-:Y:S01]  /*6f50*/  FSEL R169, R8, RZ, P3 ;  /* 0x000000ff08a97208 */ /* 0x000fe20001800000 */
[----:B------:R-:W-:Y:S01]  /*6f60*/  MUFU.EX2 R156, R156 ;  /* 0x0000009c009c7308 */ /* 0x000fe20000000800 */
[----:B------:R-:W-:Y:S01]  /*6f70*/  FFMA.FTZ R164, R172, UR10, -R194 ;  /* 0x0000000aaca47c23 */ /* 0x000fe200080108c2 */
[----:B------:R-:W0:Y:S02]  /*6f80*/  SHFL.BFLY PT, R196, R193, 0x2, 0x1f ;  /* 0x0c401f00c1c47f89 */ /* 0x000e2400000e0000 */
[----:B------:R-:W-:Y:S01]  /*6f90*/  FADD.FTZ R169, -R169, R4 ;  /* 0x00000004a9a97221 */ /* 0x000fe20000010100 */
[----:B------:R-:W-:Y:S01]  /*6fa0*/  FFMA.FTZ R4, R176, UR10, -R194 ;  /* 0x0000000ab0047c23 */ /* 0x000fe200080108c2 */
[----:B------:R-:W-:-:S02]  /*6fb0*/  IMAD.U32 R176, RZ, RZ, UR37 ;  /* 0x00000025ffb07e24 */ /* 0x000fc4000f8e00ff */
[----:B------:R-:W-:Y:S01]  /*6fc0*/  FMUL.FTZ R169, R169, UR10 ;  /* 0x0000000aa9a97c20 */ /* 0x000fe20008410000 */
[----:B------:R-:W-:Y:S08]  /*6fd0*/  MUFU.EX2 R157, R157 ;  /* 0x0000009d009d7308 */ /* 0x000ff00000000800 */
[----:B------:R-:W2:Y:S08]  /*6fe0*/  MUFU.EX2 R169, R169 ;  /* 0x000000a900a97308 */ /* 0x000eb00000000800 */
[----:B------:R-:W3:Y:S01]  /*6ff0*/  MUFU.EX2 R14, R14 ;  /* 0x0000000e000e7308 */ /* 0x000ee20000000800 */
[----:B0-----:R-:W-:Y:S01]  /*7000*/  FMNMX.FTZ R196, R193, R196, !PT ;  /* 0x000000c4c1c47209 */ /* 0x001fe20007810000 */
[----:B------:R-:W-:Y:S01]  /*7010*/  FFMA.FTZ R193, R177, UR10, -R194 ;  /* 0x0000000ab1c17c23 */ /* 0x000fe200080108c2 */
[----:B------:R-:W-:-:S03]  /*7020*/  IMAD.MOV R177, RZ, RZ, -R18 ;  /* 0x000000ffffb17224 */ /* 0x000fc600078e0a12 */
[----:B------:R-:W0:Y:S02]  /*7030*/  SHFL.BFLY PT, R195, R196, 0x1, 0x1f ;  /* 0x0c201f00c4c37f89 */ /* 0x000e2400000e0000 */
[----:B------:R-:W-:Y:S01]  /*7040*/  ISETP.NE.AND P0, PT, R16, R177, PT ;  /* 0x000000b11000720c */ /* 0x000fe20003f05270 */
[----:B--2---:R-:W-:Y:S01]  /*7050*/  FFMA.FTZ R172, R169, R5, R152 ;  /* 0x00000005a9ac7223 */ /* 0x004fe20000010098 */
[----:B------:R-:W2:Y:S01]  /*7060*/  MUFU.EX2 R161, R161 ;  /* 0x000000a100a17308 */ /* 0x000ea20000000800 */
[C---:B------:R-:W-:Y:S01]  /*7070*/  F2FP.BF16.F32.PACK_AB R152, R9.reuse, R152 ;  /* 0x000000980998723e */ /* 0x040fe200000010ff */
[-C--:B------:R-:W-:Y:S01]  /*7080*/  FMUL.FTZ R24, R24, R169.reuse ;  /* 0x000000a918187220 */ /* 0x080fe20000410000 */
[----:B------:R-:W-:Y:S01]  /*7090*/  FADD.FTZ R177, R9, R172 ;  /* 0x000000ac09b17221 */ /* 0x000fe20000010000 */
[-C--:B------:R-:W-:Y:S01]  /*70a0*/  FMUL.FTZ R25, R25, R169.reuse ;  /* 0x000000a919197220 */ /* 0x080fe20000410000 */
[-C--:B------:R-:W-:Y:S01]  /*70b0*/  FMUL.FTZ R28, R28, R169.reuse ;  /* 0x000000a91c1c7220 */ /* 0x080fe20000410000 */
[-C--:B------:R-:W-:Y:S01]  /*70c0*/  FMUL.FTZ R29, R29, R169.reuse ;  /* 0x000000a91d1d7220 */ /* 0x080fe20000410000 */
[----:B------:R-:W-:Y:S01]  /*70d0*/  FADD.FTZ R172, R20, R177 ;  /* 0x000000b114ac7221 */ /* 0x000fe20000010000 */
        /* <DEDUP_REMOVED lines=12> */
[----:B0-----:R-:W-:Y:S01]  /*71a0*/  FMNMX.FTZ R168, R196, R195, !PT ;  /* 0x000000c3c4a87209 */ /* 0x001fe20007810000 */
[-C--:B------:R-:W-:Y:S01]  /*71b0*/  FMUL.FTZ R52, R52, R169.reuse ;  /* 0x000000a934347220 */ /* 0x080fe20000410000 */
[-C--:B------:R-:W-:Y:S01]  /*71c0*/  FMUL.FTZ R53, R53, R169.reuse ;  /* 0x000000a935357220 */ /* 0x080fe20000410000 */
[-C--:B------:R-:W-:Y:S01]  /*71d0*/  FMUL.FTZ R56, R56, R169.reuse ;  /* 0x000000a938387220 */ /* 0x080fe20000410000 */
[C---:B------:R-:W-:Y:S01]  /*71e0*/  FSETP.NEU.FTZ.AND P1, PT, R168.reuse, -INF , PT ;  /* 0xff800000a800780b */ /* 0x040fe20003f3d000 */
[----:B------:R-:W-:Y:S01]  /*71f0*/  FMUL.FTZ R5, R168, UR10 ;  /* 0x0000000aa8057c20 */ /* 0x000fe20008410000 */
[----:B------:R-:W0:Y:S01]  /*7200*/  MUFU.EX2 R164, R164 ;  /* 0x000000a400a47308 */ /* 0x000e220000000800 */
[-C--:B------:R-:W-:Y:S01]  /*7210*/  FMUL.FTZ R57, R57, R169.reuse ;  /* 0x000000a939397220 */ /* 0x080fe20000410000 */
[-C--:B------:R-:W-:Y:S01]  /*7220*/  FMUL.FTZ R60, R60, R169.reuse ;  /* 0x000000a93c3c7220 */ /* 0x080fe20000410000 */
[-C--:B------:R-:W-:Y:S01]  /*7230*/  FMUL.FTZ R61, R61, R169.reuse ;  /* 0x000000a93d3d7220 */ /* 0x080fe20000410000 */
[----:B------:R-:W-:Y:S01]  /*7240*/  FSEL R194, R5, RZ, P1 ;  /* 0x000000ff05c27208 */ /* 0x000fe20000800000 */
[----:B------:R-:W-:Y:S01]  /*7250*/  FADD.FTZ R5, R153, R172 ;  /* 0x000000ac99057221 */ /* 0x000fe20000010000 */
[-C--:B------:R-:W-:Y:S01]  /*7260*/  FMUL.FTZ R64, R64, R169.reuse ;  /* 0x000000a940407220 */ /* 0x080fe20000410000 */
[----:B------:R-:W-:Y:S01]  /*7270*/  FMUL.FTZ R65, R65, R169 ;  /* 0x000000a941417220 */ /* 0x000fe20000410000 */
[----:B------:R-:W-:Y:S01]  /*7280*/  MUFU.EX2 R4, R4 ;  /* 0x0000000400047308 */ /* 0x000fe20000000800 */
[----:B------:R-:W-:Y:S01]  /*7290*/  FFMA.FTZ R177, R154, UR10, -R194 ;  /* 0x0000000a9ab17c23 */ /* 0x000fe200080108c2 */
[----:B------:R-:W-:Y:S01]  /*72a0*/  FSEL R154, R168, RZ, P1 ;  /* 0x000000ffa89a7208 */ /* 0x000fe20000800000 */
[----:B------:R-:W-:Y:S01]  /*72b0*/  FADD.FTZ R172, R156, R5 ;  /* 0x000000059cac7221 */ /* 0x000fe20000010000 */
[----:B------:R-:W-:-:S02]  /*72c0*/  @!P0 IMAD R5, R176, 0x40, R17 ;  /* 0x00000040b0058824 */ /* 0x000fc400078e0211 */
[--C-:B------:R-:W-:Y:S01]  /*72d0*/  FFMA.FTZ R176, R155, UR10, -R194.reuse ;  /* 0x0000000a9bb07c23 */ /* 0x100fe200080108c2 */
[----:B------:R-:W-:Y:S01]  /*72e0*/  FFMA.FTZ R155, R158, UR10, -R194 ;  /* 0x0000000a9e9b7c23 */ /* 0x000fe200080108c2 */
[----:B------:R-:W-:Y:S01]  /*72f0*/  FADD.FTZ R154, -R154, R7 ;  /* 0x000000079a9a7221 */ /* 0x000fe20000010100 */
[----:B------:R-:W-:Y:S01]  /*7300*/  FADD.FTZ R7, R157, R172 ;  /* 0x000000ac9d077221 */ /* 0x000fe20000010000 */
[----:B------:R-:W4:Y:S01]  /*7310*/  MUFU.EX2 R193, R193 ;  /* 0x000000c100c17308 */ /* 0x000f220000000800 */
[--C-:B------:R-:W-:Y:S01]  /*7320*/  FFMA.FTZ R159, R159, UR10, -R194.reuse ;  /* 0x0000000a9f9f7c23 */ /* 0x100fe200080108c2 */
[----:B------:R-:W-:Y:S01]  /*7330*/  FMUL.FTZ R154, R154, UR10 ;  /* 0x0000000a9a9a7c20 */ /* 0x000fe20008410000 */
[----:B---3--:R-:W-:Y:S01]  /*7340*/  FADD.FTZ R158, R14, R7 ;  /* 0x000000070e9e7221 */ /* 0x008fe20000010000 */
[--C-:B------:R-:W-:Y:S01]  /*7350*/  FFMA.FTZ R7, R162, UR10, -R194.reuse ;  /* 0x0000000aa2077c23 */ /* 0x100fe200080108c2 */
[--C-:B------:R-:W-:Y:S01]  /*7360*/  FFMA.FTZ R196, R170, UR10, -R194.reuse ;  /* 0x0000000aaac47c23 */ /* 0x100fe200080108c2 */
[----:B------:R-:W-:Y:S01]  /*7370*/  FFMA.FTZ R163, R163, UR10, -R194 ;  /* 0x0000000aa3a37c23 */ /* 0x000fe200080108c2 */
[----:B--2---:R-:W-:Y:S01]  /*7380*/  FADD.FTZ R197, R161, R158 ;  /* 0x0000009ea1c57221 */ /* 0x004fe20000010000 */
[----:B------:R-:W2:Y:S01]  /*7390*/  MUFU.EX2 R180, R180 ;  /* 0x000000b400b47308 */ /* 0x000ea20000000800 */
[----:B0-----:R-:W-:Y:S01]  /*73a0*/  F2FP.BF16.F32.PACK_AB R162, R173, R164 ;  /* 0x000000a4ada2723e */ /* 0x001fe200000010ff */
[--C-:B------:R-:W-:Y:S01]  /*73b0*/  FFMA.FTZ R195, R166, UR10, -R194.reuse ;  /* 0x0000000aa6c37c23 */ /* 0x100fe200080108c2 */
[----:B------:R-:W-:Y:S01]  /*73c0*/  FADD.FTZ R158, R160, R197 ;  /* 0x000000c5a09e7221 */ /* 0x000fe20000010000 */
[----:B------:R-:W-:Y:S01]  /*73d0*/  @!P0 LEA R5, R5, UR38, 0x2 ;  /* 0x0000002605058c11 */ /* 0x000fe2000f8e10ff */
[--C-:B------:R-:W-:Y:S01]  /*73e0*/  FFMA.FTZ R167, R167, UR10, -R194.reuse ;  /* 0x0000000aa7a77c23 */ /* 0x100fe200080108c2 */
[----:B------:R-:W-:Y:S01]  /*73f0*/  FFMA.FTZ R171, R171, UR10, -R194 ;  /* 0x0000000aabab7c23 */ /* 0x000fe200080108c2 */
[----:B------:R-:W-:Y:S01]  /*7400*/  FADD.FTZ R197, R165, R158 ;  /* 0x0000009ea5c57221 */ /* 0x000fe20000010000 */
[----:B------:R-:W-:Y:S01]  /*7410*/  MUFU.EX2 R177, R177 ;  /* 0x000000b100b17308 */ /* 0x000fe20000000800 */
[----:B------:R-:W-:Y:S01]  /*7420*/  @!P0 STS [R5+0x28800], R169 ;  /* 0x028800a905008388 */ /* 0x000fe20000000800 */
[--C-:B------:R-:W-:Y:S01]  /*7430*/  FFMA.FTZ R174, R174, UR10, -R194.reuse ;  /* 0x0000000aaeae7c23 */ /* 0x100fe200080108c2 */
[----:B------:R-:W-:Y:S01]  /*7440*/  FADD.FTZ R158, R164, R197 ;  /* 0x000000c5a49e7221 */ /* 0x000fe20000010000 */
[----:B----4-:R-:W-:Y:S01]  /*7450*/  F2FP.BF16.F32.PACK_AB R164, R193, R4 ;  /* 0x00000004c1a4723e */ /* 0x010fe200000010ff */
[--C-:B------:R-:W-:Y:S01]  /*7460*/  FFMA.FTZ R175, R175, UR10, -R194.reuse ;  /* 0x0000000aafaf7c23 */ /* 0x100fe200080108c2 */
[----:B------:R-:W-:Y:S01]  /*7470*/  FFMA.FTZ R178, R178, UR10, -R194 ;  /* 0x0000000ab2b27c23 */ /* 0x000fe200080108c2 */
[----:B------:R-:W-:Y:S01]  /*7480*/  FADD.FTZ R197, R173, R158 ;  /* 0x0000009eadc57221 */ /* 0x000fe20000010000 */
[----:B------:R0:W3:Y:S01]  /*7490*/  MUFU.EX2 R172, R154 ;  /* 0x0000009a00ac7308 */ /* 0x0000e20000000800 */
[----:B------:R-:W-:Y:S01]  /*74a0*/  F2FP.BF16.F32.PACK_AB R160, R165, R160 ;  /* 0x000000a0a5a0723e */ /* 0x000fe200000010ff */
[--C-:B------:R-:W-:Y:S01]  /*74b0*/  FFMA.FTZ R179, R179, UR10, -R194.reuse ;  /* 0x0000000ab3b37c23 */ /* 0x100fe200080108c2 */
[----:B------:R-:W-:Y:S01]  /*74c0*/  FADD.FTZ R158, R4, R197 ;  /* 0x000000c5049e7221 */ /* 0x000fe20000010000 */
[--C-:B------:R-:W-:Y:S01]  /*74d0*/  FFMA.FTZ R182, R182, UR10, -R194.reuse ;  /* 0x0000000ab6b67c23 */ /* 0x100fe200080108c2 */
[----:B------:R-:W-:Y:S01]  /*74e0*/  FFMA.FTZ R183, R183, UR10, -R194 ;  /* 0x0000000ab7b77c23 */ /* 0x000fe200080108c2 */
[----:B------:R-:W-:Y:S01]  /*74f0*/  F2FP.BF16.F32.PACK_AB R156, R157, R156 ;  /* 0x0000009c9d9c723e */ /* 0x000fe200000010ff */
[----:B------:R-:W-:Y:S01]  /*7500*/  FADD.FTZ R9, R193, R158 ;  /* 0x0000009ec1097221 */ /* 0x000fe20000010000 */
[----:B------:R-:W4:Y:S01]  /*7510*/  MUFU.EX2 R176, R176 ;  /* 0x000000b000b07308 */ /* 0x000f220000000800 */
[----:B------:R-:W-:Y:S01]  /*7520*/  F2FP.BF16.F32.PACK_AB R158, R161, R14 ;  /* 0x0000000ea19e723e */ /* 0x000fe200000010ff */
[-C--:B------:R-:W-:Y:S01]  /*7530*/  FMUL.FTZ R68, R68, R169.reuse ;  /* 0x000000a944447220 */ /* 0x080fe20000410000 */
[----:B--2---:R-:W-:Y:S01]  /*7540*/  FADD.FTZ R14, R180, R9 ;  /* 0x00000009b40e7221 */ /* 0x004fe20000010000 */
[----:B0-----:R-:W-:Y:S01]  /*7550*/  F2FP.BF16.F32.PACK_AB R154, R153, R20 ;  /* 0x00000014999a723e */ /* 0x001fe200000010ff */
[-C--:B------:R-:W-:Y:S01]  /*7560*/  FMUL.FTZ R69, R69, R169.reuse ;  /* 0x000000a945457220 */ /* 0x080fe20000410000 */
[-C--:B------:R-:W-:Y:S01]  /*7570*/  FMUL.FTZ R72, R72, R169.reuse ;  /* 0x000000a948487220 */ /* 0x080fe20000410000 */
[-C--:B------:R-:W-:Y:S01]  /*7580*/  FMUL.FTZ R73, R73, R169.reuse ;  /* 0x000000a949497220 */ /* 0x080fe20000410000 */
[----:B------:R-:W0:Y:S01]  /*7590*/  MUFU.EX2 R155, R155 ;  /* 0x0000009b009b7308 */ /* 0x000e220000000800 */
[----:B---3--:R-:W-:Y:S01]  /*75a0*/  FFMA.FTZ R9, R172, R6, R177 ;  /* 0x00000006ac097223 */ /* 0x008fe200000100b1 */
[----:B------:R2:W-:Y:S01]  /*75b0*/  @!P0 STS [R5+0x28820], R172 ;  /* 0x028820ac05008388 */ /* 0x0005e20000000800 */
[-C--:B------:R-:W-:Y:S01]  /*75c0*/  FMUL.FTZ R76, R76, R169.reuse ;  /* 0x000000a94c4c7220 */ /* 0x080fe20000410000 */
[-C--:B------:R-:W-:Y:S01]  /*75d0*/  FMUL.FTZ R77, R77, R169.reuse ;  /* 0x000000a94d4d7220 */ /* 0x080fe20000410000 */
[-C--:B------:R-:W-:Y:S01]  /*75e0*/  FMUL.FTZ R80, R80, R169.reuse ;  /* 0x000000a950507220 */ /* 0x080fe20000410000 */
[-C--:B------:R-:W-:Y:S01]  /*75f0*/  FMUL.FTZ R81, R81, R169.reuse ;  /* 0x000000a951517220 */ /* 0x080fe20000410000 */
[----:B------:R-:W-:Y:S01]  /*7600*/  FMUL.FTZ R84, R84, R169 ;  /* 0x000000a954547220 */ /* 0x000fe20000410000 */
[----:B------:R-:W2:Y:S01]  /*7610*/  MUFU.EX2 R181, R181 ;  /* 0x000000b500b57308 */ /* 0x000ea20000000800 */
[C---:B----4-:R-:W-:Y:S01]  /*7620*/  FADD.FTZ R6, R176.reuse, R9 ;  /* 0x00000009b0067221 */ /* 0x050fe20000010000 */
[----:B------:R-:W-:Y:S01]  /*7630*/  F2FP.BF16.F32.PACK_AB R153, R176, R177 ;  /* 0x000000b1b099723e */ /* 0x000fe200000010ff */
[-C--:B------:R-:W-:Y:S01]  /*7640*/  FMUL.FTZ R85, R85, R169.reuse ;  /* 0x000000a955557220 */ /* 0x080fe20000410000 */
[-C--:B------:R-:W-:Y:S01]  /*7650*/  FMUL.FTZ R88, R88, R169.reuse ;  /* 0x000000a958587220 */ /* 0x080fe20000410000 */
[-C--:B------:R-:W-:Y:S01]  /*7660*/  FMUL.FTZ R89, R89, R169.reuse ;  /* 0x000000a959597220 */ /* 0x080fe20000410000 */
[-C--:B------:R-:W-:Y:S01]  /*7670*/  FMUL.FTZ R92, R92, R169.reuse ;  /* 0x000000a95c5c7220 */ /* 0x080fe20000410000 */
[-C--:B------:R-:W-:Y:S01]  /*7680*/  FMUL.FTZ R93, R93, R169.reuse ;  /* 0x000000a95d5d7220 */ /* 0x080fe20000410000 */
[----:B------:R-:W3:Y:S01]  /*7690*/  MUFU.EX2 R170, R159 ;  /* 0x0000009f00aa7308 */ /* 0x000ee20000000800 */
        /* <DEDUP_REMOVED lines=8> */
[C---:B--2---:R-:W-:Y:S01]  /*7720*/  FADD.FTZ R5, R181.reuse, R14 ;  /* 0x0000000eb5057221 */ /* 0x044fe20000010000 */
[----:B------:R-:W-:Y:S01]  /*7730*/  F2FP.BF16.F32.PACK_AB R166, R181, R180 ;  /* 0x000000b4b5a6723e */ /* 0x000fe200000010ff */
[-C--:B------:R-:W-:Y:S01]  /*7740*/  FMUL.FTZ R108, R108, R169.reuse ;  /* 0x000000a96c6c7220 */ /* 0x080fe20000410000 */
[-C--:B------:R-:W-:Y:S01]  /*7750*/  FMUL.FTZ R109, R109, R169.reuse ;  /* 0x000000a96d6d7220 */ /* 0x080fe20000410000 */
[-C--:B------:R-:W-:Y:S01]  /*7760*/  FMUL.FTZ R112, R112, R169.reuse ;  /* 0x000000a970707220 */ /* 0x080fe20000410000 */
[-C--:B------:R-:W-:Y:S01]  /*7770*/  FMUL.FTZ R113, R113, R169.reuse ;  /* 0x000000a971717220 */ /* 0x080fe20000410000 */
[----:B------:R-:W-:Y:S01]  /*7780*/  FMUL.FTZ R116, R116, R169 ;  /* 0x000000a974747220 */ /* 0x000fe20000410000 */
[----:B------:R-:W2:Y:S01]  /*7790*/  MUFU.EX2 R4, R163 ;  /* 0x000000a300047308 */ /* 0x000ea20000000800 */
[C---:B---3--:R-:W-:Y:S01]  /*77a0*/  FADD.FTZ R180, R170.reuse, R9 ;  /* 0x00000009aab47221 */ /* 0x048fe20000010000 */
[----:B------:R-:W-:Y:S01]  /*77b0*/  F2FP.BF16.F32.PACK_AB R155, R170, R155 ;  /* 0x0000009baa9b723e */ /* 0x000fe200000010ff */
[----:B------:R-:W-:Y:S01]  /*77c0*/  BAR.SYNC.DEFER_BLOCKING 0xf, 0x100 ;  /* 0x03c4000000007b1d */ /* 0x000fe20000010000 */
        /* <DEDUP_REMOVED lines=12> */
[----:B------:R-:W-:Y:S01]  /*7890*/  FMUL.FTZ R137, R137, R169 ;  /* 0x000000a989897220 */ /* 0x000fe20000410000 */
[----:B------:R-:W0:Y:S01]  /*78a0*/  MUFU.EX2 R14, R167 ;  /* 0x000000a7000e7308 */ /* 0x000e220000000800 */
[----:B--2---:R-:W-:Y:S01]  /*78b0*/  F2FP.BF16.F32.PACK_AB R157, R4, R7 ;  /* 0x00000007049d723e */ /* 0x004fe200000010ff */
[-C--:B------:R-:W-:Y:S01]  /*78c0*/  FMUL.FTZ R140, R140, R169.reuse ;  /* 0x000000a98c8c7220 */ /* 0x080fe20000410000 */
[-C--:B------:R-:W-:Y:S01]  /*78d0*/  FMUL.FTZ R141, R141, R169.reuse ;  /* 0x000000a98d8d7220 */ /* 0x080fe20000410000 */
[-C--:B------:R-:W-:Y:S01]  /*78e0*/  FMUL.FTZ R144, R144, R169.reuse ;  /* 0x000000a990907220 */ /* 0x080fe20000410000 */
[-C--:B------:R-:W-:Y:S01]  /*78f0*/  FMUL.FTZ R145, R145, R169.reuse ;  /* 0x000000a991917220 */ /* 0x080fe20000410000 */
[-C--:B------:R-:W-:Y:S01]  /*7900*/  FMUL.FTZ R148, R148, R169.reuse ;  /* 0x000000a994947220 */ /* 0x080fe20000410000 */
[----:B------:R-:W-:Y:S01]  /*7910*/  FMUL.FTZ R149, R149, R169 ;  /* 0x000000a995957220 */ /* 0x000fe20000410000 */
[----:B------:R-:W2:Y:S01]  /*7920*/  MUFU.EX2 R161, R196 ;  /* 0x000000c400a17308 */ /* 0x000ea20000000800 */
        /* <DEDUP_REMOVED lines=28> */
[----:B---3--:R-:W-:Y:S01]  /*7af0*/  FADD.FTZ R9, R159, R174 ;  /* 0x000000ae9f097221 */ /* 0x008fe20000010000 */
[C---:B0-----:R-:W-:Y:S01]  /*7b00*/  F2FP.BF16.F32.PACK_AB R159, R14.reuse, R159 ;  /* 0x0000009f0e9f723e */ /* 0x041fe200000010ff */
[-C--:B------:R-:W-:Y:S01]  /*7b10*/  FMUL.FTZ R71, R71, R172.reuse ;  /* 0x000000ac47477220 */ /* 0x080fe20000410000 */
[----:B------:R0:W1:Y:S01]  /*7b20*/  MUFU.EX2 R165, R178 ;  /* 0x000000b200a57308 */ /* 0x0000620000000800 */
[----:B------:R-:W-:Y:S01]  /*7b30*/  FADD.FTZ R180, R14, R9 ;  /* 0x000000090eb47221 */ /* 0x000fe20000010000 */
[-C--:B------:R-:W-:Y:S01]  /*7b40*/  FMUL.FTZ R74, R74, R172.reuse ;  /* 0x000000ac4a4a7220 */ /* 0x080fe20000410000 */
[----:B------:R3:W-:Y:S01]  /*7b50*/  STSM.16.M88.4 [R22], R156 ;  /* 0x0000009c16007844 */ /* 0x0007e20000000200 */
[-C--:B------:R-:W-:Y:S01]  /*7b60*/  FMUL.FTZ R75, R75, R172.reuse ;  /* 0x000000ac4b4b7220 */ /* 0x080fe20000410000 */
[----:B--2---:R-:W-:Y:S01]  /*7b70*/  FADD.FTZ R9, R161, R180 ;  /* 0x000000b4a1097221 */ /* 0x004fe20000010000 */
[----:B-----5:R-:W-:Y:S01]  /*7b80*/  F2FP.BF16.F32.PACK_AB R161, R20, R161 ;  /* 0x000000a114a1723e */ /* 0x020fe200000010ff */
[-C--:B------:R-:W-:Y:S01]  /*7b90*/  FMUL.FTZ R78, R78, R172.reuse ;  /* 0x000000ac4e4e7220 */ /* 0x080fe20000410000 */
[----:B------:R-:W2:Y:S01]  /*7ba0*/  MUFU.EX2 R174, R179 ;  /* 0x000000b300ae7308 */ /* 0x000ea20000000800 */
[----:B0-----:R-:W-:Y:S01]  /*7bb0*/  FADD.FTZ R178, R20, R9 ;  /* 0x0000000914b27221 */ /* 0x001fe20000010000 */
[-C--:B------:R-:W-:Y:S01]  /*7bc0*/  FMUL.FTZ R79, R79, R172.reuse ;  /* 0x000000ac4f4f7220 */ /* 0x080fe20000410000 */
[-C--:B------:R-:W-:Y:S01]  /*7bd0*/  FMUL.FTZ R82, R82, R172.reuse ;  /* 0x000000ac52527220 */ /* 0x080fe20000410000 */
[-C--:B------:R-:W-:Y:S01]  /*7be0*/  FMUL.FTZ R83, R83, R172.reuse ;  /* 0x000000ac53537220 */ /* 0x080fe20000410000 */
[----:B----4-:R-:W-:Y:S01]  /*7bf0*/  FADD.FTZ R9, R163, R178 ;  /* 0x000000b2a3097221 */ /* 0x010fe20000010000 */
[----:B------:R-:W-:Y:S01]  /*7c00*/  F2FP.BF16.F32.PACK_AB R163, R6, R163 ;  /* 0x000000a306a3723e */ /* 0x000fe200000010ff */
[-C--:B------:R-:W-:Y:S01]  /*7c10*/  FMUL.FTZ R86, R86, R172.reuse ;  /* 0x000000ac56567220 */ /* 0x080fe20000410000 */
[----:B------:R-:W0:Y:S01]  /*7c20*/  MUFU.EX2 R167, R182 ;  /* 0x000000b600a77308 */ /* 0x000e220000000800 */
[----:B------:R-:W-:Y:S01]  /*7c30*/  FADD.FTZ R180, R6, R9 ;  /* 0x0000000906b47221 */ /* 0x000fe20000010000 */
[-C--:B------:R-:W-:Y:S01]  /*7c40*/  FMUL.FTZ R87, R87, R172.reuse ;  /* 0x000000ac57577220 */ /* 0x080fe20000410000 */
[----:B------:R3:W-:Y:S01]  /*7c50*/  STSM.16.M88.4 [R184], R160 ;  /* 0x000000a0b8007844 */ /* 0x0007e20000000200 */
[-C--:B------:R-:W-:Y:S01]  /*7c60*/  FMUL.FTZ R90, R90, R172.reuse ;  /* 0x000000ac5a5a7220 */ /* 0x080fe20000410000 */
[----:B-1----:R-:W-:Y:S01]  /*7c70*/  FADD.FTZ R9, R165, R180 ;  /* 0x000000b4a5097221 */ /* 0x002fe20000010000 */
[-C--:B------:R-:W-:Y:S01]  /*7c80*/  FMUL.FTZ R91, R91, R172.reuse ;  /* 0x000000ac5b5b7220 */ /* 0x080fe20000410000 */
[-C--:B------:R-:W-:Y:S01]  /*7c90*/  FMUL.FTZ R94, R94, R172.reuse ;  /* 0x000000ac5e5e7220 */ /* 0x080fe20000410000 */
[----:B------:R-:W1:Y:S01]  /*7ca0*/  MUFU.EX2 R178, R183 ;  /* 0x000000b700b27308 */ /* 0x000e620000000800 */
[C---:B--2---:R-:W-:Y:S01]  /*7cb0*/  FADD.FTZ R176, R174.reuse, R9 ;  /* 0x00000009aeb07221 */ /* 0x044fe20000010000 */
[----:B------:R-:W-:Y:S01]  /*7cc0*/  F2FP.BF16.F32.PACK_AB R165, R174, R165 ;  /* 0x000000a5aea5723e */ /* 0x000fe200000010ff */
[-C--:B------:R-:W-:Y:S01]  /*7cd0*/  FMUL.FTZ R95, R95, R172.reuse ;  /* 0x000000ac5f5f7220 */ /* 0x080fe20000410000 */
[-C--:B------:R-:W-:Y:S01]  /*7ce0*/  FMUL.FTZ R98, R98, R172.reuse ;  /* 0x000000ac62627220 */ /* 0x080fe20000410000 */
[-C--:B------:R-:W-:Y:S01]  /*7cf0*/  FMUL.FTZ R99, R99, R172.reuse ;  /* 0x000000ac63637220 */ /* 0x080fe20000410000 */
[-C--:B------:R-:W-:Y:S01]  /*7d00*/  FMUL.FTZ R102, R102, R172.reuse ;  /* 0x000000ac66667220 */ /* 0x080fe20000410000 */
[-C--:B------:R-:W-:Y:S01]  /*7d10*/  FMUL.FTZ R103, R103, R172.reuse ;  /* 0x000000ac67677220 */ /* 0x080fe20000410000 */
[-C--:B------:R-:W-:Y:S01]  /*7d20*/  FMUL.FTZ R106, R106, R172.reuse ;  /* 0x000000ac6a6a7220 */ /* 0x080fe20000410000 */
[----:B0-----:R-:W-:Y:S01]  /*7d30*/  FADD.FTZ R7, R167, R176 ;  /* 0x000000b0a7077221 */ /* 0x001fe20000010000 */
[-C--:B------:R-:W-:Y:S01]  /*7d40*/  FMUL.FTZ R107, R107, R172.reuse ;  /* 0x000000ac6b6b7220 */ /* 0x080fe20000410000 */
[-C--:B------:R-:W-:Y:S01]  /*7d50*/  FMUL.FTZ R110, R110, R172.reuse ;  /* 0x000000ac6e6e7220 */ /* 0x080fe20000410000 */
[-C--:B------:R-:W-:Y:S01]  /*7d60*/  FMUL.FTZ R111, R111, R172.reuse ;  /* 0x000000ac6f6f7220 */ /* 0x080fe20000410000 */
[-C--:B------:R-:W-:Y:S01]  /*7d70*/  FMUL.FTZ R114, R114, R172.reuse ;  /* 0x000000ac72727220 */ /* 0x080fe20000410000 */
[-C--:B------:R-:W-:Y:S01]  /*7d80*/  FMUL.FTZ R115, R115, R172.reuse ;  /* 0x000000ac73737220 */ /* 0x080fe20000410000 */
[-C--:B------:R-:W-:Y:S01]  /*7d90*/  FMUL.FTZ R118, R118, R172.reuse ;  /* 0x000000ac76767220 */ /* 0x080fe20000410000 */
[-C--:B------:R-:W-:Y:S01]  /*7da0*/  FMUL.FTZ R119, R119, R172.reuse ;  /* 0x000000ac77777220 */ /* 0x080fe20000410000 */
[C---:B-1----:R-:W-:Y:S01]  /*7db0*/  F2FP.BF16.F32.PACK_AB R167, R178.reuse, R167 ;  /* 0x000000a7b2a7723e */ /* 0x042fe200000010ff */
        /* <DEDUP_REMOVED lines=20> */
.L_x_1738:
[----:B------:R0:W1:Y:S01]  /*7f00*/  SYNCS.PHASECHK.TRANS64.TRYWAIT P0, [UR26+0x28c50], R12 ;  /* 0x028c500cff0075a7 */ /* 0x000062000800015a */
[----:B------:R-:W-:Y:S05]  /*7f10*/  @!P4 BRA `(.L_x_1739) ;  /* 0x000000000004c947 */ /* 0x000fea0003800000 */
[----:B------:R-:W-:Y:S01]  /*7f20*/  BPT.TRAP 0x1 ;  /* 0x000000040000795c */ /* 0x000fe20000300000 */
.L_x_1739:
[----:B-1----:R-:W-:Y:S05]  /*7f30*/  @P0 BRA `(.L_x_1740) ;  /* 0x0000000000080947 */ /* 0x002fea0003800000 */
[----:B------:R-:W1:Y:S02]  /*7f40*/  SYNCS.PHASECHK.TRANS64.TRYWAIT P0, [UR26+0x28c50], R12 ;  /* 0x028c500cff0075a7 */ /* 0x000e64000800015a */
[----:B-1----:R-:W-:Y:S05]  /*7f50*/  @!P0 BRA `(.L_x_1741) ;  /* 0x000000c800ac8947 */ /* 0x002fea0003800000 */
.L_x_1740:
[----:B------:R-:W-:Y:S01]  /*7f60*/  ULEA UR11, UR22, UR45, 0xc ;  /* 0x0000002d160b7291 */ /* 0x000fe2000f8e603f */
[----:B------:R-:W-:Y:S01]  /*7f70*/  WARPGROUP.ARRIVE ;  /* 0x00000000000079c5 */ /* 0x000fe20000000000 */
[----:B------:R-:W-:Y:S01]  /*7f80*/  UMOV UR7, 0x40000040 ;  /* 0x4000004000077882 */ /* 0x000fe20000000000 */
[----:B------:R-:W-:Y:S01]  /*7f90*/  ISETP.LT.AND P0, PT, R10, UR50, PT ;  /* 0x000000320a007c0c */ /* 0x000fe2000bf01270 */
[----:B-1----:R-:W-:Y:S01]  /*7fa0*/  @!P5 VIADD R21, R21, 0x28c60 ;  /* 0x00028c601515d836 */ /* 0x002fe20000000000 */
[----:B------:R-:W-:Y:S01]  /*7fb0*/  UIADD3 UR50, UR50, -0x1, URZ ;  /* 0xffffffff32327890 */ /* 0x000fe2000fffe03f */
[----:B------:R-:W-:Y:S01]  /*7fc0*/  IMAD.MOV.U32 R7, RZ, RZ, R168 ;  /* 0x000000ffff077224 */ /* 0x000fe200078e00a8 */
[----:B------:R-:W-:Y:S01]  /*7fd0*/  UMOV UR6, UR11 ;  /* 0x0000000b00067c82 */ /* 0x000fe20008000000 */
[----:B------:R-:W-:Y:S01]  /*7fe0*/  UMOV UR37, UR22 ;  /* 0x0000001600257c82 */ /* 0x000fe20008000000 */
        /* <DEDUP_REMOVED lines=32> */
[----:B------:R-:W-:Y:S01]  /*81f0*/  IMAD.MOV.U32 R7, RZ, RZ, R168 ;  /* 0x000000ffff077224 */ /* 0x000fe200078e00a8 */
[----:B------:R-:W-:Y:S01]  /*8200*/  UMOV UR37, UR22 ;  /* 0x0000001600257c82 */ /* 0x000fe20008000000 */
[----:B------:R-:W-:-:S07]  /*8210*/  IMAD.MOV.U32 R4, RZ, RZ, R8 ;  /* 0x000000ffff047224 */ /* 0x000fce00078e0008 */
.L_x_1725:
[----:B0-----:R-:W0:Y:S01]  /*8220*/  LDC R12, c[0x0][0x9e4] ;  /* 0x00027900ff0c7b82 */ /* 0x001e220000000800 */
[----:B------:R-:W-:-:S04]  /*8230*/  UIADD3 UR6, UR44, 0x40, -UR40 ;  /* 0x000000402c067890 */ /* 0x000fc8000fffe828 */
[----:B------:R-:W-:-:S04]  /*8240*/  ULEA UR6, UR47, UR6, 0x6 ;  /* 0x000000062f067291 */ /* 0x000fc8000f8e303f */
[----:B------:R-:W-:-:S06]  /*8250*/  UIADD3 UR20, UR6, -UR20, URZ ;  /* 0x8000001406147290 */ /* 0x000fcc000fffe03f */
[----:B------:R-:W-:Y:S01]  /*8260*/  IMAD.U32 R8, RZ, RZ, UR20 ;  /* 0x00000014ff087e24 */ /* 0x000fe2000f8e00ff */
[----:B0-----:R-:W-:-:S13]  /*8270*/  ISETP.GE.AND P6, PT, R12, 0x1, PT ;  /* 0x000000010c00780c */ /* 0x001fda0003fc6270 */
[----:B------:R-:W-:Y:S05]  /*8280*/  @!P6 BRA `(.L_x_1743) ;  /* 0x000000000040e947 */ /* 0x000fea0003800000 */
[----:B------:R-:W-:-:S05]  /*8290*/  IMAD.U32 R9, RZ, RZ, UR6 ;  /* 0x00000006ff097e24 */ /* 0x000fca000f8e00ff */
        /* <DEDUP_REMOVED lines=9> */
.L_x_1744:
[----:B------:R-:W-:-:S13]  /*8330*/  ISETP.NE.AND P0, PT, R12, 0x1, PT ;  /* 0x000000010c00780c */ /* 0x000fda0003f05270 */
[----:B------:R-:W0:Y:S02]  /*8340*/  @P0 LDC.64 R10, c[0x0][0x9e8] ;  /* 0x00027a00ff0a0b82 */ /* 0x000e240000000a00 */
[----:B0-----:R-:W-:-:S05]  /*8350*/  @P0 IMAD.HI.U32 R10, R9, R10, RZ ;  /* 0x0000000a090a0227 */ /* 0x001fca00078e00ff */
[----:B------:R-:W-:-:S07]  /*8360*/  @P0 SHF.R.U32.HI R9, RZ, R11, R10 ;  /* 0x0000000bff090219 */ /* 0x000fce000001160a */
.L_x_1745:
[----:B------:R-:W-:-:S05]  /*8370*/  IMAD R9, R9, R12, RZ ;  /* 0x0000000c09097224 */ /* 0x000fca00078e02ff */
[----:B------:R-:W-:-:S07]  /*8380*/  VIMNMX R8, R8, R9, !PT ;  /* 0x0000000908087248 */ /* 0x000fce0007fe0100 */
.L_x_1743:
[----:B------:R-:W-:-:S05]  /*8390*/  VIADD R8, R8, 0x3f ;  /* 0x0000003f08087836 */ /* 0x000fca0000000000 */
[----:B------:R-:W-:-:S04]  /*83a0*/  SHF.R.S32.HI R9, RZ, 0x1f, R8 ;  /* 0x0000001fff097819 */ /* 0x000fc80000011408 */
[----:B------:R-:W-:-:S04]  /*83b0*/  LEA.HI R9, R9, R8, RZ, 0x6 ;  /* 0x0000000809097211 */ /* 0x000fc800078f30ff */
[----:B------:R-:W-:-:S04]  /*83c0*/  SHF.R.S32.HI R9, RZ, 0x6, R9 ;  /* 0x00000006ff097819 */ /* 0x000fc80000011409 */
[----:B------:R-:W-:-:S04]  /*83d0*/  VIMNMX R8, R186, R9, !PT ;  /* 0x00000009ba087248 */ /* 0x000fc80007fe0100 */
[----:B------:R-:W-:-:S13]  /*83e0*/  ISETP.LE.AND P0, PT, R8, UR50, PT ;  /* 0x0000003208007c0c */ /* 0x000fda000bf03270 */
[----:B------:R-:W-:Y:S05]  /*83f0*/  @!P0 BRA `(.L_x_1746) ;  /* 0x00000018002c8947 */ /* 0x000fea0003800000 */
[----:B------:R-:W-:Y:S01]  /*8400*/  IMAD.MOV.U32 R10, RZ, RZ, R7 ;  /* 0x000000ffff0a7224 */ /* 0x000fe200078e0007 */
[----:B------:R-:W-:Y:S01]  /*8410*/  UMOV UR21, UR37 ;  /* 0x0000002500157c82 */ /* 0x000fe20008000000 */
[----:B------:R-:W-:Y:S01]  /*8420*/  IMAD.MOV.U32 R11, RZ, RZ, R4 ;  /* 0x000000ffff0b7224 */ /* 0x000fe200078e0004 */
[----:B------:R-:W-:-:S06]  /*8430*/  ULDC UR20, c[0x0][0x988] ;  /* 0x0002620000147ab9 */ /* 0x000fcc0000000800 */
.L_x_1755:
[----:B------:R-:W-:Y:S01]  /*8440*/  UIADD3 UR37, UR21, 0x1, URZ ;  /* 0x0000000115257890 */ /* 0x000fe2000fffe03f */
[----:B------:R-:W-:Y:S01]  /*8450*/  IMAD.U32 R7, RZ, RZ, UR50 ;  /* 0x00000032ff077e24 */ /* 0x000fe2000f8e00ff */
[----:B------:R-:W-:Y:S02]  /*8460*/  UIADD3 UR50, UR50, -0x1, URZ ;  /* 0xffffffff32327890 */ /* 0x000fe4000fffe03f */
[----:B------:R-:W-:Y:S02]  /*8470*/  UISETP.NE.AND UP0, UPT, UR37, 0x2, UPT ;  /* 0x000000022500788c */ /* 0x000fe4000bf05270 */
[----:B------:R-:W-:Y:S02]  /*8480*/  ISETP.GT.AND P0, PT, R7, R8, PT ;  /* 0x000000080700720c */ /* 0x000fe40003f04270 */
[----:B------:R-:W-:Y:S02]  /*8490*/  USEL UR6, URZ, 0x1, UP0 ;  /* 0x000000013f067887 */ /* 0x000fe40008000000 */
[----:B------:R-:W-:-:S04]  /*84a0*/  USEL UR37, UR37, URZ, UP0 ;  /* 0x0000003f25257287 */ /* 0x000fc80008000000 */
[----:B------:R-:W-:Y:S01]  /*84b0*/  LOP3.LUT R2, R2, UR6, RZ, 0x3c, !PT ;  /* 0x0000000602027c12 */ /* 0x000fe2000f8e3cff */
[----:B012-4-:R-:W-:Y:S07]  /*84c0*/  @!P4 BRA `(.L_x_1747) ;  /* 0x000000000004c947 */ /* 0x017fee0003800000 */
[----:B------:R-:W-:Y:S01]  /*84d0*/  BPT.TRAP 0x1 ;  /* 0x000000040000795c */ /* 0x000fe20000300000 */
.L_x_1747:
[----:B------:R-:W-:Y:S01]  /*84e0*/  ULEA UR22, UR37, UR38, 0x3 ;  /* 0x0000002625167291 */ /* 0x000fe2000f8e183f */
[----:B------:R-:W-:-:S08]  /*84f0*/  SHF.L.U32 R9, R2, 0x1f, RZ ;  /* 0x0000001f02097819 */ /* 0x000fd000000006ff */
[----:B------:R0:W2:Y:S01]  /*8500*/  SYNCS.PHASECHK.TRANS64.TRYWAIT P1, [UR22+0x28c30], R9 ;  /* 0x028c3009ff0075a7 */ /* 0x0000a20008020156 */
[----:B------:R-:W-:Y:S05]  /*8510*/  @!P4 BRA `(.L_x_1748) ;  /* 0x000000000004c947 */ /* 0x000fea0003800000 */
[----:B------:R-:W-:Y:S01]  /*8520*/  BPT.TRAP 0x1 ;  /* 0x000000040000795c */ /* 0x000fe20000300000 */
.L_x_1748:
[----:B--2---:R-:W-:Y:S05]  /*8530*/  @P1 BRA `(.L_x_1749) ;  /* 0x0000000000081947 */ /* 0x004fea0003800000 */
[----:B------:R-:W2:Y:S02]  /*8540*/  SYNCS.PHASECHK.TRANS64.TRYWAIT P1, [UR22+0x28c30], R9 ;  /* 0x028c3009ff0075a7 */ /* 0x000ea40008020156 */
[----:B--2---:R-:W-:Y:S05]  /*8550*/  @!P1 BRA `(.L_x_1750) ;  /* 0x000000c400409947 */ /* 0x004fea0003800000 */
.L_x_1749:
[----:B------:R-:W-:Y:S01]  /*8560*/  R2UR UR18, R3 ;  /* 0x00000000031272ca */ /* 0x000fe200000e0000 */
[----:B---3--:R-:W-:Y:S01]  /*8570*/  WARPGROUP.ARRIVE ;  /* 0x00000000000079c5 */ /* 0x008fe20000000000 */
        /* <DEDUP_REMOVED lines=48> */
[----:B------:R-:W-:Y:S01]  /*8880*/  FADD.FTZ R11, -R4, R11 ;  /* 0x0000000b040b7221 */ /* 0x000fe20000010100 */
        /* <DEDUP_REMOVED lines=14> */
[----:B------:R-:W2:Y:S01]  /*8970*/  MUFU.EX2 R12, R13 ;  /* 0x0000000d000c7308 */ /* 0x000ea20000000800 */
[----:B------:R-:W-:Y:S01]  /*8980*/  FMNMX.FTZ R14, R178, R7, !PT ;  /* 0x00000007b20e7209 */ /* 0x000fe20007810000 */
[--C-:B------:R-:W-:Y:S01]  /*8990*/  FFMA.FTZ R164, R164, UR10, -R193.reuse ;  /* 0x0000000aa4a47c23 */ /* 0x100fe200080108c1 */
[--C-:B------:R-:W-:Y:S01]  /*89a0*/  FFMA.FTZ R15, R161, UR10, -R193.reuse ;  /* 0x0000000aa10f7c23 */ /* 0x100fe200080108c1 */
[--C-:B------:R-:W-:Y:S01]  /*89b0*/  FFMA.FTZ R161, R176, UR10, -R193.reuse ;  /* 0x0000000ab0a17c23 */ /* 0x100fe200080108c1 */
[----:B------:R-:W-:Y:S01]  /*89c0*/  FMNMX.FTZ R7, R179, R14, !PT ;  /* 0x0000000eb3077209 */ /* 0x000fe20007810000 */
[--C-:B-1----:R-:W-:Y:S01]  /*89d0*/  FFMA.FTZ R21, R165, UR10, -R193.reuse ;  /* 0x0000000aa5157c23 */ /* 0x102fe200080108c1 */
[--C-:B------:R-:W-:Y:S01]  /*89e0*/  FFMA.FTZ R165, R180, UR10, -R193.reuse ;  /* 0x0000000ab4a57c23 */ /* 0x100fe200080108c1 */
[----:B------:R-:W1:Y:S01]  /*89f0*/  MUFU.EX2 R11, R11 ;  /* 0x0000000b000b7308 */ /* 0x000e620000000800 */
[----:B------:R-:W-:Y:S01]  /*8a00*/  FMNMX.FTZ R14, R182, R7, !PT ;  /* 0x00000007b60e7209 */ /* 0x000fe20007810000 */
[----:B------:R-:W-:-:S03]  /*8a10*/  FFMA.FTZ R181, R181, UR10, -R193 ;  /* 0x0000000ab5b57c23 */ /* 0x000fc600080108c1 */
[----:B------:R-:W-:-:S03]  /*8a20*/  FMNMX.FTZ R7, R183, R14, !PT ;  /* 0x0000000eb7077209 */ /* 0x000fc60007810000 */
[----:B------:R3:W-:Y:S01]  /*8a30*/  MUFU.EX2 R14, R157 ;  /* 0x0000009d000e7308 */ /* 0x0007e20000000800 */
[-C--:B--2---:R-:W-:Y:S01]  /*8a40*/  FMUL.FTZ R24, R24, R12.reuse ;  /* 0x0000000c18187220 */ /* 0x084fe20000410000 */
[----:B------:R-:W2:Y:S01]  /*8a50*/  SHFL.BFLY PT, R194, R7, 0x2, 0x1f ;  /* 0x0c401f0007c27f89 */ /* 0x000ea200000e0000 */
[-C--:B------:R-:W-:Y:S01]  /*8a60*/  FMUL.FTZ R25, R25, R12.reuse ;  /* 0x0000000c19197220 */ /* 0x080fe20000410000 */
[-C--:B------:R-:W-:Y:S01]  /*8a70*/  FMUL.FTZ R28, R28, R12.reuse ;  /* 0x0000000c1c1c7220 */ /* 0x080fe20000410000 */
[-C--:B------:R-:W-:Y:S01]  /*8a80*/  FMUL.FTZ R29, R29, R12.reuse ;  /* 0x0000000c1d1d7220 */ /* 0x080fe20000410000 */
[-C--:B------:R-:W-:Y:S01]  /*8a90*/  FMUL.FTZ R32, R32, R12.reuse ;  /* 0x0000000c20207220 */ /* 0x080fe20000410000 */
[-C--:B------:R-:W-:Y:S01]  /*8aa0*/  FMUL.FTZ R33, R33, R12.reuse ;  /* 0x0000000c21217220 */ /* 0x080fe20000410000 */
[----:B------:R-:W4:Y:S01]  /*8ab0*/  MUFU.EX2 R152, R152 ;  /* 0x0000009800987308 */ /* 0x000f220000000800 */
[----:B---3--:R-:W-:Y:S01]  /*8ac0*/  FFMA.FTZ R157, R172, UR10, -R193 ;  /* 0x0000000aac9d7c23 */ /* 0x008fe200080108c1 */
[----:B-1----:R-:W-:Y:S01]  /*8ad0*/  FFMA.FTZ R5, R12, R5, R11 ;  /* 0x000000050c057223 */ /* 0x002fe2000001000b */
        /* <DEDUP_REMOVED lines=22> */
[----:B---3--:R-:W-:Y:S01]  /*8c40*/  FFMA.FTZ R164, R173, UR10, -R193 ;  /* 0x0000000aada47c23 */ /* 0x008fe200080108c1 */
        /* <DEDUP_REMOVED lines=21> */
[----:B--2---:R-:W-:Y:S01]  /*8da0*/  FMNMX.FTZ R7, R194, R7, !PT ;  /* 0x00000007c2077209 */ /* 0x004fe20007810000 */
[----:B------:R-:W-:Y:S01]  /*8db0*/  MUFU.EX2 R160, R160 ;  /* 0x000000a000a07308 */ /* 0x000fe20000000800 */
[-C--:B------:R-:W-:Y:S01]  /*8dc0*/  FMUL.FTZ R108, R108, R12.reuse ;  /* 0x0000000c6c6c7220 */ /* 0x080fe20000410000 */
[-C--:B------:R-:W-:Y:S01]  /*8dd0*/  FMUL.FTZ R109, R109, R12.reuse ;  /* 0x0000000c6d6d7220 */ /* 0x080fe20000410000 */
[-C--:B------:R-:W-:Y:S01]  /*8de0*/  FMUL.FTZ R112, R112, R12.reuse ;  /* 0x0000000c70707220 */ /* 0x080fe20000410000 */
[C---:B------:R-:W-:Y:S01]  /*8df0*/  FADD.FTZ R169, -R7.reuse, R10 ;  /* 0x0000000a07a97221 */ /* 0x040fe20000010100 */
[----:B------:R-:W-:Y:S01]  /*8e00*/  FMUL.FTZ R177, R7, UR10 ;  /* 0x0000000a07b17c20 */ /* 0x000fe20008410000 */
[-C--:B------:R-:W-:Y:S01]  /*8e10*/  FMUL.FTZ R113, R113, R12.reuse ;  /* 0x0000000c71717220 */ /* 0x080fe20000410000 */
[----:B------:R-:W-:Y:S01]  /*8e20*/  FMUL.FTZ R116, R116, R12 ;  /* 0x0000000c74747220 */ /* 0x000fe20000410000 */
[----:B------:R-:W-:Y:S01]  /*8e30*/  FMUL.FTZ R169, R169, UR10 ;  /* 0x0000000aa9a97c20 */ /* 0x000fe20008410000 */
[--C-:B------:R-:W-:Y:S01]  /*8e40*/  FFMA.FTZ R172, R154, UR10, -R177.reuse ;  /* 0x0000000a9aac7c23 */ /* 0x100fe200080108b1 */
[--C-:B------:R-:W-:Y:S01]  /*8e50*/  FFMA.FTZ R194, R167, UR10, -R177.reuse ;  /* 0x0000000aa7c27c23 */ /* 0x100fe200080108b1 */
[--C-:B------:R-:W-:Y:S01]  /*8e60*/  FFMA.FTZ R167, R170, UR10, -R177.reuse ;  /* 0x0000000aaaa77c23 */ /* 0x100fe200080108b1 */
[----:B------:R-:W-:Y:S01]  /*8e70*/  MOV R170, UR22 ;  /* 0x0000001600aa7c02 */ /* 0x000fe20008000f00 */
[--C-:B------:R-:W-:Y:S01]  /*8e80*/  FFMA.FTZ R155, R155, UR10, -R177.reuse ;  /* 0x0000000a9b9b7c23 */ /* 0x100fe200080108b1 */
[----:B------:R-:W-:Y:S01]  /*8e90*/  MUFU.EX2 R169, R169 ;  /* 0x000000a900a97308 */ /* 0x000fe20000000800 */
[--C-:B------:R-:W-:Y:S01]  /*8ea0*/  FFMA.FTZ R173, R158, UR10, -R177.reuse ;  /* 0x0000000a9ead7c23 */ /* 0x100fe200080108b1 */
[----:B------:R-:W-:Y:S01]  /*8eb0*/  FFMA.FTZ R176, R159, UR10, -R177 ;  /* 0x0000000a9fb07c23 */ /* 0x000fe200080108b1 */
[----:B------:R-:W-:-:S02]  /*8ec0*/  @!P5 VIADD R154, R170, 0x28c40 ;  /* 0x00028c40aa9ad836 */ /* 0x000fc40000000000 */
[--C-:B------:R-:W-:Y:S01]  /*8ed0*/  FFMA.FTZ R159, R162, UR10, -R177.reuse ;  /* 0x0000000aa29f7c23 */ /* 0x100fe200080108b1 */
[--C-:B------:R-:W-:Y:S01]  /*8ee0*/  FFMA.FTZ R180, R163, UR10, -R177.reuse ;  /* 0x0000000aa3b47c23 */ /* 0x100fe200080108b1 */
[--C-:B------:R-:W-:Y:S01]  /*8ef0*/  FFMA.FTZ R163, R166, UR10, -R177.reuse ;  /* 0x0000000aa6a37c23 */ /* 0x100fe200080108b1 */
[--C-:B------:R-:W-:Y:S01]  /*8f00*/  FFMA.FTZ R196, R171, UR10, -R177.reuse ;  /* 0x0000000aabc47c23 */ /* 0x100fe200080108b1 */
[----:B------:R-:W2:Y:S01]  /*8f10*/  MUFU.EX2 R172, R172 ;  /* 0x000000ac00ac7308 */ /* 0x000ea20000000800 */
[----:B------:R-:W-:Y:S01]  /*8f20*/  @!P5 PRMT R154, RZ, 0x654, R154 ;  /* 0x00000654ff9ad816 */ /* 0x000fe2000000009a */
[--C-:B------:R-:W-:Y:S01]  /*8f30*/  FFMA.FTZ R179, R179, UR10, -R177.reuse ;  /* 0x0000000ab3b37c23 */ /* 0x100fe200080108b1 */
[--C-:B------:R-:W-:Y:S01]  /*8f40*/  FFMA.FTZ R171, R174, UR10, -R177.reuse ;  /* 0x0000000aaeab7c23 */ /* 0x100fe200080108b1 */
[--C-:B------:R-:W-:Y:S01]  /*8f50*/  FFMA.FTZ R174, R175, UR10, -R177.reuse ;  /* 0x0000000aafae7c23 */ /* 0x100fe200080108b1 */
[----:B------:R4:W-:Y:S01]  /*8f60*/  @!P5 SYNCS.ARRIVE.TRANS64.RED.A1T0 RZ, [R154+URZ], RZ ;  /* 0x000000ff9affd9a7 */ /* 0x0009e2000810043f */
[--C-:B------:R-:W-:Y:S01]  /*8f70*/  FFMA.FTZ R175, R178, UR10, -R177.reuse ;  /* 0x0000000ab2af7c23 */ /* 0x100fe200080108b1 */
[----:B------:R-:W-:Y:S01]  /*8f80*/  IMAD.U32 R158, RZ, RZ, UR21 ;  /* 0x00000015ff9e7e24 */ /* 0x000fe2000f8e00ff */
[----:B------:R-:W3:Y:S01]  /*8f90*/  MUFU.EX2 R155, R155 ;  /* 0x0000009b009b7308 */ /* 0x000ee20000000800 */
[--C-:B------:R-:W-:Y:S01]  /*8fa0*/  FFMA.FTZ R182, R182, UR10, -R177.reuse ;  /* 0x0000000ab6b67c23 */ /* 0x100fe200080108b1 */
[----:B------:R-:W-:Y:S01]  /*8fb0*/  FFMA.FTZ R177, R183, UR10, -R177 ;  /* 0x0000000ab7b17c23 */ /* 0x000fe200080108b1 */
[-C--:B------:R-:W-:Y:S01]  /*8fc0*/  FMUL.FTZ R117, R117, R12.reuse ;  /* 0x0000000c75757220 */ /* 0x080fe20000410000 */
[-C--:B------:R-:W-:Y:S01]  /*8fd0*/  FMUL.FTZ R120, R120, R12.reuse ;  /* 0x0000000c78787220 */ /* 0x080fe20000410000 */
[----:B----4-:R-:W-:Y:S01]  /*8fe0*/  FADD.FTZ R154, R152, R5 ;  /* 0x00000005989a7221 */ /* 0x010fe20000010000 */
[-C--:B------:R-:W-:Y:S01]  /*8ff0*/  FMUL.FTZ R121, R121, R12.reuse ;  /* 0x0000000c79797220 */ /* 0x080fe20000410000 */
[----:B------:R-:W-:Y:S01]  /*9000*/  FMUL.FTZ R124, R124, R12 ;  /* 0x0000000c7c7c7220 */ /* 0x000fe20000410000 */
[----:B------:R-:W4:Y:S01]  /*9010*/  MUFU.EX2 R173, R173 ;  /* 0x000000ad00ad7308 */ /* 0x000f220000000800 */
[----:B-1----:R-:W-:Y:S01]  /*9020*/  FADD.FTZ R5, R13, R154 ;  /* 0x0000009a0d057221 */ /* 0x002fe20000010000 */
[----:B--2---:R-:W-:Y:S01]  /*9030*/  FFMA.FTZ R6, R169, R6, R172 ;  /* 0x00000006a9067223 */ /* 0x004fe200000100ac */
[-C--:B------:R-:W-:Y:S01]  /*9040*/  FMUL.FTZ R125, R125, R12.reuse ;  /* 0x0000000c7d7d7220 */ /* 0x080fe20000410000 */
[-C--:B------:R-:W-:Y:S01]  /*9050*/  FMUL.FTZ R128, R128, R12.reuse ;  /* 0x0000000c80807220 */ /* 0x080fe20000410000 */
[----:B------:R-:W-:Y:S01]  /*9060*/  FADD.FTZ R5, R14, R5 ;  /* 0x000000050e057221 */ /* 0x000fe20000010000 */
[-C--:B------:R-:W-:Y:S01]  /*9070*/  FMUL.FTZ R129, R129, R12.reuse ;  /* 0x0000000c81817220 */ /* 0x080fe20000410000 */
[-C--:B------:R-:W-:Y:S01]  /*9080*/  FMUL.FTZ R132, R132, R12.reuse ;  /* 0x0000000c84847220 */ /* 0x080fe20000410000 */
[----:B------:R-:W1:Y:S01]  /*9090*/  MUFU.EX2 R176, R176 ;  /* 0x000000b000b07308 */ /* 0x000e620000000800 */
[----:B---3--:R-:W-:Y:S01]  /*90a0*/  FADD.FTZ R6, R155, R6 ;  /* 0x000000069b067221 */ /* 0x008fe20000010000 */
[----:B------:R-:W-:Y:S01]  /*90b0*/  FADD.FTZ R154, R156, R5 ;  /* 0x000000059c9a7221 */ /* 0x000fe20000010000 */
        /* <DEDUP_REMOVED lines=10> */
[----:B------:R-:W-:Y:S01]  /*9160*/  FMUL.FTZ R149, R149, R12 ;  /* 0x0000000c95957220 */ /* 0x000fe20000410000 */
[----:B------:R-:W-:Y:S01]  /*9170*/  F2FP.BF16.F32.PACK_AB R152, R152, R11 ;  /* 0x0000000b9898723e */ /* 0x000fe200000010ff */
[-C--:B------:R-:W-:Y:S01]  /*9180*/  FMUL.FTZ R26, R26, R169.reuse ;  /* 0x000000a91a1a7220 */ /* 0x080fe20000410000 */
[----:B------:R3:W-:Y:S01]  /*9190*/  MUFU.EX2 R10, R181 ;  /* 0x000000b5000a7308 */ /* 0x0007e20000000800 */
[----:B-1----:R-:W-:Y:S01]  /*91a0*/  FADD.FTZ R6, R176, R5 ;  /* 0x00000005b0067221 */ /* 0x002fe20000010000 */
[----:B------:R-:W-:Y:S01]  /*91b0*/  F2FP.BF16.F32.PACK_AB R156, R15, R156 ;  /* 0x0000009c0f9c723e */ /* 0x000fe200000010ff */
[-C--:B------:R-:W-:Y:S01]  /*91c0*/  FMUL.FTZ R27, R27, R169.reuse ;  /* 0x000000a91b1b7220 */ /* 0x080fe20000410000 */
[-C--:B------:R-:W-:Y:S01]  /*91d0*/  FMUL.FTZ R30, R30, R169.reuse ;  /* 0x000000a91e1e7220 */ /* 0x080fe20000410000 */
[-C--:B------:R-:W-:Y:S01]  /*91e0*/  FMUL.FTZ R31, R31, R169.reuse ;  /* 0x000000a91f1f7220 */ /* 0x080fe20000410000 */
[-C--:B------:R-:W-:Y:S01]  /*91f0*/  FMUL.FTZ R34, R34, R169.reuse ;  /* 0x000000a922227220 */ /* 0x080fe20000410000 */
[----:B------:R-:W-:Y:S01]  /*9200*/  FMUL.FTZ R35, R35, R169 ;  /* 0x000000a923237220 */ /* 0x000fe20000410000 */
[----:B------:R-:W1:Y:S01]  /*9210*/  MUFU.EX2 R180, R180 ;  /* 0x000000b400b47308 */ /* 0x000e620000000800 */
[----:B---3--:R-:W-:-:S02]  /*9220*/  IMAD.MOV R181, RZ, RZ, -R18 ;  /* 0x000000ffffb57224 */ /* 0x008fc400078e0a12 */
[----:B--2---:R-:W-:Y:S01]  /*9230*/  FADD.FTZ R5, R159, R6 ;  /* 0x000000069f057221 */ /* 0x004fe20000010000 */
[-C--:B------:R-:W-:Y:S01]  /*9240*/  FMUL.FTZ R38, R38, R169.reuse ;  /* 0x000000a926267220 */ /* 0x080fe20000410000 */
[-C--:B------:R-:W-:Y:S01]  /*9250*/  FMUL.FTZ R39, R39, R169.reuse ;  /* 0x000000a927277220 */ /* 0x080fe20000410000 */
[----:B------:R-:W-:Y:S01]  /*9260*/  FMUL.FTZ R42, R42, R169 ;  /* 0x000000a92a2a7220 */ /* 0x000fe20000410000 */
[----:B------:R-:W-:Y:S01]  /*9270*/  ISETP.NE.AND P1, PT, R16, R181, PT ;  /* 0x000000b51000720c */ /* 0x000fe20003f25270 */
        /* <DEDUP_REMOVED lines=11> */
[----:B------:R-:W-:Y:S01]  /*9330*/  FMUL.FTZ R59, R59, R169 ;  /* 0x000000a93b3b7220 */ /* 0x000fe20000410000 */
[----:B------:R-:W-:-:S02]  /*9340*/  @!P1 IMAD R158, R158, 0x40, R17 ;  /* 0x000000409e9e9824 */ /* 0x000fc400078e0211 */
[-C--:B------:R-:W-:Y:S01]  /*9350*/  FMUL.FTZ R62, R62, R169.reuse ;  /* 0x000000a93e3e7220 */ /* 0x080fe20000410000 */
[-C--:B------:R-:W-:Y:S01]  /*9360*/  FMUL.FTZ R63, R63, R169.reuse ;  /* 0x000000a93f3f7220 */ /* 0x080fe20000410000 */
[-C--:B------:R-:W-:Y:S01]  /*9370*/  FMUL.FTZ R66, R66, R169.reuse ;  /* 0x000000a942427220 */ /* 0x080fe20000410000 */
[-C--:B------:R-:W-:Y:S01]  /*9380*/  FMUL.FTZ R67, R67, R169.reuse ;  /* 0x000000a943437220 */ /* 0x080fe20000410000 */
[----:B------:R-:W1:Y:S01]  /*9390*/  MUFU.EX2 R153, R153 ;  /* 0x0000009900997308 */ /* 0x000e620000000800 */
[----:B------:R-:W-:Y:S01]  /*93a0*/  @!P1 LEA R158, R158, UR38, 0x2 ;  /* 0x000000269e9e9c11 */ /* 0x000fe2000f8e10ff */
[----:B--2---:R-:W-:Y:S01]  /*93b0*/  FADD.FTZ R5, R163, R6 ;  /* 0x00000006a3057221 */ /* 0x004fe20000010000 */
[-C--:B------:R-:W-:Y:S01]  /*93c0*/  FMUL.FTZ R70, R70, R169.reuse ;  /* 0x000000a946467220 */ /* 0x080fe20000410000 */
[-C--:B------:R-:W-:Y:S01]  /*93d0*/  FMUL.FTZ R71, R71, R169.reuse ;  /* 0x000000a947477220 */ /* 0x080fe20000410000 */
[-C--:B------:R-:W-:Y:S01]  /*93e0*/  FMUL.FTZ R74, R74, R169.reuse ;  /* 0x000000a94a4a7220 */ /* 0x080fe20000410000 */
[----:B------:R-:W-:Y:S01]  /*93f0*/  @!P1 STS [R158+0x28800], R12 ;  /* 0x0288000c9e009388 */ /* 0x000fe20000000800 */
[-C--:B------:R-:W-:Y:S01]  /*9400*/  FMUL.FTZ R75, R75, R169.reuse ;  /* 0x000000a94b4b7220 */ /* 0x080fe20000410000 */
[----:B------:R2:W-:Y:S01]  /*9410*/  MUFU.EX2 R178, R179 ;  /* 0x000000b300b27308 */ /* 0x0005e20000000800 */
[----:B---3--:R-:W-:Y:S01]  /*9420*/  FADD.FTZ R6, R194, R5 ;  /* 0x00000005c2067221 */ /* 0x008fe20000010000 */
[----:B------:R3:W-:Y:S01]  /*9430*/  @!P1 STS [R158+0x28820], R169 ;  /* 0x028820a99e009388 */ /* 0x0007e20000000800 */
        /* <DEDUP_REMOVED lines=9> */
[----:B---3--:R-:W-:Y:S01]  /*94d0*/  F2FP.BF16.F32.PACK_AB R158, R21, R20 ;  /* 0x00000014159e723e */ /* 0x008fe200000010ff */
[----:B------:R-:W-:Y:S01]  /*94e0*/  FADD.FTZ R154, R20, R179 ;  /* 0x000000b3149a7221 */ /* 0x000fe20000010000 */
[-C--:B------:R-:W-:Y:S01]  /*94f0*/  FMUL.FTZ R91, R91, R169.reuse ;  /* 0x000000a95b5b7220 */ /* 0x080fe20000410000 */
[-C--:B------:R-:W-:Y:S01]  /*9500*/  FMUL.FTZ R94, R94, R169.reuse ;  /* 0x000000a95e5e7220 */ /* 0x080fe20000410000 */
[----:B------:R-:W2:Y:S01]  /*9510*/  MUFU.EX2 R157, R157 ;  /* 0x0000009d009d7308 */ /* 0x000ea20000000800 */
[----:B------:R-:W-:Y:S01]  /*9520*/  FADD.FTZ R179, R21, R154 ;  /* 0x0000009a15b37221 */ /* 0x000fe20000010000 */
[-C--:B------:R-:W-:Y:S01]  /*9530*/  FMUL.FTZ R95, R95, R169.reuse ;  /* 0x000000a95f5f7220 */ /* 0x080fe20000410000 */
[-C--:B------:R-:W-:Y:S01]  /*9540*/  FMUL.FTZ R98, R98, R169.reuse ;  /* 0x000000a962627220 */ /* 0x080fe20000410000 */
[-C--:B------:R-:W-:Y:S01]  /*9550*/  FMUL.FTZ R99, R99, R169.reuse ;  /* 0x000000a963637220 */ /* 0x080fe20000410000 */
[----:B------:R-:W-:Y:S01]  /*9560*/  FADD.FTZ R154, R160, R179 ;  /* 0x000000b3a09a7221 */ /* 0x000fe20000010000 */
[C---:B-1----:R-:W-:Y:S01]  /*9570*/  F2FP.BF16.F32.PACK_AB R160, R153.reuse, R160 ;  /* 0x000000a099a0723e */ /* 0x042fe200000010ff */
[-C--:B------:R-:W-:Y:S01]  /*9580*/  FMUL.FTZ R102, R102, R169.reuse ;  /* 0x000000a966667220 */ /* 0x080fe20000410000 */
[----:B------:R-:W1:Y:S01]  /*9590*/  MUFU.EX2 R196, R196 ;  /* 0x000000c400c47308 */ /* 0x000e620000000800 */
[----:B------:R-:W-:Y:S01]  /*95a0*/  FADD.FTZ R154, R153, R154 ;  /* 0x0000009a999a7221 */ /* 0x000fe20000010000 */
[----:B----4-:R-:W-:Y:S01]  /*95b0*/  FADD.FTZ R5, R167, R6 ;  /* 0x00000006a7057221 */ /* 0x010fe20000010000 */
[----:B------:R-:W-:Y:S01]  /*95c0*/  F2FP.BF16.F32.PACK_AB R153, R155, R172 ;  /* 0x000000ac9b99723e */ /* 0x000fe200000010ff */
[----:B------:R-:W-:Y:S01]  /*95d0*/  FMUL.FTZ R103, R103, R169 ;  /* 0x000000a967677220 */ /* 0x000fe20000410000 */
[----:B------:R-:W-:Y:S01]  /*95e0*/  F2FP.BF16.F32.PACK_AB R155, R176, R173 ;  /* 0x000000adb09b723e */ /* 0x000fe200000010ff */
[-C--:B------:R-:W-:Y:S01]  /*95f0*/  FMUL.FTZ R106, R106, R169.reuse ;  /* 0x000000a96a6a7220 */ /* 0x080fe20000410000 */
[----:B------:R-:W-:Y:S01]  /*9600*/  FMUL.FTZ R107, R107, R169 ;  /* 0x000000a96b6b7220 */ /* 0x000fe20000410000 */
[----:B------:R-:W3:Y:S01]  /*9610*/  MUFU.EX2 R164, R164 ;  /* 0x000000a400a47308 */ /* 0x000ee20000000800 */
[----:B--2---:R-:W-:Y:S01]  /*9620*/  FADD.FTZ R179, R157, R154 ;  /* 0x0000009a9db37221 */ /* 0x004fe20000010000 */
[----:B------:R-:W-:Y:S01]  /*9630*/  F2FP.BF16.F32.PACK_AB R154, R14, R13 ;  /* 0x0000000d0e9a723e */ /* 0x000fe200000010ff */
[----:B------:R-:W-:Y:S01]  /*9640*/  BAR.SYNC.DEFER_BLOCKING 0xf, 0x100 ;  /* 0x03c4000000007b1d */ /* 0x000fe20000010000 */
[-C--:B------:R-:W-:Y:S01]  /*9650*/  FMUL.FTZ R110, R110, R169.reuse ;  /* 0x000000a96e6e7220 */ /* 0x080fe20000410000 */
[-C--:B------:R-:W-:Y:S01]  /*9660*/  FMUL.FTZ R111, R111, R169.reuse ;  /* 0x000000a96f6f7220 */ /* 0x080fe20000410000 */
[-C--:B------:R-:W-:Y:S01]  /*9670*/  FMUL.FTZ R114, R114, R169.reuse ;  /* 0x000000a972727220 */ /* 0x080fe20000410000 */
[-C--:B------:R-:W-:Y:S01]  /*9680*/  FMUL.FTZ R115, R115, R169.reuse ;  /* 0x000000a973737220 */ /* 0x080fe20000410000 */
[-C--:B------:R-:W-:Y:S01]  /*9690*/  FMUL.FTZ R118, R118, R169.reuse ;  /* 0x000000a976767220 */ /* 0x080fe20000410000 */
[----:B------:R-:W2:Y:S01]  /*96a0*/  MUFU.EX2 R171, R171 ;  /* 0x000000ab00ab7308 */ /* 0x000ea20000000800 */
[----:B-1----:R-:W-:Y:S01]  /*96b0*/  FADD.FTZ R6, R196, R5 ;  /* 0x00000005c4067221 */ /* 0x002fe20000010000 */
[-C--:B------:R-:W-:Y:S01]  /*96c0*/  FMUL.FTZ R119, R119, R169.reuse ;  /* 0x000000a977777220 */ /* 0x080fe20000410000 */
[-C--:B------:R-:W-:Y:S01]  /*96d0*/  FMUL.FTZ R122, R122, R169.reuse ;  /* 0x000000a97a7a7220 */ /* 0x080fe20000410000 */
[-C--:B------:R-:W-:Y:S01]  /*96e0*/  FMUL.FTZ R123, R123, R169.reuse ;  /* 0x000000a97b7b7220 */ /* 0x080fe20000410000 */
[-C--:B------:R-:W-:Y:S01]  /*96f0*/  FMUL.FTZ R126, R126, R169.reuse ;  /* 0x000000a97e7e7220 */ /* 0x080fe20000410000 */
[-C--:B------:R-:W-:Y:S01]  /*9700*/  FMUL.FTZ R127, R127, R169.reuse ;  /* 0x000000a97f7f7220 */ /* 0x080fe20000410000 */
[----:B------:R-:W-:Y:S01]  /*9710*/  FMUL.FTZ R130, R130, R169 ;  /* 0x000000a982827220 */ /* 0x000fe20000410000 */
[----:B------:R-:W1:Y:S01]  /*9720*/  MUFU.EX2 R161, R161 ;  /* 0x000000a100a17308 */ /* 0x000e620000000800 */
[C---:B---3--:R-:W-:Y:S01]  /*9730*/  FADD.FTZ R12, R164.reuse, R179 ;  /* 0x000000b3a40c7221 */ /* 0x048fe20000010000 */
[----:B------:R-:W-:Y:S01]  /*9740*/  F2FP.BF16.F32.PACK_AB R162, R164, R157 ;  /* 0x0000009da4a2723e */ /* 0x000fe200000010ff */
[----:B------:R-:W-:Y:S01]  /*9750*/  FMUL.FTZ R131, R131, R169 ;  /* 0x000000a983837220 */ /* 0x000fe20000410000 */
[----:B------:R-:W-:Y:S01]  /*9760*/  F2FP.BF16.F32.PACK_AB R157, R180, R159 ;  /* 0x0000009fb49d723e */ /* 0x000fe200000010ff */
[----:B------:R-:W-:Y:S01]  /*9770*/  FMUL.FTZ R134, R134, R169 ;  /* 0x000000a986867220 */ /* 0x000fe20000410000 */
[----:B------:R-:W-:Y:S01]  /*9780*/  F2FP.BF16.F32.PACK_AB R159, R194, R163 ;  /* 0x000000a3c29f723e */ /* 0x000fe200000010ff */
[-C--:B------:R-:W-:Y:S01]  /*9790*/  FMUL.FTZ R135, R135, R169.reuse ;  /* 0x000000a987877220 */ /* 0x080fe20000410000 */
[----:B------:R-:W3:Y:S01]  /*97a0*/  MUFU.EX2 R174, R174 ;  /* 0x000000ae00ae7308 */ /* 0x000ee20000000800 */
[----:B--2---:R-:W-:Y:S01]  /*97b0*/  FADD.FTZ R5, R171, R6 ;  /* 0x00000006ab057221 */ /* 0x004fe20000010000 */
[----:B------:R2:W-:Y:S01]  /*97c0*/  STSM.16.M88.4 [R19+0x26800], R152 ;  /* 0x0268009813007844 */ /* 0x0005e20000000200 */
[-C--:B------:R-:W-:Y:S01]  /*97d0*/  FMUL.FTZ R138, R138, R169.reuse ;  /* 0x000000a98a8a7220 */ /* 0x080fe20000410000 */
[-C--:B------:R-:W-:Y:S01]  /*97e0*/  FMUL.FTZ R139, R139, R169.reuse ;  /* 0x000000a98b8b7220 */ /* 0x080fe20000410000 */
[-C--:B------:R-:W-:Y:S01]  /*97f0*/  FMUL.FTZ R142, R142, R169.reuse ;  /* 0x000000a98e8e7220 */ /* 0x080fe20000410000 */
[----:B------:R2:W-:Y:S01]  /*9800*/  STSM.16.M88.4 [R22], R156 ;  /* 0x0000009c16007844 */ /* 0x0005e20000000200 */
[-C--:B------:R-:W-:Y:S01]  /*9810*/  FMUL.FTZ R143, R143, R169.reuse ;  /* 0x000000a98f8f7220 */ /* 0x080fe20000410000 */
[----:B------:R-:W4:Y:S01]  /*9820*/  MUFU.EX2 R168, R168 ;  /* 0x000000a800a87308 */ /* 0x000f220000000800 */
[----:B-1----:R-:W-:Y:S01]  /*9830*/  FADD.FTZ R11, R161, R12 ;  /* 0x0000000ca10b7221 */ /* 0x002fe20000010000 */
[-C--:B------:R-:W-:Y:S01]  /*9840*/  FMUL.FTZ R146, R146, R169.reuse ;  /* 0x000000a992927220 */ /* 0x080fe20000410000 */
[-C--:B------:R-:W-:Y:S01]  /*9850*/  FMUL.FTZ R147, R147, R169.reuse ;  /* 0x000000a993937220 */ /* 0x080fe20000410000 */
[-C--:B------:R-:W-:Y:S01]  /*9860*/  FMUL.FTZ R150, R150, R169.reuse ;  /* 0x000000a996967220 */ /* 0x080fe20000410000 */
[----:B------:R-:W-:-:S03]  /*9870*/  FMUL.FTZ R151, R151, R169 ;  /* 0x000000a997977220 */ /* 0x000fc60000410000 */
[----:B------:R-:W1:Y:S01]  /*9880*/  MUFU.EX2 R175, R175 ;  /* 0x000000af00af7308 */ /* 0x000e620000000800 */
[C---:B---3--:R-:W-:Y:S01]  /*9890*/  FADD.FTZ R6, R174.reuse, R5 ;  /* 0x00000005ae067221 */ /* 0x048fe20000010000 */
[----:B------:R-:W-:-:S06]  /*98a0*/  F2FP.BF16.F32.PACK_AB R163, R174, R171 ;  /* 0x000000abaea3723e */ /* 0x000fcc00000010ff */
[----:B------:R-:W3:Y:S01]  /*98b0*/  MUFU.EX2 R165, R165 ;  /* 0x000000a500a57308 */ /* 0x000ee20000000800 */
[C---:B----4-:R-:W-:Y:S01]  /*98c0*/  FADD.FTZ R12, R168.reuse, R11 ;  /* 0x0000000ba80c7221 */ /* 0x050fe20000010000 */
[----:B------:R-:W-:Y:S02]  /*98d0*/  F2FP.BF16.F32.PACK_AB R164, R168, R161 ;  /* 0x000000a1a8a4723e */ /* 0x000fe400000010ff */
[----:B------:R-:W-:-:S04]  /*98e0*/  F2FP.BF16.F32.PACK_AB R161, R196, R167 ;  /* 0x000000a7c4a1723e */ /* 0x000fc800000010ff */
[----:B------:R-:W4:Y:S01]  /*98f0*/  MUFU.EX2 R182, R182 ;  /* 0x000000b600b67308 */ /* 0x000f220000000800 */
[----:B-1----:R-:W-:Y:S01]  /*9900*/  FADD.FTZ R11, R175, R6 ;  /* 0x00000006af0b7221 */ /* 0x002fe20000010000 */
[----:B------:R2:W-:Y:S03]  /*9910*/  STSM.16.M88.4 [R184], R160 ;  /* 0x000000a0b8007844 */ /* 0x0005e60000000200 */
[----:B------:R-:W-:-:S03]  /*9920*/  FADD.FTZ R11, R178, R11 ;  /* 0x0000000bb20b7221 */ /* 0x000fc60000010000 */
[----:B------:R-:W1:Y:S01]  /*9930*/  MUFU.EX2 R177, R177 ;  /* 0x000000b100b17308 */ /* 0x000e620000000800 */
[----:B---3--:R-:W-:Y:S01]  /*9940*/  FADD.FTZ R5, R165, R12 ;  /* 0x0000000ca5057221 */ /* 0x008fe20000010000 */
[----:B------:R-:W-:Y:S02]  /*9950*/  F2FP.BF16.F32.PACK_AB R166, R10, R165 ;  /* 0x000000a50aa6723e */ /* 0x000fe400000010ff */
[----:B------:R-:W-:Y:S01]  /*9960*/  F2FP.BF16.F32.PACK_AB R165, R178, R175 ;  /* 0x000000afb2a5723e */ /* 0x000fe200000010ff */
[----:B------:R-:W-:Y:S01]  /*9970*/  FADD.FTZ R5, R10, R5 ;  /* 0x000000050a057221 */ /* 0x000fe20000010000 */
[----:B----4-:R-:W-:Y:S01]  /*9980*/  FADD.FTZ R6, R182, R11 ;  /* 0x0000000bb6067221 */ /* 0x010fe20000010000 */
[----:B-1----:R-:W-:-:S03]  /*9990*/  F2FP.BF16.F32.PACK_AB R167, R177, R182 ;  /* 0x000000b6b1a7723e */ /* 0x002fc600000010ff */
[----:B------:R-:W-:Y:S02]  /*99a0*/  FADD.FTZ R6, R177, R6 ;  /* 0x00000006b1067221 */ /* 0x000fe40000010000 */
[----:B------:R2:W-:Y:S01]  /*99b0*/  STSM.16.M88.4 [R23], R164 ;  /* 0x000000a417007844 */ /* 0x0005e20000000200 */
[----:B------:R-:W-:Y:S05]  /*99c0*/  @!P4 BRA `(.L_x_1751) ;  /* 0x000000000004c947 */ /* 0x000fea0003800000 */
[----:B------:R-:W-:Y:S01]  /*99d0*/  BPT.TRAP 0x1 ;  /* 0x000000040000795c */ /* 0x000fe20000300000 */
.L_x_1751:
[----:B------:R1:W3:Y:S01]  /*99e0*/  SYNCS.PHASECHK.TRANS64.TRYWAIT P1, [UR22+0x28c50], R9 ;  /* 0x028c5009ff0075a7 */ /* 0x0002e20008020156 */
[----:B------:R-:W-:Y:S05]  /*99f0*/  @!P4 BRA `(.L_x_1752) ;  /* 0x000000000004c947 */ /* 0x000fea0003800000 */
[----:B------:R-:W-:Y:S01]  /*9a00*/  BPT.TRAP 0x1 ;  /* 0x000000040000795c */ /* 0x000fe20000300000 */
.L_x_1752:
[----:B---3--:R-:W-:Y:S05]  /*9a10*/  @P1 BRA `(.L_x_1753) ;  /* 0x0000000000081947 */ /* 0x008fea0003800000 */
[----:B------:R-:W3:Y:S02]  /*9a20*/  SYNCS.PHASECHK.TRANS64.TRYWAIT P1, [UR22+0x28c50], R9 ;  /* 0x028c5009ff0075a7 */ /* 0x000ee40008020156 */
[----:B---3--:R-:W-:Y:S05]  /*9a30*/  @!P1 BRA `(.L_x_1754) ;  /* 0x000000b000209947 */ /* 0x008fea0003800000 */
.L_x_1753:
[----:B------:R-:W-:Y:S01]  /*9a40*/  ULEA UR11, UR37, UR45, 0xc ;  /* 0x0000002d250b7291 */ /* 0x000fe2000f8e603f */
[----:B------:R-:W-:Y:S01]  /*9a50*/  WARPGROUP.ARRIVE ;  /* 0x00000000000079c5 */ /* 0x000fe20000000000 */
[----:B------:R-:W-:Y:S01]  /*9a60*/  UMOV UR7, 0x40000040 ;  /* 0x4000004000077882 */ /* 0x000fe20000000000 */
[----:B---3--:R-:W-:Y:S01]  /*9a70*/  @!P5 VIADD R170, R170, 0x28c60 ;  /* 0x00028c60aaaad836 */ /* 0x008fe20000000000 */
[----:B------:R-:W-:Y:S01]  /*9a80*/  UMOV UR21, UR37 ;  /* 0x0000002500157c82 */ /* 0x000fe20008000000 */
[----:B------:R-:W-:Y:S02]  /*9a90*/  IMAD.MOV.U32 R10, RZ, RZ, R7 ;  /* 0x000000ffff0a7224 */ /* 0x000fe400078e0007 */
[----:B------:R-:W-:Y:S01]  /*9aa0*/  UMOV UR6, UR11 ;  /* 0x0000000b00067c82 */ /* 0x000fe20008000000 */
[----:B------:R-:W-:Y:S01]  /*9ab0*/  @!P5 PRMT R170, RZ, 0x654, R170 ;  /* 0x00000654ffaad816 */ /* 0x000fe200000000aa */
[----:B------:R-:W-:Y:S01]  /*9ac0*/  HGMMA.64x256x16.F32.BF16 R24, R152, gdesc[UR4].tnspB, R24, gsb0 ;  /* 0x43e0000498187df0 */ /* 0x000fe20008001818 */
[----:B------:R-:W-:Y:S01]  /*9ad0*/  UIADD3 UR6, UR11, 0x80, URZ ;  /* 0x000000800b067890 */ /* 0x000fe2000fffe03f */
[----:B------:R-:W-:Y:S01]  /*9ae0*/  IMAD.MOV.U32 R11, RZ, RZ, R4 ;  /* 0x000000ffff0b7224 */ /* 0x000fe200078e0004 */
        /* <DEDUP_REMOVED lines=28> */
.L_x_1746:
[----:B------:R-:W-:-:S13]  /*9cb0*/  ISETP.LE.AND P0, PT, R186, UR50, PT ;  /* 0x00000032ba007c0c */ /* 0x000fda000bf03270 */
[----:B------:R-:W-:Y:S05]  /*9cc0*/  @!P0 BRA `(.L_x_1756) ;  /* 0x0000002000d48947 */ /* 0x000fea0003800000 */
[----:B------:R-:W-:Y:S01]  /*9cd0*/  UIADD3 UR6, UR44, -UR40, URZ ;  /* 0x800000282c067290 */ /* 0x000fe2000fffe03f */
[----:B------:R-:W-:Y:S01]  /*9ce0*/  IMAD.MOV.U32 R10, RZ, RZ, R7 ;  /* 0x000000ffff0a7224 */ /* 0x000fe200078e0007 */
[----:B------:R-:W-:Y:S01]  /*9cf0*/  UMOV UR21, UR37 ;  /* 0x0000002500157c82 */ /* 0x000fe20008000000 */
[----:B------:R-:W-:Y:S01]  /*9d00*/  IMAD.MOV.U32 R12, RZ, RZ, R4 ;  /* 0x000000ffff0c7224 */ /* 0x000fe200078e0004 */
[----:B------:R-:W-:Y:S01]  /*9d10*/  ULDC UR23, c[0x0][0x9e4] ;  /* 0x0002790000177ab9 */ /* 0x000fe20000000800 */
[----:B------:R-:W-:Y:S01]  /*9d20*/  ULDC UR24, c[0x0][0x9dc] ;  /* 0x0002770000187ab9 */ /* 0x000fe20000000800 */
[----:B01----:R-:W-:Y:S01]  /*9d30*/  IMAD.U32 R9, RZ, RZ, UR6 ;  /* 0x00000006ff097e24 */ /* 0x003fe2000f8e00ff */
[----:B------:R-:W-:Y:S01]  /*9d40*/  ULDC UR20, c[0x0][0x988] ;  /* 0x0002620000147ab9 */ /* 0x000fe20000000800 */
[----:B------:R-:W-:Y:S01]  /*9d50*/  VIADD R11, R0, UR6 ;  /* 0x00000006000b7c36 */ /* 0x000fe20008000000 */
[----:B------:R-:W-:Y:S02]  /*9d60*/  ULDC UR22, c[0x0][0x9e0] ;  /* 0x0002780000167ab9 */ /* 0x000fe40000000800 */
[----:B------:R-:W-:-:S04]  /*9d70*/  IADD3 R9, R9, 0x8, R0 ;  /* 0x0000000809097810 */ /* 0x000fc80007ffe000 */
[----:B------:R-:W-:-:S07]  /*9d80*/  LOP3.LUT R13, RZ, R9, RZ, 0x33, !PT ;  /* 0x00000009ff0d7212 */ /* 0x000fce00078e33ff */
.L_x_1773:
[----:B------:R-:W-:-:S04]  /*9d90*/  UIADD3 UR37, UR21, 0x1, URZ ;  /* 0x0000000115257890 */ /* 0x000fc8000fffe03f */
[----:B------:R-:W-:-:S04]  /*9da0*/  UISETP.NE.AND UP0, UPT, UR37, 0x2, UPT ;  /* 0x000000022500788c */ /* 0x000fc8000bf05270 */
[----:B------:R-:W-:Y:S02]  /*9db0*/  USEL UR6, URZ, 0x1, UP0 ;  /* 0x000000013f067887 */ /* 0x000fe40008000000 */
[----:B------:R-:W-:-:S04]  /*9dc0*/  USEL UR37, UR37, URZ, UP0 ;  /* 0x0000003f25257287 */ /* 0x000fc80008000000 */
[----:B------:R-:W-:Y:S01]  /*9dd0*/  LOP3.LUT R2, R2, UR6, RZ, 0x3c, !PT ;  /* 0x0000000602027c12 */ /* 0x000fe2000f8e3cff */
[----:B01----:R-:W-:Y:S07]  /*9de0*/  @!P4 BRA `(.L_x_1757) ;  /* 0x000000000004c947 */ /* 0x003fee0003800000 */
[----:B------:R-:W-:Y:S01]  /*9df0*/  BPT.TRAP 0x1 ;  /* 0x000000040000795c */ /* 0x000fe20000300000 */
.L_x_1757:
[----:B------:R-:W-:Y:S01]  /*9e00*/  ULEA UR25, UR37, UR38, 0x3 ;  /* 0x0000002625197291 */ /* 0x000fe2000f8e183f */
[----:B------:R-:W-:-:S08]  /*9e10*/  SHF.L.U32 R8, R2, 0x1f, RZ ;  /* 0x0000001f02087819 */ /* 0x000fd000000006ff */
[----:B------:R0:W1:Y:S01]  /*9e20*/  SYNCS.PHASECHK.TRANS64.TRYWAIT P0, [UR25+0x28c30], R8 ;  /* 0x028c3008ff0075a7 */ /* 0x0000620008000159 */
[----:B------:R-:W-:Y:S05]  /*9e30*/  @!P4 BRA `(.L_x_1758) ;  /* 0x000000000004c947 */ /* 0x000fea0003800000 */
[----:B------:R-:W-:Y:S01]  /*9e40*/  BPT.TRAP 0x1 ;  /* 0x000000040000795c */ /* 0x000fe20000300000 */
.L_x_1758:
[----:B-1----:R-:W-:Y:S05]  /*9e50*/  @P0 BRA `(.L_x_1759) ;  /* 0x0000000000080947 */ /* 0x002fea0003800000 */
[----:B------:R-:W1:Y:S02]  /*9e60*/  SYNCS.PHASECHK.TRANS64.TRYWAIT P0, [UR25+0x28c30], R8 ;  /* 0x028c3008ff0075a7 */ /* 0x000e640008000159 */
[----:B-1----:R-:W-:Y:S05]  /*9e70*/  @!P0 BRA `(.L_x_1760) ;  /* 0x000000ac00248947 */ /* 0x002fea0003800000 */
.L_x_1759:
[----:B------:R-:W-:Y:S01]  /*9e80*/  R2UR UR18, R3 ;  /* 0x00000000031272ca */ /* 0x000fe200000e0000 */
[----:B--234-:R-:W-:Y:S01]  /*9e90*/  WARPGROUP.ARRIVE ;  /* 0x00000000000079c5 */ /* 0x01cfe20000000000 */
[----:B------:R-:W-:Y:S01]  /*9ea0*/  UMOV UR19, 0x40000040 ;  /* 0x4000004000137882 */ /* 0x000fe20000000000 */
[----:B------:R-:W-:Y:S01]  /*9eb0*/  UMOV UR7, 0x40000040 ;  /* 0x4000004000077882 */ /* 0x000fe20000000000 */
[----:B------:R-:W-:Y:S01]  /*9ec0*/  UMOV UR11, 0x40000040 ;  /* 0x40000040000b7882 */ /* 0x000fe20000000000 */
[----:B------:R-:W-:Y:S01]  /*9ed0*/  UMOV UR15, 0x40000040 ;  /* 0x40000040000f7882 */ /* 0x000fe20000000000 */
[----:B------:R-:W-:Y:S02]  /*9ee0*/  IMAD.U32 R15, RZ, RZ, UR25 ;  /* 0x00000019ff0f7e24 */ /* 0x000fe4000f8e00ff */
[----:B-1----:R-:W-:Y:S02]  /*9ef0*/  IMAD.U32 R7, RZ, RZ, UR40 ;  /* 0x00000028ff077e24 */ /* 0x002fe4000f8e00ff */
[----:B------:R-:W-:-:S03]  /*9f00*/  @!P5 VIADD R4, R15, 0x28c40 ;  /* 0x00028c400f04d836 */ /* 0x000fc60000000000 */
[----:B------:R-:W-:Y:S02]  /*9f10*/  ULEA UR18, UR37, UR18, 0x9 ;  /* 0x0000001225127291 */ /* 0x000fe4000f8e483f */
[----:B------:R-:W-:Y:S02]  /*9f20*/  @!P5 PRMT R4, RZ, 0x654, R4 ;  /* 0x00000654ff04d816 */ /* 0x000fe40000000004 */
        /* <DEDUP_REMOVED lines=18> */
[----:B-1----:R-:W-:-:S05]  /*a050*/  IADD3 R4, -R16, UR6, -R7 ;  /* 0x0000000610047c10 */ /* 0x002fca000fffe907 */
[C---:B------:R-:W-:Y:S02]  /*a060*/  VIADD R21, R4.reuse, UR22 ;  /* 0x0000001604157c36 */ /* 0x040fe40008000000 */
[----:B------:R-:W-:-:S03]  /*a070*/  VIADD R193, R4, UR10 ;  /* 0x0000000a04c17c36 */ /* 0x000fc60008000000 */
[C---:B------:R-:W-:Y:S01]  /*a080*/  IADD3 R4, R0.reuse, R21, RZ ;  /* 0x0000001500047210 */ /* 0x040fe20007ffe0ff */
[----:B------:R-:W-:Y:S01]  /*a090*/  IMAD.IADD R14, R0, 0x1, R193 ;  /* 0x00000001000e7824 */ /* 0x000fe200078e02c1 */
[----:B------:R-:W-:Y:S06]  /*a0a0*/  @!P6 BRA `(.L_x_1761) ;  /* 0x000000000060e947 */ /* 0x000fec0003800000 */
[----:B------:R-:W-:Y:S01]  /*a0b0*/  ISETP.GT.AND P0, PT, R11, -0x1, PT ;  /* 0xffffffff0b00780c */ /* 0x000fe20003f04270 */
[----:B------:R-:W-:-:S12]  /*a0c0*/  BSSY B0, `(.L_x_1762) ;  /* 0x0000012000007945 */ /* 0x000fd80003800000 */
[----:B------:R-:W-:Y:S05]  /*a0d0*/  @P0 BRA `(.L_x_1763) ;  /* 0x0000000000280947 */ /* 0x000fea0003800000 */
[----:B------:R-:W-:Y:S02]  /*a0e0*/  IMAD.U32 R194, RZ, RZ, UR23 ;  /* 0x00000017ffc27e24 */ /* 0x000fe4000f8e00ff */
[----:B------:R-:W-:-:S03]  /*a0f0*/  IMAD.U32 R7, RZ, RZ, UR40 ;  /* 0x00000028ff077e24 */ /* 0x000fc6000f8e00ff */
[----:B------:R-:W-:Y:S02]  /*a100*/  ISETP.NE.AND P0, PT, R194, 0x1, PT ;  /* 0x00000001c200780c */ /* 0x000fe40003f05270 */
[----:B------:R-:W-:-:S04]  /*a110*/  IADD3 R7, R0, UR44, -R7 ;  /* 0x0000002c00077c10 */ /* 0x000fc8000fffe807 */
[----:B------:R-:W-:-:S07]  /*a120*/  LOP3.LUT R7, RZ, R7, RZ, 0x33, !PT ;  /* 0x00000007ff077212 */ /* 0x000fce00078e33ff */
[----:B------:R-:W1:Y:S02]  /*a130*/  @P0 LDC.64 R196, c[0x0][0x9e8] ;  /* 0x00027a00ffc40b82 */ /* 0x000e640000000a00 */
[----:B-1----:R-:W-:-:S05]  /*a140*/  @P0 IMAD.HI.U32 R20, R7, R196, RZ ;  /* 0x000000c407140227 */ /* 0x002fca00078e00ff */
[----:B------:R-:W-:-:S04]  /*a150*/  @P0 SHF.R.U32.HI R7, RZ, R197, R20 ;  /* 0x000000c5ff070219 */ /* 0x000fc80000011614 */
[----:B------:R-:W-:Y:S01]  /*a160*/  LOP3.LUT R7, RZ, R7, RZ, 0x33, !PT ;  /* 0x00000007ff077212 */ /* 0x000fe200078e33ff */
[----:B------:R-:W-:Y:S06]  /*a170*/  BRA `(.L_x_1764) ;  /* 0x0000000000187947 */ /* 0x000fec0003800000 */
.L_x_1763:
[----:B------:R-:W-:Y:S02]  /*a180*/  IMAD.U32 R194, RZ, RZ, UR23 ;  /* 0x00000017ffc27e24 */ /* 0x000fe4000f8e00ff */
[----:B------:R-:W-:-:S03]  /*a190*/  IMAD.MOV.U32 R7, RZ, RZ, R11 ;  /* 0x000000ffff077224 */ /* 0x000fc600078e000b */
[----:B------:R-:W-:-:S13]  /*a1a0*/  ISETP.NE.AND P0, PT, R194, 0x1, PT ;  /* 0x00000001c200780c */ /* 0x000fda0003f05270 */
[----:B------:R-:W1:Y:S02]  /*a1b0*/  @P0 LDC.64 R196, c[0x0][0x9e8] ;  /* 0x00027a00ffc40b82 */ /* 0x000e640000000a00 */
[----:B-1----:R-:W-:-:S05]  /*a1c0*/  @P0 IMAD.HI.U32 R20, R11, R196, RZ ;  /* 0x000000c40b140227 */ /* 0x002fca00078e00ff */
[----:B------:R-:W-:-:S07]  /*a1d0*/  @P0 SHF.R.U32.HI R7, RZ, R197, R20 ;  /* 0x000000c5ff070219 */ /* 0x000fce0000011614 */
.L_x_1764:
[----:B------:R-:W-:Y:S05]  /*a1e0*/  BSYNC B0 ;  /* 0x0000000000007941 */ /* 0x000fea0003800000 */
.L_x_1762:
[----:B------:R-:W-:-:S04]  /*a1f0*/  IMAD R7, R7, R194, -UR7 ;  /* 0x8000000707077e24 */ /* 0x000fc8000f8e02c2 */
[----:B------:R-:W-:-:S05]  /*a200*/  IMAD.IADD R7, R7, 0x1, -R16 ;  /* 0x0000000107077824 */ /* 0x000fca00078e0a10 */
[----:B------:R-:W-:Y:S02]  /*a210*/  VIADDMNMX R4, R7, R194, R4, PT ;  /* 0x000000c207047246 */ /* 0x000fe40003800104 */
[----:B------:R-:W-:-:S07]  /*a220*/  VIMNMX R14, R14, R7, !PT ;  /* 0x000000070e0e7248 */ /* 0x000fce0007fe0100 */
.L_x_1761:
[----:B------:R-:W-:-:S06]  /*a230*/  UISETP.GT.AND UP0, UPT, UR50, -0x1, UPT ;  /* 0xffffffff3200788c */ /* 0x000fcc000bf04270 */
[----:B------:R-:W-:-:S04]  /*a240*/  PLOP3.LUT P0, PT, PT, PT, UP0, 0x80, 0x0 ;  /* 0x000000000000781c */ /* 0x000fc80003f0f008 */
[C---:B------:R-:W-:Y:S02]  /*a250*/  ISETP.GT.AND P1, PT, R14.reuse, RZ, P0 ;  /* 0x000000ff0e00720c */ /* 0x040fe40000724270 */
[----:B------:R-:W-:Y:S02]  /*a260*/  ISETP.GT.AND P3, PT, R14, 0x1, P0 ;  /* 0x000000010e00780c */ /* 0x000fe40000764270 */
        /* <DEDUP_REMOVED lines=49> */
[----:B------:R-:W-:Y:S01]  /*a580*/  ISETP.GT.AND P1, PT, R9, -0x1, PT ;  /* 0xffffffff0900780c */ /* 0x000fe20003f24270 */
[----:B------:R-:W-:-:S12]  /*a590*/  BSSY B0, `(.L_x_1766) ;  /* 0x0000010000007945 */ /* 0x000fd80003800000 */
[----:B------:R-:W-:Y:S05]  /*a5a0*/  @P1 BRA `(.L_x_1767) ;  /* 0x0000000000201947 */ /* 0x000fea0003800000 */
[----:B------:R-:W-:Y:S02]  /*a5b0*/  IMAD.U32 R193, RZ, RZ, UR23 ;  /* 0x00000017ffc17e24 */ /* 0x000fe4000f8e00ff */
[----:B------:R-:W-:-:S03]  /*a5c0*/  IMAD.MOV.U32 R4, RZ, RZ, R13 ;  /* 0x000000ffff047224 */ /* 0x000fc600078e000d */
[----:B------:R-:W-:-:S13]  /*a5d0*/  ISETP.NE.AND P1, PT, R193, 0x1, PT ;  /* 0x00000001c100780c */ /* 0x000fda0003f25270 */
[----:B------:R-:W1:Y:S02]  /*a5e0*/  @P1 LDC.64 R20, c[0x0][0x9e8] ;  /* 0x00027a00ff141b82 */ /* 0x000e640000000a00 */
[----:B-1----:R-:W-:-:S05]  /*a5f0*/  @P1 IMAD.HI.U32 R20, R13, R20, RZ ;  /* 0x000000140d141227 */ /* 0x002fca00078e00ff */
[----:B------:R-:W-:-:S04]  /*a600*/  @P1 SHF.R.U32.HI R4, RZ, R21, R20 ;  /* 0x00000015ff041219 */ /* 0x000fc80000011614 */
[----:B------:R-:W-:Y:S01]  /*a610*/  LOP3.LUT R4, RZ, R4, RZ, 0x33, !PT ;  /* 0x00000004ff047212 */ /* 0x000fe200078e33ff */
[----:B------:R-:W-:Y:S06]  /*a620*/  BRA `(.L_x_1768) ;  /* 0x0000000000187947 */ /* 0x000fec0003800000 */
.L_x_1767:
[----:B------:R-:W-:Y:S02]  /*a630*/  IMAD.U32 R193, RZ, RZ, UR23 ;  /* 0x00000017ffc17e24 */ /* 0x000fe4000f8e00ff */
[----:B------:R-:W-:-:S03]  /*a640*/  IMAD.MOV.U32 R4, RZ, RZ, R9 ;  /* 0x000000ffff047224 */ /* 0x000fc600078e0009 */
[----:B------:R-:W-:-:S13]  /*a650*/  ISETP.NE.AND P1, PT, R193, 0x1, PT ;  /* 0x00000001c100780c */ /* 0x000fda0003f25270 */
[----:B------:R-:W1:Y:S02]  /*a660*/  @P1 LDC.64 R20, c[0x0][0x9e8] ;  /* 0x00027a00ff141b82 */ /* 0x000e640000000a00 */
[----:B-1----:R-:W-:-:S05]  /*a670*/  @P1 IMAD.HI.U32 R20, R9, R20, RZ ;  /* 0x0000001409141227 */ /* 0x002fca00078e00ff */
[----:B------:R-:W-:-:S07]  /*a680*/  @P1 SHF.R.U32.HI R4, RZ, R21, R20 ;  /* 0x00000015ff041219 */ /* 0x000fce0000011614 */
.L_x_1768:
[----:B------:R-:W-:Y:S05]  /*a690*/  BSYNC B0 ;  /* 0x0000000000007941 */ /* 0x000fea0003800000 */
.L_x_1766:
[----:B------:R-:W-:-:S04]  /*a6a0*/  IMAD R21, R4, R193, -UR7 ;  /* 0x8000000704157e24 */ /* 0x000fc8000f8e02c1 */
[----:B------:R-:W-:-:S05]  /*a6b0*/  IMAD.IADD R21, R21, 0x1, -R16 ;  /* 0x0000000115157824 */ /* 0x000fca00078e0a10 */
[----:B------:R-:W-:Y:S02]  /*a6c0*/  VIADDMNMX R14, R21, R193, R14, PT ;  /* 0x000000c1150e7246 */ /* 0x000fe4000380010e */
[----:B------:R-:W-:-:S07]  /*a6d0*/  VIMNMX R152, R152, R21, !PT ;  /* 0x0000001598987248 */ /* 0x000fce0007fe0100 */
.L_x_1765:
[----:B------:R-:W-:Y:S01]  /*a6e0*/  FMNMX.FTZ R4, R7, R12, !PT ;  /* 0x0000000c07047209 */ /* 0x000fe20007810000 */
[----:B------:R-:W-:Y:S01]  /*a6f0*/  UMOV UR10, UR20 ;  /* 0x00000014000a7c82 */ /* 0x000fe20008000000 */
[----:B------:R-:W-:Y:S01]  /*a700*/  ISETP.GT.AND P1, PT, R152, 0x1, P0 ;  /* 0x000000019800780c */ /* 0x000fe20000724270 */
[----:B------:R-:W-:Y:S01]  /*a710*/  IMAD.MOV R195, RZ, RZ, -R18 ;  /* 0x000000ffffc37224 */ /* 0x000fe200078e0a12 */
        /* <DEDUP_REMOVED lines=62> */
[----:B------:R-:W-:Y:S02]  /*ab00*/  FSEL R154, R154, RZ, P3 ;  /* 0x000000ff9a9a7208 */ /* 0x000fe40001800000 */
[----:B------:R-:W-:Y:S02]  /*ab10*/  FMNMX.FTZ R193, R163, R20, !PT ;  /* 0x00000014a3c17209 */ /* 0x000fe40007810000 */
[----:B------:R-:W-:Y:S01]  /*ab20*/  ISETP.LT.OR P1, PT, R14, 0x22, P1 ;  /* 0x000000220e00780c */ /* 0x000fe20000f21670 */
[--C-:B------:R-:W-:Y:S01]  /*ab30*/  FFMA.FTZ R153, R153, UR10, -R154.reuse ;  /* 0x0000000a99997c23 */ /* 0x100fe2000801089a */
[----:B------:R-:W-:Y:S01]  /*ab40*/  FMNMX.FTZ R20, R166, R193, !PT ;  /* 0x000000c1a6147209 */ /* 0x000fe20007810000 */
[--C-:B------:R-:W-:Y:S01]  /*ab50*/  FFMA.FTZ R193, R7, UR10, -R154.reuse ;  /* 0x0000000a07c17c23 */ /* 0x100fe2000801089a */
[----:B------:R-:W-:Y:S01]  /*ab60*/  FSEL R171, R171, -INF , !P1 ;  /* 0xff800000abab7808 */ /* 0x000fe20004800000 */
[--C-:B------:R-:W-:Y:S01]  /*ab70*/  FFMA.FTZ R156, R156, UR10, -R154.reuse ;  /* 0x0000000a9c9c7c23 */ /* 0x100fe2000801089a */
[----:B------:R-:W-:Y:S01]  /*ab80*/  FMNMX.FTZ R7, R167, R20, !PT ;  /* 0x00000014a7077209 */ /* 0x000fe20007810000 */
[----:B------:R-:W-:Y:S01]  /*ab90*/  MUFU.EX2 R153, R153 ;  /* 0x0000009900997308 */ /* 0x000fe20000000800 */
[----:B------:R-:W-:Y:S01]  /*aba0*/  ISETP.GT.AND P1, PT, R152, 0x29, P0 ;  /* 0x000000299800780c */ /* 0x000fe20000724270 */
[--C-:B------:R-:W-:Y:S01]  /*abb0*/  FFMA.FTZ R157, R157, UR10, -R154.reuse ;  /* 0x0000000a9d9d7c23 */ /* 0x100fe2000801089a */
[----:B------:R-:W-:Y:S01]  /*abc0*/  FMNMX.FTZ R194, R170, R7, !PT ;  /* 0x00000007aac27209 */ /* 0x000fe20007810000 */
[--C-:B------:R-:W-:Y:S01]  /*abd0*/  FFMA.FTZ R161, R161, UR10, -R154.reuse ;  /* 0x0000000aa1a17c23 */ /* 0x100fe2000801089a */
[----:B------:R-:W-:Y:S01]  /*abe0*/  ISETP.LT.OR P1, PT, R14, 0x2a, P1 ;  /* 0x0000002a0e00780c */ /* 0x000fe20000f21670 */
[--C-:B------:R-:W-:Y:S01]  /*abf0*/  FFMA.FTZ R165, R165, UR10, -R154.reuse ;  /* 0x0000000aa5a57c23 */ /* 0x100fe2000801089a */
[----:B------:R-:W-:Y:S01]  /*ac00*/  FMNMX.FTZ R7, R171, R194, !PT ;  /* 0x000000c2ab077209 */ /* 0x000fe20007810000 */
[----:B------:R1:W-:Y:S01]  /*ac10*/  MUFU.EX2 R20, R193 ;  /* 0x000000c100147308 */ /* 0x0003e20000000800 */
[----:B------:R-:W-:Y:S01]  /*ac20*/  FSEL R175, R175, -INF , !P1 ;  /* 0xff800000afaf7808 */ /* 0x000fe20004800000 */
[--C-:B------:R-:W-:Y:S01]  /*ac30*/  FFMA.FTZ R169, R169, UR10, -R154.reuse ;  /* 0x0000000aa9a97c23 */ /* 0x100fe2000801089a */
[----:B------:R-:W-:Y:S01]  /*ac40*/  ISETP.GT.AND P1, PT, R152, 0x31, P0 ;  /* 0x000000319800780c */ /* 0x000fe20000724270 */
[--C-:B------:R-:W-:Y:S01]  /*ac50*/  FFMA.FTZ R177, R177, UR10, -R154.reuse ;  /* 0x0000000ab1b17c23 */ /* 0x100fe2000801089a */
[----:B------:R-:W-:Y:S01]  /*ac60*/  FMNMX.FTZ R194, R174, R7, !PT ;  /* 0x00000007aec27209 */ /* 0x000fe20007810000 */
[--C-:B------:R-:W-:Y:S01]  /*ac70*/  FFMA.FTZ R181, R181, UR10, -R154.reuse ;  /* 0x0000000ab5b57c23 */ /* 0x100fe2000801089a */
[----:B------:R-:W-:Y:S01]  /*ac80*/  ISETP.LT.OR P1, PT, R14, 0x32, P1 ;  /* 0x000000320e00780c */ /* 0x000fe20000f21670 */
[----:B------:R-:W-:Y:S01]  /*ac90*/  MUFU.EX2 R156, R156 ;  /* 0x0000009c009c7308 */ /* 0x000fe20000000800 */
[----:B------:R-:W-:Y:S01]  /*aca0*/  FMNMX.FTZ R7, R175, R194, !PT ;  /* 0x000000c2af077209 */ /* 0x000fe20007810000 */
[--C-:B-1----:R-:W-:Y:S01]  /*acb0*/  FFMA.FTZ R193, R160, UR10, -R154.reuse ;  /* 0x0000000aa0c17c23 */ /* 0x102fe2000801089a */
[----:B------:R-:W-:Y:S01]  /*acc0*/  ISETP.GT.AND P0, PT, R152, 0x39, P0 ;  /* 0x000000399800780c */ /* 0x000fe20000704270 */
[--C-:B------:R-:W-:Y:S01]  /*acd0*/  FFMA.FTZ R160, R164, UR10, -R154.reuse ;  /* 0x0000000aa4a07c23 */ /* 0x100fe2000801089a */
[----:B------:R-:W-:Y:S01]  /*ace0*/  FSEL R179, R179, -INF , !P1 ;  /* 0xff800000b3b37808 */ /* 0x000fe20004800000 */
        /* <DEDUP_REMOVED lines=8> */
[----:B------:R-:W-:Y:S02]  /*ad70*/  FMNMX.FTZ R14, R182, R7, !PT ;  /* 0x00000007b60e7209 */ /* 0x000fe40007810000 */
[----:B------:R-:W-:Y:S02]  /*ad80*/  ISETP.NE.AND P1, PT, R16, R195, PT ;  /* 0x000000c31000720c */ /* 0x000fe40003f25270 */
[----:B------:R-:W-:Y:S01]  /*ad90*/  FMNMX.FTZ R7, R183, R14, !PT ;  /* 0x0000000eb7077209 */ /* 0x000fe20007810000 */
[----:B------:R-:W-:Y:S04]  /*ada0*/  MUFU.EX2 R161, R161 ;  /* 0x000000a100a17308 */ /* 0x000fe80000000800 */
[----:B------:R-:W1:Y:S04]  /*adb0*/  SHFL.BFLY PT, R152, R7, 0x2, 0x1f ;  /* 0x0c401f0007987f89 */ /* 0x000e6800000e0000 */
[----:B------:R2:W-:Y:S08]  /*adc0*/  MUFU.EX2 R14, R193 ;  /* 0x000000c1000e7308 */ /* 0x0005f00000000800 */
[----:B------:R-:W-:Y:S01]  /*add0*/  MUFU.EX2 R160, R160 ;  /* 0x000000a000a07308 */ /* 0x000fe20000000800 */
[----:B--2---:R-:W-:-:S05]  /*ade0*/  FSEL R193, R4, RZ, P3 ;  /* 0x000000ff04c17208 */ /* 0x004fca0001800000 */
[----:B------:R-:W-:Y:S02]  /*adf0*/  FADD.FTZ R12, -R193, R12 ;  /* 0x0000000cc10c7221 */ /* 0x000fe40000010100 */
[----:B------:R-:W-:Y:S02]  /*ae00*/  MUFU.EX2 R165, R165 ;  /* 0x000000a500a57308 */ /* 0x000fe40000000800 */
[----:B------:R-:W-:Y:S01]  /*ae10*/  FMUL.FTZ R173, R12, UR10 ;  /* 0x0000000a0cad7c20 */ /* 0x000fe20008410000 */
[--C-:B------:R-:W-:Y:S01]  /*ae20*/  FFMA.FTZ R12, R176, UR10, -R154.reuse ;  /* 0x0000000ab00c7c23 */ /* 0x100fe2000801089a */
[----:B-1----:R-:W-:Y:S01]  /*ae30*/  FMNMX.FTZ R152, R7, R152, !PT ;  /* 0x0000009807987209 */ /* 0x002fe20007810000 */
[----:B------:R-:W-:-:S03]  /*ae40*/  FFMA.FTZ R176, R180, UR10, -R154 ;  /* 0x0000000ab4b07c23 */ /* 0x000fc6000801089a */
[----:B------:R-:W1:Y:S01]  /*ae50*/  MUFU.EX2 R173, R173 ;  /* 0x000000ad00ad7308 */ /* 0x000e620000000800 */
[----:B------:R-:W2:Y:S07]  /*ae60*/  SHFL.BFLY PT, R7, R152, 0x1, 0x1f ;  /* 0x0c201f0098077f89 */ /* 0x000eae00000e0000 */
[----:B------:R-:W3:Y:S08]  /*ae70*/  MUFU.EX2 R164, R164 ;  /* 0x000000a400a47308 */ /* 0x000ef00000000800 */
[----:B------:R-:W4:Y:S01]  /*ae80*/  MUFU.EX2 R169, R169 ;  /* 0x000000a900a97308 */ /* 0x000f220000000800 */
[-C--:B-1----:R-:W-:Y:S01]  /*ae90*/  FMUL.FTZ R24, R24, R173.reuse ;  /* 0x000000ad18187220 */ /* 0x082fe20000410000 */
[-C--:B------:R-:W-:Y:S01]  /*aea0*/  FMUL.FTZ R25, R25, R173.reuse ;  /* 0x000000ad19197220 */ /* 0x080fe20000410000 */
[-C--:B------:R-:W-:Y:S01]  /*aeb0*/  FMUL.FTZ R28, R28, R173.reuse ;  /* 0x000000ad1c1c7220 */ /* 0x080fe20000410000 */
[-C--:B------:R-:W-:Y:S01]  /*aec0*/  FMUL.FTZ R29, R29, R173.reuse ;  /* 0x000000ad1d1d7220 */ /* 0x080fe20000410000 */
[-C--:B------:R-:W-:Y:S01]  /*aed0*/  FMUL.FTZ R32, R32, R173.reuse ;  /* 0x000000ad20207220 */ /* 0x080fe20000410000 */
[-C--:B------:R-:W-:Y:S01]  /*aee0*/  FMUL.FTZ R33, R33, R173.reuse ;  /* 0x000000ad21217220 */ /* 0x080fe20000410000 */
[----:B------:R-:W-:Y:S01]  /*aef0*/  FMUL.FTZ R36, R36, R173 ;  /* 0x000000ad24247220 */ /* 0x000fe20000410000 */
[----:B------:R1:W-:Y:S01]  /*af00*/  MUFU.EX2 R193, R172 ;  /* 0x000000ac00c17308 */ /* 0x0003e20000000800 */
[----:B--2---:R-:W-:Y:S01]  /*af10*/  FMNMX.FTZ R7, R152, R7, !PT ;  /* 0x0000000798077209 */ /* 0x004fe20007810000 */
[----:B------:R-:W-:Y:S01]  /*af20*/  FFMA.FTZ R152, R173, R5, R20 ;  /* 0x00000005ad987223 */ /* 0x000fe20000010014 */
[-C--:B------:R-:W-:Y:S01]  /*af30*/  FMUL.FTZ R37, R37, R173.reuse ;  /* 0x000000ad25257220 */ /* 0x080fe20000410000 */
[-C--:B------:R-:W-:Y:S01]  /*af40*/  FMUL.FTZ R40, R40, R173.reuse ;  /* 0x000000ad28287220 */ /* 0x080fe20000410000 */
[----:B------:R-:W-:Y:S01]  /*af50*/  FSETP.NEU.FTZ.AND P0, PT, R7, -INF , PT ;  /* 0xff8000000700780b */ /* 0x000fe20003f1d000 */
[----:B------:R-:W-:Y:S01]  /*af60*/  FADD.FTZ R5, R153, R152 ;  /* 0x0000009899057221 */ /* 0x000fe20000010000 */
[-C--:B------:R-:W-:Y:S01]  /*af70*/  FMUL.FTZ R41, R41, R173.reuse ;  /* 0x000000ad29297220 */ /* 0x080fe20000410000 */
[----:B------:R-:W2:Y:S01]  /*af80*/  MUFU.EX2 R168, R168 ;  /* 0x000000a800a87308 */ /* 0x000ea20000000800 */
[C---:B-1----:R-:W-:Y:S01]  /*af90*/  FMUL.FTZ R172, R7.reuse, UR10 ;  /* 0x0000000a07ac7c20 */ /* 0x042fe20008410000 */
[----:B------:R-:W-:Y:S01]  /*afa0*/  FADD.FTZ R152, R156, R5 ;  /* 0x000000059c987221 */ /* 0x000fe20000010000 */
[----:B------:R-:W-:Y:S01]  /*afb0*/  FSEL R5, R7, RZ, P0 ;  /* 0x000000ff07057208 */ /* 0x000fe20000000000 */
[-C--:B------:R-:W-:Y:S01]  /*afc0*/  FMUL.FTZ R44, R44, R173.reuse ;  /* 0x000000ad2c2c7220 */ /* 0x080fe20000410000 */
[----:B------:R-:W-:Y:S01]  /*afd0*/  FMUL.FTZ R45, R45, R173 ;  /* 0x000000ad2d2d7220 */ /* 0x000fe20000410000 */
[----:B------:R-:W-:Y:S01]  /*afe0*/  FADD.FTZ R195, R157, R152 ;  /* 0x000000989dc37221 */ /* 0x000fe20000010000 */
[----:B------:R-:W-:-:S02]  /*aff0*/  IMAD.U32 R152, RZ, RZ, UR21 ;  /* 0x00000015ff987e24 */ /* 0x000fc4000f8e00ff */
[----:B------:R-:W-:Y:S01]  /*b000*/  FADD.FTZ R5, -R5, R10 ;  /* 0x0000000a05057221 */ /* 0x000fe20000010100 */
[----:B------:R-:W-:Y:S01]  /*b010*/  FSEL R154, R172, RZ, P0 ;  /* 0x000000ffac9a7208 */ /* 0x000fe20000000000 */
[----:B------:R-:W-:Y:S01]  /*b020*/  FADD.FTZ R180, R14, R195 ;  /* 0x000000c30eb47221 */ /* 0x000fe20000010000 */
[----:B------:R-:W-:Y:S01]  /*b030*/  @!P1 IMAD R152, R152, 0x40, R17 ;  /* 0x0000004098989824 */ /* 0x000fe200078e0211 */
[----:B------:R-:W1:Y:S01]  /*b040*/  MUFU.EX2 R12, R12 ;  /* 0x0000000c000c7308 */ /* 0x000e620000000800 */
[----:B------:R-:W-:Y:S01]  /*b050*/  FMUL.FTZ R5, R5, UR10 ;  /* 0x0000000a05057c20 */ /* 0x000fe20008410000 */
[----:B------:R-:W-:Y:S01]  /*b060*/  FADD.FTZ R195, R161, R180 ;  /* 0x000000b4a1c37221 */ /* 0x000fe20000010000 */
[--C-:B------:R-:W-:Y:S01]  /*b070*/  FFMA.FTZ R21, R21, UR10, -R154.reuse ;  /* 0x0000000a15157c23 */ /* 0x100fe2000801089a */
[----:B------:R-:W-:Y:S01]  /*b080*/  @!P1 LEA R180, R152, UR38, 0x2 ;  /* 0x0000002698b49c11 */ /* 0x000fe2000f8e10ff */
[--C-:B------:R-:W-:Y:S01]  /*b090*/  FFMA.FTZ R172, R155, UR10, -R154.reuse ;  /* 0x0000000a9bac7c23 */ /* 0x100fe2000801089a */
[----:B------:R-:W-:Y:S01]  /*b0a0*/  FADD.FTZ R10, R160, R195 ;  /* 0x000000c3a00a7221 */ /* 0x000fe20000010000 */
[--C-:B------:R-:W-:Y:S01]  /*b0b0*/  FFMA.FTZ R155, R158, UR10, -R154.reuse ;  /* 0x0000000a9e9b7c23 */ /* 0x100fe2000801089a */
[----:B------:R-:W5:Y:S01]  /*b0c0*/  MUFU.EX2 R177, R177 ;  /* 0x000000b100b17308 */ /* 0x000f620000000800 */
[----:B------:R-:W-:Y:S01]  /*b0d0*/  FFMA.FTZ R159, R159, UR10, -R154 ;  /* 0x0000000a9f9f7c23 */ /* 0x000fe2000801089a */
[----:B------:R-:W-:Y:S01]  /*b0e0*/  FADD.FTZ R197, R165, R10 ;  /* 0x0000000aa5c57221 */ /* 0x000fe20000010000 */
[--C-:B------:R-:W-:Y:S01]  /*b0f0*/  FFMA.FTZ R196, R170, UR10, -R154.reuse ;  /* 0x0000000aaac47c23 */ /* 0x100fe2000801089a */
[--C-:B------:R-:W-:Y:S01]  /*b100*/  FFMA.FTZ R194, R162, UR10, -R154.reuse ;  /* 0x0000000aa2c27c23 */ /* 0x100fe2000801089a */
[--C-:B------:R-:W-:Y:S01]  /*b110*/  FFMA.FTZ R163, R163, UR10, -R154.reuse ;  /* 0x0000000aa3a37c23 */ /* 0x100fe2000801089a */
[----:B---3--:R-:W-:Y:S01]  /*b120*/  FADD.FTZ R152, R164, R197 ;  /* 0x000000c5a4987221 */ /* 0x008fe20000010000 */
[--C-:B------:R-:W-:Y:S01]  /*b130*/  FFMA.FTZ R195, R166, UR10, -R154.reuse ;  /* 0x0000000aa6c37c23 */ /* 0x100fe2000801089a */
[----:B------:R-:W-:Y:S01]  /*b140*/  MUFU.EX2 R21, R21 ;  /* 0x0000001500157308 */ /* 0x000fe20000000800 */
[----:B------:R-:W-:Y:S01]  /*b150*/  FFMA.FTZ R167, R167, UR10, -R154 ;  /* 0x0000000aa7a77c23 */ /* 0x000fe2000801089a */
[----:B----4-:R-:W-:Y:S01]  /*b160*/  FADD.FTZ R197, R169, R152 ;  /* 0x00000098a9c57221 */ /* 0x010fe20000010000 */
[--C-:B------:R-:W-:Y:S01]  /*b170*/  FFMA.FTZ R171, R171, UR10, -R154.reuse ;  /* 0x0000000aabab7c23 */ /* 0x100fe2000801089a */
[--C-:B------:R-:W-:Y:S01]  /*b180*/  FFMA.FTZ R174, R174, UR10, -R154.reuse ;  /* 0x0000000aaeae7c23 */ /* 0x100fe2000801089a */
[--C-:B------:R-:W-:Y:S01]  /*b190*/  FFMA.FTZ R175, R175, UR10, -R154.reuse ;  /* 0x0000000aafaf7c23 */ /* 0x100fe2000801089a */
[----:B--2---:R-:W-:Y:S01]  /*b1a0*/  FADD.FTZ R152, R168, R197 ;  /* 0x000000c5a8987221 */ /* 0x004fe20000010000 */
[--C-:B------:R-:W-:Y:S01]  /*b1b0*/  FFMA.FTZ R178, R178, UR10, -R154.reuse ;  /* 0x0000000ab2b27c23 */ /* 0x100fe2000801089a */
[----:B------:R2:W3:Y:S01]  /*b1c0*/  MUFU.EX2 R10, R5 ;  /* 0x00000005000a7308 */ /* 0x0004e20000000800 */
[--C-:B------:R-:W-:Y:S01]  /*b1d0*/  FFMA.FTZ R179, R179, UR10, -R154.reuse ;  /* 0x0000000ab3b37c23 */ /* 0x100fe2000801089a */
[--C-:B------:R-:W-:Y:S01]  /*b1e0*/  FFMA.FTZ R182, R182, UR10, -R154.reuse ;  /* 0x0000000ab6b67c23 */ /* 0x100fe2000801089a */
[----:B------:R-:W-:Y:S01]  /*b1f0*/  FFMA.FTZ R183, R183, UR10, -R154 ;  /* 0x0000000ab7b77c23 */ /* 0x000fe2000801089a */
[----:B------:R-:W-:Y:S01]  /*b200*/  F2FP.BF16.F32.PACK_AB R154, R157, R156 ;  /* 0x0000009c9d9a723e */ /* 0x000fe200000010ff */
[----:B------:R4:W-:Y:S01]  /*b210*/  @!P1 STS [R180+0x28800], R173 ;  /* 0x028800adb4009388 */ /* 0x0009e20000000800 */
[----:B------:R-:W-:Y:S01]  /*b220*/  F2FP.BF16.F32.PACK_AB R156, R161, R14 ;  /* 0x0000000ea19c723e */ /* 0x000fe200000010ff */
[-C--:B------:R-:W-:Y:S01]  /*b230*/  FMUL.FTZ R48, R48, R173.reuse ;  /* 0x000000ad30307220 */ /* 0x080fe20000410000 */
[----:B------:R-:W0:Y:S01]  /*b240*/  MUFU.EX2 R172, R172 ;  /* 0x000000ac00ac7308 */ /* 0x000e220000000800 */
[----:B--2---:R-:W-:Y:S01]  /*b250*/  FADD.FTZ R5, R193, R152 ;  /* 0x00000098c1057221 */ /* 0x004fe20000010000 */
[----:B------:R-:W-:Y:S01]  /*b260*/  F2FP.BF16.F32.PACK_AB R152, R153, R20 ;  /* 0x000000149998723e */ /* 0x000fe200000010ff */
[-C--:B------:R-:W-:Y:S01]  /*b270*/  FMUL.FTZ R49, R49, R173.reuse ;  /* 0x000000ad31317220 */ /* 0x080fe20000410000 */
[----:B------:R-:W-:Y:S01]  /*b280*/  F2FP.BF16.F32.PACK_AB R162, R193, R168 ;  /* 0x000000a8c1a2723e */ /* 0x000fe200000010ff */
[----:B-1----:R-:W-:Y:S01]  /*b290*/  FADD.FTZ R158, R12, R5 ;  /* 0x000000050c9e7221 */ /* 0x002fe20000010000 */
[-C--:B------:R-:W-:Y:S01]  /*b2a0*/  FMUL.FTZ R52, R52, R173.reuse ;  /* 0x000000ad34347220 */ /* 0x080fe20000410000 */
[-C--:B------:R-:W-:Y:S01]  /*b2b0*/  FMUL.FTZ R53, R53, R173.reuse ;  /* 0x000000ad35357220 */ /* 0x080fe20000410000 */
[----:B------:R-:W1:Y:S01]  /*b2c0*/  MUFU.EX2 R176, R176 ;  /* 0x000000b000b07308 */ /* 0x000e620000000800 */
[----:B-----5:R-:W-:Y:S01]  /*b2d0*/  FADD.FTZ R5, R177, R158 ;  /* 0x0000009eb1057221 */ /* 0x020fe20000010000 */
[----:B------:R-:W-:Y:S01]  /*b2e0*/  F2FP.BF16.F32.PACK_AB R158, R165, R160 ;  /* 0x000000a0a59e723e */ /* 0x000fe200000010ff */
[----:B---3--:R-:W-:Y:S01]  /*b2f0*/  FFMA.FTZ R153, R10, R6, R21 ;  /* 0x000000060a997223 */ /* 0x008fe20000010015 */
[----:B------:R-:W-:Y:S01]  /*b300*/  F2FP.BF16.F32.PACK_AB R160, R169, R164 ;  /* 0x000000a4a9a0723e */ /* 0x000fe200000010ff */
[----:B------:R4:W-:Y:S01]  /*b310*/  @!P1 STS [R180+0x28820], R10 ;  /* 0x0288200ab4009388 */ /* 0x0009e20000000800 */
[----:B------:R-:W-:Y:S01]  /*b320*/  F2FP.BF16.F32.PACK_AB R164, R177, R12 ;  /* 0x0000000cb1a4723e */ /* 0x000fe200000010ff */
[-C--:B------:R-:W-:Y:S01]  /*b330*/  FMUL.FTZ R56, R56, R173.reuse ;  /* 0x000000ad38387220 */ /* 0x080fe20000410000 */
[----:B------:R-:W2:Y:S01]  /*b340*/  MUFU.EX2 R155, R155 ;  /* 0x0000009b009b7308 */ /* 0x000ea20000000800 */
        /* <DEDUP_REMOVED lines=26> */
[-C--:B------:R-:W-:Y:S01]  /*b4f0*/  FMUL.FTZ R93, R93, R173.reuse ;  /* 0x000000ad5d5d7220 */ /* 0x080fe20000410000 */
[-C--:B------:R-:W-:Y:S01]  /*b500*/  FMUL.FTZ R96, R96, R173.reuse ;  /* 0x000000ad60607220 */ /* 0x080fe20000410000 */
[-C--:B------:R-:W-:Y:S01]  /*b510*/  FMUL.FTZ R97, R97, R173.reuse ;  /* 0x000000ad61617220 */ /* 0x080fe20000410000 */
[-C--:B------:R-:W-:Y:S01]  /*b520*/  FMUL.FTZ R100, R100, R173.reuse ;  /* 0x000000ad64647220 */ /* 0x080fe20000410000 */
[----:B------:R-:W-:Y:S01]  /*b530*/  FMUL.FTZ R101, R101, R173 ;  /* 0x000000ad65657220 */ /* 0x000fe20000410000 */
[----:B------:R-:W0:Y:S01]  /*b540*/  MUFU.EX2 R12, R163 ;  /* 0x000000a3000c7308 */ /* 0x000e220000000800 */
[C---:B-1----:R-:W-:Y:S01]  /*b550*/  FADD.FTZ R168, R170.reuse, R153 ;  /* 0x00000099aaa87221 */ /* 0x042fe20000010000 */
[----:B------:R-:W-:Y:S01]  /*b560*/  F2FP.BF16.F32.PACK_AB R155, R170, R155 ;  /* 0x0000009baa9b723e */ /* 0x000fe200000010ff */
        /* <DEDUP_REMOVED lines=12> */
[----:B------:R-:W-:Y:S01]  /*b630*/  FMUL.FTZ R124, R124, R173 ;  /* 0x000000ad7c7c7220 */ /* 0x000fe20000410000 */
[----:B------:R-:W2:Y:S01]  /*b640*/  MUFU.EX2 R14, R167 ;  /* 0x000000a7000e7308 */ /* 0x000ea20000000800 */
[C---:B0-----:R-:W-:Y:S01]  /*b650*/  FADD.FTZ R168, R12.reuse, R153 ;  /* 0x000000990ca87221 */ /* 0x041fe20000010000 */
[----:B------:R-:W-:Y:S01]  /*b660*/  F2FP.BF16.F32.PACK_AB R157, R12, R157 ;  /* 0x0000009d0c9d723e */ /* 0x000fe200000010ff */
        /* <DEDUP_REMOVED lines=14> */
[----:B--2---:R-:W-:Y:S01]  /*b750*/  F2FP.BF16.F32.PACK_AB R159, R14, R159 ;  /* 0x0000009f0e9f723e */ /* 0x004fe200000010ff */
[-C--:B------:R-:W-:Y:S01]  /*b760*/  FMUL.FTZ R148, R148, R173.reuse ;  /* 0x000000ad94947220 */ /* 0x080fe20000410000 */
[----:B------:R-:W-:Y:S01]  /*b770*/  FMUL.FTZ R149, R149, R173 ;  /* 0x000000ad95957220 */ /* 0x000fe20000410000 */
[-C--:B------:R-:W-:Y:S01]  /*b780*/  FMUL.FTZ R26, R26, R10.reuse ;  /* 0x0000000a1a1a7220 */ /* 0x080fe20000410000 */
[-C--:B------:R-:W-:Y:S01]  /*b790*/  FMUL.FTZ R27, R27, R10.reuse ;  /* 0x0000000a1b1b7220 */ /* 0x080fe20000410000 */
[-C--:B------:R-:W-:Y:S01]  /*b7a0*/  FMUL.FTZ R30, R30, R10.reuse ;  /* 0x0000000a1e1e7220 */ /* 0x080fe20000410000 */
[-C--:B------:R-:W-:Y:S01]  /*b7b0*/  FMUL.FTZ R31, R31, R10.reuse ;  /* 0x0000000a1f1f7220 */ /* 0x080fe20000410000 */
[----:B------:R2:W3:Y:S01]  /*b7c0*/  MUFU.EX2 R163, R174 ;  /* 0x000000ae00a37308 */ /* 0x0004e20000000800 */
        /* <DEDUP_REMOVED lines=12> */
[----:B0-----:R-:W-:Y:S01]  /*b890*/  FADD.FTZ R153, R161, R174 ;  /* 0x000000aea1997221 */ /* 0x001fe20000010000 */
[----:B-1----:R-:W-:Y:S01]  /*b8a0*/  F2FP.BF16.F32.PACK_AB R161, R20, R161 ;  /* 0x000000a114a1723e */ /* 0x002fe200000010ff */
[-C--:B------:R-:W-:Y:S01]  /*b8b0*/  FMUL.FTZ R54, R54, R10.reuse ;  /* 0x0000000a36367220 */ /* 0x080fe20000410000 */
[----:B------:R-:W0:Y:S01]  /*b8c0*/  MUFU.EX2 R165, R178 ;  /* 0x000000b200a57308 */ /* 0x000e220000000800 */
[----:B------:R-:W-:Y:S01]  /*b8d0*/  FADD.FTZ R174, R20, R153 ;  /* 0x0000009914ae7221 */ /* 0x000fe20000010000 */
[-C--:B------:R-:W-:Y:S01]  /*b8e0*/  FMUL.FTZ R55, R55, R10.reuse ;  /* 0x0000000a37377220 */ /* 0x080fe20000410000 */
[-C--:B------:R-:W-:Y:S01]  /*b8f0*/  FMUL.FTZ R58, R58, R10.reuse ;  /* 0x0000000a3a3a7220 */ /* 0x080fe20000410000 */
[-C--:B------:R-:W-:Y:S01]  /*b900*/  FMUL.FTZ R59, R59, R10.reuse ;  /* 0x0000000a3b3b7220 */ /* 0x080fe20000410000 */
[----:B---3--:R-:W-:Y:S01]  /*b910*/  FADD.FTZ R153, R163, R174 ;  /* 0x000000aea3997221 */ /* 0x008fe20000010000 */
[-C--:B------:R-:W-:Y:S01]  /*b920*/  FMUL.FTZ R62, R62, R10.reuse ;  /* 0x0000000a3e3e7220 */ /* 0x080fe20000410000 */
[-C--:B------:R-:W-:Y:S01]  /*b930*/  FMUL.FTZ R63, R63, R10.reuse ;  /* 0x0000000a3f3f7220 */ /* 0x080fe20000410000 */
[----:B------:R-:W1:Y:S01]  /*b940*/  MUFU.EX2 R168, R179 ;  /* 0x000000b300a87308 */ /* 0x000e620000000800 */
[----:B-----5:R-:W-:Y:S01]  /*b950*/  FADD.FTZ R176, R6, R153 ;  /* 0x0000009906b07221 */ /* 0x020fe20000010000 */
[----:B------:R-:W-:Y:S01]  /*b960*/  F2FP.BF16.F32.PACK_AB R153, R172, R21 ;  /* 0x00000015ac99723e */ /* 0x000fe200000010ff */
[----:B------:R-:W-:Y:S01]  /*b970*/  BAR.SYNC.DEFER_BLOCKING 0xf, 0x100 ;  /* 0x03c4000000007b1d */ /* 0x000fe20000010000 */
[----:B------:R-:W-:Y:S01]  /*b980*/  F2FP.BF16.F32.PACK_AB R163, R6, R163 ;  /* 0x000000a306a3723e */ /* 0x000fe200000010ff */
[-C--:B------:R-:W-:Y:S01]  /*b990*/  FMUL.FTZ R66, R66, R10.reuse ;  /* 0x0000000a42427220 */ /* 0x080fe20000410000 */
[-C--:B------:R-:W-:Y:S01]  /*b9a0*/  FMUL.FTZ R67, R67, R10.reuse ;  /* 0x0000000a43437220 */ /* 0x080fe20000410000 */
[-C--:B------:R-:W-:Y:S01]  /*b9b0*/  FMUL.FTZ R70, R70, R10.reuse ;  /* 0x0000000a46467220 */ /* 0x080fe20000410000 */
        /* <DEDUP_REMOVED lines=17> */
[-C--:B------:R-:W-:Y:S01]  /*bad0*/  FMUL.FTZ R95, R95, R10.reuse ;  /* 0x0000000a5f5f7220 */ /* 0x080fe20000410000 */
[----:B--2---:R-:W-:Y:S01]  /*bae0*/  FADD.FTZ R21, R167, R172 ;  /* 0x000000aca7157221 */ /* 0x004fe20000010000 */
[----:B------:R4:W-:Y:S01]  /*baf0*/  STSM.16.M88.4 [R19+0x26800], R152 ;  /* 0x0268009813007844 */ /* 0x0009e20000000200 */
[-C--:B------:R-:W-:Y:S01]  /*bb00*/  FMUL.FTZ R98, R98, R10.reuse ;  /* 0x0000000a62627220 */ /* 0x080fe20000410000 */
[-C--:B------:R-:W-:Y:S01]  /*bb10*/  FMUL.FTZ R99, R99, R10.reuse ;  /* 0x0000000a63637220 */ /* 0x080fe20000410000 */
[-C--:B------:R-:W-:Y:S01]  /*bb20*/  FMUL.FTZ R102, R102, R10.reuse ;  /* 0x0000000a66667220 */ /* 0x080fe20000410000 */
[----:B------:R4:W-:Y:S01]  /*bb30*/  STSM.16.M88.4 [R22], R156 ;  /* 0x0000009c16007844 */ /* 0x0009e20000000200 */
[-C--:B------:R-:W-:Y:S01]  /*bb40*/  FMUL.FTZ R103, R103, R10.reuse ;  /* 0x0000000a67677220 */ /* 0x080fe20000410000 */
[-C--:B------:R-:W-:Y:S01]  /*bb50*/  FMUL.FTZ R106, R106, R10.reuse ;  /* 0x0000000a6a6a7220 */ /* 0x080fe20000410000 */
[C---:B0-----:R-:W-:Y:S01]  /*bb60*/  F2FP.BF16.F32.PACK_AB R167, R174.reuse, R167 ;  /* 0x000000a7aea7723e */ /* 0x041fe200000010ff */
[----:B------:R4:W-:Y:S01]  /*bb70*/  STSM.16.M88.4 [R184], R160 ;  /* 0x000000a0b8007844 */ /* 0x0009e20000000200 */
[----:B------:R-:W-:Y:S01]  /*bb80*/  FADD.FTZ R6, R174, R21 ;  /* 0x00000015ae067221 */ /* 0x000fe20000010000 */
        /* <DEDUP_REMOVED lines=24> */
[----:B----4-:R-:W-:Y:S06]  /*bd10*/  @!P4 BRA `(.L_x_1769) ;  /* 0x000000000004c947 */ /* 0x010fec0003800000 */
[----:B------:R-:W-:Y:S01]  /*bd20*/  BPT.TRAP 0x1 ;  /* 0x000000040000795c */ /* 0x000fe20000300000 */
.L_x_1769:
[----:B------:R0:W1:Y:S01]  /*bd30*/  SYNCS.PHASECHK.TRANS64.TRYWAIT P0, [UR25+0x28c50], R8 ;  /* 0x028c5008ff0075a7 */ /* 0x0000620008000159 */
[----:B------:R-:W-:Y:S05]  /*bd40*/  @!P4 BRA `(.L_x_1770) ;  /* 0x000000000004c947 */ /* 0x000fea0003800000 */
[----:B------:R-:W-:Y:S01]  /*bd50*/  BPT.TRAP 0x1 ;  /* 0x000000040000795c */ /* 0x000fe20000300000 */
.L_x_1770:
[----:B-1----:R-:W-:Y:S05]  /*bd60*/  @P0 BRA `(.L_x_1771) ;  /* 0x0000000000080947 */ /* 0x002fea0003800000 */
[----:B------:R-:W1:Y:S02]  /*bd70*/  SYNCS.PHASECHK.TRANS64.TRYWAIT P0, [UR25+0x28c50], R8 ;  /* 0x028c5008ff0075a7 */ /* 0x000e640008000159 */
[----:B-1----:R-:W-:Y:S05]  /*bd80*/  @!P0 BRA `(.L_x_1772) ;  /* 0x0000008c00788947 */ /* 0x002fea0003800000 */
.L_x_1771:
[----:B------:R-:W-:Y:S01]  /*bd90*/  ULEA UR11, UR37, UR45, 0xc ;  /* 0x0000002d250b7291 */ /* 0x000fe2000f8e603f */
[----:B------:R-:W-:Y:S01]  /*bda0*/  WARPGROUP.ARRIVE ;  /* 0x00000000000079c5 */ /* 0x000fe20000000000 */
[----:B------:R-:W-:Y:S01]  /*bdb0*/  UMOV UR7, 0x40000040 ;  /* 0x4000004000077882 */ /* 0x000fe20000000000 */
[----:B------:R-:W-:Y:S01]  /*bdc0*/  ISETP.LT.AND P0, PT, R186, UR50, PT ;  /* 0x00000032ba007c0c */ /* 0x000fe2000bf01270 */
[----:B-1----:R-:W-:Y:S01]  /*bdd0*/  @!P5 VIADD R15, R15, 0x28c60 ;  /* 0x00028c600f0fd836 */ /* 0x002fe20000000000 */
[----:B------:R-:W-:Y:S01]  /*bde0*/  UIADD3 UR50, UR50, -0x1, URZ ;  /* 0xffffffff32327890 */ /* 0x000fe2000fffe03f */
[----:B------:R-:W-:Y:S01]  /*bdf0*/  MOV R10, R7 ;  /* 0x00000007000a7202 */ /* 0x000fe20000000f00 */
        /* <DEDUP_REMOVED lines=34> */
.L_x_1756:
[----:B------:R-:W5:Y:S01]  /*c020*/  SHFL.BFLY PT, R0, R5, 0x2, 0x1f ;  /* 0x0c401f0005007f89 */ /* 0x000f6200000e0000 */
[----:B------:R-:W-:Y:S02]  /*c030*/  IMAD.MOV.U32 R10, RZ, RZ, RZ ;  /* 0x000000ffff0a7224 */ /* 0x000fe400078e00ff */
[----:B------:R-:W-:Y:S01]  /*c040*/  IMAD.U32 R14, RZ, RZ, UR10 ;  /* 0x0000000aff0e7e24 */ /* 0x000fe2000f8e00ff */
[----:B01----:R-:W0:Y:S01]  /*c050*/  SHFL.BFLY PT, R9, R6, 0x2, 0x1f ;  /* 0x0c401f0006097f89 */ /* 0x003e2200000e0000 */
[----:B------:R-:W-:Y:S01]  /*c060*/  VIADD R187, R187, 0x1 ;  /* 0x00000001bbbb7836 */ /* 0x000fe20000000000 */
[----:B------:R-:W-:Y:S08]  /*c070*/  BAR.ARV 0x8, 0xa0 ;  /* 0x0202800000007b1d */ /* 0x000ff00000002000 */
[----:B------:R-:W-:Y:S01]  /*c080*/  BAR.SYNC.DEFER_BLOCKING 0xf, 0x100 ;  /* 0x03c4000000007b1d */ /* 0x000fe20000010000 */
[----:B-----5:R-:W-:Y:S01]  /*c090*/  FADD.FTZ R0, R0, R5 ;  /* 0x0000000500007221 */ /* 0x020fe20000010000 */
[----:B------:R-:W-:-:S02]  /*c0a0*/  IMAD.MOV.U32 R5, RZ, RZ, RZ ;  /* 0x000000ffff057224 */ /* 0x000fc400078e00ff */
[----:B0-----:R-:W-:Y:S02]  /*c0b0*/  FADD.FTZ R9, R9, R6 ;  /* 0x0000000609097221 */ /* 0x001fe40000010000 */
[----:B------:R-:W0:Y:S04]  /*c0c0*/  SHFL.BFLY PT, R3, R0, 0x1, 0x1f ;  /* 0x0c201f0000037f89 */ /* 0x000e2800000e0000 */
[----:B------:R-:W1:Y:S01]  /*c0d0*/  SHFL.BFLY PT, R8, R9, 0x1, 0x1f ;  /* 0x0c201f0009087f89 */ /* 0x000e6200000e0000 */
[----:B0-----:R-:W-:Y:S01]  /*c0e0*/  FADD.FTZ R12, R0, R3 ;  /* 0x00000003000c7221 */ /* 0x001fe20000010000 */
[----:B------:R-:W-:Y:S02]  /*c0f0*/  IMAD.MOV R3, RZ, RZ, -R18 ;  /* 0x000000ffff037224 */ /* 0x000fe400078e0a12 */
[----:B------:R-:W-:-:S02]  /*c100*/  IMAD.U32 R0, RZ, RZ, UR37 ;  /* 0x00000025ff007e24 */ /* 0x000fc4000f8e00ff */
[----:B-1----:R-:W-:Y:S01]  /*c110*/  FADD.FTZ R13, R9, R8 ;  /* 0x00000008090d7221 */ /* 0x002fe20000010000 */
[----:B------:R-:W-:Y:S01]  /*c120*/  FSETP.NE.FTZ.AND P1, PT, R12, RZ, PT ;  /* 0x000000ff0c00720b */ /* 0x000fe20003f35000 */
[----:B------:R-:W-:Y:S01]  /*c130*/  UIADD3 UR37, UR37, 0x1, URZ ;  /* 0x0000000125257890 */ /* 0x000fe2000fffe03f */
[----:B------:R-:W-:Y:S01]  /*c140*/  ISETP.NE.AND P0, PT, R16, R3, PT ;  /* 0x000000031000720c */ /* 0x000fe20003f05270 */
[----:B------:R-:W-:Y:S01]  /*c150*/  IMAD.U32 R9, RZ, RZ, UR10 ;  /* 0x0000000aff097e24 */ /* 0x000fe2000f8e00ff */
[----:B------:R-:W-:Y:S01]  /*c160*/  FSETP.NE.FTZ.AND P2, PT, R13, RZ, PT ;  /* 0x000000ff0d00720b */ /* 0x000fe20003f55000 */
[----:B------:R-:W-:Y:S01]  /*c170*/  UISETP.NE.AND UP0, UPT, UR37, 0x2, UPT ;  /* 0x000000022500788c */ /* 0x000fe2000bf05270 */
[----:B------:R-:W-:-:S03]  /*c180*/  IMAD.MOV.U32 R3, RZ, RZ, -0x800000 ;  /* 0xff800000ff037424 */ /* 0x000fc600078e00ff */
[----:B------:R-:W-:Y:S02]  /*c190*/  USEL UR4, URZ, 0x1, UP0 ;  /* 0x000000013f047887 */ /* 0x000fe40008000000 */
[----:B------:R-:W-:Y:S02]  /*c1a0*/  USEL UR37, UR37, URZ, UP0 ;  /* 0x0000003f25257287 */ /* 0x000fe40008000000 */
[----:B------:R-:W0:Y:S01]  /*c1b0*/  @P1 MUFU.RCP R10, R12 ;  /* 0x0000000c000a1308 */ /* 0x000e220000001000 */
[----:B------:R-:W-:Y:S01]  /*c1c0*/  @P1 FMUL.FTZ R9, R9, 0.69314718246459960938 ;  /* 0x3f31721809091820 */ /* 0x000fe20000410000 */
[----:B------:R-:W-:Y:S01]  /*c1d0*/  @!P0 IMAD R0, R0, 0x40, R17 ;  /* 0x0000004000008824 */ /* 0x000fe200078e0211 */
[----:B------:R-:W-:-:S04]  /*c1e0*/  LOP3.LUT R2, R2, UR4, RZ, 0x3c, !PT ;  /* 0x0000000402027c12 */ /* 0x000fc8000f8e3cff */
[----:B------:R-:W-:Y:S01]  /*c1f0*/  @!P0 LEA R11, R0, UR38, 0x2 ;  /* 0x00000026000b8c11 */ /* 0x000fe2000f8e10ff */
[----:B------:R-:W-:Y:S01]  /*c200*/  @P2 MUFU.RCP R5, R13 ;  /* 0x0000000d00052308 */ /* 0x000fe20000001000 */
[----:B------:R-:W-:-:S07]  /*c210*/  IMAD.MOV.U32 R0, RZ, RZ, -0x800000 ;  /* 0xff800000ff007424 */ /* 0x000fce00078e00ff */
[----:B------:R-:W1:Y:S01]  /*c220*/  @P1 MUFU.LG2 R6, R12 ;  /* 0x0000000c00061308 */ /* 0x000e620000000c00 */
[-C--:B0-----:R-:W-:Y:S01]  /*c230*/  FMUL.FTZ R169, R24, R10.reuse ;  /* 0x0000000a18a97220 */ /* 0x081fe20000410000 */
[-C--:B--23--:R-:W-:Y:S01]  /*c240*/  FMUL.FTZ R165, R25, R10.reuse ;  /* 0x0000000a19a57220 */ /* 0x08cfe20000410000 */
        /* <DEDUP_REMOVED lines=64> */
[-C--:B------:R-:W-:Y:S01]  /*c650*/  FMUL.FTZ R26, R26, R5.reuse ;  /* 0x000000051a1a7220 */ /* 0x080fe20000410000 */
[-C--:B------:R-:W-:Y:S01]  /*c660*/  FMUL.FTZ R27, R27, R5.reuse ;  /* 0x000000051b1b7220 */ /* 0x080fe20000410000 */
[----:B------:R1:W-:Y:S01]  /*c670*/  @!P0 STS [R11+0x28820], R5 ;  /* 0x028820050b008388 */ /* 0x0003e20000000800 */
[----:B------:R-:W-:Y:S01]  /*c680*/  PLOP3.LUT P0, PT, PT, PT, PT, 0x8, 0x0 ;  /* 0x000000000000781c */ /* 0x000fe20003f0e170 */
[-C--:B------:R-:W-:Y:S01]  /*c690*/  FMUL.FTZ R30, R30, R5.reuse ;  /* 0x000000051e1e7220 */ /* 0x080fe20000410000 */
        /* <DEDUP_REMOVED lines=47> */
[-C--:B----4-:R-:W-:Y:S01]  /*c990*/  FMUL.FTZ R170, R119, R5.reuse ;  /* 0x0000000577aa7220 */ /* 0x090fe20000410000 */
        /* <DEDUP_REMOVED lines=19> */
.L_x_1689:
[----:B------:R-:W0:Y:S08]  /*cad0*/  S2UR UR4, SR_CgaCtaId ;  /* 0x00000000000479c3 */ /* 0x000e300000008800 */
[----:B------:R-:W-:Y:S06]  /*cae0*/  BAR.SYNC.DEFER_BLOCKING 0x5, 0x120 ;  /* 0x0144800000007b1d */ /* 0x000fec0000010000 */
[----:B------:R-:W-:Y:S01]  /*caf0*/  UMOV UR38, 0x400 ;  /* 0x0000040000267882 */ /* 0x000fe20000000000 */
[----:B------:R-:W-:Y:S01]  /*cb00*/  BSSY B0, `(.L_x_1774) ;  /* 0x0000290000007945 */ /* 0x000fe20003800000 */
[----:B0-----:R-:W-:-:S09]  /*cb10*/  ULEA UR38, UR4, UR38, 0x18 ;  /* 0x0000002604267291 */ /* 0x001fd2000f8ec03f */
[----:B------:R-:W0:Y:S02]  /*cb20*/  LDS.128 R4, [UR38+0x28cd0] ;  /* 0x028cd026ff047984 */ /* 0x000e240008000c00 */
[----:B0-----:R-:W-:Y:S02]  /*cb30*/  R2UR UR47, R5 ;  /* 0x00000000052f72ca */ /* 0x001fe400000e0000 */
[----:B------:R-:W-:Y:S02]  /*cb40*/  R2UR UR6, R6 ;  /* 0x00000000060672ca */ /* 0x000fe400000e0000 */
[----:B------:R-:W-:Y:S01]  /*cb50*/  R2UR UR5, R7 ;  /* 0x00000000070572ca */ /* 0x000fe200000e0000 */
[----:B------:R-:W-:Y:S06]  /*cb60*/  BAR.ARV 0x4, 0x120 ;  /* 0x0104800000007b1d */ /* 0x000fec0000002000 */
[----:B------:R-:W-:Y:S08]  /*cb70*/  @P0 BRA `(.L_x_1775) ;  /* 0x0000001c00580947 */ /* 0x000ff00003800000 */
[----:B------:R-:W0:Y:S08]  /*cb80*/  S2UR UR4, SR_SWINHI ;  /* 0x00000000000479c3 */ /* 0x000e300000002f00 */
[----:B------:R-:W-:Y:S01]  /*cb90*/  BAR.SYNC.DEFER_BLOCKING 0x1, 0x100 ;  /* 0x0044000000007b1d */ /* 0x000fe20000010000 */
[----:B------:R-:W-:Y:S02]  /*cba0*/  F2FP.BF16.F32.PACK_AB R40, R41, R40 ;  /* 0x000000282928723e */ /* 0x000fe400000010ff */
[----:B------:R-:W-:-:S02]  /*cbb0*/  F2FP.BF16.F32.PACK_AB R41, R43, R42 ;  /* 0x0000002a2b29723e */ /* 0x000fc400000010ff */
[----:B------:R-:W-:Y:S01]  /*cbc0*/  F2FP.BF16.F32.PACK_AB R48, R49, R48 ;  /* 0x000000303130723e */ /* 0x000fe200000010ff */
[----:B------:R-:W-:Y:S01]  /*cbd0*/  ULDC.64 UR10, c[0x0][0xbe0] ;  /* 0x0002f800000a7ab9 */ /* 0x000fe20000000a00 */
[----:B------:R-:W-:Y:S01]  /*cbe0*/  F2FP.BF16.F32.PACK_AB R42, R45, R44 ;  /* 0x0000002c2d2a723e */ /* 0x000fe200000010ff */
[----:B------:R-:W-:Y:S01]  /*cbf0*/  UISETP.NE.U32.AND UP1, UPT, UR10, URZ, UPT ;  /* 0x0000003f0a00728c */ /* 0x000fe2000bf25070 */
[----:B------:R-:W-:Y:S02]  /*cc00*/  F2FP.BF16.F32.PACK_AB R43, R47, R46 ;  /* 0x0000002e2f2b723e */ /* 0x000fe400000010ff */
[----:B------:R-:W-:Y:S01]  /*cc10*/  F2FP.BF16.F32.PACK_AB R49, R51, R50 ;  /* 0x000000323331723e */ /* 0x000fe200000010ff */
[----:B------:R-:W-:Y:S01]  /*cc20*/  UISETP.NE.AND.EX UP1, UPT, UR11, URZ, UPT, UP1 ;  /* 0x0000003f0b00728c */ /* 0x000fe2000bf25310 */
[----:B------:R-:W-:Y:S02]  /*cc30*/  F2FP.BF16.F32.PACK_AB R56, R57, R56 ;  /* 0x000000383938723e */ /* 0x000fe400000010ff */
[----:B------:R-:W-:Y:S01]  /*cc40*/  F2FP.BF16.F32.PACK_AB R50, R53, R52 ;  /* 0x000000343532723e */ /* 0x000fe200000010ff */
[----:B------:R-:W-:Y:S01]  /*cc50*/  ULDC.64 UR10, c[0x0][0xbd8] ;  /* 0x0002f600000a7ab9 */ /* 0x000fe20000000a00 */
[----:B------:R-:W-:Y:S01]  /*cc60*/  F2FP.BF16.F32.PACK_AB R51, R55, R54 ;  /* 0x000000363733723e */ /* 0x000fe200000010ff */
[----:B------:R-:W-:Y:S01]  /*cc70*/  UIMAD.WIDE UR10, UR43, 0x4, UR10 ;  /* 0x000000042b0a78a5 */ /* 0x000fe2000f8e020a */
        /* <DEDUP_REMOVED lines=14> */
[----:B------:R-:W-:-:S02]  /*cd60*/  F2FP.BF16.F32.PACK_AB R67, R71, R70 ;  /* 0x000000464743723e */ /* 0x000fc400000010ff */
[C---:B------:R-:W-:Y:S01]  /*cd70*/  IADD3 R173, P1, R4.reuse, 0x20, RZ ;  /* 0x0000002004ad7810 */ /* 0x040fe20007f3e0ff */
[----:B------:R-:W-:Y:S01]  /*cd80*/  UISETP.NE.AND.EX UP0, UPT, UR9, URZ, UPT, UP0 ;  /* 0x0000003f0900728c */ /* 0x000fe2000bf05300 */
[C---:B------:R-:W-:Y:S02]  /*cd90*/  LOP3.LUT R7, R4.reuse, 0x380, RZ, 0xc0, !PT ;  /* 0x0000038004077812 */ /* 0x040fe400078ec0ff */
[C---:B------:R-:W-:Y:S01]  /*cda0*/  IADD3 R12, P0, R4.reuse, 0x40, RZ ;  /* 0x00000040040c7810 */ /* 0x040fe20007f1e0ff */
[--C-:B------:R-:W-:Y:S01]  /*cdb0*/  IMAD.X R11, RZ, RZ, R5.reuse, P1 ;  /* 0x000000ffff0b7224 */ /* 0x100fe200008e0605 */
[C---:B------:R-:W-:Y:S01]  /*cdc0*/  IADD3 R177, P3, R4.reuse, 0x2000, RZ ;  /* 0x0000200004b17810 */ /* 0x040fe20007f7e0ff */
[----:B------:R-:W-:Y:S01]  /*cdd0*/  @UP1 ULDC.64 UR8, c[0x0][0xbe0] ;  /* 0x0002f80000081ab9 */ /* 0x000fe20000000a00 */
        /* <DEDUP_REMOVED lines=10> */
[----:B------:R-:W-:Y:S01]  /*ce80*/  SHF.R.U64 R7, R7, 0x3, RZ ;  /* 0x0000000307077819 */ /* 0x000fe200000012ff */
[----:B------:R-:W-:Y:S01]  /*ce90*/  IMAD.X R95, RZ, RZ, R5, P1 ;  /* 0x000000ffff5f7224 */ /* 0x000fe200008e0605 */
[----:B------:R-:W-:Y:S01]  /*cea0*/  IADD3.X R15, RZ, R5, RZ, P4, !PT ;  /* 0x00000005ff0f7210 */ /* 0x000fe200027fe4ff */
[----:B------:R-:W-:Y:S01]  /*ceb0*/  @UP1 UIMAD.WIDE UR8, UR43, 0x4, UR8 ;  /* 0x000000042b0818a5 */ /* 0x000fe2000f8e0208 */
[----:B------:R-:W-:-:S02]  /*cec0*/  IADD3 R193, P0, R4, 0x4020, RZ ;  /* 0x0000402004c17810 */ /* 0x000fc40007f1e0ff */
        /* <DEDUP_REMOVED lines=11> */
[----:B------:R-:W-:Y:S01]  /*cf80*/  LOP3.LUT R4, R7, R4, RZ, 0x3c, !PT ;  /* 0x0000000407047212 */ /* 0x000fe200078e3cff */
[--C-:B------:R-:W-:Y:S01]  /*cf90*/  IMAD.X R119, RZ, RZ, R5.reuse, P2 ;  /* 0x000000ffff777224 */ /* 0x100fe200010e0605 */
[----:B------:R-:W-:Y:S01]  /*cfa0*/  LOP3.LUT R7, R12, 0x380, RZ, 0xc0, !PT ;  /* 0x000003800c077812 */ /* 0x000fe200078ec0ff */
[----:B------:R-:W-:Y:S01]  /*cfb0*/  IMAD.X R9, RZ, RZ, R5, P1 ;  /* 0x000000ffff097224 */ /* 0x000fe200008e0605 */
[----:B------:R-:W-:-:S02]  /*cfc0*/  LOP3.LUT R6, R173, 0x380, RZ, 0xc0, !PT ;  /* 0x00000380ad067812 */ /* 0x000fc400078ec0ff */
[----:B------:R-:W-:Y:S02]  /*cfd0*/  SHF.R.U64 R7, R7, 0x3, RZ ;  /* 0x0000000307077819 */ /* 0x000fe400000012ff */
[----:B------:R-:W-:Y:S02]  /*cfe0*/  SHF.R.U64 R6, R6, 0x3, RZ ;  /* 0x0000000306067819 */ /* 0x000fe400000012ff */
[----:B------:R-:W-:Y:S02]  /*cff0*/  LOP3.LUT R12, R7, R12, RZ, 0x3c, !PT ;  /* 0x0000000c070c7212 */ /* 0x000fe400078e3cff */
[----:B------:R-:W-:Y:S02]  /*d000*/  LOP3.LUT R7, R28, 0x380, RZ, 0xc0, !PT ;  /* 0x000003801c077812 */ /* 0x000fe400078ec0ff */
[----:B------:R-:W-:Y:S02]  /*d010*/  LOP3.LUT R10, R6, R173, RZ, 0x3c, !PT ;  /* 0x000000ad060a7212 */ /* 0x000fe400078e3cff */
        /* <DEDUP_REMOVED lines=10> */
[----:B------:R-:W-:Y:S02]  /*d0c0*/  MOV R173, R4 ;  /* 0x0000000400ad7202 */ /* 0x000fe40000000f00 */
[----:B------:R-:W-:Y:S02]  /*d0d0*/  LOP3.LUT R7, R199, 0x380, RZ, 0xc0, !PT ;  /* 0x00000380c7077812 */ /* 0x000fe400078ec0ff */
[----:B------:R-:W-:-:S02]  /*d0e0*/  LOP3.LUT R14, R175, 0x380, RZ, 0xc0, !PT ;  /* 0x00000380af0e7812 */ /* 0x000fc400078ec0ff */
[----:B------:R-:W-:Y:S02]  /*d0f0*/  F2FP.BF16.F32.PACK_AB R5, R27, R26 ;  /* 0x0000001a1b05723e */ /* 0x000fe400000010ff */
[----:B------:R-:W-:Y:S02]  /*d100*/  LOP3.LUT R20, R177, 0x380, RZ, 0xc0, !PT ;  /* 0x00000380b1147812 */ /* 0x000fe400078ec0ff */
[----:B------:R-:W-:Y:S02]  /*d110*/  LOP3.LUT R98, R6, R193, RZ, 0x3c, !PT ;  /* 0x000000c106627212 */ /* 0x000fe400078e3cff */
[----:B------:R-:W-:Y:S02]  /*d120*/  LOP3.LUT R27, R174, 0x380, RZ, 0xc0, !PT ;  /* 0x00000380ae1b7812 */ /* 0x000fe400078ec0ff */
[----:B------:R-:W-:Y:S02]  /*d130*/  LOP3.LUT R26, R201, 0x380, RZ, 0xc0, !PT ;  /* 0x00000380c91a7812 */ /* 0x000fe400078ec0ff */
[----:B------:R-:W-:-:S02]  /*d140*/  F2FP.BF16.F32.PACK_AB R6, R8, R167 ;  /* 0x000000a70806723e */ /* 0x000fc400000010ff */
[----:B------:R-:W-:Y:S02]  /*d150*/  SHF.R.U64 R8, R7, 0x3, RZ ;  /* 0x0000000307087819 */ /* 0x000fe400000012ff */
[----:B------:R-:W-:Y:S02]  /*d160*/  SHF.R.U64 R14, R14, 0x3, RZ ;  /* 0x000000030e0e7819 */ /* 0x000fe400000012ff */
[----:B------:R-:W-:Y:S02]  /*d170*/  LOP3.LUT R90, R181, 0x380, RZ, 0xc0, !PT ;  /* 0x00000380b55a7812 */ /* 0x000fe400078ec0ff */
[----:B------:R-:W-:Y:S02]  /*d180*/  F2FP.BF16.F32.PACK_AB R4, R165, R169 ;  /* 0x000000a9a504723e */ /* 0x000fe400000010ff */
[----:B------:R-:W-:Y:S02]  /*d190*/  F2FP.BF16.F32.PACK_AB R7, R31, R30 ;  /* 0x0000001e1f07723e */ /* 0x000fe400000010ff */
[----:B------:R-:W-:-:S02]  /*d1a0*/  SHF.R.U64 R20, R20, 0x3, RZ ;  /* 0x0000000314147819 */ /* 0x000fc400000012ff */
[----:B------:R-:W-:Y:S01]  /*d1b0*/  LOP3.LUT R94, R183, 0x380, RZ, 0xc0, !PT ;  /* 0x00000380b75e7812 */ /* 0x000fe200078ec0ff */
[----:B------:R0:W-:Y:S01]  /*d1c0*/  STSM.16.M88.4 [R173], R4 ;  /* 0x00000004ad007844 */ /* 0x0001e20000000200 */
[----:B------:R-:W-:Y:S02]  /*d1d0*/  SHF.R.U64 R27, R27, 0x3, RZ ;  /* 0x000000031b1b7819 */ /* 0x000fe400000012ff */
[----:B------:R-:W-:Y:S02]  /*d1e0*/  LOP3.LUT R106, R195, 0x380, RZ, 0xc0, !PT ;  /* 0x00000380c36a7812 */ /* 0x000fe400078ec0ff */
[----:B------:R-:W-:Y:S02]  /*d1f0*/  SHF.R.U64 R26, R26, 0x3, RZ ;  /* 0x000000031a1a7819 */ /* 0x000fe400000012ff */
[----:B------:R-:W-:Y:S02]  /*d200*/  LOP3.LUT R14, R14, R175, RZ, 0x3c, !PT ;  /* 0x000000af0e0e7212 */ /* 0x000fe400078e3cff */
[----:B------:R-:W-:-:S02]  /*d210*/  SHF.R.U64 R90, R90, 0x3, RZ ;  /* 0x000000035a5a7819 */ /* 0x000fc400000012ff */
[----:B------:R-:W-:Y:S02]  /*d220*/  LOP3.LUT R114, R8, R199, RZ, 0x3c, !PT ;  /* 0x000000c708727212 */ /* 0x000fe400078e3cff */
[----:B------:R-:W-:Y:S02]  /*d230*/  LOP3.LUT R20, R20, R177, RZ, 0x3c, !PT ;  /* 0x000000b114147212 */ /* 0x000fe400078e3cff */
[----:B------:R-:W-:Y:S02]  /*d240*/  SHF.R.U64 R94, R94, 0x3, RZ ;  /* 0x000000035e5e7819 */ /* 0x000fe400000012ff */
[----:B------:R-:W-:Y:S02]  /*d250*/  LOP3.LUT R110, R197, 0x380, RZ, 0xc0, !PT ;  /* 0x00000380c56e7812 */ /* 0x000fe400078ec0ff */
[----:B------:R-:W-:Y:S02]  /*d260*/  LOP3.LUT R8, R27, R174, RZ, 0x3c, !PT ;  /* 0x000000ae1b087212 */ /* 0x000fe400078e3cff */
[----:B------:R-:W-:-:S02]  /*d270*/  SHF.R.U64 R106, R106, 0x3, RZ ;  /* 0x000000036a6a7819 */ /* 0x000fc400000012ff */
[----:B------:R-:W-:Y:S02]  /*d280*/  LOP3.LUT R118, R26, R201, RZ, 0x3c, !PT ;  /* 0x000000c91a767212 */ /* 0x000fe400078e3cff */
[----:B------:R-:W-:Y:S02]  /*d290*/  MOV R27, R10 ;  /* 0x0000000a001b7202 */ /* 0x000fe40000000f00 */
[----:B0-----:R-:W-:Y:S02]  /*d2a0*/  F2FP.BF16.F32.PACK_AB R4, R33, R159 ;  /* 0x0000009f2104723e */ /* 0x001fe400000010ff */
[----:B------:R-:W-:Y:S02]  /*d2b0*/  F2FP.BF16.F32.PACK_AB R5, R35, R34 ;  /* 0x000000222305723e */ /* 0x000fe400000010ff */
[----:B------:R-:W-:Y:S02]  /*d2c0*/  F2FP.BF16.F32.PACK_AB R6, R37, R36 ;  /* 0x000000242506723e */ /* 0x000fe400000010ff */
[----:B------:R-:W-:-:S02]  /*d2d0*/  F2FP.BF16.F32.PACK_AB R7, R39, R38 ;  /* 0x000000262707723e */ /* 0x000fc400000010ff */
[----:B------:R-:W-:Y:S02]  /*d2e0*/  MOV R26, R12 ;  /* 0x0000000c001a7202 */ /* 0x000fe40000000f00 */
[----:B------:R-:W-:Y:S01]  /*d2f0*/  LOP3.LUT R90, R90, R181, RZ, 0x3c, !PT ;  /* 0x000000b55a5a7212 */ /* 0x000fe200078e3cff */
[----:B------:R0:W-:Y:S01]  /*d300*/  STSM.16.M88.4 [R27], R4 ;  /* 0x000000041b007844 */ /* 0x0001e20000000200 */
[----:B------:R-:W-:Y:S02]  /*d310*/  MOV R15, R14 ;  /* 0x0000000e000f7202 */ /* 0x000fe40000000f00 */
[----:B------:R-:W-:Y:S01]  /*d320*/  LOP3.LUT R94, R94, R183, RZ, 0x3c, !PT ;  /* 0x000000b75e5e7212 */ /* 0x000fe200078e3cff */
[----:B------:R-:W-:Y:S01]  /*d330*/  STSM.16.M88.4 [R26], R40 ;  /* 0x000000281a007844 */ /* 0x000fe20000000200 */
[----:B------:R-:W-:Y:S02]  /*d340*/  SHF.R.U64 R110, R110, 0x3, RZ ;  /* 0x000000036e6e7819 */ /* 0x000fe400000012ff */
[----:B------:R-:W-:Y:S01]  /*d350*/  MOV R20, R20 ;  /* 0x0000001400147202 */ /* 0x000fe20000000f00 */
[----:B------:R-:W-:Y:S01]  /*d360*/  STSM.16.M88.4 [R15], R48 ;  /* 0x000000300f007844 */ /* 0x000fe20000000200 */
[----:B------:R-:W-:-:S02]  /*d370*/  LOP3.LUT R106, R106, R195, RZ, 0x3c, !PT ;  /* 0x000000c36a6a7212 */ /* 0x000fc400078e3cff */
[----:B------:R-:W-:Y:S01]  /*d380*/  MOV R24, R24 ;  /* 0x0000001800187202 */ /* 0x000fe20000000f00 */
[----:B------:R-:W-:Y:S01]  /*d390*/  STSM.16.M88.4 [R20], R56 ;  /* 0x0000003814007844 */ /* 0x000fe20000000200 */
[----:B------:R-:W-:Y:S02]  /*d3a0*/  F2FP.BF16.F32.PACK_AB R73, R75, R74 ;  /* 0x0000004a4b49723e */ /* 0x000fe400000010ff */
[----:B------:R-:W-:Y:S01]  /*d3b0*/  F2FP.BF16.F32.PACK_AB R80, R81, R80 ;  /* 0x000000505150723e */ /* 0x000fe200000010ff */
[----:B------:R-:W-:Y:S01]  /*d3c0*/  STSM.16.M88.4 [R24], R64 ;  /* 0x0000004018007844 */ /* 0x000fe20000000200 */
[----:B------:R-:W-:Y:S01]  /*d3d0*/  MOV R28, R28 ;  /* 0x0000001c001c7202 */ /* 0x000fe20000000f00 */
[----:B0-----:R-:W-:Y:S01]  /*d3e0*/  IMAD.U32 R6, RZ, RZ, UR10 ;  /* 0x0000000aff067e24 */ /* 0x001fe2000f8e00ff */
[----:B------:R-:W-:Y:S02]  /*d3f0*/  F2FP.BF16.F32.PACK_AB R74, R77, R76 ;  /* 0x0000004c4d4a723e */ /* 0x000fe400000010ff */
[----:B------:R-:W-:-:S02]  /*d400*/  F2FP.BF16.F32.PACK_AB R75, R79, R78 ;  /* 0x0000004e4f4b723e */ /* 0x000fc400000010ff */
[----:B------:R-:W-:Y:S02]  /*d410*/  F2FP.BF16.F32.PACK_AB R81, R83, R82 ;  /* 0x000000525351723e */ /* 0x000fe400000010ff */
[----:B------:R-:W-:Y:S01]  /*d420*/  MOV R14, R90 ;  /* 0x0000005a000e7202 */ /* 0x000fe20000000f00 */
[----:B------:R-:W-:Y:S01]  /*d430*/  STSM.16.M88.4 [R28], R72 ;  /* 0x000000481c007844 */ /* 0x000fe20000000200 */
[----:B------:R-:W-:Y:S02]  /*d440*/  F2FP.BF16.F32.PACK_AB R82, R85, R84 ;  /* 0x000000545552723e */ /* 0x000fe400000010ff */
[----:B------:R-:W-:Y:S02]  /*d450*/  F2FP.BF16.F32.PACK_AB R83, R87, R86 ;  /* 0x000000565753723e */ /* 0x000fe400000010ff */
[----:B------:R-:W-:Y:S02]  /*d460*/  F2FP.BF16.F32.PACK_AB R88, R89, R88 ;  /* 0x000000585958723e */ /* 0x000fe400000010ff */
[----:B------:R-:W-:Y:S01]  /*d470*/  LOP3.LUT R110, R110, R197, RZ, 0x3c, !PT ;  /* 0x000000c56e6e7212 */ /* 0x000fe200078e3cff */
[----:B------:R-:W-:Y:S01]  /*d480*/  STSM.16.M88.4 [R14], R80 ;  /* 0x000000500e007844 */ /* 0x000fe20000000200 */
[----:B------:R-:W-:-:S02]  /*d490*/  MOV R94, R94 ;  /* 0x0000005e005e7202 */ /* 0x000fc40000000f00 */
[----:B------:R-:W-:Y:S02]  /*d4a0*/  MOV R13, R98 ;  /* 0x00000062000d7202 */ /* 0x000fe40000000f00 */
        /* <DEDUP_REMOVED lines=29> */
[----:B------:R-:W-:Y:S01]  /*d680*/  F2FP.BF16.F32.PACK_AB R136, R137, R136 ;  /* 0x000000888988723e */ /* 0x000fe200000010ff */
[----:B------:R-:W-:Y:S01]  /*d690*/  STSM.16.M88.4 [R110], R120 ;  /* 0x000000786e007844 */ /* 0x000fe20000000200 */
        /* <DEDUP_REMOVED lines=9> */
[----:B------:R-:W-:Y:S01]  /*d730*/  MOV R10, R8 ;  /* 0x00000008000a7202 */ /* 0x000fe20000000f00 */
[----:B------:R2:W-:Y:S01]  /*d740*/  STSM.16.M88.4 [R118], R136 ;  /* 0x0000008876007844 */ /* 0x0005e20000000200 */
[----:B------:R-:W-:Y:S01]  /*d750*/  F2FP.BF16.F32.PACK_AB R146, R149, R148 ;  /* 0x000000949592723e */ /* 0x000fe200000010ff */
[----:B------:R-:W-:Y:S01]  /*d760*/  IMAD.U32 R8, RZ, RZ, UR8 ;  /* 0x00000008ff087e24 */ /* 0x000fe2000f8e00ff */
[----:B------:R-:W-:Y:S01]  /*d770*/  F2FP.BF16.F32.PACK_AB R147, R151, R150 ;  /* 0x000000969793723e */ /* 0x000fe200000010ff */
[----:B------:R-:W-:Y:S01]  /*d780*/  IMAD.U32 R9, RZ, RZ, UR9 ;  /* 0x00000009ff097e24 */ /* 0x000fe2000f8e00ff */
[----:B------:R-:W-:-:S02]  /*d790*/  PLOP3.LUT P6, PT, PT, PT, UP1, 0x80, 0x0 ;  /* 0x000000000000781c */ /* 0x000fc40003fcf018 */
[----:B------:R-:W-:Y:S01]  /*d7a0*/  PLOP3.LUT P0, PT, PT, PT, UP0, 0x80, 0x0 ;  /* 0x000000000000781c */ /* 0x000fe20003f0f008 */
[----:B------:R2:W-:Y:S01]  /*d7b0*/  STSM.16.M88.4 [R10], R144 ;  /* 0x000000900a007844 */ /* 0x0005e20000000200 */
[----:B------:R-:W-:Y:S01]  /*d7c0*/  MOV R7, UR11 ;  /* 0x0000000b00077c02 */ /* 0x000fe20008000f00 */
[----:B------:R-:W-:Y:S08]  /*d7d0*/  BAR.SYNC.DEFER_BLOCKING 0x1, 0x100 ;  /* 0x0044000000007b1d */ /* 0x000ff00000010000 */
[----:B------:R3:W4:Y:S04]  /*d7e0*/  @P6 LDG.E R8, desc[UR48][R8.64] ;  /* 0x0000003008086981 */ /* 0x000728000c1e1900 */
[----:B------:R-:W5:Y:S01]  /*d7f0*/  @P0 LDG.E R5, desc[UR48][R6.64] ;  /* 0x0000003006050981 */ /* 0x000f62000c1e1900 */
[----:B0-----:R-:W-:Y:S01]  /*d800*/  IMAD R11, R188, 0x40, R185 ;  /* 0x00000040bc0b7824 */ /* 0x001fe200078e02b9 */
[----:B------:R-:W-:Y:S01]  /*d810*/  ULDC UR7, c[0x0][0xa88] ;  /* 0x0002a20000077ab9 */ /* 0x000fe20000000800 */
[----:B------:R-:W-:-:S02]  /*d820*/  UMOV UR4, URZ ;  /* 0x0000003f00047c82 */ /* 0x000fc40008000000 */
[----:B------:R-:W-:-:S03]  /*d830*/  IMAD.WIDE R134, R11, 0x2, R134 ;  /* 0x000000020b867825 */ /* 0x000fc600078e0286 */
[C---:B------:R-:W-:Y:S02]  /*d840*/  IADD3 R11, P2, R134.reuse, 0x1000, RZ ;  /* 0x00001000860b7810 */ /* 0x040fe40007f5e0ff */
[C---:B------:R-:W-:Y:S02]  /*d850*/  IADD3 R29, P1, R134.reuse, 0x2000, RZ ;  /* 0x00002000861d7810 */ /* 0x040fe40007f3e0ff */
[----:B---3--:R-:W-:Y:S02]  /*d860*/  P2R R9, PR, RZ, 0x4 ;  /* 0x00000004ff097803 */ /* 0x008fe40000000000 */
[C---:B------:R-:W-:Y:S02]  /*d870*/  IADD3 R13, P2, R134.reuse, 0x3000, RZ ;  /* 0x00003000860d7810 */ /* 0x040fe40007f5e0ff */
[C---:B------:R-:W-:Y:S02]  /*d880*/  IADD3 R37, P3, R134.reuse, 0x4000, RZ ;  /* 0x0000400086257810 */ /* 0x040fe40007f7e0ff */
[----:B------:R-:W-:-:S02]  /*d890*/  IADD3 R25, P4, R134, 0x5000, RZ ;  /* 0x0000500086197810 */ /* 0x000fc40007f9e0ff */
[----:B------:R-:W-:Y:S02]  /*d8a0*/  IADD3 R41, P5, R134, 0x6000, RZ ;  /* 0x0000600086297810 */ /* 0x000fe40007fbe0ff */
[----:B------:R-:W-:Y:S02]  /*d8b0*/  LOP3.LUT R4, R11, 0x380, RZ, 0xc0, !PT ;  /* 0x000003800b047812 */ /* 0x000fe400078ec0ff */
[----:B------:R-:W-:Y:S02]  /*d8c0*/  LOP3.LUT R28, R29, 0x380, RZ, 0xc0, !PT ;  /* 0x000003801d1c7812 */ /* 0x000fe400078ec0ff */
[----:B-1----:R-:W-:Y:S02]  /*d8d0*/  LOP3.LUT R12, R13, 0x380, RZ, 0xc0, !PT ;  /* 0x000003800d0c7812 */ /* 0x002fe400078ec0ff */
[----:B------:R-:W-:Y:S02]  /*d8e0*/  LOP3.LUT R36, R37, 0x380, RZ, 0xc0, !PT ;  /* 0x0000038025247812 */ /* 0x000fe400078ec0ff */
[----:B------:R-:W-:-:S02]  /*d8f0*/  LOP3.LUT R24, R25, 0x380, RZ, 0xc0, !PT ;  /* 0x0000038019187812 */ /* 0x000fc400078ec0ff */
[----:B------:R-:W-:Y:S02]  /*d900*/  LOP3.LUT R40, R41, 0x380, RZ, 0xc0, !PT ;  /* 0x0000038029287812 */ /* 0x000fe400078ec0ff */
[----:B------:R-:W-:Y:S02]  /*d910*/  SHF.R.U64 R4, R4, 0x3, RZ ;  /* 0x0000000304047819 */ /* 0x000fe400000012ff */
[----:B------:R-:W-:Y:S02]  /*d920*/  SHF.R.U64 R28, R28, 0x3, RZ ;  /* 0x000000031c1c7819 */ /* 0x000fe400000012ff */
[----:B------:R-:W-:Y:S02]  /*d930*/  SHF.R.U64 R12, R12, 0x3, RZ ;  /* 0x000000030c0c7819 */ /* 0x000fe400000012ff */
[----:B------:R-:W-:Y:S02]  /*d940*/  SHF.R.U64 R36, R36, 0x3, RZ ;  /* 0x0000000324247819 */ /* 0x000fe400000012ff */
[----:B------:R-:W-:-:S02]  /*d950*/  SHF.R.U64 R24, R24, 0x3, RZ ;  /* 0x0000000318187819 */ /* 0x000fc400000012ff */
[----:B------:R-:W-:Y:S02]  /*d960*/  SHF.R.U64 R40, R40, 0x3, RZ ;  /* 0x0000000328287819 */ /* 0x000fe400000012ff */
[----:B------:R-:W-:Y:S02]  /*d970*/  LOP3.LUT R4, R4, R11, RZ, 0x3c, !PT ;  /* 0x0000000b04047212 */ /* 0x000fe400078e3cff */
[----:B------:R-:W-:Y:S02]  /*d980*/  LOP3.LUT R28, R28, R29, RZ, 0x3c, !PT ;  /* 0x0000001d1c1c7212 */ /* 0x000fe400078e3cff */
[----:B------:R-:W-:Y:S02]  /*d990*/  LOP3.LUT R12, R12, R13, RZ, 0x3c, !PT ;  /* 0x0000000d0c0c7212 */ /* 0x000fe400078e3cff */
[----:B------:R-:W-:Y:S02]  /*d9a0*/  LOP3.LUT R36, R36, R37, RZ, 0x3c, !PT ;  /* 0x0000002524247212 */ /* 0x000fe400078e3cff */
[----:B------:R-:W-:-:S02]  /*d9b0*/  LOP3.LUT R24, R24, R25, RZ, 0x3c, !PT ;  /* 0x0000001918187212 */ /* 0x000fc400078e3cff */
[----:B------:R-:W-:Y:S02]  /*d9c0*/  LOP3.LUT R40, R40, R41, RZ, 0x3c, !PT ;  /* 0x0000002928287212 */ /* 0x000fe400078e3cff */
[----:B----4-:R-:W-:Y:S02]  /*d9d0*/  @P6 R2UR UR7, R8 ;  /* 0x00000000080762ca */ /* 0x010fe400000e0000 */
[----:B-----5:R-:W-:Y:S01]  /*d9e0*/  @P0 R2UR UR4, R5 ;  /* 0x00000000050402ca */ /* 0x020fe200000e0000 */
[----:B--2---:R-:W-:-:S14]  /*d9f0*/  @P6 BRA `(.L_x_1776) ;  /* 0x0000000000186947 */ /* 0x004fdc0003800000 */
[----:B------:R-:W-:Y:S05]  /*da00*/  @!P0 BRA `(.L_x_1776) ;  /* 0x0000000000148947 */ /* 0x000fea0003800000 */
[----:B------:R-:W2:Y:S04]  /*da10*/  LDG.E R10, desc[UR48][R6.64] ;  /* 0x00000030060a7981 */ /* 0x000ea8000c1e1900 */
[----:B------:R-:W3:Y:S01]  /*da20*/  LDG.E R8, desc[UR48][R6.64+0x4] ;  /* 0x0000043006087981 */ /* 0x000ee2000c1e1900 */
[----:B--2---:R-:W-:Y:S02]  /*da30*/  R2UR UR8, R10 ;  /* 0x000000000a0872ca */ /* 0x004fe400000e0000 */
[----:B---3--:R-:W-:-:S13]  /*da40*/  R2UR UR7, R8 ;  /* 0x00000000080772ca */ /* 0x008fda00000e0000 */
[----:B------:R-:W-:-:S12]  /*da50*/  UIADD3 UR7, -UR8, UR7, URZ ;  /* 0x0000000708077290 */ /* 0x000fd8000fffe13f */
.L_x_1776:
        /* <DEDUP_REMOVED lines=10> */
[--C-:B------:R-:W-:Y:S01]  /*db00*/  IMAD.X R25, RZ, RZ, R135.reuse, P4 ;  /* 0x000000ffff197224 */ /* 0x100fe200020e0687 */
[----:B------:R-:W-:Y:S01]  /*db10*/  LOP3.LUT R48, R49, 0x380, RZ, 0xc0, !PT ;  /* 0x0000038031307812 */ /* 0x000fe200078ec0ff */
[--C-:B------:R-:W-:Y:S01]  /*db20*/  IMAD.X R41, RZ, RZ, R135.reuse, P5 ;  /* 0x000000ffff297224 */ /* 0x100fe200028e0687 */
[----:B------:R-:W-:Y:S01]  /*db30*/  LOP3.LUT R44, R45, 0x380, RZ, 0xc0, !PT ;  /* 0x000003802d2c7812 */ /* 0x000fe200078ec0ff */
[----:B------:R-:W-:Y:S01]  /*db40*/  USHF.R.S32.HI UR8, URZ, 0x1f, UR43 ;  /* 0x0000001f3f087899 */ /* 0x000fe2000801142b */
[----:B------:R-:W-:Y:S01]  /*db50*/  SHF.R.U64 R48, R48, 0x3, RZ ;  /* 0x0000000330307819 */ /* 0x000fe200000012ff */
[----:B------:R-:W-:Y:S01]  /*db60*/  USHF.R.S32.HI UR11, URZ, 0x1f, UR4 ;  /* 0x0000001f3f0b7899 */ /* 0x000fe20008011404 */
[----:B------:R-:W-:Y:S01]  /*db70*/  SHF.R.U64 R32, R32, 0x3, RZ ;  /* 0x0000000320207819 */ /* 0x000fe200000012ff */
[----:B------:R-:W-:Y:S01]  /*db80*/  USHF.R.S32.HI UR14, URZ, 0x1f, UR41 ;  /* 0x0000001f3f0e7899 */ /* 0x000fe20008011429 */
[----:B------:R-:W-:Y:S01]  /*db90*/  SHF.R.U64 R44, R44, 0x3, RZ ;  /* 0x000000032c2c7819 */ /* 0x000fe200000012ff */
[----:B------:R-:W-:Y:S01]  /*dba0*/  USEL UR15, UR43, URZ, !UP0 ;  /* 0x0000003f2b0f7287 */ /* 0x000fe2000c000000 */
[----:B------:R-:W-:Y:S01]  /*dbb0*/  LOP3.LUT R48, R48, R49, RZ, 0x3c, !PT ;  /* 0x0000003130307212 */ /* 0x000fe200078e3cff */
[--C-:B------:R-:W-:Y:S01]  /*dbc0*/  IMAD.X R49, RZ, RZ, R135.reuse, P6 ;  /* 0x000000ffff317224 */ /* 0x100fe200030e0687 */
[----:B------:R-:W-:Y:S01]  /*dbd0*/  LOP3.LUT R32, R32, R33, RZ, 0x3c, !PT ;  /* 0x0000002120207212 */ /* 0x000fe200078e3cff */
[--C-:B------:R-:W-:Y:S01]  /*dbe0*/  IMAD.X R33, RZ, RZ, R135.reuse, P0 ;  /* 0x000000ffff217224 */ /* 0x100fe200000e0687 */
[----:B0-----:R-:W-:Y:S01]  /*dbf0*/  ISETP.NE.AND P6, PT, R6, RZ, PT ;  /* 0x000000ff0600720c */ /* 0x001fe20003fc5270 */
[----:B------:R-:W-:Y:S01]  /*dc00*/  USEL UR16, UR8, URZ, !UP0 ;  /* 0x0000003f08107287 */ /* 0x000fe2000c000000 */
[----:B------:R-:W-:Y:S01]  /*dc10*/  LOP3.LUT R44, R44, R45, RZ, 0x3c, !PT ;  /* 0x0000002d2c2c7212 */ /* 0x000fe200078e3cff */
[----:B------:R-:W-:Y:S01]  /*dc20*/  IMAD.X R45, RZ, RZ, R135, P1 ;  /* 0x000000ffff2d7224 */ /* 0x000fe200008e0687 */
[----:B------:R-:W-:-:S02]  /*dc30*/  IADD3 R57, P2, R134, 0xa000, RZ ;  /* 0x0000a00086397810 */ /* 0x000fc40007f5e0ff */
[C---:B------:R-:W-:Y:S02]  /*dc40*/  IADD3 R53, P3, R134.reuse, 0xb000, RZ ;  /* 0x0000b00086357810 */ /* 0x040fe40007f7e0ff */
[C---:B------:R-:W-:Y:S02]  /*dc50*/  IADD3 R65, P4, R134.reuse, 0xc000, RZ ;  /* 0x0000c00086417810 */ /* 0x040fe40007f9e0ff */
[C---:B------:R-:W-:Y:S02]  /*dc60*/  IADD3 R61, P5, R134.reuse, 0xd000, RZ ;  /* 0x0000d000863d7810 */ /* 0x040fe40007fbe0ff */
[C---:B------:R-:W-:Y:S02]  /*dc70*/  IADD3 R73, P0, R134.reuse, 0xe000, RZ ;  /* 0x0000e00086497810 */ /* 0x040fe40007f1e0ff */
[----:B------:R-:W-:Y:S02]  /*dc80*/  IADD3 R7, P1, R134, 0xf000, RZ ;  /* 0x0000f00086077810 */ /* 0x000fe40007f3e0ff */
[----:B------:R-:W-:-:S02]  /*dc90*/  LOP3.LUT R56, R57, 0x380, RZ, 0xc0, !PT ;  /* 0x0000038039387812 */ /* 0x000fc400078ec0ff */
[----:B------:R-:W-:Y:S02]  /*dca0*/  LOP3.LUT R52, R53, 0x380, RZ, 0xc0, !PT ;  /* 0x0000038035347812 */ /* 0x000fe400078ec0ff */
        /* <DEDUP_REMOVED lines=22> */
[----:B------:R-:W-:-:S02]  /*de10*/  LOP3.LUT R134, R9, R134, RZ, 0x3c, !PT ;  /* 0x0000008609867212 */ /* 0x000fc400078e3cff */
[----:B------:R-:W-:Y:S02]  /*de20*/  IADD3.X R69, RZ, R135, RZ, P1, !PT ;  /* 0x00000087ff457210 */ /* 0x000fe40000ffe4ff */
[----:B------:R-:W-:Y:S01]  /*de30*/  LOP3.LUT R68, R6, R7, RZ, 0x3c, !PT ;  /* 0x0000000706447212 */ /* 0x000fe200078e3cff */
[----:B------:R-:W-:Y:S06]  /*de40*/  @P6 BRA `(.L_x_1777) ;  /* 0x00000000006c6947 */ /* 0x000fec0003800000 */
[----:B------:R-:W-:Y:S01]  /*de50*/  ULDC.64 UR12, c[0x0][0xb70] ;  /* 0x0002dc00000c7ab9 */ /* 0x000fe20000000a00 */
[----:B------:R-:W-:Y:S01]  /*de60*/  UMOV UR8, UR4 ;  /* 0x0000000400087c82 */ /* 0x000fe20008000000 */
[----:B------:R-:W-:Y:S01]  /*de70*/  UIMAD UR10, UR14, UR12, URZ ;  /* 0x0000000c0e0a72a4 */ /* 0x000fe2000f8e023f */
[----:B------:R-:W-:Y:S01]  /*de80*/  IMAD.U32 R8, RZ, RZ, UR42 ;  /* 0x0000002aff087e24 */ /* 0x000fe2000f8e00ff */
[----:B------:R-:W-:Y:S01]  /*de90*/  UMOV UR9, UR11 ;  /* 0x0000000b00097c82 */ /* 0x000fe20008000000 */
[----:B------:R-:W-:Y:S01]  /*dea0*/  IMAD.MOV R7, RZ, RZ, -R18 ;  /* 0x000000ffff077224 */ /* 0x000fe200078e0a12 */
[----:B------:R-:W-:Y:S01]  /*deb0*/  UIMAD.WIDE.U32 UR8, UR41, UR12, UR8 ;  /* 0x0000000c290872a5 */ /* 0x000fe2000f8e0008 */
[----:B------:R-:W-:Y:S01]  /*dec0*/  IMAD R8, R8, 0x40, R17 ;  /* 0x0000004008087824 */ /* 0x000fe200078e0211 */
[----:B------:R-:W-:Y:S02]  /*ded0*/  UIMAD UR10, UR41, UR13, UR10 ;  /* 0x0000000d290a72a4 */ /* 0x000fe4000f8e020a */
[----:B------:R-:W-:Y:S01]  /*dee0*/  ISETP.NE.AND P0, PT, R16, R7, PT ;  /* 0x000000071000720c */ /* 0x000fe20003f05270 */
[----:B------:R-:W-:Y:S01]  /*def0*/  ULDC.64 UR12, c[0x0][0xb78] ;  /* 0x0002de00000c7ab9 */ /* 0x000fe20000000a00 */
[----:B------:R-:W-:Y:S01]  /*df00*/  UIADD3 UR9, UR9, UR10, URZ ;  /* 0x0000000a09097290 */ /* 0x000fe2000fffe03f */
[C---:B------:R-:W-:Y:S01]  /*df10*/  VIADD R10, R8.reuse, 0x8 ;  /* 0x00000008080a7836 */ /* 0x040fe20000000000 */
[----:B------:R-:W-:Y:S01]  /*df20*/  UIMAD UR10, UR16, UR12, URZ ;  /* 0x0000000c100a72a4 */ /* 0x000fe2000f8e023f */
[----:B------:R-:W-:Y:S01]  /*df30*/  SHF.R.S32.HI R6, RZ, 0x1f, R8 ;  /* 0x0000001fff067819 */ /* 0x000fe20000011408 */
[----:B------:R-:W-:Y:S01]  /*df40*/  UIMAD.WIDE.U32 UR8, UR15, UR12, UR8 ;  /* 0x0000000c0f0872a5 */ /* 0x000fe2000f8e0008 */
[----:B------:R-:W-:Y:S01]  /*df50*/  ISETP.GE.OR P1, PT, R8, UR7, P0 ;  /* 0x0000000708007c0c */ /* 0x000fe20008726670 */
[----:B------:R-:W-:Y:S01]  /*df60*/  UIMAD UR10, UR15, UR13, UR10 ;  /* 0x0000000d0f0a72a4 */ /* 0x000fe2000f8e020a */
[----:B------:R-:W-:-:S02]  /*df70*/  ISETP.GE.OR P0, PT, R10, UR7, P0 ;  /* 0x000000070a007c0c */ /* 0x000fc40008706670 */
        /* <DEDUP_REMOVED lines=8> */
.L_x_1777:
[C---:B0-----:R-:W-:Y:S01]  /*e000*/  VIADD R3, R185.reuse, 0x40 ;  /* 0x00000040b9037836 */ /* 0x041fe20000000000 */
[----:B------:R-:W-:Y:S01]  /*e010*/  ULDC UR12, c[0x0][0xa8c] ;  /* 0x0002a300000c7ab9 */ /* 0x000fe20000000800 */
[----:B------:R-:W-:Y:S01]  /*e020*/  VIADD R82, R185, 0x80 ;  /* 0x00000080b9527836 */ /* 0x000fe20000000000 */
[----:B------:R-:W-:Y:S01]  /*e030*/  ULDC.64 UR18, c[0x0][0xaa0] ;  /* 0x0002a80000127ab9 */ /* 0x000fe20000000a00 */
[----:B------:R0:W5:Y:S01]  /*e040*/  LD.E.128 R8, desc[UR48][R134.64] ;  /* 0x0000003086087980 */ /* 0x000162000c101d00 */
[----:B------:R-:W-:Y:S01]  /*e050*/  ISETP.GE.AND P1, PT, R3, UR12, PT ;  /* 0x0000000c03007c0c */ /* 0x000fe2000bf26270 */
[C---:B------:R-:W-:Y:S01]  /*e060*/  VIADD R83, R185.reuse, 0xc0 ;  /* 0x000000c0b9537836 */ /* 0x040fe20000000000 */
[----:B------:R-:W-:Y:S01]  /*e070*/  ISETP.GE.AND P0, PT, R185, UR12, PT ;  /* 0x0000000cb9007c0c */ /* 0x000fe2000bf06270 */
[----:B------:R-:W5:Y:S01]  /*e080*/  LD.E.128 R4, desc[UR48][R4.64] ;  /* 0x0000003004047980 */ /* 0x000f62000c101d00 */
[----:B------:R-:W-:Y:S02]  /*e090*/  SEL R20, RZ, 0xffffffff, P1 ;  /* 0xffffffffff147807 */ /* 0x000fe40000800000 */
[----:B------:R-:W-:Y:S01]  /*e0a0*/  SEL R0, RZ, 0x1, P0 ;  /* 0x00000001ff007807 */ /* 0x000fe20000000000 */
[----:B------:R-:W5:Y:S02]  /*e0b0*/  LD.E.128 R28, desc[UR48][R28.64] ;  /* 0x000000301c1c7980 */ /* 0x000f64000c101d00 */
[----:B------:R-:W-:Y:S01]  /*e0c0*/  IMAD.SHL.U32 R21, R20, 0x2, RZ ;  /* 0x0000000214157824 */ /* 0x000fe200078e00ff */
[----:B------:R-:W-:Y:S01]  /*e0d0*/  ISETP.GE.AND P0, PT, R82, UR12, PT ;  /* 0x0000000c52007c0c */ /* 0x000fe2000bf06270 */
[----:B------:R-:W5:Y:S01]  /*e0e0*/  LD.E.128 R12, desc[UR48][R12.64] ;  /* 0x000000300c0c7980 */ /* 0x000f62000c101d00 */
[----:B------:R-:W-:-:S02]  /*e0f0*/  ISETP.GE.AND P1, PT, R83, UR12, PT ;  /* 0x0000000c53007c0c */ /* 0x000fc4000bf26270 */
[----:B------:R-:W-:Y:S01]  /*e100*/  LOP3.LUT R0, R21, 0x2, R0, 0xe2, !PT ;  /* 0x0000000215007812 */ /* 0x000fe200078ee200 */
[----:B------:R-:W5:Y:S01]  /*e110*/  LD.E.128 R36, desc[UR48][R36.64] ;  /* 0x0000003024247980 */ /* 0x000f62000c101d00 */
[----:B------:R-:W-:Y:S02]  /*e120*/  SEL R21, RZ, 0x4, P0 ;  /* 0x00000004ff157807 */ /* 0x000fe40000000000 */
[----:B------:R-:W-:Y:S01]  /*e130*/  SEL R20, RZ, 0x8, P1 ;  /* 0x00000008ff147807 */ /* 0x000fe20000800000 */
[----:B------:R-:W-:Y:S01]  /*e140*/  UIMAD UR8, UR11, UR18, URZ ;  /* 0x000000120b0872a4 */ /* 0x000fe2000f8e023f */
[----:B------:R-:W5:Y:S02]  /*e150*/  LD.E.128 R24, desc[UR48][R24.64] ;  /* 0x0000003018187980 */ /* 0x000f64000c101d00 */
[----:B------:R-:W-:Y:S01]  /*e160*/  LOP3.LUT R0, R20, R0, R21, 0xfe, !PT ;  /* 0x0000000014007212 */ /* 0x000fe200078efe15 */
[C---:B------:R-:W-:Y:S01]  /*e170*/  VIADD R86, R185.reuse, 0x100 ;  /* 0x00000100b9567836 */ /* 0x040fe20000000000 */
[----:B------:R-:W5:Y:S01]  /*e180*/  LD.E.128 R40, desc[UR48][R40.64] ;  /* 0x0000003028287980 */ /* 0x000f62000c101d00 */
[----:B------:R-:W-:Y:S01]  /*e190*/  SHF.R.S32.HI R21, RZ, 0x1f, R185 ;  /* 0x0000001fff157819 */ /* 0x000fe200000114b9 */
[----:B------:R-:W-:Y:S01]  /*e1a0*/  VIADD R87, R185, 0x140 ;  /* 0x00000140b9577836 */ /* 0x000fe20000000000 */
[----:B------:R-:W-:Y:S01]  /*e1b0*/  ULDC.64 UR10, c[0x0][0xae0] ;  /* 0x0002b800000a7ab9 */ /* 0x000fe20000000a00 */
[----:B------:R-:W5:Y:S01]  /*e1c0*/  LD.E.128 R32, desc[UR48][R32.64] ;  /* 0x0000003020207980 */ /* 0x000f62000c101d00 */
[----:B------:R-:W-:-:S02]  /*e1d0*/  IMAD.U32 R77, RZ, RZ, UR18 ;  /* 0x00000012ff4d7e24 */ /* 0x000fc4000f8e00ff */
[----:B------:R-:W-:Y:S01]  /*e1e0*/  IMAD.MOV.U32 R20, RZ, RZ, R185 ;  /* 0x000000ffff147224 */ /* 0x000fe200078e00b9 */
[----:B------:R-:W5:Y:S01]  /*e1f0*/  LD.E.128 R48, desc[UR48][R48.64] ;  /* 0x0000003030307980 */ /* 0x000f62000c101d00 */
[----:B------:R-:W-:-:S03]  /*e200*/  UIMAD UR8, UR4, UR19, UR8 ;  /* 0x00000013040872a4 */ /* 0x000fc6000f8e0208 */
[----:B------:R-:W5:Y:S04]  /*e210*/  LD.E.128 R44, desc[UR48][R44.64] ;  /* 0x000000302c2c7980 */ /* 0x000f68000c101d00 */
[----:B------:R-:W5:Y:S04]  /*e220*/  LD.E.128 R56, desc[UR48][R56.64] ;  /* 0x0000003038387980 */ /* 0x000f68000c101d00 */
[----:B------:R-:W5:Y:S04]  /*e230*/  LD.E.128 R52, desc[UR48][R52.64] ;  /* 0x0000003034347980 */ /* 0x000f68000c101d00 */
[----:B------:R-:W5:Y:S04]  /*e240*/  LD.E.128 R64, desc[UR48][R64.64] ;  /* 0x0000003040407980 */ /* 0x000f68000c101d00 */
[----:B------:R-:W5:Y:S04]  /*e250*/  LD.E.128 R60, desc[UR48][R60.64] ;  /* 0x000000303c3c7980 */ /* 0x000f68000c101d00 */
[----:B------:R-:W5:Y:S04]  /*e260*/  LD.E.128 R72, desc[UR48][R72.64] ;  /* 0x0000003048487980 */ /* 0x000f68000c101d00 */
[----:B------:R-:W5:Y:S01]  /*e270*/  LD.E.128 R68, desc[UR48][R68.64] ;  /* 0x0000003044447980 */ /* 0x000f62000c101d00 */
[----:B------:R-:W-:Y:S01]  /*e280*/  IMAD.WIDE.U32 R20, R77, UR4, R20 ;  /* 0x000000044d147c25 */ /* 0x000fe2000f8e0014 */
[----:B------:R-:W-:Y:S01]  /*e290*/  ISETP.GE.AND P0, PT, R86, UR12, PT ;  /* 0x0000000c56007c0c */ /* 0x000fe2000bf06270 */
[----:B------:R-:W-:Y:S01]  /*e2a0*/  UIMAD UR4, UR14, UR10, URZ ;  /* 0x0000000a0e0472a4 */ /* 0x000fe2000f8e023f */
[----:B------:R-:W-:Y:S01]  /*e2b0*/  @!PT LDS RZ, [RZ] ;  /* 0x00000000fffff984 */ /* 0x000fe20000000800 */
[----:B------:R-:W-:Y:S01]  /*e2c0*/  @!PT LDS RZ, [RZ] ;  /* 0x00000000fffff984 */ /* 0x000fe20000000800 */
[----:B------:R-:W-:Y:S01]  /*e2d0*/  @!PT LDS RZ, [RZ] ;  /* 0x00000000fffff984 */ /* 0x000fe20000000800 */
[----:B------:R-:W-:Y:S01]  /*e2e0*/  @!PT LDS RZ, [RZ] ;  /* 0x00000000fffff984 */ /* 0x000fe20000000800 */
[----:B------:R1:W-:Y:S06]  /*e2f0*/  MEMBAR.ALL.CTA ;  /* 0x0000000000007992 */ /* 0x0003ec0000008000 */
[----:B-1----:R-:W1:Y:S01]  /*e300*/  FENCE.VIEW.ASYNC.S ;  /* 0x00000000000073c6 */ /* 0x002e620000000000 */
[----:B------:R-:W-:Y:S01]  /*e310*/  ISETP.GE.AND P1, PT, R87, UR12, PT ;  /* 0x0000000c57007c0c */ /* 0x000fe2000bf26270 */
[----:B------:R-:W-:Y:S01]  /*e320*/  UIMAD UR9, UR42, -0x40, UR7 ;  /* 0xffffffc02a0978a4 */ /* 0x000fe2000f8e0207 */
[----:B------:R-:W-:Y:S01]  /*e330*/  MOV R79, UR10 ;  /* 0x0000000a004f7c02 */ /* 0x000fe20008000f00 */
[----:B------:R-:W-:Y:S01]  /*e340*/  VIADD R78, R185, 0x180 ;  /* 0x00000180b94e7836 */ /* 0x000fe20000000000 */
[----:B------:R-:W-:Y:S01]  /*e350*/  SEL R77, RZ, 0x10, P0 ;  /* 0x00000010ff4d7807 */ /* 0x000fe20000000000 */
[----:B------:R-:W-:Y:S01]  /*e360*/  VIADD R21, R21, UR8 ;  /* 0x0000000815157c36 */ /* 0x000fe20008000000 */
[----:B------:R-:W-:Y:S01]  /*e370*/  SEL R76, RZ, 0x20, P1 ;  /* 0x00000020ff4c7807 */ /* 0x000fe20000800000 */
[----:B------:R-:W-:Y:S01]  /*e380*/  UIMAD UR8, UR41, UR11, UR4 ;  /* 0x0000000b290872a4 */ /* 0x000fe2000f8e0204 */
[----:B------:R-:W-:Y:S01]  /*e390*/  ISETP.GE.AND P2, PT, R188, UR9, PT ;  /* 0x00000009bc007c0c */ /* 0x000fe2000bf46270 */
[----:B------:R-:W-:Y:S01]  /*e3a0*/  UIADD3 UR4, UR38, 0x28c20, URZ ;  /* 0x00028c2026047890 */ /* 0x000fe2000fffe03f */
[----:B------:R-:W-:Y:S01]  /*e3b0*/  IMAD.WIDE.U32 R20, R79, UR41, R20 ;  /* 0x000000294f147c25 */ /* 0x000fe2000f8e0014 */
[----:B------:R-:W-:Y:S01]  /*e3c0*/  ULDC.64 UR10, c[0x0][0xae8] ;  /* 0x0002ba00000a7ab9 */ /* 0x000fe20000000a00 */
[----:B------:R-:W-:Y:S01]  /*e3d0*/  ISETP.GE.AND P0, PT, R78, UR12, PT ;  /* 0x0000000c4e007c0c */ /* 0x000fe2000bf06270 */
[----:B------:R-:W-:Y:S01]  /*e3e0*/  UIMAD UR7, UR16, UR10, URZ ;  /* 0x0000000a100772a4 */ /* 0x000fe2000f8e023f */
[----:B------:R-:W-:Y:S01]  /*e3f0*/  LOP3.LUT R77, R76, R0, R77, 0xfe, !PT ;  /* 0x000000004c4d7212 */ /* 0x000fe200078efe4d */
[----:B------:R-:W-:Y:S01]  /*e400*/  VIADD R76, R185, 0x1c0 ;  /* 0x000001c0b94c7836 */ /* 0x000fe20000000000 */
[----:B------:R-:W-:Y:S01]  /*e410*/  UPRMT UR4, URZ, 0x654, UR4 ;  /* 0x000006543f047896 */ /* 0x000fe20008000004 */
[----:B------:R-:W-:Y:S01]  /*e420*/  VIADD R78, R188, 0x20 ;  /* 0x00000020bc4e7836 */ /* 0x000fe20000000000 */
[----:B------:R-:W-:Y:S01]  /*e430*/  SEL R0, RZ, 0x40, P0 ;  /* 0x00000040ff007807 */ /* 0x000fe20000000000 */
[----:B------:R-:W-:Y:S01]  /*e440*/  VIADD R21, R21, UR8 ;  /* 0x0000000815157c36 */ /* 0x000fe20008000000 */
[----:B------:R-:W-:Y:S01]  /*e450*/  UIMAD UR7, UR15, UR11, UR7 ;  /* 0x0000000b0f0772a4 */ /* 0x000fe2000f8e0207 */
[----:B------:R-:W-:Y:S01]  /*e460*/  IMAD.U32 R79, RZ, RZ, UR10 ;  /* 0x0000000aff4f7e24 */ /* 0x000fe2000f8e00ff */
[----:B------:R-:W-:Y:S01]  /*e470*/  ISETP.GE.AND P1, PT, R76, UR12, PT ;  /* 0x0000000c4c007c0c */ /* 0x000fe2000bf26270 */
[----:B------:R-:W-:Y:S01]  /*e480*/  BSSY B1, `(.L_x_1778) ;  /* 0x0000026000017945 */ /* 0x000fe20003800000 */
[----:B------:R-:W-:Y:S01]  /*e490*/  ISETP.GE.AND P0, PT, R78, UR9, PT ;  /* 0x000000094e007c0c */ /* 0x000fe2000bf06270 */
[----:B------:R-:W-:Y:S01]  /*e4a0*/  IMAD.WIDE.U32 R78, R79, UR15, R20 ;  /* 0x0000000f4f4e7c25 */ /* 0x000fe2000f8e0014 */
[----:B------:R-:W-:Y:S01]  /*e4b0*/  LOP3.LUT R0, R77, R0, RZ, 0xfc, !PT ;  /* 0x000000004d007212 */ /* 0x000fe200078efcff */
[----:B-1----:R-:W-:Y:S01]  /*e4c0*/  SYNCS.ARRIVE.TRANS64.RED.A1T0 RZ, [UR4], RZ ;  /* 0x000000ffffff79a7 */ /* 0x002fe20008100404 */
[----:B------:R-:W-:Y:S01]  /*e4d0*/  SHF.R.S32.HI R189, RZ, 0x1f, R188 ;  /* 0x0000001fffbd7819 */ /* 0x000fe200000114bc */
[----:B------:R-:W-:Y:S01]  /*e4e0*/  IMAD.U32 R77, RZ, RZ, UR42 ;  /* 0x0000002aff4d7e24 */ /* 0x000fe2000f8e00ff */
[----:B------:R-:W-:Y:S01]  /*e4f0*/  SEL R21, RZ, 0x80, P1 ;  /* 0x00000080ff157807 */ /* 0x000fe20000800000 */
[----:B------:R-:W-:-:S02]  /*e500*/  VIADD R85, R79, UR7 ;  /* 0x000000074f557c36 */ /* 0x000fc40008000000 */
[----:B------:R-:W-:Y:S01]  /*e510*/  IMAD.WIDE R76, R77, 0x40, R188 ;  /* 0x000000404d4c7825 */ /* 0x000fe200078e02bc */
[----:B------:R-:W-:Y:S01]  /*e520*/  LOP3.LUT R84, R0, R21, RZ, 0xfc, !PT ;  /* 0x0000001500547212 */ /* 0x000fe200078efcff */
[----:B0-----:R-:W-:Y:S06]  /*e530*/  @P2 BRA `(.L_x_1779) ;  /* 0x0000000000682947 */ /* 0x001fec0003800000 */
        /* <DEDUP_REMOVED lines=16> */
[----:B-----5:R0:W-:Y:S01]  /*e640*/  @!P2 STG.E.128 desc[UR48][R80.64], R8 ;  /* 0x000000085000a986 */ /* 0x0201e2000c101d30 */
        /* <DEDUP_REMOVED lines=9> */
.L_x_1779:
[----:B------:R-:W-:Y:S05]  /*e6e0*/  BSYNC B1 ;  /* 0x0000000000017941 */ /* 0x000fea0003800000 */
.L_x_1778:
[----:B------:R-:W-:Y:S05]  /*e6f0*/  @P0 BRA `(.L_x_1780) ;  /* 0x0000000c00400947 */ /* 0x000fea0003800000 */
[----:B0----5:R-:W-:Y:S01]  /*e700*/  IADD3 R11, P0, R76, 0x20, RZ ;  /* 0x000000204c0b7810 */ /* 0x021fe20007f1e0ff */
        /* <DEDUP_REMOVED lines=11> */
[----:B------:R-:W-:-:S03]  /*e7c0*/  ISETP.GE.AND P0, PT, R87, UR12, PT ;  /* 0x0000000c57007c0c */ /* 0x000fc6000bf06270 */
        /* <DEDUP_REMOVED lines=17> */
.L_x_1775:
[----:B------:R-:W-:Y:S01]  /*e8e0*/  ULDC.64 UR8, c[0x0][0xbe0] ;  /* 0x0002f80000087ab9 */ /* 0x000fe20000000a00 */
[----:B------:R-:W-:Y:S01]  /*e8f0*/  MOV R3, RZ ;  /* 0x000000ff00037202 */ /* 0x000fe20000000f00 */
[----:B------:R-:W-:Y:S01]  /*e900*/  UISETP.NE.U32.AND UP0, UPT, UR8, URZ, UPT ;  /* 0x0000003f0800728c */ /* 0x000fe2000bf05070 */
[----:B------:R-:W-:Y:S01]  /*e910*/  VIADD R12, R185, 0x40 ;  /* 0x00000040b90c7836 */ /* 0x000fe20000000000 */
[----:B------:R-:W-:Y:S02]  /*e920*/  ULDC UR14, c[0x0][0xa8c] ;  /* 0x0002a300000e7ab9 */ /* 0x000fe40000000800 */
[----:B------:R-:W-:-:S03]  /*e930*/  UISETP.NE.AND.EX UP1, UPT, UR9, URZ, UPT, UP0 ;  /* 0x0000003f0900728c */ /* 0x000fc6000bf25300 */
[----:B------:R-:W-:Y:S02]  /*e940*/  ULDC.64 UR8, c[0x0][0xbd8] ;  /* 0x0002f60000087ab9 */ /* 0x000fe40000000a00 */
[----:B------:R-:W-:Y:S01]  /*e950*/  UISETP.NE.U32.AND UP0, UPT, UR8, URZ, UPT ;  /* 0x0000003f0800728c */ /* 0x000fe2000bf05070 */
[----:B------:R-:W-:-:S03]  /*e960*/  PLOP3.LUT P3, PT, PT, PT, UP1, 0x80, 0x0 ;  /* 0x000000000000781c */ /* 0x000fc60003f6f018 */
[----:B------:R-:W-:-:S03]  /*e970*/  UISETP.NE.AND.EX UP0, UPT, UR9, URZ, UPT, UP0 ;  /* 0x0000003f0900728c */ /* 0x000fc6000bf05300 */
[----:B------:R-:W-:Y:S02]  /*e980*/  @UP1 ULDC.64 UR8, c[0x0][0xbe0] ;  /* 0x0002f80000081ab9 */ /* 0x000fe40000000a00 */
[----:B------:R-:W-:Y:S01]  /*e990*/  @UP1 UIMAD.WIDE UR10, UR43, 0x4, UR8 ;  /* 0x000000042b0a18a5 */ /* 0x000fe2000f8e0208 */
[----:B------:R-:W-:Y:S02]  /*e9a0*/  PLOP3.LUT P2, PT, PT, PT, UP0, 0x80, 0x0 ;  /* 0x000000000000781c */ /* 0x000fe40003f4f008 */
[----:B------:R-:W-:Y:S02]  /*e9b0*/  ULDC.64 UR8, c[0x0][0xbd8] ;  /* 0x0002f60000087ab9 */ /* 0x000fe40000000a00 */
[----:B------:R-:W-:Y:S01]  /*e9c0*/  UIMAD.WIDE UR8, UR43, 0x4, UR8 ;  /* 0x000000042b0878a5 */ /* 0x000fe2000f8e0208 */
[----:B------:R-:W-:Y:S02]  /*e9d0*/  IMAD.U32 R6, RZ, RZ, UR10 ;  /* 0x0000000aff067e24 */ /* 0x000fe4000f8e00ff */
[----:B------:R-:W-:-:S03]  /*e9e0*/  IMAD.U32 R7, RZ, RZ, UR11 ;  /* 0x0000000bff077e24 */ /* 0x000fc6000f8e00ff */
[----:B------:R-:W-:Y:S02]  /*e9f0*/  IMAD.U32 R4, RZ, RZ, UR8 ;  /* 0x00000008ff047e24 */ /* 0x000fe4000f8e00ff */
[----:B------:R0:W2:Y:S01]  /*ea00*/  @P3 LDG.E R6, desc[UR48][R6.64] ;  /* 0x0000003006063981 */ /* 0x0000a2000c1e1900 */
[----:B------:R-:W-:-:S05]  /*ea10*/  IMAD.U32 R5, RZ, RZ, UR9 ;  /* 0x00000009ff057e24 */ /* 0x000fca000f8e00ff */
[----:B------:R1:W5:Y:S01]  /*ea20*/  @P2 LDG.E R3, desc[UR48][R4.64] ;  /* 0x0000003004032981 */ /* 0x000362000c1e1900 */
[----:B------:R-:W-:Y:S01]  /*ea30*/  ISETP.GE.AND P1, PT, R12, UR14, PT ;  /* 0x0000000e0c007c0c */ /* 0x000fe2000bf26270 */
[C---:B------:R-:W-:Y:S01]  /*ea40*/  VIADD R13, R185.reuse, 0x80 ;  /* 0x00000080b90d7836 */ /* 0x040fe20000000000 */
[C---:B------:R-:W-:Y:S01]  /*ea50*/  ISETP.GE.AND P0, PT, R185.reuse, UR14, PT ;  /* 0x0000000eb9007c0c */ /* 0x040fe2000bf06270 */
[----:B------:R-:W-:Y:S01]  /*ea60*/  VIADD R14, R185, 0xc0 ;  /* 0x000000c0b90e7836 */ /* 0x000fe20000000000 */
[----:B------:R-:W-:Y:S01]  /*ea70*/  SEL R8, RZ, 0xffffffff, P1 ;  /* 0xffffffffff087807 */ /* 0x000fe20000800000 */
[----:B------:R-:W-:Y:S01]  /*ea80*/  ULDC UR4, c[0x0][0xa88] ;  /* 0x0002a20000047ab9 */ /* 0x000fe20000000800 */
[----:B------:R-:W-:Y:S02]  /*ea90*/  SEL R0, RZ, 0x1, P0 ;  /* 0x00000001ff007807 */ /* 0x000fe40000000000 */
[----:B------:R-:W-:Y:S01]  /*eaa0*/  ISETP.GE.AND P0, PT, R13, UR14, PT ;  /* 0x0000000e0d007c0c */ /* 0x000fe2000bf06270 */
[----:B0-----:R-:W-:Y:S01]  /*eab0*/  IMAD.SHL.U32 R7, R8, 0x2, RZ ;  /* 0x0000000208077824 */ /* 0x001fe200078e00ff */
[----:B------:R-:W-:-:S04]  /*eac0*/  ISETP.GE.AND P1, PT, R14, UR14, PT ;  /* 0x0000000e0e007c0c */ /* 0x000fc8000bf26270 */
[----:B------:R-:W-:Y:S02]  /*ead0*/  LOP3.LUT R0, R7, 0x2, R0, 0xe2, !PT ;  /* 0x0000000207007812 */ /* 0x000fe400078ee200 */
[----:B------:R-:W-:Y:S02]  /*eae0*/  SEL R7, RZ, 0x4, P0 ;  /* 0x00000004ff077807 */ /* 0x000fe40000000000 */
[----:B------:R-:W-:-:S04]  /*eaf0*/  SEL R8, RZ, 0x8, P1 ;  /* 0x00000008ff087807 */ /* 0x000fc80000800000 */
[----:B------:R-:W-:Y:S02]  /*eb00*/  LOP3.LUT R9, R8, R0, R7, 0xfe, !PT ;  /* 0x0000000008097212 */ /* 0x000fe400078efe07 */
[----:B--2---:R-:W-:Y:S01]  /*eb10*/  @P3 R2UR UR4, R6 ;  /* 0x00000000060432ca */ /* 0x004fe200000e0000 */
[----:B-1----:R-:W-:-:S14]  /*eb20*/  @P3 BRA `(.L_x_1781) ;  /* 0x0000000000183947 */ /* 0x002fdc0003800000 */
[----:B------:R-:W-:Y:S05]  /*eb30*/  @!P2 BRA `(.L_x_1781) ;  /* 0x000000000014a947 */ /* 0x000fea0003800000 */
[----:B------:R-:W2:Y:S04]  /*eb40*/  LDG.E R6, desc[UR48][R4.64] ;  /* 0x0000003004067981 */ /* 0x000ea8000c1e1900 */
[----:B------:R-:W3:Y:S01]  /*eb50*/  LDG.E R0, desc[UR48][R4.64+0x4] ;  /* 0x0000043004007981 */ /* 0x000ee2000c1e1900 */
[----:B--2---:R-:W-:Y:S02]  /*eb60*/  R2UR UR7, R6 ;  /* 0x00000000060772ca */ /* 0x004fe400000e0000 */
[----:B---3--:R-:W-:-:S13]  /*eb70*/  R2UR UR4, R0 ;  /* 0x00000000000472ca */ /* 0x008fda00000e0000 */
[----:B------:R-:W-:-:S12]  /*eb80*/  UIADD3 UR4, -UR7, UR4, URZ ;  /* 0x0000000407047290 */ /* 0x000fd8000fffe13f */
.L_x_1781:
[----:B------:R-:W-:Y:S01]  /*eb90*/  ISETP.GT.AND P0, PT, R192, 0x3f, PT ;  /* 0x0000003fc000780c */ /* 0x000fe20003f04270 */
[----:B------:R-:W-:Y:S01]  /*eba0*/  USHF.R.S32.HI UR7, URZ, 0x1f, UR43 ;  /* 0x0000001f3f077899 */ /* 0x000fe2000801142b */
[----:B------:R-:W-:Y:S01]  /*ebb0*/  BSSY B1, `(.L_x_1782) ;  /* 0x0000022000017945 */ /* 0x000fe20003800000 */
[----:B------:R-:W-:Y:S01]  /*ebc0*/  USHF.R.S32.HI UR9, URZ, 0x1f, UR41 ;  /* 0x0000001f3f097899 */ /* 0x000fe20008011429 */
[C---:B------:R-:W-:Y:S01]  /*ebd0*/  VIADD R24, R185.reuse, 0x100 ;  /* 0x00000100b9187836 */ /* 0x040fe20000000000 */
[----:B------:R-:W-:Y:S01]  /*ebe0*/  USEL UR10, UR43, URZ, !UP0 ;  /* 0x0000003f2b0a7287 */ /* 0x000fe2000c000000 */
[----:B------:R-:W-:Y:S01]  /*ebf0*/  VIADD R25, R185, 0x140 ;  /* 0x00000140b9197836 */ /* 0x000fe20000000000 */
[----:B------:R-:W-:Y:S01]  /*ec00*/  USEL UR11, UR7, URZ, !UP0 ;  /* 0x0000003f070b7287 */ /* 0x000fe2000c000000 */
[----:B------:R-:W-:Y:S02]  /*ec10*/  SHF.R.S32.HI R10, RZ, 0x1f, R185 ;  /* 0x0000001fff0a7819 */ /* 0x000fe400000114b9 */
[----:B-----5:R-:W-:-:S03]  /*ec20*/  SHF.R.S32.HI R8, RZ, 0x1f, R3 ;  /* 0x0000001fff087819 */ /* 0x020fc60000011403 */
[----:B------:R-:W-:Y:S06]  /*ec30*/  @P0 BRA `(.L_x_1783) ;  /* 0x0000000000640947 */ /* 0x000fec0003800000 */
[----:B------:R-:W0:Y:S01]  /*ec40*/  S2R R0, SR_TID.X ;  /* 0x0000000000007919 */ /* 0x000e220000002100 */
[----:B------:R-:W-:-:S04]  /*ec50*/  IMAD.U32 R5, RZ, RZ, UR42 ;  /* 0x0000002aff057e24 */ /* 0x000fc8000f8e00ff */
[----:B0-----:R-:W-:-:S04]  /*ec60*/  IMAD R0, R5, 0x40, R0 ;  /* 0x0000004005007824 */ /* 0x001fc800078e0200 */
[----:B------:R-:W-:-:S05]  /*ec70*/  VIADD R0, R0, 0xffffff80 ;  /* 0xffffff8000007836 */ /* 0x000fca0000000000 */
[----:B------:R-:W-:-:S13]  /*ec80*/  ISETP.GE.AND P0, PT, R0, UR4, PT ;  /* 0x0000000400007c0c */ /* 0x000fda000bf06270 */
        /* <DEDUP_REMOVED lines=9> */
[----:B------:R-:W-:Y:S01]  /*ed20*/  UIMAD UR8, UR11, UR12, URZ ;  /* 0x0000000c0b0872a4 */ /* 0x000fe2000f8e023f */
[----:B------:R-:W-:Y:S02]  /*ed30*/  VIADD R5, R5, UR7 ;  /* 0x0000000705057c36 */ /* 0x000fe40008000000 */
[----:B------:R-:W-:Y:S01]  /*ed40*/  IMAD.U32 R7, RZ, RZ, UR12 ;  /* 0x0000000cff077e24 */ /* 0x000fe2000f8e00ff */
[----:B------:R-:W-:-:S03]  /*ed50*/  UIMAD UR8, UR10, UR13, UR8 ;  /* 0x0000000d0a0872a4 */ /* 0x000fc6000f8e0208 */
[----:B------:R-:W-:Y:S01]  /*ed60*/  IMAD.WIDE.U32 R4, R7, UR10, R4 ;  /* 0x0000000a07047c25 */ /* 0x000fe2000f8e0004 */
[----:B------:R-:W-:-:S03]  /*ed70*/  ULDC.64 UR12, c[0x0][0xb40] ;  /* 0x0002d000000c7ab9 */ /* 0x000fc60000000a00 */
[----:B------:R-:W-:Y:S01]  /*ed80*/  VIADD R5, R5, UR8 ;  /* 0x0000000805057c36 */ /* 0x000fe20008000000 */
[----:B------:R-:W-:-:S04]  /*ed90*/  LEA R6, P0, R4, UR12, 0x2 ;  /* 0x0000000c04067c11 */ /* 0x000fc8000f8010ff */
[----:B------:R-:W-:Y:S02]  /*eda0*/  LEA.HI.X R7, R4, UR13, R5, 0x2, P0 ;  /* 0x0000000d04077c11 */ /* 0x000fe400080f1405 */
[----:B------:R-:W-:-:S05]  /*edb0*/  MOV R5, 0xff800000 ;  /* 0xff80000000057802 */ /* 0x000fca0000000f00 */
[----:B------:R0:W-:Y:S02]  /*edc0*/  STG.E desc[UR48][R6.64], R5 ;  /* 0x0000000506007986 */ /* 0x0001e4000c101930 */
.L_x_1783:
[----:B------:R-:W-:Y:S05]  /*edd0*/  BSYNC B1 ;  /* 0x0000000000017941 */ /* 0x000fea0003800000 */
.L_x_1782:
[----:B------:R-:W-:Y:S01]  /*ede0*/  ULDC.64 UR12, c[0x0][0xaa0] ;  /* 0x0002a800000c7ab9 */ /* 0x000fe20000000a00 */
[----:B------:R-:W-:Y:S01]  /*edf0*/  IMAD.MOV.U32 R4, RZ, RZ, R185 ;  /* 0x000000ffff047224 */ /* 0x000fe200078e00b9 */
[----:B------:R-:W-:Y:S01]  /*ee00*/  ISETP.GE.AND P0, PT, R24, UR14, PT ;  /* 0x0000000e18007c0c */ /* 0x000fe2000bf06270 */
[----:B0-----:R-:W-:Y:S01]  /*ee10*/  IMAD.MOV.U32 R5, RZ, RZ, R10 ;  /* 0x000000ffff057224 */ /* 0x001fe200078e000a */
[----:B------:R-:W-:Y:S01]  /*ee20*/  ISETP.GE.AND P1, PT, R25, UR14, PT ;  /* 0x0000000e19007c0c */ /* 0x000fe2000bf26270 */
[----:B------:R-:W-:Y:S01]  /*ee30*/  IMAD R0, R8, UR12, RZ ;  /* 0x0000000c08007c24 */ /* 0x000fe2000f8e02ff */
[----:B------:R-:W-:Y:S01]  /*ee40*/  UIMAD UR8, UR42, -0x40, UR4 ;  /* 0xffffffc02a0878a4 */ /* 0x000fe2000f8e0204 */
[C---:B------:R-:W-:Y:S01]  /*ee50*/  IMAD.WIDE.U32 R4, R3.reuse, UR12, R4 ;  /* 0x0000000c03047c25 */ /* 0x040fe2000f8e0004 */
[----:B------:R-:W-:Y:S01]  /*ee60*/  SEL R6, RZ, 0x20, P1 ;  /* 0x00000020ff067807 */ /* 0x000fe20000800000 */
[----:B------:R-:W-:Y:S02]  /*ee70*/  BSSY B1, `(.L_x_1784) ;  /* 0x000003b000017945 */ /* 0x000fe40003800000 */
[----:B------:R-:W-:Y:S01]  /*ee80*/  IMAD R3, R3, UR13, R0 ;  /* 0x0000000d03037c24 */ /* 0x000fe2000f8e0200 */
[----:B------:R-:W-:Y:S01]  /*ee90*/  ULDC.64 UR12, c[0x0][0xae0] ;  /* 0x0002b800000c7ab9 */ /* 0x000fe20000000a00 */
[----:B------:R-:W-:Y:S01]  /*eea0*/  VIADD R7, R185, 0x180 ;  /* 0x00000180b9077836 */ /* 0x000fe20000000000 */
[----:B------:R-:W-:Y:S01]  /*eeb0*/  UIMAD UR7, UR9, UR12, URZ ;  /* 0x0000000c090772a4 */ /* 0x000fe2000f8e023f */
[----:B------:R-:W-:Y:S01]  /*eec0*/  IMAD.IADD R5, R5, 0x1, R3 ;  /* 0x0000000105057824 */ /* 0x000fe200078e0203 */
[----:B------:R-:W-:Y:S01]  /*eed0*/  SEL R0, RZ, 0x10, P0 ;  /* 0x00000010ff007807 */ /* 0x000fe20000000000 */
[----:B------:R-:W-:Y:S01]  /*eee0*/  IMAD.U32 R3, RZ, RZ, UR12 ;  /* 0x0000000cff037e24 */ /* 0x000fe2000f8e00ff */
[----:B------:R-:W-:Y:S01]  /*eef0*/  UIMAD UR7, UR41, UR13, UR7 ;  /* 0x0000000d290772a4 */ /* 0x000fe2000f8e0207 */
[----:B------:R-:W-:-:S02]  /*ef00*/  ISETP.GE.AND P1, PT, R188, UR8, PT ;  /* 0x00000008bc007c0c */ /* 0x000fc4000bf26270 */
[----:B------:R-:W-:Y:S01]  /*ef10*/  IMAD.WIDE.U32 R4, R3, UR41, R4 ;  /* 0x0000002903047c25 */ /* 0x000fe2000f8e0004 */
[----:B------:R-:W-:Y:S01]  /*ef20*/  ULDC.64 UR12, c[0x0][0xae8] ;  /* 0x0002ba00000c7ab9 */ /* 0x000fe20000000a00 */
[----:B------:R-:W-:Y:S01]  /*ef30*/  LOP3.LUT R9, R6, R9, R0, 0xfe, !PT ;  /* 0x0000000906097212 */ /* 0x000fe200078efe00 */
[----:B------:R-:W-:Y:S01]  /*ef40*/  UIMAD UR4, UR11, UR12, URZ ;  /* 0x0000000c0b0472a4 */ /* 0x000fe2000f8e023f */
[----:B------:R-:W-:Y:S01]  /*ef50*/  ISETP.GE.AND P0, PT, R7, UR14, PT ;  /* 0x0000000e07007c0c */ /* 0x000fe2000bf06270 */
[----:B------:R-:W-:Y:S02]  /*ef60*/  VIADD R3, R185, 0x1c0 ;  /* 0x000001c0b9037836 */ /* 0x000fe40000000000 */
[----:B------:R-:W-:Y:S01]  /*ef70*/  VIADD R6, R188, 0x20 ;  /* 0x00000020bc067836 */ /* 0x000fe20000000000 */
[----:B------:R-:W-:Y:S01]  /*ef80*/  SEL R0, RZ, 0x40, P0 ;  /* 0x00000040ff007807 */ /* 0x000fe20000000000 */
[----:B------:R-:W-:Y:S01]  /*ef90*/  VIADD R5, R5, UR7 ;  /* 0x0000000705057c36 */ /* 0x000fe20008000000 */
[----:B------:R-:W-:Y:S01]  /*efa0*/  UIMAD UR4, UR10, UR13, UR4 ;  /* 0x0000000d0a0472a4 */ /* 0x000fe2000f8e0204 */
[----:B------:R-:W-:Y:S01]  /*efb0*/  IMAD.U32 R7, RZ, RZ, UR12 ;  /* 0x0000000cff077e24 */ /* 0x000fe2000f8e00ff */
[----:B------:R-:W-:-:S02]  /*efc0*/  ISETP.GE.AND P2, PT, R3, UR14, PT ;  /* 0x0000000e03007c0c */ /* 0x000fc4000bf46270 */
[----:B------:R-:W-:Y:S01]  /*efd0*/  ISETP.GE.AND P0, PT, R6, UR8, PT ;  /* 0x0000000806007c0c */ /* 0x000fe2000bf06270 */
[----:B------:R-:W-:Y:S01]  /*efe0*/  IMAD.WIDE.U32 R6, R7, UR10, R4 ;  /* 0x0000000a07067c25 */ /* 0x000fe2000f8e0004 */
[----:B------:R-:W-:Y:S02]  /*eff0*/  LOP3.LUT R15, R9, R0, RZ, 0xfc, !PT ;  /* 0x00000000090f7212 */ /* 0x000fe400078efcff */
[--C-:B------:R-:W-:Y:S01]  /*f000*/  SHF.R.S32.HI R5, RZ, 0x1f, R188.reuse ;  /* 0x0000001fff057819 */ /* 0x100fe200000114bc */
[----:B------:R-:W-:Y:S01]  /*f010*/  IMAD.U32 R9, RZ, RZ, UR42 ;  /* 0x0000002aff097e24 */ /* 0x000fe2000f8e00ff */
[----:B------:R-:W-:Y:S01]  /*f020*/  SEL R0, RZ, 0x80, P2 ;  /* 0x00000080ff007807 */ /* 0x000fe20001000000 */
[----:B------:R-:W-:Y:S02]  /*f030*/  IMAD.MOV.U32 R4, RZ, RZ, R188 ;  /* 0x000000ffff047224 */ /* 0x000fe400078e00bc */
[----:B------:R-:W-:Y:S01]  /*f040*/  VIADD R11, R7, UR4 ;  /* 0x00000004070b7c36 */ /* 0x000fe20008000000 */
[----:B------:R-:W-:Y:S01]  /*f050*/  LOP3.LUT R0, R15, R0, RZ, 0xfc, !PT ;  /* 0x000000000f007212 */ /* 0x000fe200078efcff */
[----:B------:R-:W-:Y:S01]  /*f060*/  IMAD.WIDE R8, R9, 0x40, R4 ;  /* 0x0000004009087825 */ /* 0x000fe200078e0204 */
        /* <DEDUP_REMOVED lines=27> */
.L_x_1785:
[----:B------:R-:W-:Y:S05]  /*f220*/  BSYNC B1 ;  /* 0x0000000000017941 */ /* 0x000fea0003800000 */
.L_x_1784:
        /* <DEDUP_REMOVED lines=29> */
.L_x_1780:
[----:B------:R-:W-:Y:S05]  /*f400*/  BSYNC B0 ;  /* 0x0000000000007941 */ /* 0x000fea0003800000 */
.L_x_1774:
[----:B------:R-:W-:Y:S02]  /*f410*/  ULDC UR4, c[0x0][0xc14] ;  /* 0x0003050000047ab9 */ /* 0x000fe40000000800 */
[----:B------:R-:W-:-:S06]  /*f420*/  UISETP.GE.AND UP0, UPT, UR5, UR4, UPT ;  /* 0x000000040500728c */ /* 0x000fcc000bf06270 */
[----:B------:R-:W-:-:S13]  /*f430*/  PLOP3.LUT P0, PT, PT, PT, UP0, 0x80, 0x0 ;  /* 0x000000000000781c */ /* 0x000fda0003f0f008 */
[----:B------:R-:W-:Y:S05]  /*f440*/  @!P0 BRA `(.L_x_1786) ;  /* 0xffffff1800b48947 */ /* 0x000fea000383ffff */
[----:B------:R-:W-:Y:S05]  /*f450*/  EXIT ;  /* 0x000000000000794d */ /* 0x000fea0003800000 */
.L_x_1677:
[----:B------:R-:W-:-:S08]  /*f460*/  NOP ;  /* 0x0000000000007918 */ /* 0x000fd00000000000 */
[----:B------:R-:W0:-:S00]  /*f470*/  USETMAXREG.DEALLOC.CTAPOOL 0x18 ;  /* 0x00000018000079c8 */ /* 0x000e0000080e0500 */
[----:B0-----:R-:W-:-:S06]  /*f480*/  LOP3.LUT R0, R0, 0x3, RZ, 0xc0, !PT ;  /* 0x0000000300007812 */ /* 0x001fcc00078ec0ff */
[----:B------:R-:W0:Y:S02]  /*f490*/  SHFL.IDX PT, R0, R0, RZ, 0x1f ;  /* 0x00001fff00007589 */ /* 0x000e2400000e0000 */
[----:B0-----:R-:W-:-:S13]  /*f4a0*/  ISETP.NE.AND P0, PT, R0, RZ, PT ;  /* 0x000000ff0000720c */ /* 0x001fda0003f05270 */
[----:B------:R-:W-:Y:S05]  /*f4b0*/  @P0 EXIT ;  /* 0x000000000000094d */ /* 0x000fea0003800000 */
[----:B------:R-:W-:Y:S01]  /*f4c0*/  LOP3.LUT R7, R4, 0x1f, RZ, 0xc0, !PT ;  /* 0x0000001f04077812 */ /* 0x000fe200078ec0ff */
[----:B------:R-:W-:Y:S01]  /*f4d0*/  ULDC UR5, c[0x0][0xc14] ;  /* 0x0003050000057ab9 */ /* 0x000fe20000000800 */
[----:B------:R-:W-:Y:S01]  /*f4e0*/  LOP3.LUT R0, R0, 0xffffffdf, RZ, 0xc0, !PT ;  /* 0xffffffdf00007812 */ /* 0x000fe200078ec0ff */
[----:B------:R-:W-:Y:S01]  /*f4f0*/  IMAD.MOV.U32 R8, RZ, RZ, RZ ;  /* 0x000000ffff087224 */ /* 0x000fe200078e00ff */
[----:B------:R-:W-:Y:S01]  /*f500*/  ISETP.NE.AND P0, PT, R7, 0x1f, PT ;  /* 0x0000001f0700780c */ /* 0x000fe20003f05270 */
[----:B------:R-:W0:Y:S01]  /*f510*/  S2UR UR6, SR_CTAID.X ;  /* 0x00000000000679c3 */ /* 0x000e220000002500 */
[----:B------:R-:W-:-:S11]  /*f520*/  ULDC UR4, c[0x0][0xc10] ;  /* 0x0003040000047ab9 */ /* 0x000fd60000000800 */
[----:B------:R-:W-:Y:S02]  /*f530*/  @P0 LOP3.LUT R0, R0, 0x20, RZ, 0xfc, !PT ;  /* 0x0000002000000812 */ /* 0x000fe400078efcff */
[----:B------:R-:W-:-:S13]  /*f540*/  ISETP.GE.OR P0, PT, R7, UR5, !P0 ;  /* 0x0000000507007c0c */ /* 0x000fda000c706670 */
[----:B------:R-:W1:Y:S02]  /*f550*/  @!P0 LDC.64 R2, c[0x0][0xc58] ;  /* 0x00031600ff028b82 */ /* 0x000e640000000a00 */
[----:B-1----:R-:W-:-:S05]  /*f560*/  @!P0 IMAD.WIDE.U32 R2, R7, 0x4, R2 ;  /* 0x0000000407028825 */ /* 0x002fca00078e0002 */
[----:B------:R-:W2:Y:S01]  /*f570*/  @!P0 LDG.E R8, desc[UR48][R2.64] ;  /* 0x0000003002088981 */ /* 0x000ea2000c1e1900 */
[C---:B------:R-:W-:Y:S01]  /*f580*/  ISETP.NE.AND P1, PT, R7.reuse, RZ, PT ;  /* 0x000000ff0700720c */ /* 0x040fe20003f25270 */
[----:B------:R-:W-:Y:S01]  /*f590*/  IMAD.MOV.U32 R16, RZ, RZ, RZ ;  /* 0x000000ffff107224 */ /* 0x000fe200078e00ff */
[----:B------:R-:W-:Y:S02]  /*f5a0*/  ISETP.GE.U32.AND P0, PT, R7, 0x2, PT ;  /* 0x000000020700780c */ /* 0x000fe40003f06070 */
[----:B------:R-:W-:-:S09]  /*f5b0*/  LOP3.LUT R0, R0, 0xfffffffe, RZ, 0xc0, !PT ;  /* 0xfffffffe00007812 */ /* 0x000fd200078ec0ff */
        /* <DEDUP_REMOVED lines=14> */
[----:B-1----:R-:W-:Y:S01]  /*f6a0*/  SEL R3, R6, RZ, P0 ;  /* 0x000000ff06037207 */ /* 0x002fe20000000000 */
[----:B------:R-:W-:Y:S01]  /*f6b0*/  IMAD.MOV.U32 R6, RZ, RZ, RZ ;  /* 0x000000ffff067224 */ /* 0x000fe200078e00ff */
[----:B------:R-:W-:-:S03]  /*f6c0*/  ISETP.GE.U32.AND P0, PT, R7, 0x8, PT ;  /* 0x000000080700780c */ /* 0x000fc60003f06070 */
[----:B------:R-:W-:-:S05]  /*f6d0*/  IMAD.IADD R3, R4, 0x1, R3 ;  /* 0x0000000104037824 */ /* 0x000fca00078e0203 */
[----:B------:R-:W1:Y:S05]  /*f6e0*/  SHFL.UP PT, R2, R3, 0x8, RZ ;  /* 0x0500000003027989 */ /* 0x000e6a00000e00ff */
        /* <DEDUP_REMOVED lines=14> */
[----:B------:R-:W-:Y:S01]  /*f7d0*/  IMAD.MOV.U32 R5, RZ, RZ, R2 ;  /* 0x000000ffff057224 */ /* 0x000fe200078e0002 */
[----:B------:R-:W-:Y:S01]  /*f7e0*/  MOV R6, RZ ;  /* 0x000000ff00067202 */ /* 0x000fe20000000f00 */
[----:B------:R-:W-:Y:S01]  /*f7f0*/  ULDC UR5, c[0x0][0xc14] ;  /* 0x0003050000057ab9 */ /* 0x000fe20000000800 */
[----:B------:R-:W-:Y:S01]  /*f800*/  ULDC UR7, c[0x0][0xc14] ;  /* 0x0003050000077ab9 */ /* 0x000fe20000000800 */
[----:B------:R-:W-:-:S05]  /*f810*/  ULDC UR4, c[0x0][0xc10] ;  /* 0x0003040000047ab9 */ /* 0x000fca0000000800 */
.L_x_1791:
[----:B------:R-:W-:Y:S02]  /*f820*/  VIADD R6, R6, 0x1f ;  /* 0x0000001f06067836 */ /* 0x000fe40000000000 */
[----:B------:R-:W-:-:S03]  /*f830*/  IMAD.U32 R19, RZ, RZ, UR7 ;  /* 0x00000007ff137e24 */ /* 0x000fc6000f8e00ff */
[----:B------:R-:W-:-:S13]  /*f840*/  ISETP.GE.AND P0, PT, R6, UR5, PT ;  /* 0x0000000506007c0c */ /* 0x000fda000bf06270 */
[----:B------:R-:W-:Y:S05]  /*f850*/  @P0 BRA `(.L_x_1788) ;  /* 0x0000000400c40947 */ /* 0x000fea0003800000 */
[----:B------:R-:W0:Y:S01]  /*f860*/  S2R R9, SR_TID.X ;  /* 0x0000000000097919 */ /* 0x000e220000002100 */
        /* <DEDUP_REMOVED lines=10> */
.L_x_1790:
[----:B------:R-:W-:Y:S05]  /*f910*/  BSYNC B0 ;  /* 0x0000000000007941 */ /* 0x000fea0003800000 */
.L_x_1789:
[----:B0----5:R-:W0:Y:S01]  /*f920*/  SHFL.UP PT, R2, R8, 0x1, RZ ;  /* 0x0420000008027989 */ /* 0x021e2200000e00ff */
        /* <DEDUP_REMOVED lines=24> */
.L_x_1787:
[----:B------:R-:W-:-:S04]  /*fab0*/  IMAD.IADD R7, R5, 0x1, -R2 ;  /* 0x0000000105077824 */ /* 0x000fc800078e0a02 */
[----:B------:R-:W-:-:S05]  /*fac0*/  IMAD R2, R4, UR4, R7 ;  /* 0x0000000404027c24 */ /* 0x000fca000f8e0207 */
[----:B------:R-:W-:Y:S02]  /*fad0*/  ISETP.GT.AND P0, PT, R2, UR6, PT ;  /* 0x0000000602007c0c */ /* 0x000fe4000bf04270 */
[----:B------:R-:W0:Y:S11]  /*fae0*/  LDC.64 R2, c[0x0][0xc68] ;  /* 0x00031a00ff027b82 */ /* 0x000e360000000a00 */
[----:B------:R-:W-:-:S04]  /*faf0*/  VOTE.ANY R9, PT, !P0 ;  /* 0x0000000000097806 */ /* 0x000fc800040e0100 */
[----:B------:R-:W1:Y:S02]  /*fb00*/  POPC R5, R9 ;  /* 0x0000000900057309 */ /* 0x000e640000000000 */
[----:B-1----:R-:W-:-:S04]  /*fb10*/  IMAD.IADD R19, R5, 0x1, R6 ;  /* 0x0000000105137824 */ /* 0x002fc800078e0206 */
[----:B0-----:R-:W-:-:S05]  /*fb20*/  IMAD.WIDE R2, R19, 0x4, R2 ;  /* 0x0000000413027825 */ /* 0x001fca00078e0202 */
[----:B------:R-:W2:Y:S01]  /*fb30*/  LDG.E R10, desc[UR48][R2.64] ;  /* 0x00000030020a7981 */ /* 0x000ea2000c1e1900 */
[----:B------:R-:W-:-:S03]  /*fb40*/  ISETP.NE.AND P0, PT, R9, RZ, PT ;  /* 0x000000ff0900720c */ /* 0x000fc60003f05270 */
[----:B------:R-:W2:Y:S02]  /*fb50*/  SHFL.IDX PT, R17, R8, R5, 0x1f ;  /* 0x00001f0508117589 */ /* 0x000ea400000e0000 */
[----:B--2---:R-:W-:-:S05]  /*fb60*/  IMAD R6, R17, R10, RZ ;  /* 0x0000000a11067224 */ /* 0x004fca00078e02ff */
[----:B------:R-:W-:-:S04]  /*fb70*/  IABS R11, R6 ;  /* 0x00000006000b7213 */ /* 0x000fc80000000000 */
[----:B------:R-:W0:Y:S08]  /*fb80*/  I2F.RP R12, R11 ;  /* 0x0000000b000c7306 */ /* 0x000e300000209400 */
[----:B0-----:R-:W0:Y:S02]  /*fb90*/  MUFU.RCP R12, R12 ;  /* 0x0000000c000c7308 */ /* 0x001e240000001000 */
[----:B0-----:R-:W-:-:S06]  /*fba0*/  VIADD R13, R12, 0xffffffe ;  /* 0x0ffffffe0c0d7836 */ /* 0x001fcc0000000000 */
[----:B------:R0:W1:Y:S01]  /*fbb0*/  F2I.FTZ.U32.TRUNC.NTZ R3, R13 ;  /* 0x0000000d00037305 */ /* 0x000062000021f000 */
[----:B------:R-:W-:Y:S05]  /*fbc0*/  @!P0 BRA `(.L_x_1792) ;  /* 0x0000000000088947 */ /* 0x000fea0003800000 */
[----:B------:R-:W-:-:S05]  /*fbd0*/  VIADD R5, R5, 0xffffffff ;  /* 0xffffffff05057836 */ /* 0x000fca0000000000 */
[----:B------:R2:W3:Y:S02]  /*fbe0*/  SHFL.IDX PT, R16, R4, R5, 0x1f ;  /* 0x00001f0504107589 */ /* 0x0004e400000e0000 */
.L_x_1792:
[----:B-1----:R-:W-:Y:S01]  /*fbf0*/  IADD3 R2, RZ, -R3, RZ ;  /* 0x80000003ff027210 */ /* 0x002fe20007ffe0ff */
[----:B---3--:R-:W-:Y:S01]  /*fc00*/  IMAD R16, R16, UR4, R7 ;  /* 0x0000000410107c24 */ /* 0x008fe2000f8e0207 */
[----:B--2---:R-:W-:-:S03]  /*fc10*/  IABS R4, R6 ;  /* 0x0000000600047213 */ /* 0x004fc60000000000 */
[----:B------:R-:W-:Y:S02]  /*fc20*/  IMAD R5, R2, R11, RZ ;  /* 0x0000000b02057224 */ /* 0x000fe400078e02ff */
[----:B------:R-:W-:Y:S02]  /*fc30*/  IMAD.MOV.U32 R2, RZ, RZ, RZ ;  /* 0x000000ffff027224 */ /* 0x000fe400078e00ff */
[----:B------:R-:W-:Y:S02]  /*fc40*/  IMAD.MOV R4, RZ, RZ, -R4 ;  /* 0x000000ffff047224 */ /* 0x000fe400078e0a04 */
[----:B------:R-:W-:Y:S01]  /*fc50*/  IMAD.HI.U32 R2, R3, R5, R2 ;  /* 0x0000000503027227 */ /* 0x000fe200078e0002 */
[----:B------:R-:W-:-:S04]  /*fc60*/  IADD3 R5, -R16, UR6, RZ ;  /* 0x0000000610057c10 */ /* 0x000fc8000fffe1ff */
        /* <DEDUP_REMOVED lines=12> */
[----:B------:R-:W-:-:S05]  /*fd30*/  @!P0 LOP3.LUT R2, RZ, R6, RZ, 0x33, !PT ;  /* 0x00000006ff028212 */ /* 0x000fca00078e33ff */
[----:B------:R-:W-:Y:S02]  /*fd40*/  IMAD R4, R10, R2, RZ ;  /* 0x000000020a047224 */ /* 0x000fe400078e02ff */
[----:B------:R-:W-:Y:S02]  /*fd50*/  IMAD.MOV R2, RZ, RZ, -R2 ;  /* 0x000000ffff027224 */ /* 0x000fe400078e0a02 */
[----:B------:R-:W-:Y:S02]  /*fd60*/  IMAD.MOV R3, RZ, RZ, -R4 ;  /* 0x000000ffff037224 */ /* 0x000fe400078e0a04 */
[----:B------:R-:W-:-:S03]  /*fd70*/  IMAD R5, R6, R2, R5 ;  /* 0x0000000206057224 */ /* 0x000fc600078e0205 */
[----:B------:R-:W-:-:S04]  /*fd80*/  VIADDMNMX R10, R3, UR4, R10, PT ;  /* 0x00000004030a7c46 */ /* 0x000fc8000b80010a */
[-C--:B------:R-:W-:Y:S02]  /*fd90*/  IABS R7, R10.reuse ;  /* 0x0000000a00077213 */ /* 0x080fe40000000000 */
[----:B------:R-:W-:Y:S02]  /*fda0*/  IABS R6, R10 ;  /* 0x0000000a00067213 */ /* 0x000fe40000000000 */
[----:B------:R-:W1:Y:S03]  /*fdb0*/  I2F.RP R8, R7 ;  /* 0x0000000700087306 */ /* 0x000e660000209400 */
[----:B------:R-:W-:-:S05]  /*fdc0*/  IMAD.MOV R6, RZ, RZ, -R6 ;  /* 0x000000ffff067224 */ /* 0x000fca00078e0a06 */
[----:B-1----:R-:W1:Y:S02]  /*fdd0*/  MUFU.RCP R8, R8 ;  /* 0x0000000800087308 */ /* 0x002e640000001000 */
[----:B-1----:R-:W-:-:S06]  /*fde0*/  VIADD R3, R8, 0xffffffe ;  /* 0x0ffffffe08037836 */ /* 0x002fcc0000000000 */
[----:B------:R-:W1:Y:S02]  /*fdf0*/  F2I.FTZ.U32.TRUNC.NTZ R3, R3 ;  /* 0x0000000300037305 */ /* 0x000e64000021f000 */
[----:B-1----:R-:W-:-:S04]  /*fe00*/  IMAD.MOV R2, RZ, RZ, -R3 ;  /* 0x000000ffff027224 */ /* 0x002fc800078e0a03 */
[----:B------:R-:W-:Y:S02]  /*fe10*/  IMAD R9, R2, R7, RZ ;  /* 0x0000000702097224 */ /* 0x000fe400078e02ff */
[----:B------:R-:W-:-:S04]  /*fe20*/  IMAD.MOV.U32 R2, RZ, RZ, RZ ;  /* 0x000000ffff027224 */ /* 0x000fc800078e00ff */
[----:B------:R-:W-:Y:S01]  /*fe30*/  IMAD.HI.U32 R2, R3, R9, R2 ;  /* 0x0000000903027227 */ /* 0x000fe200078e0002 */
[----:B------:R-:W-:Y:S02]  /*fe40*/  IABS R9, R5 ;  /* 0x0000000500097213 */ /* 0x000fe40000000000 */
[C---:B------:R-:W-:Y:S01]  /*fe50*/  LOP3.LUT R3, R5.reuse, R10, RZ, 0x3c, !PT ;  /* 0x0000000a05037212 */ /* 0x040fe200078e3cff */
[----:B------:R-:W-:Y:S02]  /*fe60*/  IMAD.IADD R5, R5, 0x1, R4 ;  /* 0x0000000105057824 */ /* 0x000fe400078e0204 */
[----:B------:R-:W-:-:S04]  /*fe70*/  IMAD.HI.U32 R2, R2, R9, RZ ;  /* 0x0000000902027227 */ /* 0x000fc800078e00ff */
[----:B------:R-:W-:-:S05]  /*fe80*/  IMAD R6, R2, R6, R9 ;  /* 0x0000000602067224 */ /* 0x000fca00078e0209 */
[----:B------:R-:W-:-:S13]  /*fe90*/  ISETP.GT.U32.AND P0, PT, R7, R6, PT ;  /* 0x000000060700720c */ /* 0x000fda0003f04070 */
[----:B------:R-:W-:Y:S02]  /*fea0*/  @!P0 IMAD.IADD R6, R6, 0x1, -R7 ;  /* 0x0000000106068824 */ /* 0x000fe400078e0a07 */
[----:B------:R-:W-:-:S03]  /*feb0*/  @!P0 VIADD R2, R2, 0x1 ;  /* 0x0000000102028836 */ /* 0x000fc60000000000 */
[----:B------:R-:W-:-:S13]  /*fec0*/  ISETP.GE.U32.AND P0, PT, R6, R7, PT ;  /* 0x000000070600720c */ /* 0x000fda0003f06070 */
[----:B------:R-:W-:Y:S02]  /*fed0*/  @P0 IADD3 R2, R2, 0x1, RZ ;  /* 0x0000000102020810 */ /* 0x000fe40007ffe0ff */
[----:B------:R-:W-:-:S13]  /*fee0*/  ISETP.GE.AND P0, PT, R3, RZ, PT ;  /* 0x000000ff0300720c */ /* 0x000fda0003f06270 */
[----:B------:R-:W-:Y:S01]  /*fef0*/  @!P0 IMAD.MOV R2, RZ, RZ, -R2 ;  /* 0x000000ffff028224 */ /* 0x000fe200078e0a02 */
[----:B------:R-:W-:-:S13]  /*ff00*/  ISETP.NE.AND P0, PT, R10, RZ, PT ;  /* 0x000000ff0a00720c */ /* 0x000fda0003f05270 */
[----:B------:R-:W-:Y:S01]  /*ff10*/  @!P0 LOP3.LUT R2, RZ, R10, RZ, 0x33, !PT ;  /* 0x0000000aff028212 */ /* 0x000fe200078e33ff */
[----:B------:R-:W-:-:S04]  /*ff20*/  IMAD.MOV R10, RZ, RZ, -R10 ;  /* 0x000000ffff0a7224 */ /* 0x000fc800078e0a0a */
[----:B------:R-:W-:Y:S01]  /*ff30*/  IMAD R18, R2, R10, R5 ;  /* 0x0000000a02127224 */ /* 0x000fe200078e0205 */
[----:B------:R-:W-:-:S05]  /*ff40*/  LOP3.LUT R2, RZ, R2, RZ, 0x33, !PT ;  /* 0x00000002ff027212 */ /* 0x000fca00078e33ff */
[----:B------:R-:W-:Y:S01]  /*ff50*/  IMAD.IADD R17, R17, 0x1, R2 ;  /* 0x0000000111117824 */ /* 0x000fe200078e0202 */
[----:B------:R-:W-:Y:S06]  /*ff60*/  BRA `(.L_x_1793) ;  /* 0x00000000000c7947 */ /* 0x000fec0003800000 */
.L_x_1788:
[----:B------:R-:W-:Y:S02]  /*ff70*/  IMAD.MOV.U32 R17, RZ, RZ, RZ ;  /* 0x000000ffff117224 */ /* 0x000fe400078e00ff */
[----:B------:R-:W-:Y:S02]  /*ff80*/  IMAD.U32 R16, RZ, RZ, UR6 ;  /* 0x00000006ff107e24 */ /* 0x000fe4000f8e00ff */
[----:B------:R-:W-:-:S07]  /*ff90*/  IMAD.MOV.U32 R18, RZ, RZ, RZ ;  /* 0x000000ffff127224 */ /* 0x000fce00078e00ff */
.L_x_1793:
[----:B------:R-:W1:Y:S01]  /*ffa0*/  S2R R2, SR_TID.X ;  /* 0x0000000000027919 */ /* 0x000e620000002100 */
[----:B------:R-:W-:Y:S01]  /*ffb0*/  STL [R1], RZ ;  /* 0x000000ff01007387 */ /* 0x000fe20000100800 */
[----:B-1----:R-:W-:-:S04]  /*ffc0*/  LOP3.LUT R2, R2, 0x1f, RZ, 0xc0, !PT ;  /* 0x0000001f02027812 */ /* 0x002fc800078ec0ff */
[----:B------:R-:W-:-:S13]  /*ffd0*/  ISETP.NE.AND P0, PT, R2, RZ, PT ;  /* 0x000000ff0200720c */ /* 0x000fda0003f05270 */
[----:B------:R-:W1:Y:S01]  /*ffe0*/  @!P0 S2R R3, SR_CgaCtaId ;  /* 0x0000000000038919 */ /* 0x000e620000008800 */
[----:B------:R-:W-:-:S04]  /*fff0*/  @!P0 MOV R0, 0x400 ;  /* 0x0000040000008802 */ /* 0x000fc80000000f00 */
[----:B-1----:R-:W-:-:S05]  /*10000*/  @!P0 LEA R0, R3, R0, 0x18 ;  /* 0x0000000003008211 */ /* 0x002fca00078ec0ff */
[----:B------:R1:W-:Y:S01]  /*10010*/  @!P0 STS.128 [R0+0x28cd0], R16 ;  /* 0x028cd01000008388 */ /* 0x0003e20000000c00 */
[----:B------:R-:W-:Y:S06]  /*10020*/  BAR.ARV 0x5, 0x120 ;  /* 0x0144800000007b1d */ /* 0x000fec0000002000 */
[----:B------:R-:W-:Y:S01]  /*10030*/  ISETP.GE.AND P0, PT, R19, UR5, PT ;  /* 0x0000000513007c0c */ /* 0x000fe2000bf06270 */
[----:B-1----:R-:W-:-:S05]  /*10040*/  IMAD.MOV.U32 R0, RZ, RZ, 0x1 ;  /* 0x00000001ff007424 */ /* 0x002fca00078e00ff */
[----:B------:R1:W-:Y:S04]  /*10050*/  STL [R1+0x4], R0 ;  /* 0x0000040001007387 */ /* 0x0003e80000100800 */
[----:B------:R1:W-:Y:S03]  /*10060*/  STL [R1+0x18], RZ ;  /* 0x000018ff01007387 */ /* 0x0003e60000100800 */
[----:B------:R-:W-:Y:S05]  /*10070*/  @P0 BRA `(.L_x_1794) ;  /* 0x0000004000e80947 */ /* 0x000fea0003800000 */
[----:B-1----:R-:W-:Y:S01]  /*10080*/  IMAD.MOV.U32 R0, RZ, RZ, 0x1 ;  /* 0x00000001ff007424 */ /* 0x002fe200078e00ff */
[----:B------:R1:W-:Y:S01]  /*10090*/  STL [R1+0x18], RZ ;  /* 0x000018ff01007387 */ /* 0x0003e20000100800 */
[----:B------:R-:W-:Y:S01]  /*100a0*/  ULDC UR37, c[0x0][0xc] ;  /* 0x0000030000257ab9 */ /* 0x000fe20000000800 */
[----:B------:R-:W-:Y:S02]  /*100b0*/  ULDC.64 UR38, c[0x0][0x198] ;  /* 0x0000660000267ab9 */ /* 0x000fe40000000a00 */
[----:B------:R1:W-:Y:S04]  /*100c0*/  STL [R1+0x4], R0 ;  /* 0x0000040001007387 */ /* 0x0003e80000100800 */
[----:B------:R1:W-:Y:S02]  /*100d0*/  STL [R1], RZ ;  /* 0x000000ff01007387 */ /* 0x0003e40000100800 */
.L_x_1867:
[----:B------:R-:W-:Y:S05]  /*100e0*/  YIELD ;  /* 0x0000000000007946 */ /* 0x000fea0003800000 */
[----:B------:R-:W-:Y:S01]  /*100f0*/  ULDC.64 UR4, c[0x0][0xa28] ;  /* 0x00028a0000047ab9 */ /* 0x000fe20000000a00 */
[----:B------:R-:W-:Y:S01]  /*10100*/  IMAD.MOV.U32 R4, RZ, RZ, RZ ;  /* 0x000000ffff047224 */ /* 0x000fe200078e00ff */
[----:B------:R-:W-:Y:S01]  /*10110*/  ISETP.NE.U32.AND P0, PT, RZ, UR4, PT ;  /* 0x00000004ff007c0c */ /* 0x000fe2000bf05070 */
[----:B-1----:R-:W-:Y:S01]  /*10120*/  IMAD.MOV.U32 R0, RZ, RZ, RZ ;  /* 0x000000ffff007224 */ /* 0x002fe200078e00ff */
[----:B------:R-:W-:Y:S02]  /*10130*/  ULDC.64 UR6, c[0x0][0xa08] ;  /* 0x0002820000067ab9 */ /* 0x000fe40000000a00 */
[----:B------:R-:W-:Y:S01]  /*10140*/  ISETP.NE.AND.EX P0, PT, RZ, UR5, PT, P0 ;  /* 0x00000005ff007c0c */ /* 0x000fe2000bf05300 */
[----:B------:R-:W-:-:S12]  /*10150*/  ULDC.64 UR4, c[0x0][0xa00] ;  /* 0x0002800000047ab9 */ /* 0x000fd80000000a00 */
[----:B--2---:R-:W1:Y:S01]  /*10160*/  @P0 LDC.64 R2, c[0x0][0xa28] ;  /* 0x00028a00ff020b82 */ /* 0x004e620000000a00 */
[----:B------:R-:W-:Y:S01]  /*10170*/  ISETP.NE.U32.AND P2, PT, RZ, UR4, PT ;  /* 0x00000004ff007c0c */ /* 0x000fe2000bf45070 */
[----:B-1----:R-:W-:-:S05]  /*10180*/  @P0 IMAD.WIDE R2, R19, 0x4, R2 ;  /* 0x0000000413020825 */ /* 0x002fca00078e0202 */
[----:B------:R1:W5:Y:S01]  /*10190*/  @P0 LDG.E R4, desc[UR48][R2.64] ;  /* 0x0000003002040981 */ /* 0x000362000c1e1900 */
[----:B------:R-:W-:Y:S01]  /*101a0*/  ISETP.NE.AND.EX P2, PT, RZ, UR5, PT, P2 ;  /* 0x00000005ff007c0c */ /* 0x000fe2000bf45320 */
[----:B------:R-:W-:Y:S01]  /*101b0*/  ULDC.64 UR4, c[0x0][0xa18] ;  /* 0x0002860000047ab9 */ /* 0x000fe20000000a00 */
[----:B-1----:R-:W1:Y:S02]  /*101c0*/  LDC.64 R2, c[0x0][0xa00] ;  /* 0x00028000ff027b82 */ /* 0x002e640000000a00 */
[----:B-1----:R-:W-:-:S09]  /*101d0*/  IMAD.WIDE R2, R19, 0x4, R2 ;  /* 0x0000000413027825 */ /* 0x002fd200078e0202 */
[----:B------:R-:W2:Y:S01]  /*101e0*/  @P2 LDG.E R0, desc[UR48][R2.64] ;  /* 0x0000003002002981 */ /* 0x000ea2000c1e1900 */
[----:B------:R-:W-:Y:S01]  /*101f0*/  ISETP.NE.U32.AND P1, PT, RZ, UR4, PT ;  /* 0x00000004ff007c0c */ /* 0x000fe2000bf25070 */
[----:B------:R-:W-:-:S03]  /*10200*/  ULDC UR4, c[0x0][0x288] ;  /* 0x0000a20000047ab9 */ /* 0x000fc60000000800 */
[----:B------:R-:W-:-:S13]  /*10210*/  ISETP.NE.AND.EX P1, PT, RZ, UR5, PT, P1 ;  /* 0x00000005ff007c0c */ /* 0x000fda000bf25310 */
[----:B------:R-:W1:Y:S02]  /*10220*/  @P1 LDC.64 R6, c[0x0][0xa18] ;  /* 0x00028600ff061b82 */ /* 0x000e640000000a00 */
[----:B-1----:R-:W-:Y:S01]  /*10230*/  @P1 IMAD.WIDE R6, R19, 0x4, R6 ;  /* 0x0000000413061825 */ /* 0x002fe200078e0206 */
[----:B--2---:R1:W-:Y:S03]  /*10240*/  STL [R1+0x1c], R0 ;  /* 0x00001c0001007387 */ /* 0x0043e60000100800 */
[----:B-1----:R-:W-:Y:S01]  /*10250*/  IMAD.U32 R0, RZ, RZ, UR4 ;  /* 0x00000004ff007e24 */ /* 0x002fe2000f8e00ff */
[----:B------:R-:W-:-:S05]  /*10260*/  ULDC.64 UR4, c[0x0][0x3f8] ;  /* 0x0000fe0000047ab9 */ /* 0x000fca0000000a00 */
[----:B------:R1:W5:Y:S01]  /*10270*/  @P1 LDG.E R0, desc[UR48][R6.64] ;  /* 0x0000003006001981 */ /* 0x000362000c1e1900 */
[----:B------:R-:W-:Y:S01]  /*10280*/  UISETP.NE.U32.AND UP0, UPT, UR4, URZ, UPT ;  /* 0x0000003f0400728c */ /* 0x000fe2000bf05070 */
[----:B------:R-:W-:Y:S02]  /*10290*/  ISETP.NE.U32.AND P0, PT, RZ, UR6, PT ;  /* 0x00000006ff007c0c */ /* 0x000fe4000bf05070 */
[----:B------:R-:W-:Y:S01]  /*102a0*/  ULDC UR4, c[0x0][0x404] ;  /* 0x0001010000047ab9 */ /* 0x000fe20000000800 */
[----:B------:R-:W-:Y:S01]  /*102b0*/  UISETP.NE.AND.EX UP0, UPT, UR5, URZ, UPT, UP0 ;  /* 0x0000003f0500728c */ /* 0x000fe2000bf05300 */
[----:B------:R-:W-:Y:S02]  /*102c0*/  ISETP.NE.AND.EX P0, PT, RZ, UR7, PT, P0 ;  /* 0x00000007ff007c0c */ /* 0x000fe4000bf05300 */
[----:B------:R-:W-:Y:S01]  /*102d0*/  ULDC UR5, c[0x0][0x2e0] ;  /* 0x0000b80000057ab9 */ /* 0x000fe20000000800 */
[----:B------:R-:W-:-:S04]  /*102e0*/  USEL UR4, UR4, 0x1, UP0 ;  /* 0x0000000104047887 */ /* 0x000fc80008000000 */
[----:B------:R-:W-:-:S06]  /*102f0*/  UIMAD UR4, UR4, UR5, URZ ;  /* 0x00000005040472a4 */ /* 0x000fcc000f8e023f */
[----:B------:R-:W-:Y:S01]  /*10300*/  IMAD.U32 R5, RZ, RZ, UR4 ;  /* 0x00000004ff057e24 */ /* 0x000fe2000f8e00ff */
[----:B-1----:R-:W-:Y:S06]  /*10310*/  @P1 BRA `(.L_x_1795) ;  /* 0x0000000000101947 */ /* 0x002fec0003800000 */
[----:B------:R-:W-:Y:S05]  /*10320*/  @!P2 BRA `(.L_x_1795) ;  /* 0x00000000000ca947 */ /* 0x000fea0003800000 */
[----:B------:R-:W2:Y:S04]  /*10330*/  LDG.E R7, desc[UR48][R2.64] ;  /* 0x0000003002077981 */ /* 0x000ea8000c1e1900 */
[----:B-----5:R-:W2:Y:S02]  /*10340*/  LDG.E R0, desc[UR48][R2.64+0x4] ;  /* 0x0000043002007981 */ /* 0x020ea4000c1e1900 */
[----:B--2---:R-:W-:-:S07]  /*10350*/  IMAD.IADD R0, R0, 0x1, -R7 ;  /* 0x0000000100007824 */ /* 0x004fce00078e0a07 */
.L_x_1795:
[----:B------:R-:W1:Y:S01]  /*10360*/  LDC.64 R2, c[0x0][0xa08] ;  /* 0x00028200ff027b82 */ /* 0x000e620000000a00 */
[----:B------:R-:W-:Y:S01]  /*10370*/  MOV R7, RZ ;  /* 0x000000ff00077202 */ /* 0x000fe20000000f00 */
[----:B------:R-:W-:Y:S01]  /*10380*/  ULDC.64 UR4, c[0x0][0xa20] ;  /* 0x0002880000047ab9 */ /* 0x000fe20000000a00 */
[----:B-1----:R-:W-:-:S05]  /*10390*/  IMAD.WIDE R2, R19, 0x4, R2 ;  /* 0x0000000413027825 */ /* 0x002fca00078e0202 */
[----:B------:R-:W2:Y:S01]  /*103a0*/  @P0 LDG.E R7, desc[UR48][R2.64] ;  /* 0x0000003002070981 */ /* 0x000ea2000c1e1900 */
[----:B------:R-:W-:-:S04]  /*103b0*/  ISETP.NE.U32.AND P1, PT, RZ, UR4, PT ;  /* 0x00000004ff007c0c */ /* 0x000fc8000bf25070 */
[----:B------:R-:W-:Y:S01]  /*103c0*/  ISETP.NE.AND.EX P1, PT, RZ, UR5, PT, P1 ;  /* 0x00000005ff007c0c */ /* 0x000fe2000bf25310 */
[----:B--2--5:R-:W-:-:S05]  /*103d0*/  IMAD.IADD R6, R7, 0x1, R4 ;  /* 0x0000000107067824 */ /* 0x024fca00078e0204 */
[----:B------:R1:W-:Y:S07]  /*103e0*/  STL [R1+0x8], R6 ;  /* 0x0000080601007387 */ /* 0x0003ee0000100800 */
[----:B------:R-:W-:Y:S05]  /*103f0*/  @!P1 BRA `(.L_x_1796) ;  /* 0x0000000000109947 */ /* 0x000fea0003800000 */
[----:B------:R-:W2:Y:S02]  /*10400*/  LDC.64 R2, c[0x0][0xa20] ;  /* 0x00028800ff027b82 */ /* 0x000ea40000000a00 */
[----:B--2---:R-:W-:-:S05]  /*10410*/  IMAD.WIDE R2, R19, 0x4, R2 ;  /* 0x0000000413027825 */ /* 0x004fca00078e0202 */
[----:B------:R2:W5:Y:S01]  /*10420*/  LDG.E R5, desc[UR48][R2.64] ;  /* 0x0000003002057981 */ /* 0x000562000c1e1900 */
[----:B------:R-:W-:Y:S05]  /*10430*/  BRA `(.L_x_1797) ;  /* 0x0000000000107947 */ /* 0x000fea0003800000 */
.L_x_1796:
[----:B------:R-:W-:Y:S05]  /*10440*/  @!P0 BRA `(.L_x_1797) ;  /* 0x00000000000c8947 */ /* 0x000fea0003800000 */
[----:B-1----:R-:W2:Y:S04]  /*10450*/  LDG.E R6, desc[UR48][R2.64] ;  /* 0x0000003002067981 */ /* 0x002ea8000c1e1900 */
[----:B------:R-:W2:Y:S02]  /*10460*/  LDG.E R5, desc[UR48][R2.64+0x4] ;  /* 0x0000043002057981 */ /* 0x000ea4000c1e1900 */
[----:B--2---:R-:W-:-:S07]  /*10470*/  IMAD.IADD R5, R5, 0x1, -R6 ;  /* 0x0000000105057824 */ /* 0x004fce00078e0a06 */
.L_x_1797:
[----:B--2---:R-:W2:Y:S01]  /*10480*/  LDC.64 R2, c[0x0][0x9e0] ;  /* 0x00027800ff027b82 */ /* 0x004ea20000000a00 */
[----:B-----5:R-:W-:Y:S01]  /*10490*/  IMAD.IADD R7, R5, 0x1, -R4 ;  /* 0x0000000105077824 */ /* 0x020fe200078e0a04 */
[----:B------:R-:W-:-:S04]  /*104a0*/  LEA R4, R17, 0x40, 0x6 ;  /* 0x0000004011047811 */ /* 0x000fc800078e30ff */
[----:B------:R-:W-:Y:S02]  /*104b0*/  IADD3 R9, R7, R4, -R0 ;  /* 0x0000000407097210 */ /* 0x000fe40007ffe800 */
[----:B--2---:R-:W-:-:S03]  /*104c0*/  ISETP.GE.AND P0, PT, R3, 0x1, PT ;  /* 0x000000010300780c */ /* 0x004fc60003f06270 */
[----:B------:R-:W-:-:S10]  /*104d0*/  IMAD.IADD R2, R9, 0x1, R2 ;  /* 0x0000000109027824 */ /* 0x000fd400078e0202 */
[----:B------:R-:W-:Y:S05]  /*104e0*/  @!P0 BRA `(.L_x_1798) ;  /* 0x0000000000488947 */ /* 0x000fea0003800000 */
[C---:B------:R-:W-:Y:S01]  /*104f0*/  ISETP.GT.AND P1, PT, R9.reuse, RZ, PT ;  /* 0x000000ff0900720c */ /* 0x040fe20003f24270 */
[----:B------:R-:W-:Y:S01]  /*10500*/  BSSY B0, `(.L_x_1799) ;  /* 0x000000e000007945 */ /* 0x000fe20003800000 */
[----:B-1----:R-:W-:-:S11]  /*10510*/  VIADD R6, R9, 0xffffffff ;  /* 0xffffffff09067836 */ /* 0x002fd60000000000 */
        /* <DEDUP_REMOVED lines=8> */
.L_x_1800:
[----:B------:R-:W-:-:S13]  /*105a0*/  ISETP.NE.AND P1, PT, R3, 0x1, PT ;  /* 0x000000010300780c */ /* 0x000fda0003f25270 */
[----:B------:R-:W1:Y:S02]  /*105b0*/  @P1 LDC.64 R4, c[0x0][0x9e8] ;  /* 0x00027a00ff041b82 */ /* 0x000e640000000a00 */
[----:B-1----:R-:W-:-:S05]  /*105c0*/  @P1 IMAD.HI.U32 R4, R6, R4, RZ ;  /* 0x0000000406041227 */ /* 0x002fca00078e00ff */
[----:B------:R-:W-:-:S07]  /*105d0*/  @P1 SHF.R.U32.HI R6, RZ, R5, R4 ;  /* 0x00000005ff061219 */ /* 0x000fce0000011604 */
.L_x_1801:
[----:B------:R-:W-:Y:S05]  /*105e0*/  BSYNC B0 ;  /* 0x0000000000007941 */ /* 0x000fea0003800000 */
.L_x_1799:
[----:B------:R-:W-:-:S05]  /*105f0*/  IMAD R5, R6, R3, R3 ;  /* 0x0000000306057224 */ /* 0x000fca00078e0203 */
[----:B------:R-:W-:-:S07]  /*10600*/  VIMNMX R2, R2, R5, PT ;  /* 0x0000000502027248 */ /* 0x000fce0003fe0100 */
.L_x_1798:
[----:B------:R-:W-:Y:S01]  /*10610*/  VIADD R2, R2, 0x3f ;  /* 0x0000003f02027836 */ /* 0x000fe20000000000 */
[----:B------:R-:W-:Y:S01]  /*10620*/  ULDC UR4, c[0x0][0x9dc] ;  /* 0x0002770000047ab9 */ /* 0x000fe20000000800 */
[----:B------:R-:W-:-:S03]  /*10630*/  IMAD R0, R17, 0x40, -R0 ;  /* 0x0000004011007824 */ /* 0x000fc600078e0a00 */
[----:B------:R-:W-:-:S04]  /*10640*/  SHF.R.S32.HI R5, RZ, 0x1f, R2 ;  /* 0x0000001fff057819 */ /* 0x000fc80000011402 */
[----:B------:R-:W-:Y:S01]  /*10650*/  LEA.HI R4, R5, R2, RZ, 0x6 ;  /* 0x0000000205047211 */ /* 0x000fe200078f30ff */
[C---:B------:R-:W-:Y:S02]  /*10660*/  VIADD R2, R7.reuse, 0x3f ;  /* 0x0000003f07027836 */ /* 0x040fe40000000000 */
[----:B------:R-:W-:Y:S01]  /*10670*/  IMAD.IADD R7, R7, 0x1, R0 ;  /* 0x0000000107077824 */ /* 0x000fe200078e0200 */
[----:B------:R-:W-:Y:S02]  /*10680*/  SHF.R.S32.HI R4, RZ, 0x6, R4 ;  /* 0x00000006ff047819 */ /* 0x000fe40000011404 */
[----:B------:R-:W-:Y:S01]  /*10690*/  SHF.R.S32.HI R5, RZ, 0x1f, R2 ;  /* 0x0000001fff057819 */ /* 0x000fe20000011402 */
[----:B------:R-:W-:-:S03]  /*106a0*/  VIADD R0, R7, -UR4 ;  /* 0x8000000407007c36 */ /* 0x000fc60008000000 */
[----:B------:R-:W-:-:S04]  /*106b0*/  LEA.HI R5, R5, R2, RZ, 0x6 ;  /* 0x0000000205057211 */ /* 0x000fc800078f30ff */
[----:B------:R-:W-:-:S04]  /*106c0*/  SHF.R.S32.HI R5, RZ, 0x6, R5 ;  /* 0x00000006ff057819 */ /* 0x000fc80000011405 */
[----:B-1----:R-:W-:-:S05]  /*106d0*/  VIMNMX R6, R5, R4, PT ;  /* 0x0000000405067248 */ /* 0x002fca0003fe0100 */
[----:B------:R1:W-:Y:S01]  /*106e0*/  STL [R1+0x14], R6 ;  /* 0x0000140601007387 */ /* 0x0003e20000100800 */
[----:B------:R-:W-:Y:S05]  /*106f0*/  @!P0 BRA `(.L_x_1802) ;  /* 0x0000000000448947 */ /* 0x000fea0003800000 */
[----:B------:R-:W-:Y:S01]  /*10700*/  ISETP.GT.AND P0, PT, R7, -0x1, PT ;  /* 0xffffffff0700780c */ /* 0x000fe20003f04270 */
[----:B------:R-:W-:-:S12]  /*10710*/  BSSY B0, `(.L_x_1803) ;  /* 0x000000d000007945 */ /* 0x000fd80003800000 */
[----:B------:R-:W-:Y:S05]  /*10720*/  @P0 BRA `(.L_x_1804) ;  /* 0x00000000001c0947 */ /* 0x000fea0003800000 */
[----:B------:R-:W-:Y:S02]  /*10730*/  ISETP.NE.AND P0, PT, R3, 0x1, PT ;  /* 0x000000010300780c */ /* 0x000fe40003f05270 */
[----:B------:R-:W-:-:S11]  /*10740*/  LOP3.LUT R7, RZ, R7, RZ, 0x33, !PT ;  /* 0x00000007ff077212 */ /* 0x000fd600078e33ff */
[----:B------:R-:W2:Y:S02]  /*10750*/  @P0 LDC.64 R4, c[0x0][0x9e8] ;  /* 0x00027a00ff040b82 */ /* 0x000ea40000000a00 */
[----:B--2---:R-:W-:-:S05]  /*10760*/  @P0 IMAD.HI.U32 R4, R7, R4, RZ ;  /* 0x0000000407040227 */ /* 0x004fca00078e00ff */
[----:B------:R-:W-:-:S04]  /*10770*/  @P0 SHF.R.U32.HI R7, RZ, R5, R4 ;  /* 0x00000005ff070219 */ /* 0x000fc80000011604 */
[----:B------:R-:W-:Y:S01]  /*10780*/  LOP3.LUT R7, RZ, R7, RZ, 0x33, !PT ;  /* 0x00000007ff077212 */ /* 0x000fe200078e33ff */
[----:B------:R-:W-:Y:S06]  /*10790*/  BRA `(.L_x_1805) ;  /* 0x0000000000107947 */ /* 0x000fec0003800000 */
.L_x_1804:
[----:B------:R-:W-:-:S13]  /*107a0*/  ISETP.NE.AND P0, PT, R3, 0x1, PT ;  /* 0x000000010300780c */ /* 0x000fda0003f05270 */
[----:B------:R-:W2:Y:S02]  /*107b0*/  @P0 LDC.64 R4, c[0x0][0x9e8] ;  /* 0x00027a00ff040b82 */ /* 0x000ea40000000a00 */
[----:B--2---:R-:W-:-:S05]  /*107c0*/  @P0 IMAD.HI.U32 R4, R7, R4, RZ ;  /* 0x0000000407040227 */ /* 0x004fca00078e00ff */
[----:B------:R-:W-:-:S07]  /*107d0*/  @P0 SHF.R.U32.HI R7, RZ, R5, R4 ;  /* 0x00000005ff070219 */ /* 0x000fce0000011604 */
.L_x_1805:
[----:B------:R-:W-:Y:S05]  /*107e0*/  BSYNC B0 ;  /* 0x0000000000007941 */ /* 0x000fea0003800000 */
.L_x_1803:
[----:B------:R-:W-:-:S05]  /*107f0*/  IMAD R3, R7, R3, RZ ;  /* 0x0000000307037224 */ /* 0x000fca00078e02ff */
[----:B------:R-:W-:-:S07]  /*10800*/  VIMNMX R0, R0, R3, !PT ;  /* 0x0000000300007248 */ /* 0x000fce0007fe0100 */
.L_x_1802:
[----:B------:R-:W-:Y:S01]  /*10810*/  SHF.R.S32.HI R3, RZ, 0x1f, R0 ;  /* 0x0000001fff037819 */ /* 0x000fe20000011400 */
[----:B------:R-:W-:Y:S03]  /*10820*/  BSSY B6, `(.L_x_1806) ;  /* 0x00002fe000067945 */ /* 0x000fe60003800000 */
[----:B------:R-:W-:-:S04]  /*10830*/  LEA.HI R3, R3, R0, RZ, 0x6 ;  /* 0x0000000003037211 */ /* 0x000fc800078f30ff */
[----:B------:R-:W-:-:S04]  /*10840*/  SHF.R.S32.HI R3, RZ, 0x6, R3 ;  /* 0x00000006ff037819 */ /* 0x000fc80000011403 */
[----:B------:R-:W-:-:S04]  /*10850*/  VIMNMX R2, RZ, R3, !PT ;  /* 0x00000003ff027248 */ /* 0x000fc80007fe0100 */
[----:B------:R-:W-:Y:S01]  /*10860*/  ISETP.GT.AND P0, PT, R6, R2, PT ;  /* 0x000000020600720c */ /* 0x000fe20003f04270 */
[----:B------:R2:W-:-:S12]  /*10870*/  STL [R1+0xc], R2 ;  /* 0x00000c0201007387 */ /* 0x0005d80000100800 */
[----:B--2---:R-:W-:Y:S05]  /*10880*/  @P0 BRA `(.L_x_1807) ;  /* 0x0000000000440947 */ /* 0x004fea0003800000 */
[----:B------:R-:W2:Y:S02]  /*10890*/  S2R R2, SR_TID.X ;  /* 0x0000000000027919 */ /* 0x000ea40000002100 */
[----:B--2---:R-:W-:-:S04]  /*108a0*/  LOP3.LUT R2, R2, 0x1f, RZ, 0xc0, !PT ;  /* 0x0000001f02027812 */ /* 0x004fc800078ec0ff */
[----:B------:R-:W-:-:S13]  /*108b0*/  ISETP.NE.AND P1, PT, R2, RZ, PT ;  /* 0x000000ff0200720c */ /* 0x000fda0003f25270 */
[----:B------:R-:W-:Y:S05]  /*108c0*/  @P1 BRA `(.L_x_1808) ;  /* 0x0000002c00cc1947 */ /* 0x000fea0003800000 */
[----:B------:R-:W2:Y:S01]  /*108d0*/  S2R R7, SR_LANEID ;  /* 0x0000000000077919 */ /* 0x000ea20000000000 */
[----:B------:R-:W-:Y:S01]  /*108e0*/  VOTEU.ANY UR4, UPT, PT ;  /* 0x0000000000047886 */ /* 0x000fe200038e0100 */
[----:B------:R-:W3:Y:S01]  /*108f0*/  LDC.64 R2, c[0x0][0xc38] ;  /* 0x00030e00ff027b82 */ /* 0x000ee20000000a00 */
[----:B------:R-:W2:Y:S08]  /*10900*/  FLO.U32 R0, UR4 ;  /* 0x0000000400007d00 */ /* 0x000eb000080e0000 */
[----:B------:R-:W3:Y:S01]  /*10910*/  POPC R5, UR4 ;  /* 0x0000000400057d09 */ /* 0x000ee20008000000 */
[----:B--2---:R-:W-:-:S13]  /*10920*/  ISETP.EQ.U32.AND P0, PT, R0, R7, PT ;  /* 0x000000070000720c */ /* 0x004fda0003f02070 */
[----:B---3--:R-:W2:Y:S01]  /*10930*/  @P0 ATOMG.E.ADD.STRONG.GPU PT, R3, desc[UR48][R2.64], R5 ;  /* 0x00000005020309a8 */ /* 0x008ea200081ee1f0 */
[----:B------:R-:W3:Y:S02]  /*10940*/  S2R R4, SR_LTMASK ;  /* 0x0000000000047919 */ /* 0x000ee40000003900 */
[----:B---3--:R-:W-:-:S04]  /*10950*/  LOP3.LUT R4, R4, UR4, RZ, 0xc0, !PT ;  /* 0x0000000404047c12 */ /* 0x008fc8000f8ec0ff */
[----:B------:R-:W3:Y:S01]  /*10960*/  POPC R7, R4 ;  /* 0x0000000400077309 */ /* 0x000ee20000000000 */
[----:B--2---:R-:W3:Y:S02]  /*10970*/  SHFL.IDX PT, R0, R3, R0, 0x1f ;  /* 0x00001f0003007589 */ /* 0x004ee400000e0000 */
[----:B---3--:R-:W-:Y:S01]  /*10980*/  IADD3 R16, R0, UR37, R7 ;  /* 0x0000002500107c10 */ /* 0x008fe2000fffe007 */
[----:B------:R-:W-:Y:S06]  /*10990*/  BRA `(.L_x_1808) ;  /* 0x0000002c00987947 */ /* 0x000fec0003800000 */
.L_x_1807:
[----:B------:R-:W2:Y:S01]  /*109a0*/  S2R R3, SR_CgaCtaId ;  /* 0x0000000000037919 */ /* 0x000ea20000008800 */
[----:B------:R-:W-:-:S04]  /*109b0*/  MOV R0, 0x400 ;  /* 0x0000040000007802 */ /* 0x000fc80000000f00 */
[----:B--2---:R-:W-:-:S05]  /*109c0*/  LEA R2, R3, R0, 0x18 ;  /* 0x0000000003027211 */ /* 0x004fca00078ec0ff */
[----:B------:R2:W-:Y:S01]  /*109d0*/  STL [R1+0x10], R2 ;  /* 0x0000100201007387 */ /* 0x0005e20000100800 */
[----:B------:R-:W-:-:S05]  /*109e0*/  VIADD R0, R2, 0x22400 ;  /* 0x0002240002007836 */ /* 0x000fca0000000000 */
[----:B------:R-:W-:-:S13]  /*109f0*/  LOP3.LUT P0, RZ, R0, 0x3ff, RZ, 0xc0, !PT ;  /* 0x000003ff00ff7812 */ /* 0x000fda000780c0ff */
[----:B--2---:R-:W-:Y:S05]  /*10a00*/  @!P0 BRA `(.L_x_1809) ;  /* 0x0000000000408947 */ /* 0x004fea0003800000 */
[----:B------:R-:W-:Y:S01]  /*10a10*/  MOV R2, 0x0 ;  /* 0x0000000000027802 */ /* 0x000fe20000000f00 */
[----:B------:R-:W-:Y:S01]  /*10a20*/  ULDC.64 UR6, c[0x4][0x88] ;  /* 0x0100220000067ab9 */ /* 0x000fe20000000a00 */
[----:B------:R-:W-:Y:S01]  /*10a30*/  ULDC.64 UR8, c[0x4][0x90] ;  /* 0x0100240000087ab9 */ /* 0x000fe20000000a00 */
[----:B------:R-:W-:Y:S01]  /*10a40*/  ULDC.64 UR4, c[0x4][0x8] ;  /* 0x0100020000047ab9 */ /* 0x000fe20000000a00 */
[----:B------:R-:W-:Y:S01]  /*10a50*/  IMAD.U32 R4, RZ, RZ, UR6 ;  /* 0x00000006ff047e24 */ /* 0x000fe2000f8e00ff */
[----:B-1----:R-:W-:Y:S01]  /*10a60*/  MOV R6, UR8 ;  /* 0x0000000800067c02 */ /* 0x002fe20008000f00 */
[----:B------:R-:W1:Y:S01]  /*10a70*/  LDC.64 R2, c[0x4][R2] ;  /* 0x0100000002027b82 */ /* 0x000e620000000a00 */
        /* <DEDUP_REMOVED lines=9> */
.L_x_1809:
        /* <DEDUP_REMOVED lines=8> */
[----:B------:R2:W3:Y:S01]  /*10b90*/  LDC.64 R2, c[0x4][R0] ;  /* 0x0100000000027b82 */ /* 0x0004e20000000a00 */
[----:B------:R-:W-:Y:S01]  /*10ba0*/  IMAD.U32 R4, RZ, RZ, UR6 ;  /* 0x00000006ff047e24 */ /* 0x000fe2000f8e00ff */
[----:B------:R-:W-:Y:S01]  /*10bb0*/  MOV R12, 0x1 ;  /* 0x00000001000c7802 */ /* 0x000fe20000000f00 */
[----:B------:R-:W-:Y:S02]  /*10bc0*/  IMAD.U32 R5, RZ, RZ, UR7 ;  /* 0x00000007ff057e24 */ /* 0x000fe4000f8e00ff */
[----:B-1----:R-:W-:Y:S02]  /*10bd0*/  IMAD.U32 R6, RZ, RZ, UR8 ;  /* 0x00000008ff067e24 */ /* 0x002fe4000f8e00ff */
[----:B------:R-:W-:-:S02]  /*10be0*/  IMAD.U32 R7, RZ, RZ, UR9 ;  /* 0x00000009ff077e24 */ /* 0x000fc4000f8e00ff */
[----:B------:R-:W-:Y:S02]  /*10bf0*/  IMAD.U32 R10, RZ, RZ, UR4 ;  /* 0x00000004ff0a7e24 */ /* 0x000fe4000f8e00ff */
[----:B------:R-:W-:Y:S02]  /*10c00*/  IMAD.U32 R11, RZ, RZ, UR5 ;  /* 0x00000005ff0b7e24 */ /* 0x000fe4000f8e00ff */
[----:B------:R-:W-:Y:S02]  /*10c10*/  IMAD.MOV.U32 R8, RZ, RZ, 0x70 ;  /* 0x00000070ff087424 */ /* 0x000fe400078e00ff */
[----:B0-2---:R-:W-:-:S07]  /*10c20*/  IMAD.MOV.U32 R13, RZ, RZ, RZ ;  /* 0x000000ffff0d7224 */ /* 0x005fce00078e00ff */
[----:B------:R-:W-:-:S07]  /*10c30*/  LEPC R20, `(.L_x_1811) ;  /* 0x000000001014794e */ /* 0x000fce0000000000 */
[----:B---3--:R-:W-:Y:S05]  /*10c40*/  CALL.ABS.NOINC R2 ;  /* 0x0000000002007343 */ /* 0x008fea0003c00000 */
.L_x_1811:
[----:B------:R-:W-:Y:S01]  /*10c50*/  MOV R2, 0x0 ;  /* 0x0000000000027802 */ /* 0x000fe20000000f00 */
[----:B------:R-:W-:Y:S01]  /*10c60*/  ULDC.64 UR6, c[0x4][0x88] ;  /* 0x0100220000067ab9 */ /* 0x000fe20000000a00 */
[----:B------:R-:W-:Y:S01]  /*10c70*/  ULDC.64 UR8, c[0x4][0x90] ;  /* 0x0100240000087ab9 */ /* 0x000fe20000000a00 */
[----:B------:R-:W-:Y:S01]  /*10c80*/  ULDC.64 UR4, c[0x4][0x18] ;  /* 0x0100060000047ab9 */ /* 0x000fe20000000a00 */
[----:B------:R-:W-:Y:S02]  /*10c90*/  IMAD.U32 R4, RZ, RZ, UR6 ;  /* 0x00000006ff047e24 */ /* 0x000fe4000f8e00ff */
[----:B------:R-:W0:Y:S01]  /*10ca0*/  LDC.64 R2, c[0x4][R2] ;  /* 0x0100000002027b82 */ /* 0x000e220000000a00 */
        /* <DEDUP_REMOVED lines=9> */
[----:B0-----:R-:W-:Y:S05]  /*10d40*/  CALL.ABS.NOINC R2 ;  /* 0x0000000002007343 */ /* 0x001fea0003c00000 */
.L_x_1810:
[----:B------:R-:W2:Y:S01]  /*10d50*/  LDL.LU R7, [R1+0x1c] ;  /* 0x00001c0001077983 */ /* 0x000ea20000300800 */
[----:B------:R-:W3:Y:S01]  /*10d60*/  LDC R0, c[0x0][0x428] ;  /* 0x00010a00ff007b82 */ /* 0x000ee20000000800 */
[----:B------:R-:W-:Y:S01]  /*10d70*/  ULDC.64 UR4, c[0x0][0x9f8] ;  /* 0x00027e0000047ab9 */ /* 0x000fe20000000a00 */
[----:B------:R-:W-:Y:S01]  /*10d80*/  IMAD.MOV.U32 R4, RZ, RZ, R19 ;  /* 0x000000ffff047224 */ /* 0x000fe200078e0013 */
[----:B-1----:R-:W1:Y:S01]  /*10d90*/  S2R R6, SR_TID.X ;  /* 0x0000000000067919 */ /* 0x002e620000002100 */
[----:B---3--:R-:W-:Y:S01]  /*10da0*/  ISETP.NE.AND P0, PT, R0, 0x1, PT ;  /* 0x000000010000780c */ /* 0x008fe20003f05270 */
[----:B------:R-:W-:Y:S01]  /*10db0*/  IMAD.MOV.U32 R0, RZ, RZ, R18 ;  /* 0x000000ffff007224 */ /* 0x000fe200078e0012 */
[----:B-1----:R-:W-:-:S11]  /*10dc0*/  LOP3.LUT R6, R6, 0x1f, RZ, 0xc0, !PT ;  /* 0x0000001f06067812 */ /* 0x002fd600078ec0ff */
[----:B------:R-:W1:Y:S08]  /*10dd0*/  @P0 LDC R3, c[0x0][0x42c] ;  /* 0x00010b00ff030b82 */ /* 0x000e700000000800 */
[----:B------:R-:W3:Y:S01]  /*10de0*/  @P0 LDC R5, c[0x0][0x430] ;  /* 0x00010c00ff050b82 */ /* 0x000ee20000000800 */
[----:B-1----:R-:W-:-:S05]  /*10df0*/  @P0 IMAD.HI.U32 R2, R18, R3, RZ ;  /* 0x0000000312020227 */ /* 0x002fca00078e00ff */
[----:B---3--:R-:W-:Y:S02]  /*10e00*/  @P0 SHF.R.U32.HI R0, RZ, R5, R2 ;  /* 0x00000005ff000219 */ /* 0x008fe40000011602 */
[----:B------:R-:W-:-:S04]  /*10e10*/  ISETP.NE.U32.AND P0, PT, RZ, UR4, PT ;  /* 0x00000004ff007c0c */ /* 0x000fc8000bf05070 */
[----:B------:R-:W-:Y:S01]  /*10e20*/  ISETP.NE.AND.EX P0, PT, RZ, UR5, PT, P0 ;  /* 0x00000005ff007c0c */ /* 0x000fe2000bf05300 */
[----:B------:R-:W-:-:S12]  /*10e30*/  ULDC.64 UR4, c[0x0][0xa00] ;  /* 0x0002800000047ab9 */ /* 0x000fd80000000a00 */
[----:B------:R-:W1:Y:S01]  /*10e40*/  @P0 LDC.64 R2, c[0x0][0x9f8] ;  /* 0x00027e00ff020b82 */ /* 0x000e620000000a00 */
[----:B------:R-:W-:-:S04]  /*10e50*/  ISETP.NE.AND P6, PT, R6, RZ, PT ;  /* 0x000000ff0600720c */ /* 0x000fc80003fc5270 */
[----:B------:R-:W-:-:S09]  /*10e60*/  PLOP3.LUT P1, PT, P6, PT, PT, 0x8, 0x0 ;  /* 0x000000000000781c */ /* 0x000fd2000372e170 */
[----:B------:R-:W-:Y:S01]  /*10e70*/  VOTEU.ALL UP1, P6 ;  /* 0x00000000003f7886 */ /* 0x000fe20003020000 */
[----:B-1----:R-:W-:-:S05]  /*10e80*/  @P0 IMAD.WIDE R2, R19, 0x4, R2 ;  /* 0x0000000413020825 */ /* 0x002fca00078e0202 */
[----:B------:R1:W5:Y:S01]  /*10e90*/  @P0 LDG.E R4, desc[UR48][R2.64] ;  /* 0x0000003002040981 */ /* 0x000362000c1e1900 */
[----:B------:R-:W-:Y:S01]  /*10ea0*/  ISETP.NE.U32.AND P0, PT, RZ, UR4, PT ;  /* 0x00000004ff007c0c */ /* 0x000fe2000bf05070 */
[----:B------:R-:W-:-:S03]  /*10eb0*/  @!UP1 UIADD3 UR8, UP0, UR38, 0x270, URZ ;  /* 0x0000027026089890 */ /* 0x000fc6000ff1e03f */
[----:B------:R-:W-:Y:S01]  /*10ec0*/  ISETP.NE.AND.EX P0, PT, RZ, UR5, PT, P0 ;  /* 0x00000005ff007c0c */ /* 0x000fe2000bf05300 */
[----:B------:R-:W-:-:S03]  /*10ed0*/  @!UP1 UIADD3.X UR9, URZ, UR39, URZ, UP0, !UPT ;  /* 0x000000273f099290 */ /* 0x000fc600087fe43f */
[----:B------:R-:W-:Y:S01]  /*10ee0*/  SEL R6, R19, RZ, !P0 ;  /* 0x000000ff13067207 */ /* 0x000fe20004000000 */
[----:B------:R-:W-:Y:S01]  /*10ef0*/  VOTEU.ALL UP0, P6 ;  /* 0x00000000003f7886 */ /* 0x000fe20003000000 */
[----:B-12---:R-:W-:-:S07]  /*10f00*/  IMAD R17, R17, 0x40, R7 ;  /* 0x0000004011117824 */ /* 0x006fce00078e0207 */
.L_x_1812:
        /* <DEDUP_REMOVED lines=9> */
[----:B-1----:R-:W-:Y:S05]  /*10fa0*/  @P1 BRA.U.ANY `(.L_x_1812) ;  /* 0xfffffffd00d81947 */ /* 0x002fea000393ffff */
[----:B------:R-:W2:Y:S01]  /*10fb0*/  LDL R5, [R1+0x14] ;  /* 0x0000140001057983 */ /* 0x000ea20000100800 */
[----:B------:R-:W1:Y:S01]  /*10fc0*/  LDC.64 R2, c[0x0][0x3f8] ;  /* 0x0000fe00ff027b82 */ /* 0x000e620000000a00 */
[----:B------:R-:W-:Y:S02]  /*10fd0*/  ULDC.64 UR4, c[0x0][0xa08] ;  /* 0x0002820000047ab9 */ /* 0x000fe40000000a00 */
[----:B-1----:R-:W-:Y:S01]  /*10fe0*/  LOP3.LUT P0, RZ, R2, UR4, RZ, 0xfc, !PT ;  /* 0x0000000402ff7c12 */ /* 0x002fe2000f80fcff */
[----:B------:R-:W-:-:S03]  /*10ff0*/  UMOV UR4, 0xffffffff ;  /* 0xffffffff00047882 */ /* 0x000fc60000000000 */
[----:B------:R-:W-:-:S04]  /*11000*/  LOP3.LUT P0, RZ, R3, UR5, RZ, 0xfc, P0 ;  /* 0x0000000503ff7c12 */ /* 0x000fc8000800fcff */
[----:B-----5:R-:W-:Y:S01]  /*11010*/  SEL R7, R4, RZ, !P0 ;  /* 0x000000ff04077207 */ /* 0x020fe20004000000 */
[----:B--2---:R-:W-:Y:S01]  /*11020*/  VIADD R8, R5, 0xffffffff ;  /* 0xffffffff05087836 */ /* 0x004fe20000000000 */
[----:B------:R-:W-:Y:S07]  /*11030*/  BRA.DIV UR4, `(.L_x_1813) ;  /* 0x0000003a04e07947 */ /* 0x000fee000b800000 */
.L_x_1884:
[----:B------:R-:W-:Y:S01]  /*11040*/  UMOV UR4, 0xffffffff ;  /* 0xffffffff00047882 */ /* 0x000fe20000000000 */
[----:B------:R-:W-:Y:S02]  /*11050*/  SHF.R.S32.HI R5, RZ, 0x1f, R4 ;  /* 0x0000001fff057819 */ /* 0x000fe40000011404 */
[----:B------:R-:W-:Y:S05]  /*11060*/  BRA.DIV UR4, `(.L_x_1814) ;  /* 0x0000003e04087947 */ /* 0x000fea000b800000 */
[----:B------:R-:W-:-:S13]  /*11070*/  ELECT P6, URZ, PT ;  /* 0x00000000003f782f */ /* 0x000fda00038c0000 */
.L_x_1887:
        /* <DEDUP_REMOVED lines=10> */
[----:B------:R-:W-:-:S04]  /*11120*/  @P0 SHF.R.U32.HI R7, RZ, R11, R10 ;  /* 0x0000000bff070219 */ /* 0x000fc8000001160a */
[--C-:B------:R-:W-:Y:S01]  /*11130*/  SHF.R.S32.HI R11, RZ, 0x1f, R7.reuse ;  /* 0x0000001fff0b7819 */ /* 0x100fe20000011407 */
[--C-:B------:R-:W-:Y:S02]  /*11140*/  IMAD.MOV R9, RZ, RZ, -R7.reuse ;  /* 0x000000ffff097224 */ /* 0x100fe400078e0a07 */
[----:B------:R-:W-:Y:S02]  /*11150*/  IMAD.MOV.U32 R10, RZ, RZ, R7 ;  /* 0x000000ffff0a7224 */ /* 0x000fe400078e0007 */
[----:B------:R-:W-:Y:S02]  /*11160*/  IMAD R8, R12, R9, R8 ;  /* 0x000000090c087224 */ /* 0x000fe400078e0208 */
[----:B------:R-:W-:Y:S02]  /*11170*/  IMAD R9, R5, UR4, RZ ;  /* 0x0000000405097c24 */ /* 0x000fe4000f8e02ff */
[----:B------:R-:W-:-:S04]  /*11180*/  IMAD.WIDE.U32 R10, R4, UR4, R10 ;  /* 0x00000004040a7c25 */ /* 0x000fc8000f8e000a */
[----:B------:R-:W-:Y:S01]  /*11190*/  IMAD R9, R4, UR5, R9 ;  /* 0x0000000504097c24 */ /* 0x000fe2000f8e0209 */
[----:B------:R-:W-:-:S03]  /*111a0*/  LEA R12, P0, R10, R2, 0x2 ;  /* 0x000000020a0c7211 */ /* 0x000fc600078010ff */
[----:B------:R-:W-:-:S05]  /*111b0*/  IMAD.IADD R7, R11, 0x1, R9 ;  /* 0x000000010b077824 */ /* 0x000fca00078e0209 */
[----:B0-----:R-:W-:-:S05]  /*111c0*/  LEA.HI.X R13, R10, R3, R7, 0x2, P0 ;  /* 0x000000030a0d7211 */ /* 0x001fca00000f1407 */
[----:B------:R1:W5:Y:S02]  /*111d0*/  LDG.E R7, desc[UR48][R12.64] ;  /* 0x000000300c077981 */ /* 0x000364000c1e1900 */
.L_x_1816:
[----:B------:R-:W2:Y:S01]  /*111e0*/  LDL R9, [R1] ;  /* 0x0000000001097983 */ /* 0x000ea20000100800 */
[----:B------:R-:W-:-:S03]  /*111f0*/  MOV R11, 0x400 ;  /* 0x00000400000b7802 */ /* 0x000fc60000000f00 */
[----:B------:R-:W3:Y:S01]  /*11200*/  LDL R10, [R1+0x4] ;  /* 0x00000400010a7983 */ /* 0x000ee20000100800 */
[----:B-1----:R-:W1:Y:S02]  /*11210*/  S2R R12, SR_CgaCtaId ;  /* 0x00000000000c7919 */ /* 0x002e640000008800 */
[----:B-1----:R-:W-:-:S05]  /*11220*/  LEA R11, R12, R11, 0x18 ;  /* 0x0000000b0c0b7211 */ /* 0x002fca00078ec0ff */
[----:B--2---:R-:W-:Y:S01]  /*11230*/  IMAD R9, R9, 0x8, R11 ;  /* 0x0000000809097824 */ /* 0x004fe200078e020b */
[----:B---3--:R-:W-:-:S04]  /*11240*/  SHF.L.U32 R10, R10, 0x1f, RZ ;  /* 0x0000001f0a0a7819 */ /* 0x008fc800000006ff */
[----:B------:R-:W1:Y:S02]  /*11250*/  SYNCS.PHASECHK.TRANS64.TRYWAIT P0, [R9+URZ+0x28c40], R10 ;  /* 0x028c400a090075a7 */ /* 0x000e64000800017f */
[----:B-1----:R-:W-:Y:S05]  /*11260*/  @!P0 BRA `(.L_x_1817) ;  /* 0x0000003800a88947 */ /* 0x002fea0003800000 */
.L_x_1888:
[----:B------:R-:W2:Y:S02]  /*11270*/  S2R R11, SR_TID.X ;  /* 0x00000000000b7919 */ /* 0x000ea40000002100 */
[----:B--2---:R-:W-:-:S04]  /*11280*/  LOP3.LUT R11, R11, 0x7f, RZ, 0xc0, !PT ;  /* 0x0000007f0b0b7812 */ /* 0x004fc800078ec0ff */
[----:B------:R-:W-:-:S13]  /*11290*/  ISETP.NE.AND P0, PT, R11, RZ, PT ;  /* 0x000000ff0b00720c */ /* 0x000fda0003f05270 */
[----:B------:R-:W-:Y:S05]  /*112a0*/  @P0 BRA `(.L_x_1818) ;  /* 0x00000000001c0947 */ /* 0x000fea0003800000 */
[----:B------:R-:W2:Y:S01]  /*112b0*/  S2R R11, SR_TID.X ;  /* 0x00000000000b7919 */ /* 0x000ea20000002100 */
[----:B-1----:R-:W-:-:S04]  /*112c0*/  IMAD.MOV.U32 R10, RZ, RZ, 0x2000 ;  /* 0x00002000ff0a7424 */ /* 0x002fc800078e00ff */
[----:B------:R3:W-:Y:S01]  /*112d0*/  SYNCS.ARRIVE.TRANS64 RZ, [R9+URZ+0x28c30], R10 ;  /* 0x028c300a09ff79a7 */ /* 0x0007e2000800003f */
[----:B--2---:R-:W-:-:S04]  /*112e0*/  LOP3.LUT R11, R11, 0x1f, RZ, 0xc0, !PT ;  /* 0x0000001f0b0b7812 */ /* 0x004fc800078ec0ff */
[----:B------:R-:W-:-:S13]  /*112f0*/  ISETP.NE.AND P1, PT, R11, RZ, PT ;  /* 0x000000ff0b00720c */ /* 0x000fda0003f25270 */
[----:B---3--:R-:W-:Y:S05]  /*11300*/  @!P1 BRA `(.L_x_1818) ;  /* 0x0000000000049947 */ /* 0x008fea0003800000 */
[----:B------:R-:W-:Y:S01]  /*11310*/  BPT.TRAP 0x1 ;  /* 0x000000040000795c */ /* 0x000fe20000300000 */
.L_x_1818:
[----:B------:R-:W2:Y:S01]  /*11320*/  LDL R11, [R1] ;  /* 0x00000000010b7983 */ /* 0x000ea20000100800 */
[----:B------:R-:W-:-:S03]  /*11330*/  MOV R12, 0x400 ;  /* 0x00000400000c7802 */ /* 0x000fc60000000f00 */
[----:B-1----:R-:W3:Y:S01]  /*11340*/  LDL R10, [R1+0x8] ;  /* 0x00000800010a7983 */ /* 0x002ee20000100800 */
[----:B0-----:R-:W0:Y:S01]  /*11350*/  S2R R13, SR_CgaCtaId ;  /* 0x00000000000d7919 */ /* 0x001e220000008800 */
[----:B------:R-:W-:Y:S02]  /*11360*/  R2UR UR9, R9 ;  /* 0x00000000090972ca */ /* 0x000fe400000e0000 */
[----:B------:R-:W-:Y:S01]  /*11370*/  R2UR UR11, R8 ;  /* 0x00000000080b72ca */ /* 0x000fe200000e0000 */
[----:B------:R-:W-:Y:S01]  /*11380*/  UIADD3 UR6, UP0, UR38, 0x370, URZ ;  /* 0x0000037026067890 */ /* 0x000fe2000ff1e03f */
[----:B------:R-:W-:Y:S02]  /*11390*/  R2UR UR12, R0 ;  /* 0x00000000000c72ca */ /* 0x000fe400000e0000 */
[----:B-----5:R-:W-:Y:S01]  /*113a0*/  R2UR UR13, R7 ;  /* 0x00000000070d72ca */ /* 0x020fe200000e0000 */
[----:B------:R-:W-:Y:S01]  /*113b0*/  UIADD3.X UR7, URZ, UR39, URZ, UP0, !UPT ;  /* 0x000000273f077290 */ /* 0x000fe200087fe43f */
[----:B0-----:R-:W-:-:S05]  /*113c0*/  LEA R12, R13, R12, 0x18 ;  /* 0x0000000c0d0c7211 */ /* 0x001fca00078ec0ff */
[----:B------:R-:W-:Y:S01]  /*113d0*/  UIADD3 UR9, UR9, 0x28c30, URZ ;  /* 0x00028c3009097890 */ /* 0x000fe2000fffe03f */
[----:B------:R-:W-:Y:S01]  /*113e0*/  UMOV UR5, 0x14f00000 ;  /* 0x14f0000000057882 */ /* 0x000fe20000000000 */
[----:B------:R-:W-:Y:S01]  /*113f0*/  UMOV UR10, URZ ;  /* 0x0000003f000a7c82 */ /* 0x000fe20008000000 */
[----:B--2---:R-:W-:Y:S01]  /*11400*/  IMAD R9, R11, 0x2000, R12 ;  /* 0x000020000b097824 */ /* 0x004fe200078e020c */
[----:B---3--:R-:W-:-:S04]  /*11410*/  R2UR UR4, R10 ;  /* 0x000000000a0472ca */ /* 0x008fc800000e0000 */
[----:B------:R-:W-:-:S09]  /*11420*/  R2UR UR8, R9 ;  /* 0x00000000090872ca */ /* 0x000fd200000e0000 */
[----:B------:R-:W-:-:S04]  /*11430*/  ULEA UR11, UR11, UR4, 0x6 ;  /* 0x000000040b0b7291 */ /* 0x000fc8000f8e303f */
[----:B------:R-:W-:Y:S01]  /*11440*/  UIADD3 UR8, UR8, 0x22400, URZ ;  /* 0x0002240008087890 */ /* 0x000fe2000fffe03f */
[----:B------:R-:W-:-:S08]  /*11450*/  UMOV UR4, 0x0 ;  /* 0x0000000000047882 */ /* 0x000fd00000000000 */
[----:B------:R1:W-:Y:S02]  /*11460*/  UTMALDG.4D [UR8], [UR6], desc[UR4] ;  /* 0x00000408060075b4 */ /* 0x0003e40008019000 */
[----:B-1----:R-:W-:Y:S01]  /*11470*/  NOP ;  /* 0x0000000000007918 */ /* 0x002fe20000000000 */
.L_x_1815:
[----:B------:R-:W2:Y:S01]  /*11480*/  LDL.LU R12, [R1+0x18] ;  /* 0x00001800010c7983 */ /* 0x000ea20000300800 */
[----:B------:R-:W-:Y:S01]  /*11490*/  MOV R10, 0x400 ;  /* 0x00000400000a7802 */ /* 0x000fe20000000f00 */
[----:B------:R-:W-:Y:S05]  /*114a0*/  WARPSYNC.ALL ;  /* 0x0000000000007948 */ /* 0x000fea0003800000 */
[----:B------:R-:W1:Y:S01]  /*114b0*/  S2R R11, SR_CgaCtaId ;  /* 0x00000000000b7919 */ /* 0x000e620000008800 */
        /* <DEDUP_REMOVED lines=11> */
[----:B-1----:R-:W-:Y:S01]  /*11570*/  LEA R10, R11, R10, 0x18 ;  /* 0x0000000a0b0a7211 */ /* 0x002fe200078ec0ff */
        /* <DEDUP_REMOVED lines=12> */
[----:B------:R-:W2:Y:S02]  /*11640*/  SYNCS.PHASECHK.TRANS64.TRYWAIT P0, [R10+URZ+0x28c20], R6 ;  /* 0x028c20060a0075a7 */ /* 0x000ea4000800017f */
[----:B-12---:R-:W-:Y:S05]  /*11650*/  @!P0 BRA `(.L_x_1820) ;  /* 0x0000003400c08947 */ /* 0x006fea0003800000 */
.L_x_1889:
[----:B------:R-:W-:Y:S05]  /*11660*/  BSYNC B0 ;  /* 0x0000000000007941 */ /* 0x000fea0003800000 */
.L_x_1819:
[----:B------:R-:W-:Y:S04]  /*11670*/  BSSY B0, `(.L_x_1821) ;  /* 0x000004f000007945 */ /* 0x000fe80003800000 */
[----:B------:R-:W-:Y:S05]  /*11680*/  @!P6 BRA `(.L_x_1822) ;  /* 0x000000040034e947 */ /* 0x000fea0003800000 */
[----:B------:R-:W2:Y:S01]  /*11690*/  LDL R10, [R1] ;  /* 0x00000000010a7983 */ /* 0x000ea20000100800 */
[----:B------:R-:W-:-:S03]  /*116a0*/  MOV R11, 0x400 ;  /* 0x00000400000b7802 */ /* 0x000fc60000000f00 */
[----:B-1----:R-:W3:Y:S01]  /*116b0*/  LDL R9, [R1+0x4] ;  /* 0x0000040001097983 */ /* 0x002ee20000100800 */
[----:B------:R-:W1:Y:S02]  /*116c0*/  S2R R12, SR_CgaCtaId ;  /* 0x00000000000c7919 */ /* 0x000e640000008800 */
[----:B-1----:R-:W-:-:S05]  /*116d0*/  LEA R11, R12, R11, 0x18 ;  /* 0x0000000b0c0b7211 */ /* 0x002fca00078ec0ff */
[----:B--2---:R-:W-:Y:S01]  /*116e0*/  IMAD R6, R10, 0x8, R11 ;  /* 0x000000080a067824 */ /* 0x004fe200078e020b */
[----:B---3--:R-:W-:-:S04]  /*116f0*/  SHF.L.U32 R9, R9, 0x1f, RZ ;  /* 0x0000001f09097819 */ /* 0x008fc800000006ff */
[----:B------:R-:W1:Y:S02]  /*11700*/  SYNCS.PHASECHK.TRANS64.TRYWAIT P0, [R6+URZ+0x28c60], R9 ;  /* 0x028c6009060075a7 */ /* 0x000e64000800017f */
[----:B-1----:R-:W-:Y:S05]  /*11710*/  @!P0 BRA `(.L_x_1823) ;  /* 0x0000003400b08947 */ /* 0x002fea0003800000 */
.L_x_1890:
        /* <DEDUP_REMOVED lines=11> */
.L_x_1824:
[----:B------:R-:W2:Y:S01]  /*117d0*/  LDL R10, [R1] ;  /* 0x00000000010a7983 */ /* 0x000ea20000100800 */
[----:B------:R-:W-:-:S03]  /*117e0*/  MOV R11, 0x400 ;  /* 0x00000400000b7802 */ /* 0x000fc60000000f00 */
[----:B-1----:R-:W3:Y:S01]  /*117f0*/  LDL R9, [R1+0x8] ;  /* 0x0000080001097983 */ /* 0x002ee20000100800 */
[----:B------:R-:W1:Y:S01]  /*11800*/  S2R R12, SR_CgaCtaId ;  /* 0x00000000000c7919 */ /* 0x000e620000008800 */
[----:B------:R-:W-:Y:S02]  /*11810*/  R2UR UR9, R6 ;  /* 0x00000000060972ca */ /* 0x000fe400000e0000 */
[----:B------:R-:W-:Y:S01]  /*11820*/  R2UR UR11, R8 ;  /* 0x00000000080b72ca */ /* 0x000fe200000e0000 */
[----:B------:R-:W-:Y:S01]  /*11830*/  UIADD3 UR4, UP0, UR38, 0x470, URZ ;  /* 0x0000047026047890 */ /* 0x000fe2000ff1e03f */
[----:B------:R-:W-:Y:S02]  /*11840*/  R2UR UR12, R0 ;  /* 0x00000000000c72ca */ /* 0x000fe400000e0000 */
[----:B------:R-:W-:Y:S02]  /*11850*/  R2UR UR13, R7 ;  /* 0x00000000070d72ca */ /* 0x000fe400000e0000 */
        /* <DEDUP_REMOVED lines=12> */
[----:B------:R-:W-:-:S09]  /*11920*/  R2UR UR14, R6 ;  /* 0x00000000060e72ca */ /* 0x000fd200000e0000 */
[----:B------:R-:W-:-:S04]  /*11930*/  ULEA UR11, UR11, UR5, 0x6 ;  /* 0x000000050b0b7291 */ /* 0x000fc8000f8e303f */
[----:B------:R-:W-:Y:S02]  /*11940*/  UIADD3 UR8, UR14, 0x400, URZ ;  /* 0x000004000e087890 */ /* 0x000fe4000fffe03f */
[----:B------:R-:W-:Y:S02]  /*11950*/  UIADD3.X UR5, URZ, UR39, URZ, UP0, !UPT ;  /* 0x000000273f057290 */ /* 0x000fe400087fe43f */
        /* <DEDUP_REMOVED lines=32> */
.L_x_1822:
[----:B------:R-:W-:Y:S05]  /*11b60*/  BSYNC B0 ;  /* 0x0000000000007941 */ /* 0x000fea0003800000 */
.L_x_1821:
[----:B-1----:R-:W2:Y:S04]  /*11b70*/  LDL R6, [R1+0x14] ;  /* 0x0000140001067983 */ /* 0x002ea80000100800 */
[----:B------:R-:W3:Y:S01]  /*11b80*/  LDL R9, [R1+0xc] ;  /* 0x00000c0001097983 */ /* 0x000ee20000100800 */
[----:B------:R-:W-:Y:S01]  /*11b90*/  BSSY B0, `(.L_x_1825) ;  /* 0x00001ab000007945 */ /* 0x000fe20003800000 */
[----:B--2---:R-:W-:-:S05]  /*11ba0*/  VIADD R8, R6, 0xfffffffe ;  /* 0xfffffffe06087836 */ /* 0x004fca0000000000 */
[----:B---3--:R-:W-:-:S13]  /*11bb0*/  ISETP.GE.AND P0, PT, R8, R9, PT ;  /* 0x000000090800720c */ /* 0x008fda0003f06270 */
[----:B------:R-:W-:Y:S05]  /*11bc0*/  @!P0 BRA `(.L_x_1826) ;  /* 0x00000018009c8947 */ /* 0x000fea0003800000 */
[----:B------:R-:W-:Y:S01]  /*11bd0*/  LOP3.LUT R10, RZ, R9, RZ, 0x33, !PT ;  /* 0x00000009ff0a7212 */ /* 0x000fe200078e33ff */
[----:B------:R-:W-:Y:S01]  /*11be0*/  IMAD.MOV R9, RZ, RZ, -R6 ;  /* 0x000000ffff097224 */ /* 0x000fe200078e0a06 */
[----:B------:R-:W-:Y:S04]  /*11bf0*/  BSSY B1, `(.L_x_1827) ;  /* 0x000008f000017945 */ /* 0x000fe80003800000 */
[----:B------:R-:W-:-:S04]  /*11c00*/  VIADDMNMX R10, R9, 0x1, R10, !PT ;  /* 0x00000001090a7846 */ /* 0x000fc8000780010a */
[----:B------:R-:W-:-:S04]  /*11c10*/  IADD3 R6, R6, R10, RZ ;  /* 0x0000000a06067210 */ /* 0x000fc80007ffe0ff */
[----:B------:R-:W-:-:S04]  /*11c20*/  LOP3.LUT R6, R6, 0x1, RZ, 0xc0, !PT ;  /* 0x0000000106067812 */ /* 0x000fc800078ec0ff */
[----:B------:R-:W-:-:S13]  /*11c30*/  ISETP.NE.U32.AND P0, PT, R6, 0x1, PT ;  /* 0x000000010600780c */ /* 0x000fda0003f05070 */
[----:B------:R-:W-:Y:S05]  /*11c40*/  @P0 BRA `(.L_x_1828) ;  /* 0x0000000800240947 */ /* 0x000fea0003800000 */
[----:B------:R-:W2:Y:S04]  /*11c50*/  LDL.LU R11, [R1] ;  /* 0x00000000010b7983 */ /* 0x000ea80000300800 */
[----:B0-----:R-:W3:Y:S01]  /*11c60*/  LDL.LU R13, [R1+0x4] ;  /* 0x00000400010d7983 */ /* 0x001ee20000300800 */
        /* <DEDUP_REMOVED lines=25> */
[----:B------:R-:W-:Y:S01]  /*11e00*/  LEA R2, P0, R6, R2, 0x2 ;  /* 0x0000000206027211 */ /* 0x000fe200078010ff */
[----:B------:R-:W-:-:S03]  /*11e10*/  IMAD.MOV R7, RZ, RZ, -R9 ;  /* 0x000000ffff077224 */ /* 0x000fc600078e0a09 */
[----:B------:R-:W-:Y:S01]  /*11e20*/  LEA.HI.X R3, R6, R3, R11, 0x2, P0 ;  /* 0x0000000306037211 */ /* 0x000fe200000f140b */
[----:B------:R-:W-:-:S04]  /*11e30*/  IMAD R8, R12, R7, R8 ;  /* 0x000000070c087224 */ /* 0x000fc800078e0208 */
[----:B------:R1:W5:Y:S04]  /*11e40*/  LDG.E R7, desc[UR48][R2.64] ;  /* 0x0000003002077981 */ /* 0x000368000c1e1900 */
.L_x_1831:
[----:B-1----:R-:W1:Y:S01]  /*11e50*/  S2R R3, SR_CgaCtaId ;  /* 0x0000000000037919 */ /* 0x002e620000008800 */
[----:B------:R-:W-:-:S04]  /*11e60*/  MOV R2, 0x400 ;  /* 0x0000040000027802 */ /* 0x000fc80000000f00 */
[----:B-1----:R-:W-:Y:S02]  /*11e70*/  LEA R2, R3, R2, 0x18 ;  /* 0x0000000203027211 */ /* 0x002fe400078ec0ff */
[----:B------:R-:W-:-:S03]  /*11e80*/  SHF.L.U32 R3, R13, 0x1f, RZ ;  /* 0x0000001f0d037819 */ /* 0x000fc600000006ff */
[----:B------:R-:W-:-:S04]  /*11e90*/  IMAD R2, R14, 0x8, R2 ;  /* 0x000000080e027824 */ /* 0x000fc800078e0202 */
[----:B------:R-:W1:Y:S02]  /*11ea0*/  SYNCS.PHASECHK.TRANS64.TRYWAIT P0, [R2+URZ+0x28c40], R3 ;  /* 0x028c4003020075a7 */ /* 0x000e64000800017f */
[----:B-1----:R-:W-:Y:S05]  /*11eb0*/  @!P0 BRA `(.L_x_1832) ;  /* 0x0000002c00dc8947 */ /* 0x002fea0003800000 */
.L_x_1891:
[----:B------:R-:W2:Y:S02]  /*11ec0*/  S2R R6, SR_TID.X ;  /* 0x0000000000067919 */ /* 0x000ea40000002100 */
[----:B--2---:R-:W-:-:S04]  /*11ed0*/  LOP3.LUT R6, R6, 0x7f, RZ, 0xc0, !PT ;  /* 0x0000007f06067812 */ /* 0x004fc800078ec0ff */
[----:B------:R-:W-:-:S13]  /*11ee0*/  ISETP.NE.AND P1, PT, R6, RZ, PT ;  /* 0x000000ff0600720c */ /* 0x000fda0003f25270 */
        /* <DEDUP_REMOVED lines=8> */
.L_x_1833:
[----:B------:R-:W2:Y:S01]  /*11f70*/  LDL R6, [R1] ;  /* 0x0000000001067983 */ /* 0x000ea20000100800 */
        /* <DEDUP_REMOVED lines=21> */
.L_x_1892:
        /* <DEDUP_REMOVED lines=8> */
.L_x_1835:
        /* <DEDUP_REMOVED lines=54> */
.L_x_1830:
[----:B------:R-:W-:Y:S05]  /*124b0*/  BSYNC B2 ;  /* 0x0000000000027941 */ /* 0x000fea0003800000 */
.L_x_1829:
[----:B------:R-:W2:Y:S02]  /*124c0*/  LDL R2, [R1+0x14] ;  /* 0x0000140001027983 */ /* 0x000ea40000100800 */
[----:B--2---:R-:W-:-:S07]  /*124d0*/  VIADD R8, R2, 0xfffffffd ;  /* 0xfffffffd02087836 */ /* 0x004fce0000000000 */
.L_x_1828:
[----:B------:R-:W-:Y:S05]  /*124e0*/  BSYNC B1 ;  /* 0x0000000000017941 */ /* 0x000fea0003800000 */
.L_x_1827:
[----:B------:R-:W2:Y:S01]  /*124f0*/  LDL.LU R2, [R1+0x14] ;  /* 0x0000140001027983 */ /* 0x000ea20000300800 */
[----:B------:R-:W-:Y:S01]  /*12500*/  VIADD R10, R10, 0xfffffffe ;  /* 0xfffffffe0a0a7836 */ /* 0x000fe20000000000 */
[----:B--2---:R-:W-:-:S04]  /*12510*/  LOP3.LUT R3, RZ, R2, RZ, 0x33, !PT ;  /* 0x00000002ff037212 */ /* 0x004fc800078e33ff */
[----:B------:R-:W-:-:S13]  /*12520*/  ISETP.NE.AND P0, PT, R10, R3, PT ;  /* 0x000000030a00720c */ /* 0x000fda0003f05270 */
[----:B------:R-:W-:Y:S05]  /*12530*/  @!P0 BRA `(.L_x_1826) ;  /* 0x0000001000408947 */ /* 0x000fea0003800000 */
.L_x_1850:
        /* <DEDUP_REMOVED lines=11> */
[----:B------:R-:W-:Y:S02]  /*125f0*/  MOV R11, R8 ;  /* 0x00000008000b7202 */ /* 0x000fe40000000f00 */
        /* <DEDUP_REMOVED lines=20> */
.L_x_1838:
[----:B------:R-:W2:Y:S01]  /*12740*/  S2R R3, SR_CgaCtaId ;  /* 0x0000000000037919 */ /* 0x000ea20000008800 */
[----:B------:R-:W-:-:S04]  /*12750*/  MOV R2, 0x400 ;  /* 0x0000040000027802 */ /* 0x000fc80000000f00 */
[----:B--2---:R-:W-:Y:S02]  /*12760*/  LEA R2, R3, R2, 0x18 ;  /* 0x0000000203027211 */ /* 0x004fe400078ec0ff */
[----:B------:R-:W-:-:S03]  /*12770*/  SHF.L.U32 R3, R10, 0x1f, RZ ;  /* 0x0000001f0a037819 */ /* 0x000fc600000006ff */
[----:B------:R-:W-:-:S04]  /*12780*/  IMAD R2, R9, 0x8, R2 ;  /* 0x0000000809027824 */ /* 0x000fc800078e0202 */
[----:B------:R-:W2:Y:S02]  /*12790*/  SYNCS.PHASECHK.TRANS64.TRYWAIT P0, [R2+URZ+0x28c40], R3 ;  /* 0x028c4003020075a7 */ /* 0x000ea4000800017f */
[----:B--2---:R-:W-:Y:S05]  /*127a0*/  @!P0 BRA `(.L_x_1839) ;  /* 0x0000002400c88947 */ /* 0x004fea0003800000 */
.L_x_1893:
[----:B-1----:R-:W1:Y:S02]  /*127b0*/  S2R R6, SR_TID.X ;  /* 0x0000000000067919 */ /* 0x002e640000002100 */
        /* <DEDUP_REMOVED lines=8> */
[----:B---3--:R-:W-:Y:S05]  /*12840*/  @!P1 BRA `(.L_x_1840) ;  /* 0x0000000000049947 */ /* 0x008fea0003800000 */
[----:B------:R-:W-:Y:S01]  /*12850*/  BPT.TRAP 0x1 ;  /* 0x000000040000795c */ /* 0x000fe20000300000 */
.L_x_1840:
[----:B------:R-:W3:Y:S01]  /*12860*/  LDL R12, [R1+0x8] ;  /* 0x00000800010c7983 */ /* 0x000ee20000100800 */
[----:B------:R-:W-:Y:S01]  /*12870*/  MOV R6, 0x400 ;  /* 0x0000040000067802 */ /* 0x000fe20000000f00 */
[----:B0-----:R-:W0:Y:S01]  /*12880*/  S2R R13, SR_CgaCtaId ;  /* 0x00000000000d7919 */ /* 0x001e220000008800 */
        /* <DEDUP_REMOVED lines=16> */
[----:B------:R-:W1:Y:S02]  /*12990*/  SYNCS.PHASECHK.TRANS64.TRYWAIT P1, [R2+URZ+0x28c60], R3 ;  /* 0x028c6003020075a7 */ /* 0x000e64000802017f */
[----:B01----:R-:W-:Y:S05]  /*129a0*/  @!P1 BRA `(.L_x_1841) ;  /* 0x00000024005c9947 */ /* 0x003fea0003800000 */
.L_x_1894:
[----:B------:R-:W-:Y:S05]  /*129b0*/  @P0 BRA `(.L_x_1842) ;  /* 0x00000000001c0947 */ /* 0x000fea0003800000 */
[----:B------:R-:W1:Y:S01]  /*129c0*/  S2R R11, SR_TID.X ;  /* 0x00000000000b7919 */ /* 0x000e620000002100 */
[----:B0-2---:R-:W-:-:S04]  /*129d0*/  IMAD.MOV.U32 R3, RZ, RZ, 0x10000 ;  /* 0x00010000ff037424 */ /* 0x005fc800078e00ff */
[----:B------:R3:W-:Y:S01]  /*129e0*/  SYNCS.ARRIVE.TRANS64 RZ, [R2+URZ+0x28c50], R3 ;  /* 0x028c500302ff79a7 */ /* 0x0007e2000800003f */
[----:B-1----:R-:W-:-:S04]  /*129f0*/  LOP3.LUT R11, R11, 0x1f, RZ, 0xc0, !PT ;  /* 0x0000001f0b0b7812 */ /* 0x002fc800078ec0ff */
[----:B------:R-:W-:-:S13]  /*12a00*/  ISETP.NE.AND P1, PT, R11, RZ, PT ;  /* 0x000000ff0b00720c */ /* 0x000fda0003f25270 */
[----:B---3--:R-:W-:Y:S05]  /*12a10*/  @!P1 BRA `(.L_x_1842) ;  /* 0x0000000000049947 */ /* 0x008fea0003800000 */
[----:B------:R-:W-:Y:S01]  /*12a20*/  BPT.TRAP 0x1 ;  /* 0x000000040000795c */ /* 0x000fe20000300000 */
.L_x_1842:
[----:B------:R-:W1:Y:S01]  /*12a30*/  S2R R11, SR_CgaCtaId ;  /* 0x00000000000b7919 */ /* 0x000e620000008800 */
[----:B0-2---:R-:W-:Y:S01]  /*12a40*/  MOV R3, 0x400 ;  /* 0x0000040000037802 */ /* 0x005fe20000000f00 */
        /* <DEDUP_REMOVED lines=15> */
[----:B-1----:R-:W-:-:S05]  /*12b40*/  LEA R3, R11, R3, 0x18 ;  /* 0x000000030b037211 */ /* 0x002fca00078ec0ff */
        /* <DEDUP_REMOVED lines=34> */
[----:B-1----:R-:W-:Y:S01]  /*12d70*/  NOP ;  /* 0x0000000000007918 */ /* 0x002fe20000000000 */
.L_x_1837:
[----:B------:R-:W-:Y:S05]  /*12d80*/  BSYNC B1 ;  /* 0x0000000000017941 */ /* 0x000fea0003800000 */
.L_x_1836:
[----:B------:R-:W-:Y:S01]  /*12d90*/  VIADD R9, R9, 0x1 ;  /* 0x0000000109097836 */ /* 0x000fe20000000000 */
[----:B------:R-:W-:Y:S04]  /*12da0*/  BSSY B1, `(.L_x_1843) ;  /* 0x0000085000017945 */ /* 0x000fe80003800000 */
[----:B------:R-:W-:-:S04]  /*12db0*/  ISETP.NE.AND P0, PT, R9, 0x2, PT ;  /* 0x000000020900780c */ /* 0x000fc80003f05270 */
[----:B------:R-:W-:Y:S02]  /*12dc0*/  SEL R3, RZ, 0x1, P0 ;  /* 0x00000001ff037807 */ /* 0x000fe40000000000 */
[----:B------:R-:W-:Y:S01]  /*12dd0*/  SEL R12, R9, RZ, P0 ;  /* 0x000000ff090c7207 */ /* 0x000fe20000000000 */
[----:B------:R-:W-:Y:S01]  /*12de0*/  VIADD R9, R8, 0xffffffff ;  /* 0xffffffff08097836 */ /* 0x000fe20000000000 */
[----:B------:R-:W-:-:S05]  /*12df0*/  LOP3.LUT R11, R10, R3, RZ, 0x3c, !PT ;  /* 0x000000030a0b7212 */ /* 0x000fca00078e3cff */
[----:B------:R1:W-:Y:S04]  /*12e00*/  STL [R1+0x4], R11 ;  /* 0x0000040b01007387 */ /* 0x0003e80000100800 */
[----:B------:R1:W-:Y:S01]  /*12e10*/  STL [R1], R12 ;  /* 0x0000000c01007387 */ /* 0x0003e20000100800 */
[----:B------:R-:W-:Y:S05]  /*12e20*/  @!P6 BRA `(.L_x_1844) ;  /* 0x0000000400f0e947 */ /* 0x000fea0003800000 */
        /* <DEDUP_REMOVED lines=17> */
[----:B------:R-:W-:-:S05]  /*12f40*/  IMAD.WIDE.U32 R2, R4, UR6, R2 ;  /* 0x0000000604027c25 */ /* 0x000fca000f8e0002 */
[----:B------:R-:W-:Y:S02]  /*12f50*/  IADD3 R3, R6, R3, RZ ;  /* 0x0000000306037210 */ /* 0x000fe40007ffe0ff */
[----:B------:R-:W-:-:S04]  /*12f60*/  LEA R6, P0, R2, UR4, 0x2 ;  /* 0x0000000402067c11 */ /* 0x000fc8000f8010ff */
[----:B------:R-:W-:-:S06]  /*12f70*/  LEA.HI.X R7, R2, UR5, R3, 0x2, P0 ;  /* 0x0000000502077c11 */ /* 0x000fcc00080f1403 */
[----:B------:R2:W5:Y:S03]  /*12f80*/  LDG.E R7, desc[UR48][R6.64] ;  /* 0x0000003006077981 */ /* 0x000566000c1e1900 */
.L_x_1845:
[----:B------:R-:W3:Y:S01]  /*12f90*/  S2R R3, SR_CgaCtaId ;  /* 0x0000000000037919 */ /* 0x000ee20000008800 */
[----:B------:R-:W-:-:S04]  /*12fa0*/  MOV R2, 0x400 ;  /* 0x0000040000027802 */ /* 0x000fc80000000f00 */
[----:B---3--:R-:W-:Y:S02]  /*12fb0*/  LEA R2, R3, R2, 0x18 ;  /* 0x0000000203027211 */ /* 0x008fe400078ec0ff */
[----:B------:R-:W-:-:S03]  /*12fc0*/  SHF.L.U32 R3, R11, 0x1f, RZ ;  /* 0x0000001f0b037819 */ /* 0x000fc600000006ff */
[----:B------:R-:W-:-:S04]  /*12fd0*/  IMAD R2, R12, 0x8, R2 ;  /* 0x000000080c027824 */ /* 0x000fc800078e0202 */
[----:B------:R-:W3:Y:S02]  /*12fe0*/  SYNCS.PHASECHK.TRANS64.TRYWAIT P0, [R2+URZ+0x28c40], R3 ;  /* 0x028c4003020075a7 */ /* 0x000ee4000800017f */
[----:B---3--:R-:W-:Y:S05]  /*12ff0*/  @!P0 BRA `(.L_x_1846) ;  /* 0x0000001c00dc8947 */ /* 0x008fea0003800000 */
.L_x_1895:
[----:B--2---:R-:W2:Y:S02]  /*13000*/  S2R R6, SR_TID.X ;  /* 0x0000000000067919 */ /* 0x004ea40000002100 */
        /* <DEDUP_REMOVED lines=8> */
[----:B----4-:R-:W-:Y:S05]  /*13090*/  @!P1 BRA `(.L_x_1847) ;  /* 0x0000000000049947 */ /* 0x010fea0003800000 */
[----:B------:R-:W-:Y:S01]  /*130a0*/  BPT.TRAP 0x1 ;  /* 0x000000040000795c */ /* 0x000fe20000300000 */
.L_x_1847:
[----:B------:R-:W2:Y:S01]  /*130b0*/  LDL R6, [R1] ;  /* 0x0000000001067983 */ /* 0x000ea20000100800 */
[----:B-1----:R-:W-:-:S03]  /*130c0*/  MOV R12, 0x400 ;  /* 0x00000400000c7802 */ /* 0x002fc60000000f00 */
[----:B------:R-:W4:Y:S01]  /*130d0*/  LDL R11, [R1+0x8] ;  /* 0x00000800010b7983 */ /* 0x000f220000100800 */
        /* <DEDUP_REMOVED lines=17> */
[----:B------:R-:W1:Y:S02]  /*131f0*/  SYNCS.PHASECHK.TRANS64.TRYWAIT P1, [R2+URZ+0x28c60], R3 ;  /* 0x028c6003020075a7 */ /* 0x000e64000802017f */
[----:B01----:R-:W-:Y:S05]  /*13200*/  @!P1 BRA `(.L_x_1848) ;  /* 0x0000001c006c9947 */ /* 0x003fea0003800000 */
.L_x_1896:
[----:B------:R-:W-:Y:S05]  /*13210*/  @P0 BRA `(.L_x_1849) ;  /* 0x00000000001c0947 */ /* 0x000fea0003800000 */
[----:B------:R-:W1:Y:S01]  /*13220*/  S2R R10, SR_TID.X ;  /* 0x00000000000a7919 */ /* 0x000e620000002100 */
[----:B0--3--:R-:W-:-:S04]  /*13230*/  IMAD.MOV.U32 R3, RZ, RZ, 0x10000 ;  /* 0x00010000ff037424 */ /* 0x009fc800078e00ff */
[----:B------:R2:W-:Y:S01]  /*13240*/  SYNCS.ARRIVE.TRANS64 RZ, [R2+URZ+0x28c50], R3 ;  /* 0x028c500302ff79a7 */ /* 0x0005e2000800003f */
[----:B-1----:R-:W-:-:S04]  /*13250*/  LOP3.LUT R10, R10, 0x1f, RZ, 0xc0, !PT ;  /* 0x0000001f0a0a7812 */ /* 0x002fc800078ec0ff */
[----:B------:R-:W-:-:S13]  /*13260*/  ISETP.NE.AND P1, PT, R10, RZ, PT ;  /* 0x000000ff0a00720c */ /* 0x000fda0003f25270 */
[----:B--2---:R-:W-:Y:S05]  /*13270*/  @!P1 BRA `(.L_x_1849) ;  /* 0x0000000000049947 */ /* 0x004fea0003800000 */
[----:B------:R-:W-:Y:S01]  /*13280*/  BPT.TRAP 0x1 ;  /* 0x000000040000795c */ /* 0x000fe20000300000 */
.L_x_1849:
[----:B0--3--:R-:W2:Y:S01]  /*13290*/  LDL R3, [R1] ;  /* 0x0000000001037983 */ /* 0x009ea20000100800 */
        /* <DEDUP_REMOVED lines=53> */
.L_x_1844:
[----:B------:R-:W-:Y:S05]  /*135f0*/  BSYNC B1 ;  /* 0x0000000000017941 */ /* 0x000fea0003800000 */
.L_x_1843:
[----:B------:R-:W2:Y:S01]  /*13600*/  LDL R2, [R1+0xc] ;  /* 0x00000c0001027983 */ /* 0x000ea20000100800 */
[----:B------:R-:W-:Y:S01]  /*13610*/  VIADD R8, R8, 0xfffffffe ;  /* 0xfffffffe08087836 */ /* 0x000fe20000000000 */
[----:B--2---:R-:W-:-:S13]  /*13620*/  ISETP.GT.AND P0, PT, R9, R2, PT ;  /* 0x000000020900720c */ /* 0x004fda0003f04270 */
[----:B------:R-:W-:Y:S05]  /*13630*/  @P0 BRA `(.L_x_1850) ;  /* 0xffffffec00c00947 */ /* 0x000fea000383ffff */
.L_x_1826:
[----:B------:R-:W-:Y:S05]  /*13640*/  BSYNC B0 ;  /* 0x0000000000007941 */ /* 0x000fea0003800000 */
.L_x_1825:
        /* <DEDUP_REMOVED lines=23> */
.L_x_1852:
[----:B------:R-:W-:Y:S05]  /*137c0*/  BSYNC B0 ;  /* 0x0000000000007941 */ /* 0x000fea0003800000 */
.L_x_1851:
[----:B--2---:R-:W2:Y:S02]  /*137d0*/  LDL.LU R2, [R1+0x4] ;  /* 0x0000040001027983 */ /* 0x004ea40000300800 */
[----:B--2---:R-:W-:-:S05]  /*137e0*/  LOP3.LUT R2, R2, R0, RZ, 0x3c, !PT ;  /* 0x0000000002027212 */ /* 0x004fca00078e3cff */
[----:B------:R2:W-:Y:S02]  /*137f0*/  STL [R1+0x4], R2 ;  /* 0x0000040201007387 */ /* 0x0005e40000100800 */
.L_x_1808:
[----:B------:R-:W-:Y:S05]  /*13800*/  BSYNC B6 ;  /* 0x0000000000067941 */ /* 0x000fea0003800000 */
.L_x_1806:
[----:B------:R-:W-:-:S03]  /*13810*/  UMOV UR4, 0xffffffff ;  /* 0xffffffff00047882 */ /* 0x000fc60000000000 */
[----:B------:R-:W-:Y:S05]  /*13820*/  BRA.DIV UR4, `(.L_x_1853) ;  /* 0x0000001604f87947 */ /* 0x000fea000b800000 */
[----:B------:R3:W4:Y:S04]  /*13830*/  SHFL.IDX PT, R4, R16, RZ, 0x1f ;  /* 0x00001fff10047589 */ /* 0x00072800000e0000 */
[----:B------:R3:W0:Y:S02]  /*13840*/  SHFL.IDX PT, R7, R16, 0x1, 0x1f ;  /* 0x00201f0010077f89 */ /* 0x00062400000e0000 */
.L_x_1900:
[----:B-1----:R-:W1:Y:S01]  /*13850*/  S2R R6, SR_TID.X ;  /* 0x0000000000067919 */ /* 0x002e620000002100 */
[----:B------:R-:W-:Y:S01]  /*13860*/  ULDC UR4, c[0x0][0xc14] ;  /* 0x0003050000047ab9 */ /* 0x000fe20000000800 */
[----:B------:R-:W-:Y:S01]  /*13870*/  BSSY B0, `(.L_x_1854) ;  /* 0x000000b000007945 */ /* 0x000fe20003800000 */
[----:B------:R-:W-:Y:S02]  /*13880*/  IMAD.U32 R0, RZ, RZ, UR4 ;  /* 0x00000004ff007e24 */ /* 0x000fe4000f8e00ff */
[----:B------:R-:W-:Y:S01]  /*13890*/  IMAD.MOV.U32 R17, RZ, RZ, RZ ;  /* 0x000000ffff117224 */ /* 0x000fe200078e00ff */
[----:B-1----:R-:W-:-:S04]  /*138a0*/  LOP3.LUT R6, R6, 0x1f, RZ, 0xc0, !PT ;  /* 0x0000001f06067812 */ /* 0x002fc800078ec0ff */
[C---:B------:R-:W-:Y:S01]  /*138b0*/  ISETP.NE.AND P0, PT, R6.reuse, 0x1f, PT ;  /* 0x0000001f0600780c */ /* 0x040fe20003f05270 */
[----:B------:R-:W-:-:S05]  /*138c0*/  IMAD.IADD R5, R6, 0x1, R19 ;  /* 0x0000000106057824 */ /* 0x000fca00078e0213 */
[----:B------:R-:W-:-:S13]  /*138d0*/  ISETP.GE.OR P0, PT, R5, R0, !P0 ;  /* 0x000000000500720c */ /* 0x000fda0004706670 */
[----:B------:R-:W-:Y:S05]  /*138e0*/  @P0 BRA `(.L_x_1855) ;  /* 0x00000000000c0947 */ /* 0x000fea0003800000 */
[----:B--2---:R-:W1:Y:S02]  /*138f0*/  LDC.64 R2, c[0x0][0xc58] ;  /* 0x00031600ff027b82 */ /* 0x004e640000000a00 */
[----:B-1----:R-:W-:-:S05]  /*13900*/  IMAD.WIDE R2, R5, 0x4, R2 ;  /* 0x0000000405027825 */ /* 0x002fca00078e0202 */
[----:B------:R1:W5:Y:S02]  /*13910*/  LDG.E R17, desc[UR48][R2.64] ;  /* 0x0000003002117981 */ /* 0x000364000c1e1900 */
.L_x_1855:
[----:B------:R-:W-:Y:S05]  /*13920*/  BSYNC B0 ;  /* 0x0000000000007941 */ /* 0x000fea0003800000 */
.L_x_1854:
[----:B------:R-:W-:-:S03]  /*13930*/  UMOV UR4, 0xffffffff ;  /* 0xffffffff00047882 */ /* 0x000fc60000000000 */
[----:B------:R-:W-:Y:S05]  /*13940*/  BRA.DIV UR4, `(.L_x_1856) ;  /* 0x0000001604fc7947 */ /* 0x000fea000b800000 */
[----:B0----5:R-:W0:Y:S01]  /*13950*/  SHFL.UP PT, R14, R17, 0x1, RZ ;  /* 0x04200000110e7989 */ /* 0x021e2200000e00ff */
[C---:B------:R-:W-:Y:S02]  /*13960*/  ISETP.NE.AND P0, PT, R6.reuse, RZ, PT ;  /* 0x000000ff0600720c */ /* 0x040fe40003f05270 */
[----:B------:R-:W-:Y:S02]  /*13970*/  ISETP.GE.U32.AND P1, PT, R6, 0x2, PT ;  /* 0x000000020600780c */ /* 0x000fe40003f26070 */
[----:B0-----:R-:W-:Y:S02]  /*13980*/  SEL R14, R14, RZ, P0 ;  /* 0x000000ff0e0e7207 */ /* 0x001fe40000000000 */
[----:B------:R-:W-:-:S03]  /*13990*/  ISETP.GE.U32.AND P0, PT, R6, 0x4, PT ;  /* 0x000000040600780c */ /* 0x000fc60003f06070 */
[----:B------:R-:W-:-:S05]  /*139a0*/  IMAD.IADD R13, R17, 0x1, R14 ;  /* 0x00000001110d7824 */ /* 0x000fca00078e020e */
[----:B------:R-:W1:Y:S02]  /*139b0*/  SHFL.UP PT, R14, R13, 0x2, RZ ;  /* 0x044000000d0e7989 */ /* 0x000e6400000e00ff */
[----:B-12---:R-:W-:Y:S02]  /*139c0*/  SEL R2, R14, RZ, P1 ;  /* 0x000000ff0e027207 */ /* 0x006fe40000800000 */
        /* <DEDUP_REMOVED lines=12> */
[----:B------:R0:W1:Y:S02]  /*13a90*/  SHFL.IDX PT, R14, R2, 0x1f, 0x1f ;  /* 0x03e01f00020e7f89 */ /* 0x00006400000e0000 */
.L_x_1908:
[----:B------:R-:W-:Y:S02]  /*13aa0*/  ULDC UR4, c[0x0][0xc10] ;  /* 0x0003040000047ab9 */ /* 0x000fe40000000800 */
[----:B------:R-:W-:-:S04]  /*13ab0*/  IMAD.U32 R5, RZ, RZ, UR4 ;  /* 0x00000004ff057e24 */ /* 0x000fc8000f8e00ff */
[----:B-1----:R-:W-:-:S04]  /*13ac0*/  IMAD R14, R14, R5, RZ ;  /* 0x000000050e0e7224 */ /* 0x002fc800078e02ff */
[----:B------:R-:W-:-:S05]  /*13ad0*/  IMAD.IADD R7, R7, 0x1, R14 ;  /* 0x0000000107077824 */ /* 0x000fca00078e020e */
[----:B----4-:R-:W-:-:S13]  /*13ae0*/  ISETP.GT.AND P0, PT, R7, R4, PT ;  /* 0x000000040700720c */ /* 0x010fda0003f04270 */
[----:B------:R-:W-:Y:S05]  /*13af0*/  @P0 BRA `(.L_x_1857) ;  /* 0x0000000000b40947 */ /* 0x000fea0003800000 */
[----:B------:R-:W1:Y:S02]  /*13b00*/  LDC R0, c[0x0][0xc14] ;  /* 0x00030500ff007b82 */ /* 0x000e640000000800 */
.L_x_1862:
[----:B------:R-:W-:-:S05]  /*13b10*/  VIADD R19, R19, 0x1f ;  /* 0x0000001f13137836 */ /* 0x000fca0000000000 */
[----:B-1----:R-:W-:-:S13]  /*13b20*/  ISETP.GE.AND P0, PT, R19, R0, PT ;  /* 0x000000001300720c */ /* 0x002fda0003f06270 */
[----:B------:R-:W-:Y:S05]  /*13b30*/  @P0 BRA `(.L_x_1858) ;  /* 0x0000000400ec0947 */ /* 0x000fea0003800000 */
[----:B------:R-:W1:Y:S01]  /*13b40*/  S2R R6, SR_TID.X ;  /* 0x0000000000067919 */ /* 0x000e620000002100 */
[----:B------:R-:W-:Y:S01]  /*13b50*/  BSSY B0, `(.L_x_1859) ;  /* 0x000000a000007945 */ /* 0x000fe20003800000 */
[----:B------:R-:W-:Y:S01]  /*13b60*/  IMAD.MOV.U32 R17, RZ, RZ, RZ ;  /* 0x000000ffff117224 */ /* 0x000fe200078e00ff */
[----:B-1----:R-:W-:-:S04]  /*13b70*/  LOP3.LUT R6, R6, 0x1f, RZ, 0xc0, !PT ;  /* 0x0000001f06067812 */ /* 0x002fc800078ec0ff */
[C---:B------:R-:W-:Y:S01]  /*13b80*/  ISETP.NE.AND P1, PT, R6.reuse, 0x1f, PT ;  /* 0x0000001f0600780c */ /* 0x040fe20003f25270 */
[----:B------:R-:W-:-:S05]  /*13b90*/  IMAD.IADD R5, R6, 0x1, R19 ;  /* 0x0000000106057824 */ /* 0x000fca00078e0213 */
[----:B------:R-:W-:-:S13]  /*13ba0*/  ISETP.GE.OR P0, PT, R5, R0, !P1 ;  /* 0x000000000500720c */ /* 0x000fda0004f06670 */
[----:B------:R-:W-:Y:S05]  /*13bb0*/  @P0 BRA `(.L_x_1860) ;  /* 0x00000000000c0947 */ /* 0x000fea0003800000 */
[----:B0-----:R-:W0:Y:S02]  /*13bc0*/  LDC.64 R2, c[0x0][0xc58] ;  /* 0x00031600ff027b82 */ /* 0x001e240000000a00 */
[----:B0-----:R-:W-:-:S05]  /*13bd0*/  IMAD.WIDE R2, R5, 0x4, R2 ;  /* 0x0000000405027825 */ /* 0x001fca00078e0202 */
[----:B------:R1:W5:Y:S02]  /*13be0*/  LDG.E R17, desc[UR48][R2.64] ;  /* 0x0000003002117981 */ /* 0x000364000c1e1900 */
.L_x_1860:
[----:B------:R-:W-:Y:S05]  /*13bf0*/  BSYNC B0 ;  /* 0x0000000000007941 */ /* 0x000fea0003800000 */
.L_x_1859:
        /* <DEDUP_REMOVED lines=9> */
[----:B01----:R-:W-:Y:S02]  /*13c90*/  SEL R2, R14, RZ, P1 ;  /* 0x000000ff0e027207 */ /* 0x003fe40000800000 */
        /* <DEDUP_REMOVED lines=13> */
.L_x_1916:
[----:B------:R-:W-:Y:S02]  /*13d70*/  ULDC UR4, c[0x0][0xc10] ;  /* 0x0003040000047ab9 */ /* 0x000fe40000000800 */
[----:B------:R-:W-:-:S04]  /*13d80*/  IMAD.U32 R5, RZ, RZ, UR4 ;  /* 0x00000004ff057e24 */ /* 0x000fc8000f8e00ff */
[----:B-1----:R-:W-:-:S04]  /*13d90*/  IMAD R14, R14, R5, RZ ;  /* 0x000000050e0e7224 */ /* 0x002fc800078e02ff */
[----:B------:R-:W-:-:S05]  /*13da0*/  IMAD.IADD R7, R14, 0x1, R7 ;  /* 0x000000010e077824 */ /* 0x000fca00078e0207 */
[----:B------:R-:W-:-:S13]  /*13db0*/  ISETP.GT.AND P0, PT, R7, R4, PT ;  /* 0x000000040700720c */ /* 0x000fda0003f04270 */
[----:B------:R-:W-:Y:S05]  /*13dc0*/  @!P0 BRA `(.L_x_1862) ;  /* 0xfffffffc00508947 */ /* 0x000fea000383ffff */
.L_x_1857:
[----:B---3--:R-:W-:Y:S01]  /*13dd0*/  IMAD.IADD R16, R7, 0x1, -R14 ;  /* 0x0000000107107824 */ /* 0x008fe200078e0a0e */
[----:B------:R-:W-:-:S03]  /*13de0*/  UMOV UR4, 0xffffffff ;  /* 0xffffffff00047882 */ /* 0x000fc60000000000 */
[----:B------:R-:W-:-:S05]  /*13df0*/  IMAD R3, R2, R5, R16 ;  /* 0x0000000502037224 */ /* 0x000fca00078e0210 */
[----:B------:R-:W-:Y:S01]  /*13e00*/  ISETP.GT.AND P6, PT, R3, R4, PT ;  /* 0x000000040300720c */ /* 0x000fe20003fc4270 */
[----:B------:R-:W-:-:S12]  /*13e10*/  BRA.DIV UR4, `(.L_x_1863) ;  /* 0x0000001a04687947 */ /* 0x000fd8000b800000 */
[----:B------:R-:W-:-:S04]  /*13e20*/  VOTE.ANY R3, PT, !P6 ;  /* 0x0000000000037806 */ /* 0x000fc800070e0100 */
[----:B------:R-:W1:Y:S02]  /*13e30*/  POPC R6, R3 ;  /* 0x0000000300067309 */ /* 0x000e640000000000 */
[----:B-1----:R1:W2:Y:S02]  /*13e40*/  SHFL.IDX PT, R17, R17, R6, 0x1f ;  /* 0x00001f0611117589 */ /* 0x0022a400000e0000 */
.L_x_1920:
[----:B------:R-:W-:Y:S02]  /*13e50*/  ISETP.NE.AND P0, PT, R3, RZ, PT ;  /* 0x000000ff0300720c */ /* 0x000fe40003f05270 */
[----:B------:R-:W-:-:S11]  /*13e60*/  MOV R7, RZ ;  /* 0x000000ff00077202 */ /* 0x000fd60000000f00 */
[----:B------:R-:W-:Y:S05]  /*13e70*/  @!P0 BRA `(.L_x_1864) ;  /* 0x0000000000108947 */ /* 0x000fea0003800000 */
[----:B------:R-:W-:Y:S01]  /*13e80*/  UMOV UR4, 0xffffffff ;  /* 0xffffffff00047882 */ /* 0x000fe20000000000 */
[----:B------:R-:W-:Y:S02]  /*13e90*/  VIADD R12, R6, 0xffffffff ;  /* 0xffffffff060c7836 */ /* 0x000fe40000000000 */
[----:B------:R-:W-:Y:S05]  /*13ea0*/  BRA.DIV UR4, `(.L_x_1865) ;  /* 0x0000001a048c7947 */ /* 0x000fea000b800000 */
[----:B------:R3:W4:Y:S02]  /*13eb0*/  SHFL.IDX PT, R7, R2, R12, 0x1f ;  /* 0x00001f0c02077589 */ /* 0x00072400000e0000 */
.L_x_1864:
[----:B0--3--:R-:W0:Y:S01]  /*13ec0*/  LDC.64 R2, c[0x0][0xc68] ;  /* 0x00031a00ff027b82 */ /* 0x009e220000000a00 */
[----:B------:R-:W-:-:S04]  /*13ed0*/  IMAD.IADD R19, R6, 0x1, R19 ;  /* 0x0000000106137824 */ /* 0x000fc800078e0213 */
[----:B0-----:R-:W-:-:S05]  /*13ee0*/  IMAD.WIDE R2, R19, 0x4, R2 ;  /* 0x0000000413027825 */ /* 0x001fca00078e0202 */
[----:B------:R0:W1:Y:S01]  /*13ef0*/  LDG.E R8, desc[UR48][R2.64] ;  /* 0x0000003002087981 */ /* 0x000062000c1e1900 */
[----:B----4-:R-:W-:-:S04]  /*13f00*/  IMAD R16, R7, R5, R16 ;  /* 0x0000000507107224 */ /* 0x010fc800078e0210 */
[----:B------:R-:W-:Y:S02]  /*13f10*/  IMAD.IADD R7, R4, 0x1, -R16 ;  /* 0x0000000104077824 */ /* 0x000fe400078e0a10 */
[----:B0-----:R-:W-:Y:S02]  /*13f20*/  IMAD.MOV.U32 R2, RZ, RZ, RZ ;  /* 0x000000ffff027224 */ /* 0x001fe400078e00ff */
[----:B-12---:R-:W-:-:S05]  /*13f30*/  IMAD R6, R17, R8, RZ ;  /* 0x0000000811067224 */ /* 0x006fca00078e02ff */
[-C--:B------:R-:W-:Y:S02]  /*13f40*/  IABS R9, R6.reuse ;  /* 0x0000000600097213 */ /* 0x080fe40000000000 */
[----:B------:R-:W-:Y:S02]  /*13f50*/  IABS R4, R6 ;  /* 0x0000000600047213 */ /* 0x000fe40000000000 */
[----:B------:R-:W0:Y:S03]  /*13f60*/  I2F.RP R10, R9 ;  /* 0x00000009000a7306 */ /* 0x000e260000209400 */
[----:B------:R-:W-:-:S05]  /*13f70*/  IMAD.MOV R4, RZ, RZ, -R4 ;  /* 0x000000ffff047224 */ /* 0x000fca00078e0a04 */
[----:B0-----:R-:W0:Y:S02]  /*13f80*/  MUFU.RCP R10, R10 ;  /* 0x0000000a000a7308 */ /* 0x001e240000001000 */
[----:B0-----:R-:W-:-:S06]  /*13f90*/  VIADD R11, R10, 0xffffffe ;  /* 0x0ffffffe0a0b7836 */ /* 0x001fcc0000000000 */
[----:B------:R-:W0:Y:S02]  /*13fa0*/  F2I.FTZ.U32.TRUNC.NTZ R3, R11 ;  /* 0x0000000b00037305 */ /* 0x000e24000021f000 */
[----:B0-----:R-:W-:-:S04]  /*13fb0*/  IMAD.MOV R12, RZ, RZ, -R3 ;  /* 0x000000ffff0c7224 */ /* 0x001fc800078e0a03 */
[----:B------:R-:W-:-:S04]  /*13fc0*/  IMAD R13, R12, R9, RZ ;  /* 0x000000090c0d7224 */ /* 0x000fc800078e02ff */
[----:B------:R-:W-:Y:S01]  /*13fd0*/  IMAD.HI.U32 R2, R3, R13, R2 ;  /* 0x0000000d03027227 */ /* 0x000fe200078e0002 */
        /* <DEDUP_REMOVED lines=9> */
[----:B------:R-:W-:-:S03]  /*14070*/  ISETP.GE.AND P0, PT, R3, RZ, PT ;  /* 0x000000ff0300720c */ /* 0x000fc60003f06270 */
[----:B------:R-:W-:-:S10]  /*14080*/  IMAD.MOV.U32 R9, RZ, RZ, R2 ;  /* 0x000000ffff097224 */ /* 0x000fd400078e0002 */
[----:B------:R-:W-:Y:S01]  /*14090*/  @!P0 IMAD.MOV R9, RZ, RZ, -R9 ;  /* 0x000000ffff098224 */ /* 0x000fe200078e0a09 */
[----:B------:R-:W-:-:S13]  /*140a0*/  ISETP.NE.AND P0, PT, R6, RZ, PT ;  /* 0x000000ff0600720c */ /* 0x000fda0003f05270 */
[----:B------:R-:W-:-:S05]  /*140b0*/  @!P0 LOP3.LUT R9, RZ, R6, RZ, 0x33, !PT ;  /* 0x00000006ff098212 */ /* 0x000fca00078e33ff */
[----:B------:R-:W-:Y:S01]  /*140c0*/  IMAD R4, R8, R9, RZ ;  /* 0x0000000908047224 */ /* 0x000fe200078e02ff */
[----:B------:R-:W-:-:S03]  /*140d0*/  IADD3 R9, -R9, RZ, RZ ;  /* 0x000000ff09097210 */ /* 0x000fc60007ffe1ff */
[----:B------:R-:W-:Y:S02]  /*140e0*/  IMAD.MOV R2, RZ, RZ, -R4 ;  /* 0x000000ffff027224 */ /* 0x000fe400078e0a04 */
[----:B------:R-:W-:-:S03]  /*140f0*/  IMAD R7, R6, R9, R7 ;  /* 0x0000000906077224 */ /* 0x000fc600078e0207 */
[----:B------:R-:W-:Y:S01]  /*14100*/  VIADDMNMX R8, R2, R5, R8, PT ;  /* 0x0000000502087246 */ /* 0x000fe20003800108 */
[----:B------:R-:W-:-:S03]  /*14110*/  IMAD.IADD R4, R7, 0x1, R4 ;  /* 0x0000000107047824 */ /* 0x000fc600078e0204 */
[----:B------:R-:W-:-:S04]  /*14120*/  IABS R5, R8 ;  /* 0x0000000800057213 */ /* 0x000fc80000000000 */
[----:B------:R-:W0:Y:S08]  /*14130*/  I2F.RP R10, R5 ;  /* 0x00000005000a7306 */ /* 0x000e300000209400 */
[----:B0-----:R-:W0:Y:S02]  /*14140*/  MUFU.RCP R10, R10 ;  /* 0x0000000a000a7308 */ /* 0x001e240000001000 */
[----:B0-----:R-:W-:-:S06]  /*14150*/  VIADD R2, R10, 0xffffffe ;  /* 0x0ffffffe0a027836 */ /* 0x001fcc0000000000 */
[----:B------:R0:W1:Y:S02]  /*14160*/  F2I.FTZ.U32.TRUNC.NTZ R3, R2 ;  /* 0x0000000200037305 */ /* 0x000064000021f000 */
[----:B0-----:R-:W-:Y:S02]  /*14170*/  IMAD.MOV.U32 R2, RZ, RZ, RZ ;  /* 0x000000ffff027224 */ /* 0x001fe400078e00ff */
[----:B-1----:R-:W-:-:S04]  /*14180*/  IMAD.MOV R6, RZ, RZ, -R3 ;  /* 0x000000ffff067224 */ /* 0x002fc800078e0a03 */
[----:B------:R-:W-:Y:S01]  /*14190*/  IMAD R9, R6, R5, RZ ;  /* 0x0000000506097224 */ /* 0x000fe200078e02ff */
[----:B------:R-:W-:-:S03]  /*141a0*/  IABS R6, R7 ;  /* 0x0000000700067213 */ /* 0x000fc60000000000 */
[----:B------:R-:W-:Y:S01]  /*141b0*/  IMAD.HI.U32 R3, R3, R9, R2 ;  /* 0x0000000903037227 */ /* 0x000fe200078e0002 */
[----:B------:R-:W-:-:S05]  /*141c0*/  IABS R9, R8 ;  /* 0x0000000800097213 */ /* 0x000fca0000000000 */
        /* <DEDUP_REMOVED lines=12> */
[----:B------:R-:W-:Y:S01]  /*14290*/  @!P0 LOP3.LUT R3, RZ, R8, RZ, 0x33, !PT ;  /* 0x00000008ff038212 */ /* 0x000fe200078e33ff */
[----:B------:R-:W-:-:S03]  /*142a0*/  IMAD.MOV R8, RZ, RZ, -R8 ;  /* 0x000000ffff087224 */ /* 0x000fc600078e0a08 */
[----:B------:R-:W-:Y:S01]  /*142b0*/  LOP3.LUT R2, RZ, R3, RZ, 0x33, !PT ;  /* 0x00000003ff027212 */ /* 0x000fe200078e33ff */
[----:B------:R-:W-:-:S04]  /*142c0*/  IMAD R18, R3, R8, R4 ;  /* 0x0000000803127224 */ /* 0x000fc800078e0204 */
[----:B------:R-:W-:Y:S01]  /*142d0*/  IMAD.IADD R17, R17, 0x1, R2 ;  /* 0x0000000111117824 */ /* 0x000fe200078e0202 */
[----:B------:R-:W-:Y:S06]  /*142e0*/  BRA `(.L_x_1866) ;  /* 0x00000000001c7947 */ /* 0x000fec0003800000 */
.L_x_1858:
[----:B------:R-:W-:Y:S01]  /*142f0*/  UMOV UR4, URZ ;  /* 0x0000003f00047c82 */ /* 0x000fe20008000000 */
[----:B------:R-:W-:Y:S01]  /*14300*/  UMOV UR5, URZ ;  /* 0x0000003f00057c82 */ /* 0x000fe20008000000 */
[----:B------:R-:W-:Y:S01]  /*14310*/  ULDC UR6, c[0x0][0xc14] ;  /* 0x0003050000067ab9 */ /* 0x000fe20000000800 */
[----:B---3--:R-:W-:Y:S02]  /*14320*/  IMAD.MOV.U32 R16, RZ, RZ, R4 ;  /* 0x000000ffff107224 */ /* 0x008fe400078e0004 */
[----:B------:R-:W-:Y:S02]  /*14330*/  IMAD.U32 R17, RZ, RZ, UR4 ;  /* 0x00000004ff117e24 */ /* 0x000fe4000f8e00ff */
[----:B------:R-:W-:Y:S02]  /*14340*/  IMAD.U32 R18, RZ, RZ, UR5 ;  /* 0x00000005ff127e24 */ /* 0x000fe4000f8e00ff */
[----:B------:R-:W-:-:S07]  /*14350*/  IMAD.U32 R19, RZ, RZ, UR6 ;  /* 0x00000006ff137e24 */ /* 0x000fce000f8e00ff */
.L_x_1866:
        /* <DEDUP_REMOVED lines=12> */
.L_x_1794:
[----:B-1----:R-:W3:Y:S01]  /*14420*/  LDL.LU R0, [R1+0x18] ;  /* 0x0000180001007983 */ /* 0x002ee20000300800 */
[----:B------:R-:W-:Y:S01]  /*14430*/  BSSY B0, `(.L_x_1868) ;  /* 0x000000b000007945 */ /* 0x000fe20003800000 */
[----:B------:R-:W1:Y:S01]  /*14440*/  S2R R5, SR_CgaCtaId ;  /* 0x0000000000057919 */ /* 0x000e620000008800 */
[----:B---3--:R-:W-:-:S04]  /*14450*/  IADD3 R0, R0, 0x1, RZ ;  /* 0x0000000100007810 */ /* 0x008fc80007ffe0ff */
[----:B--2---:R-:W-:-:S04]  /*14460*/  LEA.HI R2, R0, R0, RZ, 0x1 ;  /* 0x0000000000027211 */ /* 0x004fc800078f08ff */
[----:B------:R-:W-:-:S05]  /*14470*/  LOP3.LUT R3, R2, 0xfffffffe, RZ, 0xc0, !PT ;  /* 0xfffffffe02037812 */ /* 0x000fca00078ec0ff */
[----:B------:R-:W-:Y:S01]  /*14480*/  IMAD.IADD R3, R0, 0x1, -R3 ;  /* 0x0000000100037824 */ /* 0x000fe200078e0a03 */
[----:B------:R-:W-:-:S04]  /*14490*/  MOV R0, 0x400 ;  /* 0x0000040000007802 */ /* 0x000fc80000000f00 */
[----:B-1----:R-:W-:Y:S02]  /*144a0*/  LEA R0, R5, R0, 0x18 ;  /* 0x0000000005007211 */ /* 0x002fe400078ec0ff */
[----:B------:R-:W-:-:S04]  /*144b0*/  SHF.L.U32 R3, R3, 0x1f, RZ ;  /* 0x0000001f03037819 */ /* 0x000fc800000006ff */
[----:B------:R-:W1:Y:S02]  /*144c0*/  SYNCS.PHASECHK.TRANS64.TRYWAIT P0, [R0+URZ+0x28c20], R3 ;  /* 0x028c2003000075a7 */ /* 0x000e64000800017f */
[----:B-1----:R-:W-:Y:S05]  /*144d0*/  @!P0 BRA `(.L_x_1869) ;  /* 0x0000001400288947 */ /* 0x002fea0003800000 */
.L_x_1923:
[----:B------:R-:W-:Y:S05]  /*144e0*/  BSYNC B0 ;  /* 0x0000000000007941 */ /* 0x000fea0003800000 */
.L_x_1868:
[----:B------:R-:W-:-:S03]  /*144f0*/  UMOV UR4, 0xffffffff ;  /* 0xffffffff00047882 */ /* 0x000fc60000000000 */
[----:B------:R-:W-:Y:S05]  /*14500*/  BRA.DIV UR4, `(.L_x_1870) ;  /* 0x0000001604307947 */ /* 0x000fea000b800000 */
[----:B------:R-:W2:Y:S02]  /*14510*/  S2R R2, SR_TID.X ;  /* 0x0000000000027919 */ /* 0x000ea40000002100 */
[----:B--2---:R-:W-:-:S04]  /*14520*/  SHF.R.U32.HI R2, RZ, 0x5, R2 ;  /* 0x00000005ff027819 */ /* 0x004fc80000011602 */
[----:B------:R-:W-:-:S05]  /*14530*/  LOP3.LUT R2, R2, 0x3, RZ, 0xc0, !PT ;  /* 0x0000000302027812 */ /* 0x000fca00078ec0ff */
[----:B------:R2:W3:Y:S02]  /*14540*/  SHFL.IDX PT, R14, R2, RZ, 0x1f ;  /* 0x00001fff020e7589 */ /* 0x0004e400000e0000 */
.L_x_1926:
[----:B---3--:R-:W-:Y:S01]  /*14550*/  ISETP.NE.AND P0, PT, R14, RZ, PT ;  /* 0x000000ff0e00720c */ /* 0x008fe20003f05270 */
[----:B------:R-:W-:-:S12]  /*14560*/  BSSY B0, `(.L_x_1871) ;  /* 0x0000027000007945 */ /* 0x000fd80003800000 */
[----:B------:R-:W-:Y:S05]  /*14570*/  @P0 BRA `(.L_x_1872) ;  /* 0x0000000000940947 */ /* 0x000fea0003800000 */
[----:B------:R-:W-:-:S03]  /*14580*/  UMOV UR4, 0xffffffff ;  /* 0xffffffff00047882 */ /* 0x000fc60000000000 */
[----:B------:R-:W-:Y:S05]  /*14590*/  BRA.DIV UR4, `(.L_x_1873) ;  /* 0x0000001604407947 */ /* 0x000fea000b800000 */
[----:B------:R-:W-:-:S13]  /*145a0*/  ELECT P6, URZ, PT ;  /* 0x00000000003f782f */ /* 0x000fda00038c0000 */
.L_x_1929:
[----:B------:R-:W-:Y:S05]  /*145b0*/  @!P6 BRA `(.L_x_1872) ;  /* 0x000000000084e947 */ /* 0x000fea0003800000 */
[----:B------:R-:W-:-:S06]  /*145c0*/  ULOP3.LUT UR4, UR36, 0x2, URZ, 0xfc, !UPT ;  /* 0x0000000224047892 */ /* 0x000fcc000f8efc3f */
[----:B--2---:R-:W-:-:S05]  /*145d0*/  IMAD.U32 R2, RZ, RZ, UR4 ;  /* 0x00000004ff027e24 */ /* 0x004fca000f8e00ff */
[----:B------:R-:W-:-:S13]  /*145e0*/  ISETP.NE.AND P2, PT, R2, 0x3, PT ;  /* 0x000000030200780c */ /* 0x000fda0003f45270 */
[----:B------:R-:W-:Y:S05]  /*145f0*/  @!P2 BRA `(.L_x_1874) ;  /* 0x000000000004a947 */ /* 0x000fea0003800000 */
[----:B------:R-:W-:Y:S01]  /*14600*/  BPT.TRAP 0x1 ;  /* 0x000000040000795c */ /* 0x000fe20000300000 */
.L_x_1874:
[----:B-1----:R-:W2:Y:S04]  /*14610*/  LDL R3, [R1] ;  /* 0x0000000001037983 */ /* 0x002ea80000100800 */
[----:B------:R-:W3:Y:S01]  /*14620*/  LDL.LU R7, [R1+0x4] ;  /* 0x0000040001077983 */ /* 0x000ee20000300800 */
[----:B------:R-:W-:-:S04]  /*14630*/  VIADD R2, R0, 0x28c40 ;  /* 0x00028c4000027836 */ /* 0x000fc80000000000 */
[C---:B--2---:R-:W-:Y:S02]  /*14640*/  IMAD R6, R3.reuse, 0x8, R2 ;  /* 0x0000000803067824 */ /* 0x044fe400078e0202 */
[----:B------:R-:W-:Y:S01]  /*14650*/  VIADD R3, R3, 0x1 ;  /* 0x0000000103037836 */ /* 0x000fe20000000000 */
[----:B---3--:R-:W-:-:S04]  /*14660*/  SHF.L.U32 R5, R7, 0x1f, RZ ;  /* 0x0000001f07057819 */ /* 0x008fc800000006ff */
[C---:B------:R-:W-:Y:S01]  /*14670*/  ISETP.NE.AND P1, PT, R3.reuse, 0x2, PT ;  /* 0x000000020300780c */ /* 0x040fe20003f25270 */
[----:B------:R-:W1:Y:S03]  /*14680*/  SYNCS.PHASECHK.TRANS64.TRYWAIT P0, [R6+URZ], R5 ;  /* 0x00000005060075a7 */ /* 0x000e66000800017f */
[----:B------:R-:W-:Y:S02]  /*14690*/  SEL R4, RZ, 0x1, P1 ;  /* 0x00000001ff047807 */ /* 0x000fe40000800000 */
[----:B------:R-:W-:Y:S02]  /*146a0*/  SEL R3, R3, RZ, P1 ;  /* 0x000000ff03037207 */ /* 0x000fe40000800000 */
[----:B------:R-:W-:-:S03]  /*146b0*/  LOP3.LUT R4, R7, R4, RZ, 0x3c, !PT ;  /* 0x0000000407047212 */ /* 0x000fc600078e3cff */
[----:B------:R-:W-:Y:S01]  /*146c0*/  IMAD R7, R3, 0x8, R2 ;  /* 0x0000000803077824 */ /* 0x000fe200078e0202 */
[----:B------:R-:W-:Y:S01]  /*146d0*/  SHF.L.U32 R2, R4, 0x1f, RZ ;  /* 0x0000001f04027819 */ /* 0x000fe200000006ff */
[----:B-1----:R-:W-:Y:S06]  /*146e0*/  @!P0 BRA `(.L_x_1875) ;  /* 0x00000014000c8947 */ /* 0x002fec0003800000 */
.L_x_1930:
[----:B------:R-:W2:Y:S02]  /*146f0*/  SYNCS.PHASECHK.TRANS64.TRYWAIT P0, [R7+URZ], R2 ;  /* 0x00000002070075a7 */ /* 0x000ea4000800017f */
[----:B--2---:R-:W-:Y:S05]  /*14700*/  @!P0 BRA `(.L_x_1876) ;  /* 0x0000001400188947 */ /* 0x004fea0003800000 */
.L_x_1931:
[----:B------:R-:W-:Y:S05]  /*14710*/  @!P2 BRA `(.L_x_1877) ;  /* 0x000000000004a947 */ /* 0x000fea0003800000 */
[----:B------:R-:W-:Y:S01]  /*14720*/  BPT.TRAP 0x1 ;  /* 0x000000040000795c */ /* 0x000fe20000300000 */
.L_x_1877:
[----:B------:R-:W3:Y:S01]  /*14730*/  LDL.LU R4, [R1] ;  /* 0x0000000001047983 */ /* 0x000ee20000300800 */
[----:B------:R-:W-:-:S04]  /*14740*/  VIADD R0, R0, 0x28c60 ;  /* 0x00028c6000007836 */ /* 0x000fc80000000000 */
[----:B---3--:R-:W-:-:S04]  /*14750*/  IMAD R4, R4, 0x8, R0 ;  /* 0x0000000804047824 */ /* 0x008fc800078e0200 */
[----:B------:R-:W3:Y:S02]  /*14760*/  SYNCS.PHASECHK.TRANS64.TRYWAIT P0, [R4+URZ], R5 ;  /* 0x00000005040075a7 */ /* 0x000ee4000800017f */
[----:B---3--:R-:W-:Y:S05]  /*14770*/  @!P0 BRA `(.L_x_1878) ;  /* 0x0000001400108947 */ /* 0x008fea0003800000 */
.L_x_1932:
[----:B------:R-:W-:-:S07]  /*14780*/  IMAD R3, R3, 0x8, R0 ;  /* 0x0000000803037824 */ /* 0x000fce00078e0200 */
.L_x_1879:
[----:B----4-:R4:W0:Y:S02]  /*14790*/  SYNCS.PHASECHK.TRANS64.TRYWAIT P0, [R3+URZ], R2 ;  /* 0x00000002030075a7 */ /* 0x010824000800017f */
[----:B0-----:R-:W-:Y:S05]  /*147a0*/  @!P0 NANOSLEEP.SYNCS 0x989680 ;  /* 0x009896800000895d */ /* 0x001fea0003900000 */
[----:B------:R-:W0:Y:S02]  /*147b0*/  @!P0 SYNCS.PHASECHK.TRANS64 P0, [R3+URZ], R2 ;  /* 0x00000002030085a7 */ /* 0x000e24000800007f */
[----:B0-----:R-:W-:Y:S05]  /*147c0*/  @!P0 BRA `(.L_x_1879) ;  /* 0xfffffffc00f08947 */ /* 0x001fea000383ffff */
.L_x_1872:
[----:B------:R-:W-:Y:S05]  /*147d0*/  BSYNC B0 ;  /* 0x0000000000007941 */ /* 0x000fea0003800000 */
.L_x_1871:
[----:B------:R-:W-:Y:S05]  /*147e0*/  EXIT ;  /* 0x000000000000794d */ /* 0x000fea0003800000 */
.L_x_1691:
[----:B0-----:R-:W-:-:S04]  /*147f0*/  IMAD.U32 R3, RZ, RZ, UR22 ;  /* 0x00000016ff037e24 */ /* 0x001fc8000f8e00ff */
[----:B------:R0:W1:Y:S03]  /*14800*/  SYNCS.PHASECHK.TRANS64.TRYWAIT P1, [R3+URZ+0x28c50], R0 ;  /* 0x028c5000030075a7 */ /* 0x000066000802017f */
[----:B-1----:R-:W-:Y:S05]  /*14810*/  @!P1 NANOSLEEP.SYNCS 0x989680 ;  /* 0x009896800000995d */ /* 0x002fea0003900000 */
[----:B------:R-:W1:Y:S02]  /*14820*/  @!P1 SYNCS.PHASECHK.TRANS64 P1, [R3+URZ+0x28c50], R0 ;  /* 0x028c5000030095a7 */ /* 0x000e64000802007f */
[----:B-1----:R-:W-:Y:S05]  /*14830*/  @!P1 BRA `(.L_x_1691) ;  /* 0xfffffffc00ec9947 */ /* 0x002fea000383ffff */
[----:B------:R-:W-:Y:S05]  /*14840*/  BRA `(.L_x_1880) ;  /* 0xfffffed400307947 */ /* 0x000fea000383ffff */
.L_x_1696:
[----:B-1----:R-:W-:-:S04]  /*14850*/  IMAD.U32 R6, RZ, RZ, UR20 ;  /* 0x00000014ff067e24 */ /* 0x002fc8000f8e00ff */
[----:B------:R1:W2:Y:S03]  /*14860*/  SYNCS.PHASECHK.TRANS64.TRYWAIT P1, [R6+URZ+0x28c50], R3 ;  /* 0x028c5003060075a7 */ /* 0x0002a6000802017f */
[----:B--2---:R-:W-:Y:S05]  /*14870*/  @!P1 NANOSLEEP.SYNCS 0x989680 ;  /* 0x009896800000995d */ /* 0x004fea0003900000 */
[----:B------:R-:W2:Y:S02]  /*14880*/  @!P1 SYNCS.PHASECHK.TRANS64 P1, [R6+URZ+0x28c50], R3 ;  /* 0x028c5003060095a7 */ /* 0x000ea4000802007f */
[----:B--2---:R-:W-:Y:S05]  /*14890*/  @!P1 BRA `(.L_x_1696) ;  /* 0xfffffffc00ec9947 */ /* 0x004fea000383ffff */
[----:B------:R-:W-:Y:S05]  /*148a0*/  BRA `(.L_x_1695) ;  /* 0xfffffee0002c7947 */ /* 0x000fea000383ffff */
.L_x_1705:
[----:B0-----:R-:W-:-:S04]  /*148b0*/  IMAD.U32 R3, RZ, RZ, UR38 ;  /* 0x00000026ff037e24 */ /* 0x001fc8000f8e00ff */
[----:B------:R0:W1:Y:S03]  /*148c0*/  SYNCS.PHASECHK.TRANS64.TRYWAIT P0, [R3+URZ+0x28c00], R0 ;  /* 0x028c0000030075a7 */ /* 0x000066000800017f */
[----:B-1----:R-:W-:Y:S05]  /*148d0*/  @!P0 NANOSLEEP.SYNCS 0x989680 ;  /* 0x009896800000895d */ /* 0x002fea0003900000 */
[----:B------:R-:W1:Y:S02]  /*148e0*/  @!P0 SYNCS.PHASECHK.TRANS64 P0, [R3+URZ+0x28c00], R0 ;  /* 0x028c0000030085a7 */ /* 0x000e64000800007f */
[----:B-1----:R-:W-:Y:S05]  /*148f0*/  @!P0 BRA `(.L_x_1705) ;  /* 0xfffffffc00ec8947 */ /* 0x002fea000383ffff */
[----:B------:R-:W-:Y:S05]  /*14900*/  BRA `(.L_x_1881) ;  /* 0xfffffef4004c7947 */ /* 0x000fea000383ffff */
.L_x_1709:
[----:B--2---:R2:W3:Y:S02]  /*14910*/  SYNCS.PHASECHK.TRANS64.TRYWAIT P0, [R10+URZ+0x28c30], R11 ;  /* 0x028c300b0a0075a7 */ /* 0x0044e4000800017f */
[----:B---3--:R-:W-:Y:S05]  /*14920*/  @!P0 NANOSLEEP.SYNCS 0x989680 ;  /* 0x009896800000895d */ /* 0x008fea0003900000 */
[----:B------:R-:W3:Y:S02]  /*14930*/  @!P0 SYNCS.PHASECHK.TRANS64 P0, [R10+URZ+0x28c30], R11 ;  /* 0x028c300b0a0085a7 */ /* 0x000ee4000800007f */
[----:B---3--:R-:W-:Y:S05]  /*14940*/  @!P0 BRA `(.L_x_1709) ;  /* 0xfffffffc00f08947 */ /* 0x008fea000383ffff */
[----:B------:R-:W-:Y:S05]  /*14950*/  BRA `(.L_x_1708) ;  /* 0xfffffef400647947 */ /* 0x000fea000383ffff */
.L_x_1721:
[----:B----4-:R4:W0:Y:S02]  /*14960*/  SYNCS.PHASECHK.TRANS64.TRYWAIT P0, [R10+URZ+0x28c50], R11 ;  /* 0x028c500b0a0075a7 */ /* 0x010824000800017f */
[----:B0-----:R-:W-:Y:S05]  /*14970*/  @!P0 NANOSLEEP.SYNCS 0x989680 ;  /* 0x009896800000895d */ /* 0x001fea0003900000 */
[----:B------:R-:W0:Y:S02]  /*14980*/  @!P0 SYNCS.PHASECHK.TRANS64 P0, [R10+URZ+0x28c50], R11 ;  /* 0x028c500b0a0085a7 */ /* 0x000e24000800007f */
[----:B0-----:R-:W-:Y:S05]  /*14990*/  @!P0 BRA `(.L_x_1721) ;  /* 0xfffffffc00f08947 */ /* 0x001fea000383ffff */
[----:B------:R-:W-:Y:S05]  /*149a0*/  BRA `(.L_x_1720) ;  /* 0xffffff1000587947 */ /* 0x000fea000383ffff */
.L_x_1729:
[----:B--2---:R-:W-:-:S04]  /*149b0*/  IMAD.U32 R9, RZ, RZ, UR26 ;  /* 0x0000001aff097e24 */ /* 0x004fc8000f8e00ff */
[----:B------:R2:W3:Y:S03]  /*149c0*/  SYNCS.PHASECHK.TRANS64.TRYWAIT P0, [R9+URZ+0x28c30], R12 ;  /* 0x028c300c090075a7 */ /* 0x0004e6000800017f */
[----:B---3--:R-:W-:Y:S05]  /*149d0*/  @!P0 NANOSLEEP.SYNCS 0x989680 ;  /* 0x009896800000895d */ /* 0x008fea0003900000 */
[----:B------:R-:W3:Y:S02]  /*149e0*/  @!P0 SYNCS.PHASECHK.TRANS64 P0, [R9+URZ+0x28c30], R12 ;  /* 0x028c300c090085a7 */ /* 0x000ee4000800007f */
[----:B---3--:R-:W-:Y:S05]  /*149f0*/  @!P0 BRA `(.L_x_1729) ;  /* 0xfffffffc00ec8947 */ /* 0x008fea000383ffff */
[----:B------:R-:W-:Y:S05]  /*14a00*/  BRA `(.L_x_1728) ;  /* 0xffffff1400947947 */ /* 0x000fea000383ffff */
.L_x_1741:
[----:B-1----:R1:W2:Y:S02]  /*14a10*/  SYNCS.PHASECHK.TRANS64.TRYWAIT P0, [R21+URZ+0x28c50], R12 ;  /* 0x028c500c150075a7 */ /* 0x0022a4000800017f */
[----:B--2---:R-:W-:Y:S05]  /*14a20*/  @!P0 NANOSLEEP.SYNCS 0x989680 ;  /* 0x009896800000895d */ /* 0x004fea0003900000 */
[----:B------:R-:W2:Y:S02]  /*14a30*/  @!P0 SYNCS.PHASECHK.TRANS64 P0, [R21+URZ+0x28c50], R12 ;  /* 0x028c500c150085a7 */ /* 0x000ea4000800007f */
[----:B--2---:R-:W-:Y:S05]  /*14a40*/  @!P0 BRA `(.L_x_1741) ;  /* 0xfffffffc00f08947 */ /* 0x004fea000383ffff */
[----:B------:R-:W-:Y:S05]  /*14a50*/  BRA `(.L_x_1740) ;  /* 0xffffff3400407947 */ /* 0x000fea000383ffff */
.L_x_1750:
[----:B--2---:R-:W-:-:S04]  /*14a60*/  IMAD.U32 R4, RZ, RZ, UR22 ;  /* 0x00000016ff047e24 */ /* 0x004fc8000f8e00ff */
[----:B------:R2:W4:Y:S03]  /*14a70*/  SYNCS.PHASECHK.TRANS64.TRYWAIT P1, [R4+URZ+0x28c30], R9 ;  /* 0x028c3009040075a7 */ /* 0x000526000802017f */
[----:B----4-:R-:W-:Y:S05]  /*14a80*/  @!P1 NANOSLEEP.SYNCS 0x989680 ;  /* 0x009896800000995d */ /* 0x010fea0003900000 */
[----:B------:R-:W4:Y:S02]  /*14a90*/  @!P1 SYNCS.PHASECHK.TRANS64 P1, [R4+URZ+0x28c30], R9 ;  /* 0x028c3009040095a7 */ /* 0x000f24000802007f */
[----:B----4-:R-:W-:Y:S05]  /*14aa0*/  @!P1 BRA `(.L_x_1750) ;  /* 0xfffffffc00ec9947 */ /* 0x010fea000383ffff */
[----:B------:R-:W-:Y:S05]  /*14ab0*/  BRA `(.L_x_1749) ;  /* 0xffffff3800a87947 */ /* 0x000fea000383ffff */
.L_x_1754:
[----:B---3--:R3:W4:Y:S02]  /*14ac0*/  SYNCS.PHASECHK.TRANS64.TRYWAIT P1, [R170+URZ+0x28c50], R9 ;  /* 0x028c5009aa0075a7 */ /* 0x008724000802017f */
[----:B----4-:R-:W-:Y:S05]  /*14ad0*/  @!P1 NANOSLEEP.SYNCS 0x989680 ;  /* 0x009896800000995d */ /* 0x010fea0003900000 */
[----:B------:R-:W4:Y:S02]  /*14ae0*/  @!P1 SYNCS.PHASECHK.TRANS64 P1, [R170+URZ+0x28c50], R9 ;  /* 0x028c5009aa0095a7 */ /* 0x000f24000802007f */
[----:B----4-:R-:W-:Y:S05]  /*14af0*/  @!P1 BRA `(.L_x_1754) ;  /* 0xfffffffc00f09947 */ /* 0x010fea000383ffff */
[----:B------:R-:W-:Y:S05]  /*14b00*/  BRA `(.L_x_1753) ;  /* 0xffffff4c00cc7947 */ /* 0x000fea000383ffff */
.L_x_1760:
[----:B-1----:R-:W-:-:S04]  /*14b10*/  MOV R7, UR25 ;  /* 0x0000001900077c02 */ /* 0x002fc80008000f00 */
[----:B------:R1:W0:Y:S03]  /*14b20*/  SYNCS.PHASECHK.TRANS64.TRYWAIT P0, [R7+URZ+0x28c30], R8 ;  /* 0x028c3008070075a7 */ /* 0x000226000800017f */
[----:B0-----:R-:W-:Y:S05]  /*14b30*/  @!P0 NANOSLEEP.SYNCS 0x989680 ;  /* 0x009896800000895d */ /* 0x001fea0003900000 */
[----:B------:R-:W0:Y:S02]  /*14b40*/  @!P0 SYNCS.PHASECHK.TRANS64 P0, [R7+URZ+0x28c30], R8 ;  /* 0x028c3008070085a7 */ /* 0x000e24000800007f */
[----:B0-----:R-:W-:Y:S05]  /*14b50*/  @!P0 BRA `(.L_x_1760) ;  /* 0xfffffffc00ec8947 */ /* 0x001fea000383ffff */
[----:B------:R-:W-:Y:S05]  /*14b60*/  BRA `(.L_x_1759) ;  /* 0xffffff5000c47947 */ /* 0x000fea000383ffff */
.L_x_1772:
[----:B-1----:R1:W2:Y:S02]  /*14b70*/  SYNCS.PHASECHK.TRANS64.TRYWAIT P0, [R15+URZ+0x28c50], R8 ;  /* 0x028c50080f0075a7 */ /* 0x0022a4000800017f */
[----:B--2---:R-:W-:Y:S05]  /*14b80*/  @!P0 NANOSLEEP.SYNCS 0x989680 ;  /* 0x009896800000895d */ /* 0x004fea0003900000 */
[----:B------:R-:W2:Y:S02]  /*14b90*/  @!P0 SYNCS.PHASECHK.TRANS64 P0, [R15+URZ+0x28c50], R8 ;  /* 0x028c50080f0085a7 */ /* 0x000ea4000800007f */
[----:B--2---:R-:W-:Y:S05]  /*14ba0*/  @!P0 BRA `(.L_x_1772) ;  /* 0xfffffffc00f08947 */ /* 0x004fea000383ffff */
[----:B------:R-:W-:Y:S05]  /*14bb0*/  BRA `(.L_x_1771) ;  /* 0xffffff7000747947 */ /* 0x000fea000383ffff */
.L_x_1813:
[----:B------:R-:W1:Y:S01]  /*14bc0*/  S2R R5, SR_TID.X ;  /* 0x0000000000057919 */ /* 0x000e620000002100 */
[----:B------:R-:W-:Y:S01]  /*14bd0*/  BSSY B0, `(.L_x_1882) ;  /* 0x000000a000007945 */ /* 0x000fe20003800000 */
[----:B------:R-:W-:Y:S02]  /*14be0*/  IMAD.MOV.U32 R12, RZ, RZ, RZ ;  /* 0x000000ffff0c7224 */ /* 0x000fe400078e00ff */
[----:B------:R-:W-:Y:S02]  /*14bf0*/  IMAD.MOV.U32 R11, RZ, RZ, 0x1f ;  /* 0x0000001fff0b7424 */ /* 0x000fe400078e00ff */
[----:B------:R-:W-:Y:S01]  /*14c00*/  IMAD.MOV.U32 R15, RZ, RZ, -0x1 ;  /* 0xffffffffff0f7424 */ /* 0x000fe200078e00ff */
[----:B-1----:R-:W-:-:S04]  /*14c10*/  SHF.R.U32.HI R5, RZ, 0x5, R5 ;  /* 0x00000005ff057819 */ /* 0x002fc80000011605 */
[----:B------:R-:W-:-:S05]  /*14c20*/  LOP3.LUT R5, R5, 0x3, RZ, 0xc0, !PT ;  /* 0x0000000305057812 */ /* 0x000fca00078ec0ff */
[----:B0-----:R-:W-:-:S07]  /*14c30*/  IMAD.MOV.U32 R13, RZ, RZ, R5 ;  /* 0x000000ffff0d7224 */ /* 0x001fce00078e0005 */
[----:B------:R-:W-:Y:S05]  /*14c40*/  WARPSYNC.COLLECTIVE R15, `(.L_x_1883) ;  /* 0x000000000f087348 */ /* 0x000fea0003c00000 */
[----:B------:R0:W1:Y:S02]  /*14c50*/  SHFL.IDX P6, R14, R13, R12, R11 ;  /* 0x0000000c0d0e7389 */ /* 0x00006400000c000b */
[----:B01----:R-:W-:Y:S01]  /*14c60*/  ENDCOLLECTIVE ;  /* 0x000000000000791b */ /* 0x003fe20003800000 */
.L_x_1883:
[----:B------:R-:W-:Y:S05]  /*14c70*/  BSYNC B0 ;  /* 0x0000000000007941 */ /* 0x000fea0003800000 */
.L_x_1882:
[----:B------:R-:W-:Y:S05]  /*14c80*/  BRA `(.L_x_1884) ;  /* 0xffffffc000ec7947 */ /* 0x000fea000383ffff */
.L_x_1814:
[----:B------:R-:W-:Y:S01]  /*14c90*/  BSSY B0, `(.L_x_1885) ;  /* 0x0000006000007945 */ /* 0x000fe20003800000 */
[----:B------:R-:W-:-:S07]  /*14ca0*/  IMAD.MOV.U32 R15, RZ, RZ, -0x1 ;  /* 0xffffffffff0f7424 */ /* 0x000fce00078e00ff */
[----:B0-----:R-:W-:Y:S05]  /*14cb0*/  WARPSYNC.COLLECTIVE R15, `(.L_x_1886) ;  /* 0x000000000f0c7348 */ /* 0x001fea0003c00000 */
[----:B------:R-:W-:Y:S02]  /*14cc0*/  ELECT P6, UR62, PT ;  /* 0x00000000003e782f */ /* 0x000fe400038c0000 */
[----:B------:R-:W-:Y:S01]  /*14cd0*/  MOV R14, UR62 ;  /* 0x0000003e000e7c02 */ /* 0x000fe20008000f00 */
[----:B0-----:R-:W-:Y:S10]  /*14ce0*/  ENDCOLLECTIVE ;  /* 0x000000000000791b */ /* 0x001ff40003800000 */
.L_x_1886:
[----:B------:R-:W-:Y:S05]  /*14cf0*/  BSYNC B0 ;  /* 0x0000000000007941 */ /* 0x000fea0003800000 */
.L_x_1885:
[----:B------:R-:W-:Y:S05]  /*14d00*/  BRA `(.L_x_1887) ;  /* 0xffffffc000dc7947 */ /* 0x000fea000383ffff */
.L_x_1817:
[----:B-1----:R1:W2:Y:S02]  /*14d10*/  SYNCS.PHASECHK.TRANS64.TRYWAIT P0, [R9+URZ+0x28c40], R10 ;  /* 0x028c400a090075a7 */ /* 0x0022a4000800017f */
[----:B--2---:R-:W-:Y:S05]  /*14d20*/  @!P0 NANOSLEEP.SYNCS 0x989680 ;  /* 0x009896800000895d */ /* 0x004fea0003900000 */
[----:B------:R-:W2:Y:S02]  /*14d30*/  @!P0 SYNCS.PHASECHK.TRANS64 P0, [R9+URZ+0x28c40], R10 ;  /* 0x028c400a090085a7 */ /* 0x000ea4000800007f */
[----:B--2---:R-:W-:Y:S05]  /*14d40*/  @!P0 BRA `(.L_x_1817) ;  /* 0xfffffffc00f08947 */ /* 0x004fea000383ffff */
[----:B------:R-:W-:Y:S05]  /*14d50*/  BRA `(.L_x_1888) ;  /* 0xffffffc400447947 */ /* 0x000fea000383ffff */
.L_x_1820:
[----:B-1----:R-:W1:Y:S01]  /*14d60*/  S2R R10, SR_CgaCtaId ;  /* 0x00000000000a7919 */ /* 0x002e620000008800 */
[----:B------:R-:W-:-:S04]  /*14d70*/  MOV R9, 0x400 ;  /* 0x0000040000097802 */ /* 0x000fc80000000f00 */
[----:B-1----:R-:W-:-:S04]  /*14d80*/  LEA R9, R10, R9, 0x18 ;  /* 0x000000090a097211 */ /* 0x002fc800078ec0ff */
[----:B------:R1:W2:Y:S03]  /*14d90*/  SYNCS.PHASECHK.TRANS64.TRYWAIT P0, [R9+URZ+0x28c20], R6 ;  /* 0x028c2006090075a7 */ /* 0x0002a6000800017f */
[----:B--2---:R-:W-:Y:S05]  /*14da0*/  @!P0 NANOSLEEP.SYNCS 0x989680 ;  /* 0x009896800000895d */ /* 0x004fea0003900000 */
[----:B------:R-:W2:Y:S02]  /*14db0*/  @!P0 SYNCS.PHASECHK.TRANS64 P0, [R9+URZ+0x28c20], R6 ;  /* 0x028c2006090085a7 */ /* 0x000ea4000800007f */
[----:B--2---:R-:W-:Y:S05]  /*14dc0*/  @!P0 BRA `(.L_x_1820) ;  /* 0xfffffffc00e48947 */ /* 0x004fea000383ffff */
[----:B------:R-:W-:Y:S05]  /*14dd0*/  BRA `(.L_x_1889) ;  /* 0xffffffc800207947 */ /* 0x000fea000383ffff */
.L_x_1823:
[----:B-1----:R1:W2:Y:S02]  /*14de0*/  SYNCS.PHASECHK.TRANS64.TRYWAIT P0, [R6+URZ+0x28c60], R9 ;  /* 0x028c6009060075a7 */ /* 0x0022a4000800017f */
[----:B--2---:R-:W-:Y:S05]  /*14df0*/  @!P0 NANOSLEEP.SYNCS 0x989680 ;  /* 0x009896800000895d */ /* 0x004fea0003900000 */
[----:B------:R-:W2:Y:S02]  /*14e00*/  @!P0 SYNCS.PHASECHK.TRANS64 P0, [R6+URZ+0x28c60], R9 ;  /* 0x028c6009060085a7 */ /* 0x000ea4000800007f */
[----:B--2---:R-:W-:Y:S05]  /*14e10*/  @!P0 BRA `(.L_x_1823) ;  /* 0xfffffffc00f08947 */ /* 0x004fea000383ffff */
[----:B------:R-:W-:Y:S05]  /*14e20*/  BRA `(.L_x_1890) ;  /* 0xffffffc8003c7947 */ /* 0x000fea000383ffff */
.L_x_1832:
[----:B-1----:R1:W2:Y:S02]  /*14e30*/  SYNCS.PHASECHK.TRANS64.TRYWAIT P0, [R2+URZ+0x28c40], R3 ;  /* 0x028c4003020075a7 */ /* 0x0022a4000800017f */
[----:B--2---:R-:W-:Y:S05]  /*14e40*/  @!P0 NANOSLEEP.SYNCS 0x989680 ;  /* 0x009896800000895d */ /* 0x004fea0003900000 */
[----:B------:R-:W2:Y:S02]  /*14e50*/  @!P0 SYNCS.PHASECHK.TRANS64 P0, [R2+URZ+0x28c40], R3 ;  /* 0x028c4003020085a7 */ /* 0x000ea4000800007f */
[----:B--2---:R-:W-:Y:S05]  /*14e60*/  @!P0 BRA `(.L_x_1832) ;  /* 0xfffffffc00f08947 */ /* 0x004fea000383ffff */
[----:B------:R-:W-:Y:S05]  /*14e70*/  BRA `(.L_x_1891) ;  /* 0xffffffd000107947 */ /* 0x000fea000383ffff */
.L_x_1834:
[----:B--2---:R2:W3:Y:S02]  /*14e80*/  SYNCS.PHASECHK.TRANS64.TRYWAIT P0, [R2+URZ+0x28c60], R3 ;  /* 0x028c6003020075a7 */ /* 0x0044e4000800017f */
[----:B---3--:R-:W-:Y:S05]  /*14e90*/  @!P0 NANOSLEEP.SYNCS 0x989680 ;  /* 0x009896800000895d */ /* 0x008fea0003900000 */
[----:B------:R-:W3:Y:S02]  /*14ea0*/  @!P0 SYNCS.PHASECHK.TRANS64 P0, [R2+URZ+0x28c60], R3 ;  /* 0x028c6003020085a7 */ /* 0x000ee4000800007f */
[----:B---3--:R-:W-:Y:S05]  /*14eb0*/  @!P0 BRA `(.L_x_1834) ;  /* 0xfffffffc00f08947 */ /* 0x008fea000383ffff */
[----:B------:R-:W-:Y:S05]  /*14ec0*/  BRA `(.L_x_1892) ;  /* 0xffffffd000807947 */ /* 0x000fea000383ffff */
.L_x_1839:
[----:B--2---:R2:W3:Y:S02]  /*14ed0*/  SYNCS.PHASECHK.TRANS64.TRYWAIT P0, [R2+URZ+0x28c40], R3 ;  /* 0x028c4003020075a7 */ /* 0x0044e4000800017f */
[----:B---3--:R-:W-:Y:S05]  /*14ee0*/  @!P0 NANOSLEEP.SYNCS 0x989680 ;  /* 0x009896800000895d */ /* 0x008fea0003900000 */
[----:B------:R-:W3:Y:S02]  /*14ef0*/  @!P0 SYNCS.PHASECHK.TRANS64 P0, [R2+URZ+0x28c40], R3 ;  /* 0x028c4003020085a7 */ /* 0x000ee4000800007f */
[----:B---3--:R-:W-:Y:S05]  /*14f00*/  @!P0 BRA `(.L_x_1839) ;  /* 0xfffffffc00f08947 */ /* 0x008fea000383ffff */
[----:B------:R-:W-:Y:S05]  /*14f10*/  BRA `(.L_x_1893) ;  /* 0xffffffd800247947 */ /* 0x000fea000383ffff */
.L_x_1841:
[----:B0-----:R0:W1:Y:S02]  /*14f20*/  SYNCS.PHASECHK.TRANS64.TRYWAIT P1, [R2+URZ+0x28c60], R3 ;  /* 0x028c6003020075a7 */ /* 0x001064000802017f */
[----:B-1----:R-:W-:Y:S05]  /*14f30*/  @!P1 NANOSLEEP.SYNCS 0x989680 ;  /* 0x009896800000995d */ /* 0x002fea0003900000 */
[----:B------:R-:W1:Y:S02]  /*14f40*/  @!P1 SYNCS.PHASECHK.TRANS64 P1, [R2+URZ+0x28c60], R3 ;  /* 0x028c6003020095a7 */ /* 0x000e64000802007f */
[----:B-1----:R-:W-:Y:S05]  /*14f50*/  @!P1 BRA `(.L_x_1841) ;  /* 0xfffffffc00f09947 */ /* 0x002fea000383ffff */
[----:B------:R-:W-:Y:S05]  /*14f60*/  BRA `(.L_x_1894) ;  /* 0xffffffd800907947 */ /* 0x000fea000383ffff */
.L_x_1846:
[----:B---3--:R3:W4:Y:S02]  /*14f70*/  SYNCS.PHASECHK.TRANS64.TRYWAIT P0, [R2+URZ+0x28c40], R3 ;  /* 0x028c4003020075a7 */ /* 0x008724000800017f */
[----:B----4-:R-:W-:Y:S05]  /*14f80*/  @!P0 NANOSLEEP.SYNCS 0x989680 ;  /* 0x009896800000895d */ /* 0x010fea0003900000 */
[----:B------:R-:W4:Y:S02]  /*14f90*/  @!P0 SYNCS.PHASECHK.TRANS64 P0, [R2+URZ+0x28c40], R3 ;  /* 0x028c4003020085a7 */ /* 0x000f24000800007f */
[----:B----4-:R-:W-:Y:S05]  /*14fa0*/  @!P0 BRA `(.L_x_1846) ;  /* 0xfffffffc00f08947 */ /* 0x010fea000383ffff */
[----:B------:R-:W-:Y:S05]  /*14fb0*/  BRA `(.L_x_1895) ;  /* 0xffffffe000107947 */ /* 0x000fea000383ffff */
.L_x_1848:
[----:B0-----:R0:W1:Y:S02]  /*14fc0*/  SYNCS.PHASECHK.TRANS64.TRYWAIT P1, [R2+URZ+0x28c60], R3 ;  /* 0x028c6003020075a7 */ /* 0x001064000802017f */
[----:B-1----:R-:W-:Y:S05]  /*14fd0*/  @!P1 NANOSLEEP.SYNCS 0x989680 ;  /* 0x009896800000995d */ /* 0x002fea0003900000 */
[----:B------:R-:W1:Y:S02]  /*14fe0*/  @!P1 SYNCS.PHASECHK.TRANS64 P1, [R2+URZ+0x28c60], R3 ;  /* 0x028c6003020095a7 */ /* 0x000e64000802007f */
[----:B-1----:R-:W-:Y:S05]  /*14ff0*/  @!P1 BRA `(.L_x_1848) ;  /* 0xfffffffc00f09947 */ /* 0x002fea000383ffff */
[----:B------:R-:W-:Y:S05]  /*15000*/  BRA `(.L_x_1896) ;  /* 0xffffffe000807947 */ /* 0x000fea000383ffff */
.L_x_1853:
[----:B------:R-:W-:Y:S01]  /*15010*/  BSSY B0, `(.L_x_1897) ;  /* 0x0000008000007945 */ /* 0x000fe20003800000 */
[----:B0-----:R-:W-:Y:S02]  /*15020*/  IMAD.MOV.U32 R13, RZ, RZ, R16 ;  /* 0x000000ffff0d7224 */ /* 0x001fe400078e0010 */
[----:B-1----:R-:W-:Y:S02]  /*15030*/  IMAD.MOV.U32 R12, RZ, RZ, RZ ;  /* 0x000000ffff0c7224 */ /* 0x002fe400078e00ff */
[----:B------:R-:W-:Y:S02]  /*15040*/  IMAD.MOV.U32 R11, RZ, RZ, 0x1f ;  /* 0x0000001fff0b7424 */ /* 0x000fe400078e00ff */
[----:B------:R-:W-:-:S07]  /*15050*/  IMAD.MOV.U32 R15, RZ, RZ, -0x1 ;  /* 0xffffffffff0f7424 */ /* 0x000fce00078e00ff */
[----:B--2---:R-:W-:Y:S05]  /*15060*/  WARPSYNC.COLLECTIVE R15, `(.L_x_1898) ;  /* 0x000000000f087348 */ /* 0x004fea0003c00000 */
[----:B------:R0:W1:Y:S02]  /*15070*/  SHFL.IDX P6, R14, R13, R12, R11 ;  /* 0x0000000c0d0e7389 */ /* 0x00006400000c000b */
[----:B012---:R-:W-:Y:S01]  /*15080*/  ENDCOLLECTIVE ;  /* 0x000000000000791b */ /* 0x007fe20003800000 */
.L_x_1898:
[----:B------:R-:W-:Y:S05]  /*15090*/  BSYNC B0 ;  /* 0x0000000000007941 */ /* 0x000fea0003800000 */
.L_x_1897:
        /* <DEDUP_REMOVED lines=8> */
.L_x_1899:
[----:B------:R-:W-:Y:S01]  /*15120*/  MOV R7, R14 ;  /* 0x0000000e00077202 */ /* 0x000fe20000000f00 */
[----:B------:R-:W-:Y:S06]  /*15130*/  BRA `(.L_x_1900) ;  /* 0xffffffe400c47947 */ /* 0x000fec000383ffff */
.L_x_1856:
[----:B------:R-:W-:Y:S01]  /*15140*/  BSSY B0, `(.L_x_1901) ;  /* 0x0000008000007945 */ /* 0x000fe20003800000 */
[----:B0----5:R-:W-:Y:S02]  /*15150*/  IMAD.MOV.U32 R13, RZ, RZ, R17 ;  /* 0x000000ffff0d7224 */ /* 0x021fe400078e0011 */
[----:B------:R-:W-:Y:S02]  /*15160*/  IMAD.MOV.U32 R12, RZ, RZ, 0x1 ;  /* 0x00000001ff0c7424 */ /* 0x000fe400078e00ff */
[----:B------:R-:W-:Y:S02]  /*15170*/  IMAD.MOV.U32 R11, RZ, RZ, RZ ;  /* 0x000000ffff0b7224 */ /* 0x000fe400078e00ff */
[----:B------:R-:W-:-:S07]  /*15180*/  IMAD.MOV.U32 R15, RZ, RZ, -0x1 ;  /* 0xffffffffff0f7424 */ /* 0x000fce00078e00ff */
[----:B-1234-:R-:W-:Y:S05]  /*15190*/  WARPSYNC.COLLECTIVE R15, `(.L_x_1902) ;  /* 0x000000000f087348 */ /* 0x01efea0003c00000 */
[----:B------:R0:W0:Y:S02]  /*151a0*/  SHFL.UP P6, R14, R13, R12, R11 ;  /* 0x0400000c0d0e7389 */ /* 0x00002400000c000b */
[----:B01234-:R-:W-:Y:S01]  /*151b0*/  ENDCOLLECTIVE ;  /* 0x000000000000791b */ /* 0x01ffe20003800000 */
.L_x_1902:
[----:B------:R-:W-:Y:S05]  /*151c0*/  BSYNC B0 ;  /* 0x0000000000007941 */ /* 0x000fea0003800000 */
.L_x_1901:
        /* <DEDUP_REMOVED lines=10> */
.L_x_1903:
        /* <DEDUP_REMOVED lines=8> */
.L_x_1904:
        /* <DEDUP_REMOVED lines=8> */
.L_x_1905:
        /* <DEDUP_REMOVED lines=8> */
.L_x_1906:
        /* <DEDUP_REMOVED lines=8> */
.L_x_1907:
[----:B------:R-:W-:Y:S05]  /*15470*/  BRA `(.L_x_1908) ;  /* 0xffffffe400887947 */ /* 0x000fea000383ffff */
.L_x_1861:
[----:B------:R-:W-:Y:S01]  /*15480*/  BSSY B0, `(.L_x_1909) ;  /* 0x0000008000007945 */ /* 0x000fe20003800000 */
[----:B-----5:R-:W-:Y:S02]  /*15490*/  IMAD.MOV.U32 R13, RZ, RZ, R17 ;  /* 0x000000ffff0d7224 */ /* 0x020fe400078e0011 */
[----:B------:R-:W-:Y:S02]  /*154a0*/  IMAD.MOV.U32 R12, RZ, RZ, 0x1 ;  /* 0x00000001ff0c7424 */ /* 0x000fe400078e00ff */
[----:B------:R-:W-:Y:S02]  /*154b0*/  IMAD.MOV.U32 R11, RZ, RZ, RZ ;  /* 0x000000ffff0b7224 */ /* 0x000fe400078e00ff */
[----:B------:R-:W-:-:S07]  /*154c0*/  IMAD.MOV.U32 R15, RZ, RZ, -0x1 ;  /* 0xffffffffff0f7424 */ /* 0x000fce00078e00ff */
[----:B01-3--:R-:W-:Y:S05]  /*154d0*/  WARPSYNC.COLLECTIVE R15, `(.L_x_1910) ;  /* 0x000000000f087348 */ /* 0x00bfea0003c00000 */
[----:B------:R2:W4:Y:S02]  /*154e0*/  SHFL.UP P6, R14, R13, R12, R11 ;  /* 0x0400000c0d0e7389 */ /* 0x00052400000c000b */
[----:B01234-:R-:W-:Y:S01]  /*154f0*/  ENDCOLLECTIVE ;  /* 0x000000000000791b */ /* 0x01ffe20003800000 */
.L_x_1910:
[----:B------:R-:W-:Y:S05]  /*15500*/  BSYNC B0 ;  /* 0x0000000000007941 */ /* 0x000fea0003800000 */
.L_x_1909:
        /* <DEDUP_REMOVED lines=10> */
.L_x_1911:
        /* <DEDUP_REMOVED lines=8> */
.L_x_1912:
        /* <DEDUP_REMOVED lines=8> */
.L_x_1913:
        /* <DEDUP_REMOVED lines=8> */
.L_x_1914:
        /* <DEDUP_REMOVED lines=8> */
.L_x_1915:
[----:B------:R-:W-:Y:S05]  /*157b0*/  BRA `(.L_x_1916) ;  /* 0xffffffe4006c7947 */ /* 0x000fea000383ffff */
.L_x_1863:
[----:B------:R-:W-:Y:S01]  /*157c0*/  BSSY B0, `(.L_x_1917) ;  /* 0x0000006000007945 */ /* 0x000fe20003800000 */
[----:B------:R-:W-:Y:S01]  /*157d0*/  PLOP3.LUT P6, PT, P6, PT, PT, 0x8, 0x0 ;  /* 0x000000000000781c */ /* 0x000fe200037ce170 */
[----:B------:R-:W-:-:S12]  /*157e0*/  IMAD.MOV.U32 R15, RZ, RZ, -0x1 ;  /* 0xffffffffff0f7424 */ /* 0x000fd800078e00ff */
[----:B0-----:R-:W-:Y:S05]  /*157f0*/  WARPSYNC.COLLECTIVE R15, `(.L_x_1918) ;  /* 0x000000000f087348 */ /* 0x001fea0003c00000 */
[----:B------:R-:W-:Y:S01]  /*15800*/  VOTE.ANY R14, PT, P6 ;  /* 0x00000000000e7806 */ /* 0x000fe200030e0100 */
[----:B0-----:R-:W-:Y:S06]  /*15810*/  ENDCOLLECTIVE ;  /* 0x000000000000791b */ /* 0x001fec0003800000 */
.L_x_1918:
[----:B------:R-:W-:Y:S05]  /*15820*/  BSYNC B0 ;  /* 0x0000000000007941 */ /* 0x000fea0003800000 */
.L_x_1917:
[----:B------:R-:W-:Y:S01]  /*15830*/  IMAD.MOV.U32 R3, RZ, RZ, R14 ;  /* 0x000000ffff037224 */ /* 0x000fe200078e000e */
[----:B------:R-:W-:Y:S01]  /*15840*/  MOV R13, R17 ;  /* 0x00000011000d7202 */ /* 0x000fe20000000f00 */
[----:B------:R-:W-:Y:S02]  /*15850*/  IMAD.MOV.U32 R11, RZ, RZ, 0x1f ;  /* 0x0000001fff0b7424 */ /* 0x000fe400078e00ff */
[----:B------:R-:W0:Y:S01]  /*15860*/  POPC R6, R3 ;  /* 0x0000000300067309 */ /* 0x000e220000000000 */
[----:B------:R-:W-:Y:S02]  /*15870*/  IMAD.MOV.U32 R15, RZ, RZ, -0x1 ;  /* 0xffffffffff0f7424 */ /* 0x000fe400078e00ff */
[----:B0-----:R-:W-:-:S07]  /*15880*/  IMAD.MOV.U32 R12, RZ, RZ, R6 ;  /* 0x000000ffff0c7224 */ /* 0x001fce00078e0006 */
[----:B------:R-:W-:Y:S05]  /*15890*/  WARPSYNC.COLLECTIVE R15, `(.L_x_1919) ;  /* 0x000000000f087348 */ /* 0x000fea0003c00000 */
[----:B------:R0:W1:Y:S02]  /*158a0*/  SHFL.IDX P6, R14, R13, R12, R11 ;  /* 0x0000000c0d0e7389 */ /* 0x00006400000c000b */
[----:B01----:R-:W-:Y:S01]  /*158b0*/  ENDCOLLECTIVE ;  /* 0x000000000000791b */ /* 0x003fe20003800000 */
.L_x_1919:
[----:B------:R-:W-:Y:S01]  /*158c0*/  IMAD.MOV.U32 R17, RZ, RZ, R14 ;  /* 0x000000ffff117224 */ /* 0x000fe200078e000e */
[----:B------:R-:W-:Y:S06]  /*158d0*/  BRA `(.L_x_1920) ;  /* 0xffffffe4005c7947 */ /* 0x000fec000383ffff */
.L_x_1865:
[----:B------:R-:W-:Y:S01]  /*158e0*/  BSSY B0, `(.L_x_1921) ;  /* 0x0000007000007945 */ /* 0x000fe20003800000 */
[----:B------:R-:W-:Y:S02]  /*158f0*/  IMAD.MOV.U32 R13, RZ, RZ, R2 ;  /* 0x000000ffff0d7224 */ /* 0x000fe400078e0002 */
[----:B------:R-:W-:Y:S02]  /*15900*/  IMAD.MOV.U32 R11, RZ, RZ, 0x1f ;  /* 0x0000001fff0b7424 */ /* 0x000fe400078e00ff */
[----:B------:R-:W-:-:S07]  /*15910*/  IMAD.MOV.U32 R15, RZ, RZ, -0x1 ;  /* 0xffffffffff0f7424 */ /* 0x000fce00078e00ff */
[----:B012---:R-:W-:Y:S05]  /*15920*/  WARPSYNC.COLLECTIVE R15, `(.L_x_1922) ;  /* 0x000000000f087348 */ /* 0x007fea0003c00000 */
[----:B------:R3:W4:Y:S02]  /*15930*/  SHFL.IDX P6, R14, R13, R12, R11 ;  /* 0x0000000c0d0e7389 */ /* 0x00072400000c000b */
[----:B01234-:R-:W-:Y:S01]  /*15940*/  ENDCOLLECTIVE ;  /* 0x000000000000791b */ /* 0x01ffe20003800000 */
.L_x_1922:
[----:B------:R-:W-:Y:S05]  /*15950*/  BSYNC B0 ;  /* 0x0000000000007941 */ /* 0x000fea0003800000 */
.L_x_1921:
[----:B------:R-:W-:Y:S01]  /*15960*/  IMAD.MOV.U32 R7, RZ, RZ, R14 ;  /* 0x000000ffff077224 */ /* 0x000fe200078e000e */
[----:B------:R-:W-:Y:S06]  /*15970*/  BRA `(.L_x_1864) ;  /* 0xffffffe400507947 */ /* 0x000fec000383ffff */
.L_x_1869:
[----:B-1----:R1:W2:Y:S02]  /*15980*/  SYNCS.PHASECHK.TRANS64.TRYWAIT P0, [R0+URZ+0x28c20], R3 ;  /* 0x028c2003000075a7 */ /* 0x0022a4000800017f */
[----:B--2---:R-:W-:Y:S05]  /*15990*/  @!P0 NANOSLEEP.SYNCS 0x989680 ;  /* 0x009896800000895d */ /* 0x004fea0003900000 */
[----:B------:R-:W2:Y:S02]  /*159a0*/  @!P0 SYNCS.PHASECHK.TRANS64 P0, [R0+URZ+0x28c20], R3 ;  /* 0x028c2003000085a7 */ /* 0x000ea4000800007f */
[----:B--2---:R-:W-:Y:S05]  /*159b0*/  @!P0 BRA `(.L_x_1869) ;  /* 0xfffffffc00f08947 */ /* 0x004fea000383ffff */
[----:B------:R-:W-:Y:S05]  /*159c0*/  BRA `(.L_x_1923) ;  /* 0xffffffe800c47947 */ /* 0x000fea000383ffff */
.L_x_1870:
[----:B------:R-:W2:Y:S01]  /*159d0*/  S2R R2, SR_TID.X ;  /* 0x0000000000027919 */ /* 0x000ea20000002100 */
[----:B------:R-:W-:Y:S01]  /*159e0*/  BSSY B0, `(.L_x_1924) ;  /* 0x000000a000007945 */ /* 0x000fe20003800000 */
[----:B------:R-:W-:Y:S02]  /*159f0*/  IMAD.MOV.U32 R12, RZ, RZ, RZ ;  /* 0x000000ffff0c7224 */ /* 0x000fe400078e00ff */
[----:B------:R-:W-:Y:S02]  /*15a00*/  IMAD.MOV.U32 R11, RZ, RZ, 0x1f ;  /* 0x0000001fff0b7424 */ /* 0x000fe400078e00ff */
[----:B------:R-:W-:Y:S01]  /*15a10*/  IMAD.MOV.U32 R15, RZ, RZ, -0x1 ;  /* 0xffffffffff0f7424 */ /* 0x000fe200078e00ff */
[----:B--2---:R-:W-:-:S04]  /*15a20*/  SHF.R.U32.HI R2, RZ, 0x5, R2 ;  /* 0x00000005ff027819 */ /* 0x004fc80000011602 */
[----:B------:R-:W-:-:S05]  /*15a30*/  LOP3.LUT R2, R2, 0x3, RZ, 0xc0, !PT ;  /* 0x0000000302027812 */ /* 0x000fca00078ec0ff */
[----:B0-----:R-:W-:-:S07]  /*15a40*/  IMAD.MOV.U32 R13, RZ, RZ, R2 ;  /* 0x000000ffff0d7224 */ /* 0x001fce00078e0002 */
[----:B-1----:R-:W-:Y:S05]  /*15a50*/  WARPSYNC.COLLECTIVE R15, `(.L_x_1925) ;  /* 0x000000000f087348 */ /* 0x002fea0003c00000 */
[----:B------:R0:W2:Y:S02]  /*15a60*/  SHFL.IDX P6, R14, R13, R12, R11 ;  /* 0x0000000c0d0e7389 */ /* 0x0000a400000c000b */
[----:B012---:R-:W-:Y:S01]  /*15a70*/  ENDCOLLECTIVE ;  /* 0x000000000000791b */ /* 0x007fe20003800000 */
.L_x_1925:
[----:B------:R-:W-:Y:S05]  /*15a80*/  BSYNC B0 ;  /* 0x0000000000007941 */ /* 0x000fea0003800000 */
.L_x_1924:
[----:B------:R-:W-:Y:S05]  /*15a90*/  BRA `(.L_x_1926) ;  /* 0xffffffe800ac7947 */ /* 0x000fea000383ffff */
.L_x_1873:
[----:B------:R-:W-:Y:S01]  /*15aa0*/  BSSY B1, `(.L_x_1927) ;  /* 0x0000006000017945 */ /* 0x000fe20003800000 */
[----:B------:R-:W-:-:S07]  /*15ab0*/  IMAD.MOV.U32 R15, RZ, RZ, -0x1 ;  /* 0xffffffffff0f7424 */ /* 0x000fce00078e00ff */
[----:B012---:R-:W-:Y:S05]  /*15ac0*/  WARPSYNC.COLLECTIVE R15, `(.L_x_1928) ;  /* 0x000000000f0c7348 */ /* 0x007fea0003c00000 */
[----:B------:R-:W-:Y:S02]  /*15ad0*/  ELECT P6, UR62, PT ;  /* 0x00000000003e782f */ /* 0x000fe400038c0000 */
[----:B------:R-:W-:Y:S01]  /*15ae0*/  MOV R14, UR62 ;  /* 0x0000003e000e7c02 */ /* 0x000fe20008000f00 */
[----:B012---:R-:W-:Y:S10]  /*15af0*/  ENDCOLLECTIVE ;  /* 0x000000000000791b */ /* 0x007ff40003800000 */
.L_x_1928:
[----:B------:R-:W-:Y:S05]  /*15b00*/  BSYNC B1 ;  /* 0x0000000000017941 */ /* 0x000fea0003800000 */
.L_x_1927:
[----:B------:R-:W-:Y:S05]  /*15b10*/  BRA `(.L_x_1929) ;  /* 0xffffffe800a47947 */ /* 0x000fea000383ffff */
.L_x_1875:
[----:B-1----:R1:W2:Y:S02]  /*15b20*/  SYNCS.PHASECHK.TRANS64.TRYWAIT P0, [R6+URZ], R5 ;  /* 0x00000005060075a7 */ /* 0x0022a4000800017f */
[----:B--2---:R-:W-:Y:S05]  /*15b30*/  @!P0 NANOSLEEP.SYNCS 0x989680 ;  /* 0x009896800000895d */ /* 0x004fea0003900000 */
[----:B------:R-:W2:Y:S02]  /*15b40*/  @!P0 SYNCS.PHASECHK.TRANS64 P0, [R6+URZ], R5 ;  /* 0x00000005060085a7 */ /* 0x000ea4000800007f */
[----:B--2---:R-:W-:Y:S05]  /*15b50*/  @!P0 BRA `(.L_x_1875) ;  /* 0xfffffffc00f08947 */ /* 0x004fea000383ffff */
[----:B------:R-:W-:Y:S05]  /*15b60*/  BRA `(.L_x_1930) ;  /* 0xffffffe800e07947 */ /* 0x000fea000383ffff */
.L_x_1876:
[----:B--2---:R2:W3:Y:S02]  /*15b70*/  SYNCS.PHASECHK.TRANS64.TRYWAIT P0, [R7+URZ], R2 ;  /* 0x00000002070075a7 */ /* 0x0044e4000800017f */
[----:B---3--:R-:W-:Y:S05]  /*15b80*/  @!P0 NANOSLEEP.SYNCS 0x989680 ;  /* 0x009896800000895d */ /* 0x008fea0003900000 */
[----:B------:R-:W3:Y:S02]  /*15b90*/  @!P0 SYNCS.PHASECHK.TRANS64 P0, [R7+URZ], R2 ;  /* 0x00000002070085a7 */ /* 0x000ee4000800007f */
[----:B---3--:R-:W-:Y:S05]  /*15ba0*/  @!P0 BRA `(.L_x_1876) ;  /* 0xfffffffc00f08947 */ /* 0x008fea000383ffff */
[----:B------:R-:W-:Y:S05]  /*15bb0*/  BRA `(.L_x_1931) ;  /* 0xffffffe800d47947 */ /* 0x000fea000383ffff */
.L_x_1878:
[----:B---3--:R3:W4:Y:S02]  /*15bc0*/  SYNCS.PHASECHK.TRANS64.TRYWAIT P0, [R4+URZ], R5 ;  /* 0x00000005040075a7 */ /* 0x008724000800017f */
[----:B----4-:R-:W-:Y:S05]  /*15bd0*/  @!P0 NANOSLEEP.SYNCS 0x989680 ;  /* 0x009896800000895d */ /* 0x010fea0003900000 */
[----:B------:R-:W4:Y:S02]  /*15be0*/  @!P0 SYNCS.PHASECHK.TRANS64 P0, [R4+URZ], R5 ;  /* 0x00000005040085a7 */ /* 0x000f24000800007f */
[----:B----4-:R-:W-:Y:S05]  /*15bf0*/  @!P0 BRA `(.L_x_1878) ;  /* 0xfffffffc00f08947 */ /* 0x010fea000383ffff */
[----:B------:R-:W-:Y:S05]  /*15c00*/  BRA `(.L_x_1932) ;  /* 0xffffffe800dc7947 */ /* 0x000fea000383ffff */
.L_x_1933:
        /* <DEDUP_REMOVED lines=15> */
.L_x_4557:


//--------------------- .text._ZN7cutlass13device_kernelIN5flash11enable_sm90INS1_16FlashAttnFwdSm90INS1_25CollectiveMainloopFwdSm90ILi2EN4cute5tupleIJNS5_1CILi1EEES8_S8_EEENS6_IJNS7_ILi64EEESA_SA_EEELi512ENS_10bfloat16_tEfNS_4arch4Sm90ELb0ELb1ELb0ELb1ELb0ELb1ELb0ELb0ELb0ELb0ELb0ELb0EEENS1_21CollectiveEpilogueFwdINS6_IJSA_NS7_ILi512EEESA_EEES9_SC_SE_Li256ELb1ELb0ELb0ELb0EEENS1_36VarlenDynamicPersistentTileSchedulerILi64ELi64ELi256ELi32ELb0ELb0ELb1ELb1ELb0ELb1EEEEEEEEEvNT_6ParamsE --------------------------
	.section	.text._ZN7cutlass13device_kernelIN5flash11enable_sm90INS1_16FlashAttnFwdSm90INS1_25CollectiveMainloopFwdSm90ILi2EN4cute5tupleIJNS5_1CILi1EEES8_S8_EEENS6_IJNS7_ILi64EEESA_SA_EEELi512ENS_10bfloat16_tEfNS_4arch4Sm90ELb0ELb1ELb0ELb1ELb0ELb1ELb0ELb0ELb0ELb0ELb0ELb0EEENS1_21CollectiveEpilogueFwdINS6_IJSA_NS7_ILi512EEESA_EEES9_SC_SE_Li256ELb1ELb0ELb0ELb0EEENS1_36VarlenDynamicPersistentTileSchedulerILi64ELi64ELi256ELi32ELb0ELb0ELb1ELb1ELb0ELb1EEEEEEEEEvNT_6ParamsE,"ax",@progbits
	.align	128
.text._ZN7cutlass13device_kernelIN5flash11enable_sm90INS1_16FlashAttnFwdSm90INS1_25CollectiveMainloopFwdSm90ILi2EN4cute5tupleIJNS5_1CILi1EEES8_S8_EEENS6_IJNS7_ILi64EEESA_SA_EEELi512ENS_10bfloat16_tEfNS_4arch4Sm90ELb0ELb1ELb0ELb1ELb0ELb1ELb0ELb0ELb0ELb0ELb0ELb0EEENS1_21CollectiveEpilogueFwdINS6_IJSA_NS7_ILi512EEESA_EEES9_SC_SE_Li256ELb1ELb0ELb0ELb0EEENS1_36VarlenDynamicPersistentTileSchedulerILi64ELi64ELi256ELi32ELb0ELb0ELb1ELb1ELb0ELb1EEEEEEEEEvNT_6ParamsE:
        .type           _ZN7cutlass13device_kernelIN5flash11enable_sm90INS1_16FlashAttnFwdSm90INS1_25CollectiveMainloopFwdSm90ILi2EN4cute5tupleIJNS5_1CILi1EEES8_S8_EEENS6_IJNS7_ILi64EEESA_SA_EEELi512ENS_10bfloat16_tEfNS_4arch4Sm90ELb0ELb1ELb0ELb1ELb0ELb1ELb0ELb0ELb0ELb0ELb0ELb0EEENS1_21CollectiveEpilogueFwdINS6_IJSA_NS7_ILi512EEESA_EEES9_SC_SE_Li256ELb1ELb0ELb0ELb0EEENS1_36VarlenDynamicPersistentTileSchedulerILi64ELi64ELi256ELi32ELb0ELb0ELb1ELb1ELb0ELb1EEEEEEEEEvNT_6ParamsE,@function
        .size           _ZN7cutlass13device_kernelIN5flash11enable_sm90INS1_16FlashAttnFwdSm90INS1_25CollectiveMainloopFwdSm90ILi2EN4cute5tupleIJNS5_1CILi1EEES8_S8_EEENS6_IJNS7_ILi64EEESA_SA_EEELi512ENS_10bfloat16_tEfNS_4arch4Sm90ELb0ELb1ELb0ELb1ELb0ELb1ELb0ELb0ELb0ELb0ELb0ELb0EEENS1_21CollectiveEpilogueFwdINS6_IJSA_NS7_ILi512EEESA_EEES9_SC_SE_Li256ELb1ELb0ELb0ELb0EEENS1_36VarlenDynamicPersistentTileSchedulerILi64ELi64ELi256ELi32ELb0ELb0ELb1ELb1ELb0ELb1EEEEEEEEEvNT_6ParamsE,(.L_x_4558 - _ZN7cutlass13device_kernelIN5flash11enable_sm90INS1_16FlashAttnFwdSm90INS1_25CollectiveMainloopFwdSm90ILi2EN4cute5tupleIJNS5_1CILi1EEES8_S8_EEENS6_IJNS7_ILi64EEESA_SA_EEELi512ENS_10bfloat16_tEfNS_4arch4Sm90ELb0ELb1ELb0ELb1ELb0ELb1ELb0ELb0ELb0ELb0ELb0ELb0EEENS1_21CollectiveEpilogueFwdINS6_IJSA_NS7_ILi512EEESA_EEES9_SC_SE_Li256ELb1ELb0ELb0ELb0EEENS1_36VarlenDynamicPersistentTileSchedulerILi64ELi64ELi256ELi32ELb0ELb0ELb1ELb1ELb0ELb1EEEEEEEEEvNT_6ParamsE)
        .other          _ZN7cutlass13device_kernelIN5flash11enable_sm90INS1_16FlashAttnFwdSm90INS1_25CollectiveMainloopFwdSm90ILi2EN4cute5tupleIJNS5_1CILi1EEES8_S8_EEENS6_IJNS7_ILi64EEESA_SA_EEELi512ENS_10bfloat16_tEfNS_4arch4Sm90ELb0ELb1ELb0ELb1ELb0ELb1ELb0ELb0ELb0ELb0ELb0ELb0EEENS1_21CollectiveEpilogueFwdINS6_IJSA_NS7_ILi512EEESA_EEES9_SC_SE_Li256ELb1ELb0ELb0ELb0EEENS1_36VarlenDynamicPersistentTileSchedulerILi64ELi64ELi256ELi32ELb0ELb0ELb1ELb1ELb0ELb1EEEEEEEEEvNT_6ParamsE,@"STO_CUDA_ENTRY STV_DEFAULT"
_ZN7cutlass13device_kernelIN5flash11enable_sm90INS1_16FlashAttnFwdSm90INS1_25CollectiveMainloopFwdSm90ILi2EN4cute5tupleIJNS5_1CILi1EEES8_S8_EEENS6_IJNS7_ILi64EEESA_SA_EEELi512ENS_10bfloat16_tEfNS_4arch4Sm90ELb0ELb1ELb0ELb1ELb0ELb1ELb0ELb0ELb0ELb0ELb0ELb0EEENS1_21CollectiveEpilogueFwdINS6_IJSA_NS7_ILi512EEESA_EEES9_SC_SE_Li256ELb1ELb0ELb0ELb0EEENS1_36VarlenDynamicPersistentTileSchedulerILi64ELi64ELi256ELi32ELb0ELb0ELb1ELb1ELb0ELb1EEEEEEEEEvNT_6ParamsE:
        /* <DEDUP_REMOVED lines=27> */
.L_x_1935:
[----:B------:R-:W-:Y:S05]  /*01b0*/  BSYNC B0 ;  /* 0x0000000000007941 */ /* 0x000fea0003800000 */
.L_x_1934:
        /* <DEDUP_REMOVED lines=37> */
.L_x_1936:
        /* <DEDUP_REMOVED lines=22> */
.L_x_1937:
        /* <DEDUP_REMOVED lines=18> */
.L_x_1938:
        /* <DEDUP_REMOVED lines=22> */
.L_x_1939:
        /* <DEDUP_REMOVED lines=22> */
.L_x_1940:
[----:B------:R-:W-:Y:S01]  /*0950*/  PLOP3.LUT P0, PT, PT, PT, UP0, 0x80, 0x0 ;  /* 0x000000000000781c */ /* 0x000fe20003f0f008 */
[----:B------:R-:W-:Y:S01]  /*0960*/  UMOV UR36, 0x1 ;  /* 0x0000000100247882 */ /* 0x000fe20000000000 */
[----:B------:R-:W-:Y:S01]  /*0970*/  NOP ;  /* 0x0000000000007918 */ /* 0x000fe20000000000 */
[----:B------:R-:W-:Y:S01]  /*0980*/  USEL UR36, UR36, 0x2, !UP0 ;  /* 0x0000000224247887 */ /* 0x000fe2000c000000 */
[----:B------:R-:W-:Y:S01]  /*0990*/  BSSY B8, `(.L_x_1941) ;  /* 0x0001b9c000087945 */ /* 0x000fe20003800000 */
[----:B------:R-:W-:Y:S01]  /*09a0*/  ULDC.64 UR42, c[0x0][0x208] ;  /* 0x00008200002a7ab9 */ /* 0x000fe20000000a00 */
[----:B012-4-:R-:W-:Y:S07]  /*09b0*/  BAR.SYNC.DEFER_BLOCKING 0x0 ;  /* 0x0000000000007b1d */ /* 0x017fee0000010000 */
[----:B------:R-:W-:Y:S05]  /*09c0*/  @!P0 BRA `(.L_x_1942) ;  /* 0x0000015000508947 */ /* 0x000fea0003800000 */
.L_x_1943:
[----:B------:R-:W-:-:S08]  /*09d0*/  NOP ;  /* 0x0000000000007918 */ /* 0x000fd00000000000 */
[----:B------:R-:W0:Y:S02]  /*09e0*/  USETMAXREG.TRY_ALLOC.CTAPOOL UP0, 0xf0 ;  /* 0x000000f0000079c8 */ /* 0x000e240008000600 */
[----:B0-----:R-:W-:-:S13]  /*09f0*/  PLOP3.LUT P0, PT, PT, PT, UP0, 0x80, 0x0 ;  /* 0x000000000000781c */ /* 0x001fda0003f0f008 */
[----:B------:R-:W-:Y:S05]  /*0a00*/  @!P0 BRA `(.L_x_1943) ;  /* 0xfffffffc00f08947 */ /* 0x000fea000383ffff */
[----:B------:R-:W-:Y:S01]  /*0a10*/  ISETP.NE.AND P0, PT, R2, 0x1, PT ;  /* 0x000000010200780c */ /* 0x000fe20003f05270 */
[----:B------:R-:W0:Y:S01]  /*0a20*/  S2UR UR5, SR_CgaCtaId ;  /* 0x00000000000579c3 */ /* 0x000e220000008800 */
[----:B------:R-:W-:-:S11]  /*0a30*/  UMOV UR4, 0x400 ;  /* 0x0000040000047882 */ /* 0x000fd60000000000 */
[----:B------:R-:W-:Y:S06]  /*0a40*/  @!P0 BAR.ARV 0x8, 0xa0 ;  /* 0x0202800000008b1d */ /* 0x000fec0000002000 */
[----:B------:R-:W-:Y:S01]  /*0a50*/  ISETP.GE.U32.AND P0, PT, R4, 0x100, PT ;  /* 0x000001000400780c */ /* 0x000fe20003f06070 */
[----:B0-----:R-:W-:-:S06]  /*0a60*/  ULEA UR4, UR5, UR4, 0x18 ;  /* 0x0000000405047291 */ /* 0x001fcc000f8ec03f */
[----:B------:R-:W-:-:S06]  /*0a70*/  IMAD.U32 R2, RZ, RZ, UR4 ;  /* 0x00000004ff027e24 */ /* 0x000fcc000f8e00ff */
[----:B------:R-:W-:Y:S06]  /*0a80*/  @P0 BAR.ARV 0xf, 0x100 ;  /* 0x03c4000000000b1d */ /* 0x000fec0000002000 */
[----:B------:R-:W-:Y:S02]  /*0a90*/  ULDC UR4, c[0x0][0xc14] ;  /* 0x0003050000047ab9 */ /* 0x000fe40000000800 */
[----:B------:R-:W-:Y:S06]  /*0aa0*/  BAR.SYNC.DEFER_BLOCKING 0x5, 0x120 ;  /* 0x0144800000007b1d */ /* 0x000fec0000010000 */
[----:B------:R-:W0:Y:S02]  /*0ab0*/  LDS.128 R188, [R2+0x28cd0] ;  /* 0x028cd00002bc7984 */ /* 0x000e240000000c00 */
[----:B------:R-:W-:Y:S06]  /*0ac0*/  BAR.ARV 0x4, 0x120 ;  /* 0x0104800000007b1d */ /* 0x000fec0000002000 */
[----:B0-----:R-:W-:-:S13]  /*0ad0*/  ISETP.GE.AND P0, PT, R191, UR4, PT ;  /* 0x00000004bf007c0c */ /* 0x001fda000bf06270 */
[----:B------:R-:W-:Y:S05]  /*0ae0*/  @P0 BRA `(.L_x_1944) ;  /* 0x000001b800180947 */ /* 0x000fea0003800000 */
[----:B------:R-:W-:Y:S01]  /*0af0*/  VIADD R225, R4, 0xffffff80 ;  /* 0xffffff8004e17836 */ /* 0x000fe20000000000 */
[----:B------:R-:W-:Y:S01]  /*0b00*/  CS2R R18, SRZ ;  /* 0x0000000000127805 */ /* 0x000fe2000001ff00 */
[----:B------:R-:W-:Y:S01]  /*0b10*/  IMAD.MOV.U32 R197, RZ, RZ, 0x40 ;  /* 0x00000040ffc57424 */ /* 0x000fe200078e00ff */
[----:B------:R-:W-:Y:S01]  /*0b20*/  ULOP3.LUT UR37, UR36, 0x1, URZ, 0xfc, !UPT ;  /* 0x0000000124257892 */ /* 0x000fe2000f8efc3f */
[----:B------:R-:W-:Y:S01]  /*0b30*/  IMAD.MOV.U32 R216, RZ, RZ, RZ ;  /* 0x000000ffffd87224 */ /* 0x000fe200078e00ff */
[----:B------:R-:W-:Y:S01]  /*0b40*/  SHF.R.S32.HI R0, RZ, 0x1f, R225 ;  /* 0x0000001fff007819 */ /* 0x000fe200000114e1 */
[----:B------:R-:W-:Y:S02]  /*0b50*/  IMAD.MOV.U32 R184, RZ, RZ, RZ ;  /* 0x000000ffffb87224 */ /* 0x000fe400078e00ff */
[----:B------:R-:W-:Y:S01]  /*0b60*/  IMAD.MOV.U32 R187, RZ, RZ, RZ ;  /* 0x000000ffffbb7224 */ /* 0x000fe200078e00ff */
[CC--:B------:R-:W-:Y:S02]  /*0b70*/  LEA.HI R3, R0.reuse, R225.reuse, RZ, 0x4 ;  /* 0x000000e100037211 */ /* 0x0c0fe400078f20ff */
[----:B------:R-:W-:-:S02]  /*0b80*/  LEA.HI R4, R0, R225, RZ, 0x7 ;  /* 0x000000e100047211 */ /* 0x000fc400078f38ff */
[----:B------:R-:W-:Y:S02]  /*0b90*/  LOP3.LUT R6, R3, 0xfffffff0, RZ, 0xc0, !PT ;  /* 0xfffffff003067812 */ /* 0x000fe400078ec0ff */
[----:B------:R-:W-:Y:S02]  /*0ba0*/  LOP3.LUT R8, R4, 0xffffff80, RZ, 0xc0, !PT ;  /* 0xffffff8004087812 */ /* 0x000fe400078ec0ff */
[----:B------:R-:W-:Y:S01]  /*0bb0*/  LEA.HI R5, R0, R225, RZ, 0x5 ;  /* 0x000000e100057211 */ /* 0x000fe200078f28ff */
[C---:B------:R-:W-:Y:S01]  /*0bc0*/  IMAD.IADD R6, R225.reuse, 0x1, -R6 ;  /* 0x00000001e1067824 */ /* 0x040fe200078e0a06 */
[----:B------:R-:W-:Y:S01]  /*0bd0*/  SHF.R.S32.HI R219, RZ, 0x7, R4 ;  /* 0x00000007ffdb7819 */ /* 0x000fe20000011404 */
[----:B------:R-:W-:Y:S01]  /*0be0*/  IMAD.IADD R7, R225, 0x1, -R8 ;  /* 0x00000001e1077824 */ /* 0x000fe200078e0a08 */
[--C-:B------:R-:W-:Y:S02]  /*0bf0*/  SHF.R.S32.HI R200, RZ, 0x5, R5.reuse ;  /* 0x00000005ffc87819 */ /* 0x100fe40000011405 */
[--C-:B------:R-:W-:Y:S01]  /*0c00*/  SHF.R.S32.HI R9, RZ, 0x1f, R6.reuse ;  /* 0x0000001fff097819 */ /* 0x100fe20000011406 */
[----:B------:R-:W-:Y:S01]  /*0c10*/  IMAD R14, R219, 0x100, R6 ;  /* 0x00000100db0e7824 */ /* 0x000fe200078e0206 */
[----:B------:R-:W-:-:S02]  /*0c20*/  SHF.R.S32.HI R5, RZ, 0x1f, R5 ;  /* 0x0000001fff057819 */ /* 0x000fc40000011405 */
[----:B------:R-:W-:Y:S02]  /*0c30*/  SHF.R.S32.HI R8, RZ, 0x4, R3 ;  /* 0x00000004ff087819 */ /* 0x000fe40000011403 */
[----:B------:R-:W-:Y:S02]  /*0c40*/  LEA.HI R13, R9, R6, RZ, 0x3 ;  /* 0x00000006090d7211 */ /* 0x000fe400078f18ff */
[----:B------:R-:W-:Y:S02]  /*0c50*/  LEA.HI R3, R3, R8, RZ, 0x1 ;  /* 0x0000000803037211 */ /* 0x000fe400078f08ff */
[----:B------:R-:W-:Y:S02]  /*0c60*/  LEA.HI R5, R5, R200, RZ, 0x2 ;  /* 0x000000c805057211 */ /* 0x000fe400078f10ff */
[C---:B------:R-:W-:Y:S01]  /*0c70*/  LOP3.LUT R15, R13.reuse, 0xfffffff8, RZ, 0xc0, !PT ;  /* 0xfffffff80d0f7812 */ /* 0x040fe200078ec0ff */
[----:B------:R-:W-:Y:S01]  /*0c80*/  IMAD.SHL.U32 R13, R13, 0x40, RZ ;  /* 0x000000400d0d7824 */ /* 0x000fe200078e00ff */
[----:B------:R-:W-:-:S02]  /*0c90*/  LOP3.LUT R3, R3, 0x1ffffffe, RZ, 0xc0, !PT ;  /* 0x1ffffffe03037812 */ /* 0x000fc400078ec0ff */
[----:B------:R-:W-:Y:S01]  /*0ca0*/  LOP3.LUT R5, R5, 0x3ffffc, RZ, 0xc0, !PT ;  /* 0x003ffffc05057812 */ /* 0x000fe200078ec0ff */
[----:B------:R-:W-:Y:S01]  /*0cb0*/  IMAD.IADD R15, R6, 0x1, -R15 ;  /* 0x00000001060f7824 */ /* 0x000fe200078e0a0f */
[----:B------:R-:W-:Y:S01]  /*0cc0*/  SHF.R.S32.HI R10, RZ, 0x1f, R7 ;  /* 0x0000001fff0a7819 */ /* 0x000fe20000011407 */
[----:B------:R-:W-:Y:S01]  /*0cd0*/  IMAD.IADD R3, R8, 0x1, -R3 ;  /* 0x0000000108037824 */ /* 0x000fe200078e0a03 */
[----:B------:R-:W-:Y:S01]  /*0ce0*/  LOP3.LUT R13, R13, 0x7ffffe00, RZ, 0xc0, !PT ;  /* 0x7ffffe000d0d7812 */ /* 0x000fe200078ec0ff */
[----:B------:R-:W-:Y:S01]  /*0cf0*/  IMAD.IADD R5, R200, 0x1, -R5 ;  /* 0x00000001c8057824 */ /* 0x000fe200078e0a05 */
[----:B------:R-:W-:Y:S01]  /*0d00*/  LEA.HI R9, R10, R7, RZ, 0x2 ;  /* 0x000000070a097211 */ /* 0x000fe200078f10ff */
[C---:B------:R-:W-:Y:S01]  /*0d10*/  IMAD.SHL.U32 R6, R15.reuse, 0x40, RZ ;  /* 0x000000400f067824 */ /* 0x040fe200078e00ff */
[----:B------:R-:W-:Y:S01]  /*0d20*/  R2P PR, R15, 0x6 ;  /* 0x000000060f007804 */ /* 0x000fe20000000000 */
[----:B------:R-:W-:Y:S01]  /*0d30*/  IMAD R14, R5, 0x10, R14 ;  /* 0x00000010050e7824 */ /* 0x000fe200078e020e */
[----:B------:R-:W-:Y:S01]  /*0d40*/  LEA.HI R5, R0, R225, RZ, 0x2 ;  /* 0x000000e100057211 */ /* 0x000fe200078f10ff */
[----:B------:R-:W-:Y:S01]  /*0d50*/  IMAD.SHL.U32 R3, R3, 0x8, RZ ;  /* 0x0000000803037824 */ /* 0x000fe200078e00ff */
[----:B------:R-:W-:Y:S01]  /*0d60*/  LOP3.LUT R6, R6, 0x1c0, RZ, 0xc0, !PT ;  /* 0x000001c006067812 */ /* 0x000fe200078ec0ff */
[----:B------:R-:W-:Y:S01]  /*0d70*/  IMAD R13, R200, 0x400, R13 ;  /* 0x00000400c80d7824 */ /* 0x000fe200078e020d */
[----:B------:R-:W-:Y:S01]  /*0d80*/  SHF.R.S32.HI R23, RZ, 0x2, R5 ;  /* 0x00000002ff177819 */ /* 0x000fe20000011405 */
[--C-:B------:R-:W-:Y:S01]  /*0d90*/  IMAD.U32 R224, R14, 0x40, R3.reuse ;  /* 0x000000400ee07824 */ /* 0x100fe200078e0003 */
[----:B------:R-:W-:-:S02]  /*0da0*/  LOP3.LUT R3, R6, 0x8, R3, 0xf8, !PT ;  /* 0x0000000806037812 */ /* 0x000fc400078ef803 */
[----:B------:R-:W-:Y:S01]  /*0db0*/  SHF.R.U32.HI R6, RZ, 0x3, R6 ;  /* 0x00000003ff067819 */ /* 0x000fe20000011606 */
[----:B------:R-:W-:Y:S01]  /*0dc0*/  VIADD R226, R23, 0x20 ;  /* 0x0000002017e27836 */ /* 0x000fe20000000000 */
[----:B------:R-:W-:Y:S02]  /*0dd0*/  LOP3.LUT R218, R5, 0xfffffffc, RZ, 0xc0, !PT ;  /* 0xfffffffc05da7812 */ /* 0x000fe400078ec0ff */
[----:B------:R-:W-:Y:S01]  /*0de0*/  LOP3.LUT R6, R3, R6, RZ, 0x3c, !PT ;  /* 0x0000000603067212 */ /* 0x000fe200078e3cff */
[----:B------:R-:W-:Y:S01]  /*0df0*/  IMAD.SHL.U32 R222, R226, 0x40, RZ ;  /* 0x00000040e2de7824 */ /* 0x000fe200078e00ff */
[----:B------:R-:W-:Y:S02]  /*0e00*/  LEA.HI R3, R0, R225, RZ, 0x3 ;  /* 0x000000e100037211 */ /* 0x000fe400078f18ff */
[----:B------:R-:W-:Y:S01]  /*0e10*/  IADD3 R218, R225, -R218, RZ ;  /* 0x800000dae1da7210 */ /* 0x000fe20007ffe0ff */
[----:B------:R-:W-:Y:S01]  /*0e20*/  IMAD.IADD R13, R13, 0x1, R6 ;  /* 0x000000010d0d7824 */ /* 0x000fe200078e0206 */
[----:B------:R-:W-:-:S02]  /*0e30*/  SHF.R.S32.HI R202, RZ, 0x3, R3 ;  /* 0x00000003ffca7819 */ /* 0x000fc40000011403 */
[----:B------:R-:W-:Y:S01]  /*0e40*/  LOP3.LUT R0, R3, 0x1ffffff8, RZ, 0xc0, !PT ;  /* 0x1ffffff803007812 */ /* 0x000fe200078ec0ff */
[----:B------:R-:W-:Y:S01]  /*0e50*/  IMAD.SHL.U32 R16, R218, 0x8, RZ ;  /* 0x00000008da107824 */ /* 0x000fe200078e00ff */
[----:B------:R-:W-:Y:S01]  /*0e60*/  SHF.R.S32.HI R3, RZ, 0x1f, R226 ;  /* 0x0000001fff037819 */ /* 0x000fe200000114e2 */
[----:B------:R-:W-:Y:S01]  /*0e70*/  IMAD R195, R13, 0x2, R2 ;  /* 0x000000020dc37824 */ /* 0x000fe200078e0202 */
[--C-:B------:R-:W-:Y:S01]  /*0e80*/  SHF.R.S32.HI R11, RZ, 0x2, R9.reuse ;  /* 0x00000002ff0b7819 */ /* 0x100fe20000011409 */
[----:B------:R-:W-:Y:S01]  /*0e90*/  IMAD.IADD R0, R225, 0x1, -R0 ;  /* 0x00000001e1007824 */ /* 0x000fe200078e0a00 */
[----:B------:R-:W-:Y:S01]  /*0ea0*/  LEA.HI R3, R3, R226, RZ, 0x3 ;  /* 0x000000e203037211 */ /* 0x000fe200078f18ff */
[----:B------:R-:W-:Y:S01]  /*0eb0*/  VIADD R198, R195, 0x26800 ;  /* 0x00026800c3c67836 */ /* 0x000fe20000000000 */
[----:B------:R-:W-:Y:S01]  /*0ec0*/  SHF.R.S32.HI R12, RZ, 0x1f, R9 ;  /* 0x0000001fff0c7819 */ /* 0x000fe20000011409 */
[----:B------:R-:W-:Y:S01]  /*0ed0*/  IMAD.SHL.U32 R199, R0, 0x8, RZ ;  /* 0x0000000800c77824 */ /* 0x000fe200078e00ff */
[----:B------:R-:W-:Y:S01]  /*0ee0*/  SHF.R.S32.HI R6, RZ, 0x1f, R5 ;  /* 0x0000001fff067819 */ /* 0x000fe20000011405 */
[----:B------:R-:W-:Y:S01]  /*0ef0*/  IMAD.SHL.U32 R3, R3, 0x40, RZ ;  /* 0x0000004003037824 */ /* 0x000fe200078e00ff */
[----:B------:R-:W-:Y:S01]  /*0f00*/  LEA.HI R12, R12, R11, RZ, 0x3 ;  /* 0x0000000b0c0c7211 */ /* 0x000fe200078f18ff */
[----:B------:R-:W-:Y:S01]  /*0f10*/  VIADD R196, R195, 0x26820 ;  /* 0x00026820c3c47836 */ /* 0x000fe20000000000 */
[----:B------:R-:W-:Y:S01]  /*0f20*/  LEA.HI R4, R4, R219, RZ, 0x1 ;  /* 0x000000db04047211 */ /* 0x000fe200078f08ff */
[----:B------:R-:W-:Y:S01]  /*0f30*/  @P1 VIADD R196, R198, 0xffffffe0 ;  /* 0xffffffe0c6c41836 */ /* 0x000fe20000000000 */
[----:B------:R-:W-:-:S02]  /*0f40*/  LOP3.LUT R222, R222, 0x1c0, RZ, 0xc0, !PT ;  /* 0x000001c0dede7812 */ /* 0x000fc400078ec0ff */
[----:B------:R-:W-:Y:S02]  /*0f50*/  LOP3.LUT R12, R12, 0xfffffff8, RZ, 0xc0, !PT ;  /* 0xfffffff80c0c7812 */ /* 0x000fe400078ec0ff */
[----:B------:R-:W-:Y:S02]  /*0f60*/  LEA.HI R10, R10, R7, RZ, 0x5 ;  /* 0x000000070a0a7211 */ /* 0x000fe400078f28ff */
[----:B------:R-:W-:Y:S01]  /*0f70*/  LOP3.LUT R8, R9, 0x7ffffffc, RZ, 0xc0, !PT ;  /* 0x7ffffffc09087812 */ /* 0x000fe200078ec0ff */
[----:B------:R-:W-:Y:S01]  /*0f80*/  IMAD.IADD R11, R11, 0x1, -R12 ;  /* 0x000000010b0b7824 */ /* 0x000fe200078e0a0c */
[----:B------:R-:W-:Y:S02]  /*0f90*/  LEA.HI R6, R6, R23, RZ, 0x3 ;  /* 0x0000001706067211 */ /* 0x000fe400078f18ff */
[----:B------:R-:W-:Y:S01]  /*0fa0*/  LOP3.LUT R4, R4, 0xfffffe, RZ, 0xc0, !PT ;  /* 0x00fffffe04047812 */ /* 0x000fe200078ec0ff */
[----:B------:R-:W-:Y:S01]  /*0fb0*/  IMAD.IADD R8, R7, 0x1, -R8 ;  /* 0x0000000107087824 */ /* 0x000fe200078e0a08 */
[----:B------:R-:W-:-:S02]  /*0fc0*/  LOP3.LUT R0, R222, 0x38, R16, 0xf8, !PT ;  /* 0x00000038de007812 */ /* 0x000fc400078ef810 */
[----:B------:R-:W-:Y:S01]  /*0fd0*/  SHF.R.U32.HI R227, RZ, 0x3, R222 ;  /* 0x00000003ffe37819 */ /* 0x000fe200000116de */
[----:B------:R-:W-:Y:S01]  /*0fe0*/  IMAD.IADD R4, R219, 0x1, -R4 ;  /* 0x00000001db047824 */ /* 0x000fe200078e0a04 */
[----:B------:R-:W-:Y:S01]  /*0ff0*/  LOP3.LUT R223, R3, 0xfffffe00, RZ, 0xc0, !PT ;  /* 0xfffffe0003df7812 */ /* 0x000fe200078ec0ff */
[----:B------:R-:W-:Y:S01]  /*1000*/  IMAD.SHL.U32 R22, R8, 0x2, RZ ;  /* 0x0000000208167824 */ /* 0x000fe200078e00ff */
[----:B------:R-:W-:Y:S01]  /*1010*/  SEL R197, R197, 0xffffffc0, !P2 ;  /* 0xffffffc0c5c57807 */ /* 0x000fe20005000000 */
[----:B------:R-:W-:Y:S01]  /*1020*/  IMAD.SHL.U32 R194, R4, 0x100, RZ ;  /* 0x0000010004c27824 */ /* 0x000fe200078e00ff */
[----:B------:R-:W-:Y:S02]  /*1030*/  SHF.R.S32.HI R10, RZ, 0x5, R10 ;  /* 0x00000005ff0a7819 */ /* 0x000fe4000001140a */
[----:B------:R-:W-:Y:S01]  /*1040*/  LOP3.LUT R6, R6, 0xfffffff8, RZ, 0xc0, !PT ;  /* 0xfffffff806067812 */ /* 0x000fe200078ec0ff */
[----:B------:R-:W-:Y:S01]  /*1050*/  IMAD.IADD R198, R198, 0x1, R197 ;  /* 0x00000001c6c67824 */ /* 0x000fe200078e02c5 */
[----:B------:R-:W-:Y:S01]  /*1060*/  LOP3.LUT R221, R223, R0, R227, 0xf6, !PT ;  /* 0x00000000dfdd7212 */ /* 0x000fe200078ef6e3 */
[----:B------:R-:W-:Y:S01]  /*1070*/  IMAD R192, R10, 0x10, R11 ;  /* 0x000000100ac07824 */ /* 0x000fe200078e020b */
[----:B------:R-:W-:Y:S01]  /*1080*/  SHF.R.S32.HI R220, RZ, 0x1f, R23 ;  /* 0x0000001fffdc7819 */ /* 0x000fe20000011417 */
[----:B------:R-:W-:Y:S01]  /*1090*/  IMAD.IADD R193, R23, 0x1, -R6 ;  /* 0x0000000117c17824 */ /* 0x000fe200078e0a06 */
[----:B------:R-:W-:Y:S01]  /*10a0*/  SHF.R.S32.HI R17, RZ, 0x1f, R16 ;  /* 0x0000001fff117819 */ /* 0x000fe20000011410 */
[----:B------:R-:W-:-:S02]  /*10b0*/  IMAD R221, R221, 0x2, R2 ;  /* 0x00000002dddd7824 */ /* 0x000fc400078e0202 */
[----:B------:R-:W-:-:S07]  /*10c0*/  IMAD.IADD R197, R197, 0x1, R196 ;  /* 0x00000001c5c57824 */ /* 0x000fce00078e02c4 */
.L_x_2161:
[----:B------:R-:W-:Y:S01]  /*10d0*/  ULDC.64 UR4, c[0x0][0xa28] ;  /* 0x00028a0000047ab9 */ /* 0x000fe20000000a00 */
[----:B01---5:R-:W0:Y:S01]  /*10e0*/  LDC.64 R6, c[0x0][0xa08] ;  /* 0x00028200ff067b82 */ /* 0x023e220000000a00 */
[----:B------:R-:W-:Y:S01]  /*10f0*/  ISETP.NE.U32.AND P0, PT, RZ, UR4, PT ;  /* 0x00000004ff007c0c */ /* 0x000fe2000bf05070 */
[----:B------:R-:W-:Y:S01]  /*1100*/  IMAD.MOV.U32 R3, RZ, RZ, RZ ;  /* 0x000000ffff037224 */ /* 0x000fe200078e00ff */
[----:B------:R-:W-:Y:S01]  /*1110*/  ULDC.64 UR6, c[0x0][0xa20] ;  /* 0x0002880000067ab9 */ /* 0x000fe20000000a00 */
[----:B------:R-:W-:Y:S01]  /*1120*/  IMAD.MOV.U32 R25, RZ, RZ, RZ ;  /* 0x000000ffff197224 */ /* 0x000fe200078e00ff */
[----:B------:R-:W-:Y:S01]  /*1130*/  ISETP.NE.AND.EX P0, PT, RZ, UR5, PT, P0 ;  /* 0x00000005ff007c0c */ /* 0x000fe2000bf05300 */
[----:B------:R-:W-:Y:S02]  /*1140*/  ULDC.64 UR4, c[0x0][0xa18] ;  /* 0x0002860000047ab9 */ /* 0x000fe40000000a00 */
[----:B------:R-:W-:-:S04]  /*1150*/  ISETP.NE.U32.AND P1, PT, RZ, UR4, PT ;  /* 0x00000004ff007c0c */ /* 0x000fc8000bf25070 */
[----:B------:R-:W-:Y:S01]  /*1160*/  ISETP.NE.AND.EX P1, PT, RZ, UR5, PT, P1 ;  /* 0x00000005ff007c0c */ /* 0x000fe2000bf25310 */
[----:B------:R-:W-:Y:S02]  /*1170*/  ULDC.64 UR4, c[0x0][0xa08] ;  /* 0x0002820000047ab9 */ /* 0x000fe40000000a00 */
[----:B------:R-:W-:-:S03]  /*1180*/  ISETP.NE.U32.AND P3, PT, RZ, UR4, PT ;  /* 0x00000004ff007c0c */ /* 0x000fc6000bf65070 */
[----:B------:R-:W1:Y:S01]  /*1190*/  @P0 LDC.64 R4, c[0x0][0xa28] ;  /* 0x00028a00ff040b82 */ /* 0x000e620000000a00 */
[----:B------:R-:W-:Y:S01]  /*11a0*/  ISETP.NE.AND.EX P3, PT, RZ, UR5, PT, P3 ;  /* 0x00000005ff007c0c */ /* 0x000fe2000bf65330 */
[----:B0-----:R-:W-:-:S06]  /*11b0*/  IMAD.WIDE R10, R191, 0x4, R6 ;  /* 0x00000004bf0a7825 */ /* 0x001fcc00078e0206 */
[----:B------:R-:W0:Y:S01]  /*11c0*/  @P1 LDC.64 R8, c[0x0][0xa18] ;  /* 0x00028600ff081b82 */ /* 0x000e220000000a00 */
[----:B------:R-:W-:Y:S02]  /*11d0*/  ULDC UR4, c[0x0][0x288] ;  /* 0x0000a20000047ab9 */ /* 0x000fe40000000800 */
[----:B------:R-:W-:Y:S01]  /*11e0*/  IMAD.U32 R186, RZ, RZ, UR4 ;  /* 0x00000004ffba7e24 */ /* 0x000fe2000f8e00ff */
[----:B------:R-:W-:Y:S02]  /*11f0*/  ULDC.64 UR4, c[0x0][0x3f8] ;  /* 0x0000fe0000047ab9 */ /* 0x000fe40000000a00 */
[----:B--2---:R2:W5:Y:S01]  /*1200*/  @P3 LDG.E R25, desc[UR42][R10.64] ;  /* 0x0000002a0a193981 */ /* 0x004562000c1e1900 */
[----:B-1----:R-:W-:-:S05]  /*1210*/  @P0 IMAD.WIDE R4, R191, 0x4, R4 ;  /* 0x00000004bf040825 */ /* 0x002fca00078e0204 */
[----:B------:R2:W5:Y:S01]  /*1220*/  @P0 LDG.E R3, desc[UR42][R4.64] ;  /* 0x0000002a04030981 */ /* 0x000562000c1e1900 */
[----:B0-----:R-:W-:-:S05]  /*1230*/  @P1 IMAD.WIDE R6, R191, 0x4, R8 ;  /* 0x00000004bf061825 */ /* 0x001fca00078e0208 */
[----:B------:R2:W5:Y:S01]  /*1240*/  @P1 LDG.E R186, desc[UR42][R6.64] ;  /* 0x0000002a06ba1981 */ /* 0x000562000c1e1900 */
[----:B------:R-:W-:-:S03]  /*1250*/  UISETP.NE.U32.AND UP0, UPT, UR4, URZ, UPT ;  /* 0x0000003f0400728c */ /* 0x000fc6000bf05070 */
[----:B------:R-:W-:Y:S01]  /*1260*/  ULDC UR4, c[0x0][0x404] ;  /* 0x0001010000047ab9 */ /* 0x000fe20000000800 */
[----:B------:R-:W-:Y:S01]  /*1270*/  UISETP.NE.AND.EX UP0, UPT, UR5, URZ, UPT, UP0 ;  /* 0x0000003f0500728c */ /* 0x000fe2000bf05300 */
[----:B------:R-:W-:Y:S02]  /*1280*/  ISETP.NE.U32.AND P2, PT, RZ, UR6, PT ;  /* 0x00000006ff007c0c */ /* 0x000fe4000bf45070 */
[----:B------:R-:W-:Y:S01]  /*1290*/  ULDC UR5, c[0x0][0x2e0] ;  /* 0x0000b80000057ab9 */ /* 0x000fe20000000800 */
[----:B------:R-:W-:Y:S01]  /*12a0*/  USEL UR4, UR4, 0x1, UP0 ;  /* 0x0000000104047887 */ /* 0x000fe20008000000 */
[----:B------:R-:W-:-:S03]  /*12b0*/  ISETP.NE.AND.EX P2, PT, RZ, UR7, PT, P2 ;  /* 0x00000007ff007c0c */ /* 0x000fc6000bf45320 */
[----:B------:R-:W-:-:S03]  /*12c0*/  UIMAD UR4, UR4, UR5, URZ ;  /* 0x00000005040472a4 */ /* 0x000fc6000f8e023f */
[----:B------:R-:W-:Y:S01]  /*12d0*/  ULDC UR5, c[0x0][0x338] ;  /* 0x0000ce0000057ab9 */ /* 0x000fe20000000800 */
[----:B------:R-:W-:Y:S02]  /*12e0*/  IMAD.MOV.U32 R217, RZ, RZ, R189 ;  /* 0x000000ffffd97224 */ /* 0x000fe400078e00bd */
[----:B------:R-:W-:Y:S02]  /*12f0*/  IMAD.MOV.U32 R214, RZ, RZ, R190 ;  /* 0x000000ffffd67224 */ /* 0x000fe400078e00be */
[----:B------:R-:W-:Y:S01]  /*1300*/  IMAD.MOV.U32 R215, RZ, RZ, R191 ;  /* 0x000000ffffd77224 */ /* 0x000fe200078e00bf */
[----:B--23--:R-:W-:Y:S06]  /*1310*/  @P1 BRA `(.L_x_1945) ;  /* 0x0000000000241947 */ /* 0x00cfec0003800000 */
        /* <DEDUP_REMOVED lines=9> */
.L_x_1945:
[----:B------:R-:W-:Y:S01]  /*13b0*/  IMAD.U32 R32, RZ, RZ, UR5 ;  /* 0x00000005ff207e24 */ /* 0x000fe2000f8e00ff */
[----:B------:R-:W-:Y:S01]  /*13c0*/  MOV R24, UR4 ;  /* 0x0000000400187c02 */ /* 0x000fe20008000f00 */
[----:B------:R-:W-:Y:S06]  /*13d0*/  @!P2 BRA `(.L_x_1946) ;  /* 0x000000000010a947 */ /* 0x000fec0003800000 */
[----:B------:R-:W0:Y:S02]  /*13e0*/  LDC.64 R4, c[0x0][0xa20] ;  /* 0x00028800ff047b82 */ /* 0x000e240000000a00 */
[----:B0-----:R-:W-:-:S05]  /*13f0*/  IMAD.WIDE R4, R191, 0x4, R4 ;  /* 0x00000004bf047825 */ /* 0x001fca00078e0204 */
[----:B------:R0:W5:Y:S01]  /*1400*/  LDG.E R24, desc[UR42][R4.64] ;  /* 0x0000002a04187981 */ /* 0x000162000c1e1900 */
[----:B------:R-:W-:Y:S05]  /*1410*/  BRA `(.L_x_1947) ;  /* 0x0000000000107947 */ /* 0x000fea0003800000 */
.L_x_1946:
[----:B------:R-:W-:Y:S05]  /*1420*/  @!P3 BRA `(.L_x_1947) ;  /* 0x00000000000cb947 */ /* 0x000fea0003800000 */
[----:B------:R-:W2:Y:S04]  /*1430*/  LDG.E R5, desc[UR42][R10.64] ;  /* 0x0000002a0a057981 */ /* 0x000ea8000c1e1900 */
[----:B------:R-:W2:Y:S02]  /*1440*/  LDG.E R24, desc[UR42][R10.64+0x4] ;  /* 0x0000042a0a187981 */ /* 0x000ea4000c1e1900 */
[----:B--2---:R-:W-:-:S07]  /*1450*/  IMAD.IADD R24, R24, 0x1, -R5 ;  /* 0x0000000118187824 */ /* 0x004fce00078e0a05 */
.L_x_1947:
[----:B------:R-:W-:Y:S01]  /*1460*/  ULDC.64 UR4, c[0x0][0xa10] ;  /* 0x0002840000047ab9 */ /* 0x000fe20000000a00 */
[----:B------:R-:W1:Y:S01]  /*1470*/  LDC.64 R10, c[0x0][0x9e0] ;  /* 0x00027800ff0a7b82 */ /* 0x000e620000000a00 */
[----:B------:R-:W-:-:S04]  /*1480*/  ISETP.NE.U32.AND P0, PT, RZ, UR4, PT ;  /* 0x00000004ff007c0c */ /* 0x000fc8000bf05070 */
[----:B------:R-:W-:Y:S01]  /*1490*/  ISETP.NE.AND.EX P0, PT, RZ, UR5, PT, P0 ;  /* 0x00000005ff007c0c */ /* 0x000fe2000bf05300 */
[----:B------:R-:W-:Y:S02]  /*14a0*/  ULDC.64 UR4, c[0x0][0xa30] ;  /* 0x00028c0000047ab9 */ /* 0x000fe40000000a00 */
[----:B------:R-:W-:-:S04]  /*14b0*/  ISETP.NE.U32.AND P1, PT, RZ, UR4, PT ;  /* 0x00000004ff007c0c */ /* 0x000fc8000bf25070 */
[----:B------:R-:W-:-:S06]  /*14c0*/  ISETP.NE.AND.EX P1, PT, RZ, UR5, PT, P1 ;  /* 0x00000005ff007c0c */ /* 0x000fcc000bf25310 */
[----:B0-----:R-:W0:Y:S08]  /*14d0*/  @P0 LDC.64 R4, c[0x0][0xa10] ;  /* 0x00028400ff040b82 */ /* 0x001e300000000a00 */
[----:B------:R-:W2:Y:S01]  /*14e0*/  @P1 LDC.64 R6, c[0x0][0xa30] ;  /* 0x00028c00ff061b82 */ /* 0x000ea20000000a00 */
[----:B0-----:R-:W-:-:S05]  /*14f0*/  @P0 IMAD.WIDE R4, R191, 0x4, R4 ;  /* 0x00000004bf040825 */ /* 0x001fca00078e0204 */
[----:B------:R-:W3:Y:S04]  /*1500*/  @P0 LDG.E R0, desc[UR42][R4.64] ;  /* 0x0000002a04000981 */ /* 0x000ee8000c1e1900 */
[----:B------:R-:W3:Y:S01]  /*1510*/  @P0 LDG.E R9, desc[UR42][R4.64+0x4] ;  /* 0x0000042a04090981 */ /* 0x000ee2000c1e1900 */
[----:B-----5:R-:W-:Y:S02]  /*1520*/  IMAD.MOV.U32 R33, RZ, RZ, R24 ;  /* 0x000000ffff217224 */ /* 0x020fe400078e0018 */
[----:B--2---:R-:W-:-:S05]  /*1530*/  @P1 IMAD.WIDE R6, R191, 0x4, R6 ;  /* 0x00000004bf061825 */ /* 0x004fca00078e0206 */
[----:B------:R0:W5:Y:S01]  /*1540*/  @P1 LDG.E R33, desc[UR42][R6.64] ;  /* 0x0000002a06211981 */ /* 0x000162000c1e1900 */
[----:B-1----:R-:W-:Y:S02]  /*1550*/  ISETP.GE.AND P1, PT, R11, 0x1, PT ;  /* 0x000000010b00780c */ /* 0x002fe40003f26270 */
[----:B------:R-:W-:Y:S01]  /*1560*/  LEA R49, R189, 0x40, 0x6 ;  /* 0x00000040bd317811 */ /* 0x000fe200078e30ff */
[----:B---3--:R-:W-:Y:S02]  /*1570*/  @P0 IMAD.IADD R32, R9, 0x1, -R0 ;  /* 0x0000000109200824 */ /* 0x008fe400078e0a00 */
[----:B------:R-:W-:-:S04]  /*1580*/  IMAD.IADD R9, R24, 0x1, -R3 ;  /* 0x0000000118097824 */ /* 0x000fc800078e0a03 */
[----:B------:R-:W-:-:S04]  /*1590*/  IMAD.IADD R185, R9, 0x1, R32 ;  /* 0x0000000109b97824 */ /* 0x000fc800078e0220 */
[C---:B------:R-:W-:Y:S01]  /*15a0*/  VIADD R0, R185.reuse, 0x3f ;  /* 0x0000003fb9007836 */ /* 0x040fe20000000000 */
[----:B------:R-:W-:-:S04]  /*15b0*/  IADD3 R49, R185, R49, -R186 ;  /* 0x00000031b9317210 */ /* 0x000fc80007ffe8ba */
[----:B------:R-:W-:-:S04]  /*15c0*/  SHF.R.S32.HI R3, RZ, 0x1f, R0 ;  /* 0x0000001fff037819 */ /* 0x000fc80000011400 */
[----:B------:R-:W-:Y:S01]  /*15d0*/  LEA.HI R3, R3, R0, RZ, 0x6 ;  /* 0x0000000003037211 */ /* 0x000fe200078f30ff */
[----:B------:R-:W-:-:S03]  /*15e0*/  IMAD.IADD R0, R49, 0x1, R10 ;  /* 0x0000000131007824 */ /* 0x000fc600078e020a */
[----:B------:R-:W-:Y:S01]  /*15f0*/  SHF.R.S32.HI R168, RZ, 0x6, R3 ;  /* 0x00000006ffa87819 */ /* 0x000fe20000011403 */
[----:B0-----:R-:W-:Y:S06]  /*1600*/  @!P1 BRA `(.L_x_1948) ;  /* 0x0000000000489947 */ /* 0x001fec0003800000 */
[C---:B------:R-:W-:Y:S01]  /*1610*/  ISETP.GT.AND P0, PT, R49.reuse, RZ, PT ;  /* 0x000000ff3100720c */ /* 0x040fe20003f04270 */
[----:B------:R-:W-:Y:S01]  /*1620*/  BSSY B0, `(.L_x_1949) ;  /* 0x000000e000007945 */ /* 0x000fe20003800000 */
[----:B------:R-:W-:-:S11]  /*1630*/  VIADD R3, R49, 0xffffffff ;  /* 0xffffffff31037836 */ /* 0x000fd60000000000 */
[----:B------:R-:W-:Y:S05]  /*1640*/  @P0 BRA `(.L_x_1950) ;  /* 0x00000000001c0947 */ /* 0x000fea0003800000 */
[----:B------:R-:W-:Y:S01]  /*1650*/  ISETP.NE.AND P0, PT, R11, 0x1, PT ;  /* 0x000000010b00780c */ /* 0x000fe20003f05270 */
[----:B------:R-:W-:-:S12]  /*1660*/  IMAD.MOV R3, RZ, RZ, -R49 ;  /* 0x000000ffff037224 */ /* 0x000fd800078e0a31 */
[----:B------:R-:W0:Y:S02]  /*1670*/  @P0 LDC.64 R4, c[0x0][0x9e8] ;  /* 0x00027a00ff040b82 */ /* 0x000e240000000a00 */
[----:B0-----:R-:W-:-:S05]  /*1680*/  @P0 IMAD.HI.U32 R4, R3, R4, RZ ;  /* 0x0000000403040227 */ /* 0x001fca00078e00ff */
[----:B------:R-:W-:-:S04]  /*1690*/  @P0 SHF.R.U32.HI R3, RZ, R5, R4 ;  /* 0x00000005ff030219 */ /* 0x000fc80000011604 */
[----:B------:R-:W-:Y:S01]  /*16a0*/  LOP3.LUT R3, RZ, R3, RZ, 0x33, !PT ;  /* 0x00000003ff037212 */ /* 0x000fe200078e33ff */
[----:B------:R-:W-:Y:S06]  /*16b0*/  BRA `(.L_x_1951) ;  /* 0x0000000000107947 */ /* 0x000fec0003800000 */
.L_x_1950:
[----:B------:R-:W-:-:S13]  /*16c0*/  ISETP.NE.AND P0, PT, R11, 0x1, PT ;  /* 0x000000010b00780c */ /* 0x000fda0003f05270 */
[----:B------:R-:W0:Y:S02]  /*16d0*/  @P0 LDC.64 R4, c[0x0][0x9e8] ;  /* 0x00027a00ff040b82 */ /* 0x000e240000000a00 */
[----:B0-----:R-:W-:-:S05]  /*16e0*/  @P0 IMAD.HI.U32 R4, R3, R4, RZ ;  /* 0x0000000403040227 */ /* 0x001fca00078e00ff */
[----:B------:R-:W-:-:S07]  /*16f0*/  @P0 SHF.R.U32.HI R3, RZ, R5, R4 ;  /* 0x00000005ff030219 */ /* 0x000fce0000011604 */
.L_x_1951:
[----:B------:R-:W-:Y:S05]  /*1700*/  BSYNC B0 ;  /* 0x0000000000007941 */ /* 0x000fea0003800000 */
.L_x_1949:
[----:B------:R-:W-:-:S05]  /*1710*/  IMAD R3, R3, R11, R11 ;  /* 0x0000000b03037224 */ /* 0x000fca00078e020b */
[----:B------:R-:W-:-:S07]  /*1720*/  VIMNMX R0, R0, R3, PT ;  /* 0x0000000300007248 */ /* 0x000fce0003fe0100 */
.L_x_1948:
[----:B------:R-:W-:Y:S01]  /*1730*/  IMAD R4, R189, 0x40, -R186 ;  /* 0x00000040bd047824 */ /* 0x000fe200078e0aba */
[----:B------:R-:W-:-:S03]  /*1740*/  ULDC UR4, c[0x0][0x9dc] ;  /* 0x0002770000047ab9 */ /* 0x000fc60000000800 */
[----:B------:R-:W-:-:S04]  /*1750*/  IMAD.IADD R47, R185, 0x1, R4 ;  /* 0x00000001b92f7824 */ /* 0x000fc800078e0204 */
[----:B------:R-:W-:Y:S01]  /*1760*/  VIADD R3, R47, -UR4 ;  /* 0x800000042f037c36 */ /* 0x000fe20008000000 */
[----:B------:R-:W-:Y:S06]  /*1770*/  @!P1 BRA `(.L_x_1952) ;  /* 0x0000000000489947 */ /* 0x000fec0003800000 */
[----:B------:R-:W-:Y:S01]  /*1780*/  ISETP.GT.AND P0, PT, R47, -0x1, PT ;  /* 0xffffffff2f00780c */ /* 0x000fe20003f04270 */
[----:B------:R-:W-:-:S12]  /*1790*/  BSSY B0, `(.L_x_1953) ;  /* 0x000000e000007945 */ /* 0x000fd80003800000 */
        /* <DEDUP_REMOVED lines=8> */
.L_x_1954:
[----:B------:R-:W-:Y:S01]  /*1820*/  ISETP.NE.AND P0, PT, R11, 0x1, PT ;  /* 0x000000010b00780c */ /* 0x000fe20003f05270 */
[----:B------:R-:W-:-:S12]  /*1830*/  IMAD.MOV.U32 R4, RZ, RZ, R47 ;  /* 0x000000ffff047224 */ /* 0x000fd800078e002f */
[----:B------:R-:W0:Y:S02]  /*1840*/  @P0 LDC.64 R6, c[0x0][0x9e8] ;  /* 0x00027a00ff060b82 */ /* 0x000e240000000a00 */
[----:B0-----:R-:W-:-:S05]  /*1850*/  @P0 IMAD.HI.U32 R6, R47, R6, RZ ;  /* 0x000000062f060227 */ /* 0x001fca00078e00ff */
[----:B------:R-:W-:-:S07]  /*1860*/  @P0 SHF.R.U32.HI R4, RZ, R7, R6 ;  /* 0x00000007ff040219 */ /* 0x000fce0000011606 */
.L_x_1955:
[----:B------:R-:W-:Y:S05]  /*1870*/  BSYNC B0 ;  /* 0x0000000000007941 */ /* 0x000fea0003800000 */
.L_x_1953:
[----:B------:R-:W-:-:S05]  /*1880*/  IMAD R4, R4, R11, RZ ;  /* 0x0000000b04047224 */ /* 0x000fca00078e02ff */
[----:B------:R-:W-:-:S07]  /*1890*/  VIMNMX R3, R3, R4, !PT ;  /* 0x0000000403037248 */ /* 0x000fce0007fe0100 */
.L_x_1952:
[----:B------:R-:W-:Y:S01]  /*18a0*/  VIADD R0, R0, 0x3f ;  /* 0x0000003f00007836 */ /* 0x000fe20000000000 */
[----:B------:R-:W-:Y:S02]  /*18b0*/  SHF.R.S32.HI R4, RZ, 0x1f, R3 ;  /* 0x0000001fff047819 */ /* 0x000fe40000011403 */
[----:B------:R-:W-:Y:S02]  /*18c0*/  PLOP3.LUT P3, PT, PT, PT, PT, 0x80, 0x0 ;  /* 0x000000000000781c */ /* 0x000fe40003f6f070 */
[----:B------:R-:W-:Y:S02]  /*18d0*/  SHF.R.S32.HI R5, RZ, 0x1f, R0 ;  /* 0x0000001fff057819 */ /* 0x000fe40000011400 */
[----:B------:R-:W-:Y:S02]  /*18e0*/  LEA.HI R4, R4, R3, RZ, 0x6 ;  /* 0x0000000304047211 */ /* 0x000fe400078f30ff */
[----:B------:R-:W-:Y:S02]  /*18f0*/  LEA.HI R5, R5, R0, RZ, 0x6 ;  /* 0x0000000005057211 */ /* 0x000fe400078f30ff */
[----:B------:R-:W-:-:S02]  /*1900*/  SHF.R.S32.HI R4, RZ, 0x6, R4 ;  /* 0x00000006ff047819 */ /* 0x000fc40000011404 */
[----:B------:R-:W-:Y:S02]  /*1910*/  SHF.R.S32.HI R5, RZ, 0x6, R5 ;  /* 0x00000006ff057819 */ /* 0x000fe40000011405 */
[----:B------:R-:W-:Y:S02]  /*1920*/  VIMNMX R4, RZ, R4, !PT ;  /* 0x00000004ff047248 */ /* 0x000fe40007fe0100 */
[----:B------:R-:W-:-:S03]  /*1930*/  VIMNMX R5, R168, R5, PT ;  /* 0x00000005a8057248 */ /* 0x000fc60003fe0100 */
[--C-:B------:R-:W-:Y:S02]  /*1940*/  IMAD R4, R4, 0x40, -R9.reuse ;  /* 0x0000004004047824 */ /* 0x100fe400078e0a09 */
[----:B------:R-:W-:-:S03]  /*1950*/  IMAD R5, R5, 0x40, -R9 ;  /* 0x0000004005057824 */ /* 0x000fc600078e0a09 */
[----:B------:R-:W-:Y:S02]  /*1960*/  VIMNMX R4, RZ, R4, !PT ;  /* 0x00000004ff047248 */ /* 0x000fe40007fe0100 */
[----:B------:R-:W-:Y:S02]  /*1970*/  VIMNMX R5, R5, R32, PT ;  /* 0x0000002005057248 */ /* 0x000fe40003fe0100 */
[----:B------:R-:W-:Y:S02]  /*1980*/  SHF.R.U32.HI R46, RZ, 0x6, R4 ;  /* 0x00000006ff2e7819 */ /* 0x000fe40000011604 */
[----:B------:R-:W-:-:S03]  /*1990*/  ISETP.GT.AND P0, PT, R5, R4, PT ;  /* 0x000000040500720c */ /* 0x000fc60003f04270 */
[----:B------:R-:W-:-:S10]  /*19a0*/  IMAD.MOV.U32 R51, RZ, RZ, R46 ;  /* 0x000000ffff337224 */ /* 0x000fd400078e002e */
[----:B------:R-:W-:-:S05]  /*19b0*/  @P0 VIADD R0, R5, 0x3f ;  /* 0x0000003f05000836 */ /* 0x000fca0000000000 */
[----:B------:R-:W-:-:S04]  /*19c0*/  @P0 SHF.R.S32.HI R3, RZ, 0x1f, R0 ;  /* 0x0000001fff030819 */ /* 0x000fc80000011400 */
[----:B------:R-:W-:-:S04]  /*19d0*/  @P0 LEA.HI R3, R3, R0, RZ, 0x6 ;  /* 0x0000000003030211 */ /* 0x000fc800078f30ff */
[----:B------:R-:W-:-:S04]  /*19e0*/  @P0 SHF.R.S32.HI R51, RZ, 0x6, R3 ;  /* 0x00000006ff330819 */ /* 0x000fc80000011403 */
[----:B------:R-:W-:-:S13]  /*19f0*/  ISETP.GT.AND P0, PT, R51, R46, PT ;  /* 0x0000002e3300720c */ /* 0x000fda0003f04270 */
[----:B------:R-:W-:Y:S05]  /*1a00*/  @!P0 BRA `(.L_x_1956) ;  /* 0x0000002800b88947 */ /* 0x000fea0003800000 */
        /* <DEDUP_REMOVED lines=20> */
.L_x_1958:
[----:B------:R-:W-:Y:S05]  /*1b50*/  BSYNC B6 ;  /* 0x0000000000067941 */ /* 0x000fea0003800000 */
.L_x_1957:
        /* <DEDUP_REMOVED lines=20> */
.L_x_1960:
[----:B------:R-:W-:Y:S05]  /*1ca0*/  BSYNC B6 ;  /* 0x0000000000067941 */ /* 0x000fea0003800000 */
.L_x_1959:
[----:B------:R-:W-:Y:S01]  /*1cb0*/  ULDC.64 UR4, c[0x0][0x9f8] ;  /* 0x00027e0000047ab9 */ /* 0x000fe20000000a00 */
[----:B------:R-:W0:Y:S01]  /*1cc0*/  LDC R0, c[0x0][0x428] ;  /* 0x00010a00ff007b82 */ /* 0x000e220000000800 */
[----:B------:R-:W-:-:S07]  /*1cd0*/  ISETP.NE.U32.AND P0, PT, RZ, UR4, PT ;  /* 0x00000004ff007c0c */ /* 0x000fce000bf05070 */
[----:B------:R-:W1:Y:S01]  /*1ce0*/  LDC.64 R52, c[0x0][0x2f0] ;  /* 0x0000bc00ff347b82 */ /* 0x000e620000000a00 */
[----:B------:R-:W-:Y:S01]  /*1cf0*/  ISETP.NE.AND.EX P0, PT, RZ, UR5, PT, P0 ;  /* 0x00000005ff007c0c */ /* 0x000fe2000bf05300 */
[----:B------:R-:W-:Y:S01]  /*1d00*/  IMAD.IADD R20, R25, 0x1, R24 ;  /* 0x0000000119147824 */ /* 0x000fe200078e0218 */
[----:B------:R-:W-:Y:S01]  /*1d10*/  ULDC.64 UR4, c[0x0][0xa08] ;  /* 0x0002820000047ab9 */ /* 0x000fe20000000a00 */
[----:B------:R-:W-:-:S04]  /*1d20*/  ULDC.64 UR6, c[0x0][0x320] ;  /* 0x0000c80000067ab9 */ /* 0x000fc80000000a00 */
[----:B------:R-:W2:Y:S08]  /*1d30*/  LDC R63, c[0x0][0x3d4] ;  /* 0x0000f500ff3f7b82 */ /* 0x000eb00000000800 */
[----:B------:R-:W3:Y:S08]  /*1d40*/  @P0 LDC.64 R4, c[0x0][0x9f8] ;  /* 0x00027e00ff040b82 */ /* 0x000ef00000000a00 */
[----:B------:R-:W4:Y:S01]  /*1d50*/  LDC.64 R24, c[0x0][0x3d8] ;  /* 0x0000f600ff187b82 */ /* 0x000f220000000a00 */
[----:B------:R-:W-:-:S07]  /*1d60*/  IMAD.SHL.U32 R42, R218, 0x4, RZ ;  /* 0x00000004da2a7824 */ /* 0x000fce00078e00ff */
[----:B------:R-:W2:Y:S01]  /*1d70*/  LDC.64 R26, c[0x0][0x3e8] ;  /* 0x0000fa00ff1a7b82 */ /* 0x000ea20000000a00 */
[----:B---3--:R-:W-:Y:S01]  /*1d80*/  @P0 IMAD.WIDE R4, R191, 0x4, R4 ;  /* 0x00000004bf040825 */ /* 0x008fe200078e0204 */
[----:B------:R-:W3:Y:S06]  /*1d90*/  S2R R62, SR_TID.X ;  /* 0x00000000003e7919 */ /* 0x000eec0000002100 */
[----:B------:R-:W3:Y:S01]  /*1da0*/  LDC R61, c[0x0][0x3d4] ;  /* 0x0000f500ff3d7b82 */ /* 0x000ee20000000800 */
[----:B------:R3:W3:Y:S01]  /*1db0*/  @P0 LDG.E R191, desc[UR42][R4.64] ;  /* 0x0000002a04bf0981 */ /* 0x0006e2000c1e1900 */
[----:B0-----:R-:W-:Y:S01]  /*1dc0*/  ISETP.NE.AND P0, PT, R0, 0x1, PT ;  /* 0x000000010000780c */ /* 0x001fe20003f05270 */
[----:B-1----:R-:W-:Y:S01]  /*1dd0*/  IMAD.WIDE.U32 R6, R20, R52, RZ ;  /* 0x0000003414067225 */ /* 0x002fe200078e00ff */
[----:B------:R-:W-:-:S02]  /*1de0*/  SHF.R.S32.HI R13, RZ, 0x1f, R20 ;  /* 0x0000001fff0d7819 */ /* 0x000fc40000011414 */
[----:B------:R-:W-:Y:S01]  /*1df0*/  SHF.R.S32.HI R43, RZ, 0x1f, R42 ;  /* 0x0000001fff2b7819 */ /* 0x000fe2000001142a */
[----:B----4-:R-:W-:Y:S01]  /*1e00*/  IMAD R10, R220, R24, RZ ;  /* 0x00000018dc0a7224 */ /* 0x010fe200078e02ff */
[----:B--2---:R-:W-:Y:S01]  /*1e10*/  ISETP.GE.AND P1, PT, R16, R63, PT ;  /* 0x0000003f1000720c */ /* 0x004fe20003f26270 */
[-C--:B------:R-:W-:Y:S01]  /*1e20*/  IMAD R0, R13, R52.reuse, RZ ;  /* 0x000000340d007224 */ /* 0x080fe200078e02ff */
[----:B------:R-:W0:Y:S01]  /*1e30*/  LDC R58, c[0x0][0x2e4] ;  /* 0x0000b900ff3a7b82 */ /* 0x000e220000000800 */
[----:B------:R-:W-:Y:S01]  /*1e40*/  IMAD R12, R220, R52, RZ ;  /* 0x00000034dc0c7224 */ /* 0x000fe200078e02ff */
[----:B------:R-:W-:Y:S01]  /*1e50*/  P2R R74, PR, RZ, 0x2 ;  /* 0x00000002ff4a7803 */ /* 0x000fe20000000000 */
[----:B------:R-:W-:Y:S01]  /*1e60*/  IMAD R3, R20, R53, R0 ;  /* 0x0000003514037224 */ /* 0x000fe200078e0200 */
[C---:B------:R-:W-:Y:S01]  /*1e70*/  IADD3 R20, P2, R23.reuse, R20, RZ ;  /* 0x0000001417147210 */ /* 0x040fe20007f5e0ff */
[----:B------:R-:W-:Y:S01]  /*1e80*/  IMAD R15, R23, R25, R10 ;  /* 0x00000019170f7224 */ /* 0x000fe200078e020a */
[----:B------:R-:W-:Y:S01]  /*1e90*/  SHF.L.U64.HI R50, R24, 0x6, R25 ;  /* 0x0000000618327819 */ /* 0x000fe20000010219 */
[----:B------:R-:W-:Y:S01]  /*1ea0*/  IMAD.IADD R7, R7, 0x1, R3 ;  /* 0x0000000107077824 */ /* 0x000fe200078e0203 */
[----:B------:R-:W1:Y:S01]  /*1eb0*/  @P0 LDC R9, c[0x0][0x42c] ;  /* 0x00010b00ff090b82 */ /* 0x000e620000000800 */
[----:B------:R-:W-:Y:S01]  /*1ec0*/  IMAD.SHL.U32 R59, R193, 0x40, RZ ;  /* 0x00000040c13b7824 */ /* 0x000fe200078e00ff */
[----:B------:R-:W-:Y:S01]  /*1ed0*/  SHF.L.U64.HI R56, R26, 0x6, R27 ;  /* 0x000000061a387819 */ /* 0x000fe2000001021b */
[----:B------:R-:W-:-:S02]  /*1ee0*/  VIADD R82, R16, 0x20 ;  /* 0x0000002010527836 */ /* 0x000fc40000000000 */
[----:B------:R-:W-:Y:S01]  /*1ef0*/  IMAD.SHL.U32 R55, R24, 0x40, RZ ;  /* 0x0000004018377824 */ /* 0x000fe200078e00ff */
[----:B------:R-:W-:Y:S01]  /*1f00*/  LOP3.LUT R59, R59, 0x1c0, RZ, 0xc0, !PT ;  /* 0x000001c03b3b7812 */ /* 0x000fe200078ec0ff */
[----:B------:R-:W-:Y:S01]  /*1f10*/  IMAD.SHL.U32 R57, R26, 0x40, RZ ;  /* 0x000000401a397824 */ /* 0x000fe200078e00ff */
[----:B------:R-:W2:Y:S02]  /*1f20*/  @P0 LDC R11, c[0x0][0x430] ;  /* 0x00010c00ff0b0b82 */ /* 0x000ea40000000800 */
[----:B------:R-:W-:Y:S02]  /*1f30*/  SHF.R.U32.HI R60, RZ, 0x3, R59 ;  /* 0x00000003ff3c7819 */ /* 0x000fe4000001163b */
[----:B---3--:R-:W-:-:S04]  /*1f40*/  LEA.HI R62, R62, 0x8, RZ, 0x19 ;  /* 0x000000083e3e7811 */ /* 0x008fc800078fc8ff */
[----:B------:R-:W3:Y:S01]  /*1f50*/  LDC.64 R28, c[0x0][0x2d8] ;  /* 0x0000b600ff1c7b82 */ /* 0x000ee20000000a00 */
[----:B-1----:R-:W-:-:S05]  /*1f60*/  @P0 IMAD.HI.U32 R0, R190, R9, RZ ;  /* 0x00000009be000227 */ /* 0x002fca00078e00ff */
[----:B--2---:R-:W-:Y:S02]  /*1f70*/  @P0 SHF.R.U32.HI R190, RZ, R11, R0 ;  /* 0x0000000bffbe0219 */ /* 0x004fe40000011600 */
[----:B------:R-:W-:Y:S02]  /*1f80*/  ISETP.NE.U32.AND P0, PT, RZ, UR4, PT ;  /* 0x00000004ff007c0c */ /* 0x000fe4000bf05070 */
[----:B------:R-:W-:Y:S01]  /*1f90*/  SHF.R.S32.HI R0, RZ, 0x1f, R190 ;  /* 0x0000001fff007819 */ /* 0x000fe200000114be */
[----:B------:R-:W-:Y:S01]  /*1fa0*/  IMAD.WIDE.U32 R8, R190, UR6, R16 ;  /* 0x00000006be087c25 */ /* 0x000fe2000f8e0010 */
[----:B------:R-:W-:Y:S01]  /*1fb0*/  ISETP.NE.AND.EX P0, PT, RZ, UR5, PT, P0 ;  /* 0x00000005ff007c0c */ /* 0x000fe2000bf05300 */
[----:B------:R-:W-:Y:S02]  /*1fc0*/  ULDC.64 UR4, c[0x0][0x2f8] ;  /* 0x0000be0000047ab9 */ /* 0x000fe40000000a00 */
[C---:B------:R-:W-:Y:S02]  /*1fd0*/  IMAD R5, R0.reuse, UR6, RZ ;  /* 0x0000000600057c24 */ /* 0x040fe4000f8e02ff */
[----:B------:R-:W-:-:S02]  /*1fe0*/  IMAD R3, R0, UR4, RZ ;  /* 0x0000000400037c24 */ /* 0x000fc4000f8e02ff */
[C---:B------:R-:W-:Y:S02]  /*1ff0*/  IMAD R11, R190.reuse, UR7, R5 ;  /* 0x00000007be0b7c24 */ /* 0x040fe4000f8e0205 */
[C---:B------:R-:W-:Y:S02]  /*2000*/  IMAD R3, R190.reuse, UR5, R3 ;  /* 0x00000005be037c24 */ /* 0x040fe4000f8e0203 */
[----:B------:R-:W-:Y:S01]  /*2010*/  IMAD.WIDE.U32 R4, R190, UR4, R6 ;  /* 0x00000004be047c25 */ /* 0x000fe2000f8e0006 */
[----:B------:R-:W-:-:S03]  /*2020*/  ULDC.64 UR4, c[0x0][0x300] ;  /* 0x0000c00000047ab9 */ /* 0x000fc60000000a00 */
[----:B------:R-:W-:Y:S02]  /*2030*/  IMAD.IADD R5, R5, 0x1, R3 ;  /* 0x0000000105057824 */ /* 0x000fe400078e0203 */
[----:B------:R-:W-:Y:S02]  /*2040*/  IMAD.IADD R9, R9, 0x1, R11 ;  /* 0x0000000109097824 */ /* 0x000fe400078e020b */
[----:B------:R-:W-:Y:S01]  /*2050*/  IMAD R11, R23, R53, R12 ;  /* 0x00000035170b7224 */ /* 0x000fe200078e020c */
[----:B------:R-:W-:Y:S02]  /*2060*/  SHF.L.U64.HI R53, R52, 0x6, R53 ;  /* 0x0000000634357819 */ /* 0x000fe40000010235 */
[----:B------:R-:W-:Y:S02]  /*2070*/  SHF.R.S32.HI R0, RZ, 0x1f, R191 ;  /* 0x0000001fff007819 */ /* 0x000fe400000114bf */
[----:B------:R-:W-:Y:S02]  /*2080*/  SEL R41, R191, RZ, !P0 ;  /* 0x000000ffbf297207 */ /* 0x000fe40004000000 */
[----:B------:R-:W-:-:S03]  /*2090*/  SEL R0, R0, RZ, !P0 ;  /* 0x000000ff00007207 */ /* 0x000fc60004000000 */
[----:B------:R-:W-:-:S04]  /*20a0*/  IMAD.WIDE.U32 R44, R41, UR4, R4 ;  /* 0x00000004292c7c25 */ /* 0x000fc8000f8e0004 */
[----:B------:R-:W-:Y:S02]  /*20b0*/  IMAD R6, R0, UR4, RZ ;  /* 0x0000000400067c24 */ /* 0x000fe4000f8e02ff */
[----:B------:R-:W-:-:S04]  /*20c0*/  IMAD.WIDE.U32 R4, R23, R24, R16 ;  /* 0x0000001817047225 */ /* 0x000fc800078e0010 */
[----:B------:R-:W-:Y:S01]  /*20d0*/  IMAD R3, R41, UR5, R6 ;  /* 0x0000000529037c24 */ /* 0x000fe2000f8e0206 */
[----:B------:R-:W-:Y:S01]  /*20e0*/  ULDC.64 UR4, c[0x0][0x328] ;  /* 0x0000ca0000047ab9 */ /* 0x000fe20000000a00 */
[----:B------:R-:W-:-:S04]  /*20f0*/  IMAD.WIDE.U32 R6, R23, R52, R16 ;  /* 0x0000003417067225 */ /* 0x000fc800078e0010 */
[----:B------:R-:W-:Y:S02]  /*2100*/  IMAD R10, R0, UR4, RZ ;  /* 0x00000004000a7c24 */ /* 0x000fe4000f8e02ff */
[----:B------:R-:W-:Y:S01]  /*2110*/  IMAD.IADD R0, R45, 0x1, R3 ;  /* 0x000000012d007824 */ /* 0x000fe200078e0203 */
[----:B------:R-:W-:Y:S01]  /*2120*/  IADD3 R3, P0, R44, R6, RZ ;  /* 0x000000062c037210 */ /* 0x000fe20007f1e0ff */
[----:B------:R-:W-:Y:S02]  /*2130*/  IMAD.IADD R39, R15, 0x1, R5 ;  /* 0x000000010f277824 */ /* 0x000fe400078e0205 */
[----:B------:R-:W-:Y:S01]  /*2140*/  IMAD.MOV.U32 R38, RZ, RZ, R4 ;  /* 0x000000ffff267224 */ /* 0x000fe200078e0004 */
[----:B------:R-:W-:Y:S01]  /*2150*/  IADD3.X R48, R0, R7, R11, P0, !PT ;  /* 0x0000000700307210 */ /* 0x000fe200007fe40b */
[----:B------:R-:W-:Y:S01]  /*2160*/  IMAD.WIDE.U32 R4, R23, R24, R42 ;  /* 0x0000001817047225 */ /* 0x000fe200078e002a */
[----:B------:R-:W-:-:S03]  /*2170*/  SEL R11, R63, RZ, P1 ;  /* 0x000000ff3f0b7207 */ /* 0x000fc60000800000 */
[----:B------:R-:W-:Y:S01]  /*2180*/  IMAD.IADD R5, R5, 0x1, R15 ;  /* 0x0000000105057824 */ /* 0x000fe200078e020f */
[----:B-----5:R-:W-:Y:S01]  /*2190*/  SHF.R.S32.HI R15, RZ, 0x1f, R33 ;  /* 0x0000001fff0f7819 */ /* 0x020fe20000011421 */
[----:B------:R-:W-:Y:S02]  /*21a0*/  IMAD.IADD R11, R16, 0x1, R11 ;  /* 0x00000001100b7824 */ /* 0x000fe400078e020b */
[----:B------:R-:W-:Y:S01]  /*21b0*/  IMAD.WIDE.U32 R36, R33, R24, R4 ;  /* 0x0000001821247225 */ /* 0x000fe200078e0004 */
[----:B------:R-:W-:Y:S02]  /*21c0*/  LOP3.LUT R5, R59, 0x18, R16, 0xf8, !PT ;  /* 0x000000183b057812 */ /* 0x000fe400078ef810 */
[----:B------:R-:W-:Y:S01]  /*21d0*/  SHF.R.S32.HI R54, RZ, 0x1f, R11 ;  /* 0x0000001fff367819 */ /* 0x000fe2000001140b */
[----:B------:R-:W-:Y:S01]  /*21e0*/  IMAD R6, R220, R26, RZ ;  /* 0x0000001adc067224 */ /* 0x000fe200078e02ff */
[----:B------:R-:W-:Y:S01]  /*21f0*/  LOP3.LUT R5, R5, R60, RZ, 0x3c, !PT ;  /* 0x0000003c05057212 */ /* 0x000fe200078e3cff */
[----:B------:R-:W-:Y:S01]  /*2200*/  IMAD R75, R41, UR5, R10 ;  /* 0x00000005294b7c24 */ /* 0x000fe2000f8e020a */
[----:B------:R-:W-:Y:S01]  /*2210*/  LEA.HI R54, R54, R11, RZ, 0x3 ;  /* 0x0000000b36367211 */ /* 0x000fe200078f18ff */
[----:B------:R-:W-:-:S02]  /*2220*/  IMAD R21, R23, R27, R6 ;  /* 0x0000001b17157224 */ /* 0x000fc400078e0206 */
[----:B------:R-:W-:Y:S01]  /*2230*/  IMAD.WIDE.U32 R40, R41, UR4, R8 ;  /* 0x0000000429287c25 */ /* 0x000fe2000f8e0008 */
[----:B------:R-:W-:Y:S01]  /*2240*/  LOP3.LUT R69, R54, 0xfffffff8, RZ, 0xc0, !PT ;  /* 0xfffffff836457812 */ /* 0x000fe200078ec0ff */
[----:B------:R-:W-:Y:S02]  /*2250*/  ULDC UR4, c[0x0][0x2e4] ;  /* 0x0000b90000047ab9 */ /* 0x000fe40000000800 */
[----:B------:R-:W-:Y:S01]  /*2260*/  IMAD.WIDE.U32 R6, R23, R26, R42 ;  /* 0x0000001a17067225 */ /* 0x000fe200078e002a */
[----:B------:R-:W-:Y:S02]  /*2270*/  ISETP.GE.AND P0, PT, R16, UR4, PT ;  /* 0x0000000410007c0c */ /* 0x000fe4000bf06270 */
[----:B------:R-:W-:Y:S01]  /*2280*/  ISETP.GE.AND P1, PT, R82, UR4, PT ;  /* 0x0000000452007c0c */ /* 0x000fe2000bf26270 */
[----:B------:R-:W-:Y:S01]  /*2290*/  IMAD R10, R15, R24, RZ ;  /* 0x000000180f0a7224 */ /* 0x000fe200078e02ff */
[----:B------:R-:W-:Y:S01]  /*22a0*/  IADD3 R7, R7, R21, RZ ;  /* 0x0000001507077210 */ /* 0x000fe20007ffe0ff */
[----:B------:R-:W-:Y:S01]  /*22b0*/  IMAD.WIDE.U32 R8, R23, R26, R16 ;  /* 0x0000001a17087225 */ /* 0x000fe200078e0010 */
[----:B------:R-:W-:-:S03]  /*22c0*/  SHF.R.S32.HI R73, RZ, 0x1f, R69 ;  /* 0x0000001fff497819 */ /* 0x000fc60000011445 */
[----:B------:R-:W-:Y:S02]  /*22d0*/  IMAD R11, R33, R25, R10 ;  /* 0x00000019210b7224 */ /* 0x000fe400078e020a */
[----:B------:R-:W-:Y:S01]  /*22e0*/  IMAD R65, R200, 0x200, R5 ;  /* 0x00000200c8417824 */ /* 0x000fe200078e0205 */
[----:B------:R-:W-:Y:S01]  /*22f0*/  LOP3.LUT R5, R59, 0x38, R54, 0xf8, !PT ;  /* 0x000000383b057812 */ /* 0x000fe200078ef836 */
[----:B------:R-:W-:Y:S02]  /*2300*/  IMAD.IADD R9, R21, 0x1, R9 ;  /* 0x0000000115097824 */ /* 0x000fe400078e0209 */
[----:B------:R-:W-:Y:S01]  /*2310*/  IMAD R10, R15, R26, RZ ;  /* 0x0000001a0f0a7224 */ /* 0x000fe200078e02ff */
[----:B------:R-:W-:Y:S01]  /*2320*/  LOP3.LUT R5, R5, R60, RZ, 0x3c, !PT ;  /* 0x0000003c05057212 */ /* 0x000fe200078e3cff */
[----:B------:R-:W-:-:S04]  /*2330*/  IMAD.WIDE.U32 R34, R33, R26, R8 ;  /* 0x0000001a21227225 */ /* 0x000fc800078e0008 */
[C---:B------:R-:W-:Y:S02]  /*2340*/  IMAD R71, R33.reuse, R27, R10 ;  /* 0x0000001b21477224 */ /* 0x040fe400078e020a */
[----:B------:R-:W-:-:S04]  /*2350*/  IMAD.WIDE.U32 R38, R33, R24, R38 ;  /* 0x0000001821267225 */ /* 0x000fc800078e0026 */
[----:B------:R-:W-:-:S04]  /*2360*/  IMAD.WIDE.U32 R30, R33, R26, R6 ;  /* 0x0000001a211e7225 */ /* 0x000fc800078e0006 */
[----:B------:R-:W-:Y:S02]  /*2370*/  IMAD.IADD R67, R71, 0x1, R35 ;  /* 0x0000000147437824 */ /* 0x000fe400078e0223 */
[----:B------:R-:W-:Y:S02]  /*2380*/  IMAD.SHL.U32 R52, R52, 0x40, RZ ;  /* 0x0000004034347824 */ /* 0x000fe400078e00ff */
[----:B------:R-:W-:Y:S02]  /*2390*/  IMAD.SHL.U32 R63, R63, 0x2, RZ ;  /* 0x000000023f3f7824 */ /* 0x000fe400078e00ff */
[----:B------:R-:W-:Y:S02]  /*23a0*/  IMAD.X R21, R220, 0x1, R13, P2 ;  /* 0x00000001dc157824 */ /* 0x000fe400010e060d */
[----:B------:R-:W-:Y:S02]  /*23b0*/  IMAD.IADD R64, R11, 0x1, R39 ;  /* 0x000000010b407824 */ /* 0x000fe400078e0227 */
[----:B------:R-:W-:-:S02]  /*23c0*/  IMAD.IADD R66, R37, 0x1, R11 ;  /* 0x0000000125427824 */ /* 0x000fc400078e020b */
[----:B------:R-:W-:Y:S02]  /*23d0*/  IMAD.IADD R71, R31, 0x1, R71 ;  /* 0x000000011f477824 */ /* 0x000fe400078e0247 */
[----:B------:R-:W-:Y:S02]  /*23e0*/  IMAD R68, R200, 0x200, R5 ;  /* 0x00000200c8447824 */ /* 0x000fe400078e0205 */
[----:B0--3--:R-:W-:-:S07]  /*23f0*/  IMAD.IADD R75, R41, 0x1, R75 ;  /* 0x00000001294b7824 */ /* 0x009fce00078e024b */
.L_x_1990:
[----:B------:R-:W-:Y:S01]  /*2400*/  VIADD R51, R51, 0xffffffff ;  /* 0xffffffff33337836 */ /* 0x000fe20000000000 */
[----:B------:R-:W-:Y:S01]  /*2410*/  ISETP.GE.AND P3, PT, R61, 0x1, PT ;  /* 0x000000013d00780c */ /* 0x000fe20003f66270 */
[----:B---34-:R-:W-:Y:S01]  /*2420*/  IMAD.SHL.U32 R14, R184, 0x1000, RZ ;  /* 0x00001000b80e7824 */ /* 0x018fe200078e00ff */
[----:B------:R-:W-:Y:S05]  /*2430*/  YIELD ;  /* 0x0000000000007946 */ /* 0x000fea0003800000 */
[----:B------:R-:W-:Y:S01]  /*2440*/  SHF.R.S32.HI R76, RZ, 0x1f, R51 ;  /* 0x0000001fff4c7819 */ /* 0x000fe20000011433 */
[-C--:B------:R-:W-:Y:S01]  /*2450*/  IMAD R5, R53, R51.reuse, RZ ;  /* 0x0000003335057224 */ /* 0x080fe200078e02ff */
[----:B------:R-:W-:Y:S01]  /*2460*/  BSSY B0, `(.L_x_1961) ;  /* 0x000018d000007945 */ /* 0x000fe20003800000 */
[----:B------:R-:W-:-:S04]  /*2470*/  IMAD.WIDE.U32 R24, R52, R51, RZ ;  /* 0x0000003334187225 */ /* 0x000fc800078e00ff */
        /* <DEDUP_REMOVED lines=32> */
[----:B------:R-:W-:Y:S01]  /*2680*/  IMAD.WIDE.U32 R4, R51, R57, R70 ;  /* 0x0000003933047225 */ /* 0x000fe200078e0046 */
[----:B------:R-:W-:-:S03]  /*2690*/  IADD3 R8, R42, 0x10, RZ ;  /* 0x000000102a087810 */ /* 0x000fc60007ffe0ff */
[----:B------:R-:W-:Y:S01]  /*26a0*/  IMAD.X R10, R77, 0x1, R66, P3 ;  /* 0x000000014d0a7824 */ /* 0x000fe200018e0642 */
[----:B------:R-:W-:Y:S01]  /*26b0*/  LEA R6, P3, R7, UR4, 0x1 ;  /* 0x0000000407067c11 */ /* 0x000fe2000f8608ff */
[----:B------:R-:W-:Y:S01]  /*26c0*/  IMAD.IADD R5, R5, 0x1, R9 ;  /* 0x0000000105057824 */ /* 0x000fe200078e0209 */
[C---:B------:R-:W-:Y:S02]  /*26d0*/  LEA R76, P5, R4.reuse, UR6, 0x1 ;  /* 0x00000006044c7c11 */ /* 0x040fe4000f8a08ff */
        /* <DEDUP_REMOVED lines=10> */
.L_x_1965:
[----:B------:R-:W-:Y:S05]  /*2780*/  BSYNC B1 ;  /* 0x0000000000017941 */ /* 0x000fea0003800000 */
.L_x_1964:
[----:B------:R-:W-:Y:S01]  /*2790*/  UISETP.NE.AND UP0, UPT, UR37, 0x3, UPT ;  /* 0x000000032500788c */ /* 0x000fe2000bf05270 */
[----:B-----5:R-:W-:Y:S02]  /*27a0*/  IMAD.MOV.U32 R4, RZ, RZ, R8 ;  /* 0x000000ffff047224 */ /* 0x020fe400078e0008 */
[----:B------:R-:W-:Y:S02]  /*27b0*/  IMAD.MOV.U32 R5, RZ, RZ, R9 ;  /* 0x000000ffff057224 */ /* 0x000fe400078e0009 */
[----:B0-----:R-:W-:Y:S01]  /*27c0*/  IMAD.MOV.U32 R6, RZ, RZ, R26 ;  /* 0x000000ffff067224 */ /* 0x001fe200078e001a */
[----:B------:R-:W-:Y:S01]  /*27d0*/  PLOP3.LUT P3, PT, PT, PT, UP0, 0x80, 0x0 ;  /* 0x000000000000781c */ /* 0x000fe20003f6f008 */
        /* <DEDUP_REMOVED lines=15> */
.L_x_1966:
[----:B------:R-:W-:Y:S01]  /*28d0*/  IMAD R70, R184, 0x8, R2 ;  /* 0x00000008b8467824 */ /* 0x000fe200078e0202 */
[----:B------:R-:W-:Y:S01]  /*28e0*/  SHF.L.U32 R77, R187, 0x1f, RZ ;  /* 0x0000001fbb4d7819 */ /* 0x000fe200000006ff */
[----:B------:R-:W-:Y:S03]  /*28f0*/  BSSY B1, `(.L_x_1967) ;  /* 0x0000003000017945 */ /* 0x000fe60003800000 */
[----:B------:R-:W0:Y:S02]  /*2900*/  SYNCS.PHASECHK.TRANS64.TRYWAIT P5, [R70+URZ+0x28c90], R77 ;  /* 0x028c904d460075a7 */ /* 0x000e2400080a017f */
[----:B0-----:R-:W-:Y:S05]  /*2910*/  @!P5 BRA `(.L_x_1968) ;  /* 0x000001980094d947 */ /* 0x001fea0003800000 */
.L_x_2280:
[----:B------:R-:W-:Y:S05]  /*2920*/  BSYNC B1 ;  /* 0x0000000000017941 */ /* 0x000fea0003800000 */
.L_x_1967:
[----:B------:R-:W-:Y:S05]  /*2930*/  @P4 BRA `(.L_x_1969) ;  /* 0x0000001000fc4947 */ /* 0x000fea0003800000 */
[----:B------:R-:W-:Y:S04]  /*2940*/  BSSY B1, `(.L_x_1970) ;  /* 0x0000036000017945 */ /* 0x000fe80003800000 */
[----:B------:R-:W-:Y:S05]  /*2950*/  @P0 BRA `(.L_x_1971) ;  /* 0x0000000000d00947 */ /* 0x000fea0003800000 */
[----:B------:R1:W2:Y:S01]  /*2960*/  LDS.128 R4, [R15+0x22400] ;  /* 0x022400000f047984 */ /* 0x0002a20000000c00 */
[----:B------:R-:W-:Y:S01]  /*2970*/  ISETP.GE.AND P4, PT, R42, R61, PT ;  /* 0x0000003d2a00720c */ /* 0x000fe20003f86270 */
[----:B------:R-:W-:-:S12]  /*2980*/  BSSY B2, `(.L_x_1972) ;  /* 0x0000030000027945 */ /* 0x000fd80003800000 */
[----:B-1----:R-:W-:Y:S05]  /*2990*/  @P4 BRA `(.L_x_1973) ;  /* 0x0000000000b84947 */ /* 0x002fea0003800000 */
[----:B------:R-:W-:Y:S01]  /*29a0*/  SHF.R.U32.HI R83, RZ, 0x10, R25 ;  /* 0x00000010ff537819 */ /* 0x000fe20000011619 */
[----:B--2---:R-:W-:Y:S01]  /*29b0*/  IMAD.U32 R15, R6, 0x10000, RZ ;  /* 0x00010000060f7824 */ /* 0x004fe200078e00ff */
[----:B------:R-:W-:Y:S02]  /*29c0*/  SHF.R.U32.HI R78, RZ, 0x10, R27 ;  /* 0x00000010ff4e7819 */ /* 0x000fe4000001161b */
[----:B------:R-:W-:Y:S01]  /*29d0*/  SHF.R.U64 R80, R24, 0x10, R25 ;  /* 0x0000001018507819 */ /* 0x000fe20000001219 */
[----:B------:R-:W-:Y:S01]  /*29e0*/  IMAD.U32 R25, R7, 0x10000, RZ ;  /* 0x0001000007197824 */ /* 0x000fe200078e00ff */
[----:B------:R-:W-:Y:S02]  /*29f0*/  PRMT R83, R79, 0x5410, R83 ;  /* 0x000054104f537816 */ /* 0x000fe40000000053 */
[----:B------:R-:W-:Y:S02]  /*2a00*/  SHF.R.U64 R76, R26, 0x10, R27 ;  /* 0x000000101a4c7819 */ /* 0x000fe4000000121b */
[----:B------:R-:W-:-:S02]  /*2a10*/  PRMT R78, R81, 0x5432, R78 ;  /* 0x00005432514e7816 */ /* 0x000fc4000000004e */
[----:B------:R-:W-:Y:S01]  /*2a20*/  LOP3.LUT R24, R6, 0xffff0000, RZ, 0xc0, !PT ;  /* 0xffff000006187812 */ /* 0x000fe200078ec0ff */
[----:B------:R-:W-:Y:S01]  /*2a30*/  IMAD.U32 R6, R5, 0x10000, RZ ;  /* 0x0001000005067824 */ /* 0x000fe200078e00ff */
[----:B------:R-:W-:Y:S01]  /*2a40*/  PRMT R80, R84, 0x5432, R80 ;  /* 0x0000543254507816 */ /* 0x000fe20000000050 */
[----:B------:R-:W-:Y:S01]  /*2a50*/  IMAD.U32 R84, R83, 0x10000, RZ ;  /* 0x0001000053547824 */ /* 0x000fe200078e00ff */
[----:B------:R-:W-:Y:S01]  /*2a60*/  PRMT R27, R79, 0x5432, R76 ;  /* 0x000054324f1b7816 */ /* 0x000fe2000000004c */
[----:B------:R-:W-:Y:S01]  /*2a70*/  IMAD.U32 R79, R78, 0x10000, RZ ;  /* 0x000100004e4f7824 */ /* 0x000fe200078e00ff */
[----:B------:R-:W-:Y:S01]  /*2a80*/  LOP3.LUT R26, R7, 0xffff0000, RZ, 0xc0, !PT ;  /* 0xffff0000071a7812 */ /* 0x000fe200078ec0ff */
[CC--:B------:R-:W-:Y:S01]  /*2a90*/  FMUL.FTZ R88, R24.reuse, R84.reuse ;  /* 0x0000005418587220 */ /* 0x0c0fe20000410000 */
[----:B------:R-:W-:Y:S01]  /*2aa0*/  LOP3.LUT R7, R5, 0xffff0000, RZ, 0xc0, !PT ;  /* 0xffff000005077812 */ /* 0x000fe200078ec0ff */
[-C--:B------:R-:W-:Y:S01]  /*2ab0*/  FMUL.FTZ R24, R24, R79.reuse ;  /* 0x0000004f18187220 */ /* 0x080fe20000410000 */
[----:B------:R-:W-:Y:S01]  /*2ac0*/  LOP3.LUT R81, R80, 0xffff0000, RZ, 0xc0, !PT ;  /* 0xffff000050517812 */ /* 0x000fe200078ec0ff */
[----:B------:R-:W-:Y:S01]  /*2ad0*/  FFMA.FTZ R88, R15, R79, -R88 ;  /* 0x0000004f0f587223 */ /* 0x000fe20000010858 */
[----:B------:R-:W-:Y:S01]  /*2ae0*/  LOP3.LUT R76, R27, 0xffff0000, RZ, 0xc0, !PT ;  /* 0xffff00001b4c7812 */ /* 0x000fe200078ec0ff */
[----:B------:R-:W-:Y:S01]  /*2af0*/  IMAD.U32 R5, R4, 0x10000, RZ ;  /* 0x0001000004057824 */ /* 0x000fe200078e00ff */
[----:B------:R-:W-:Y:S01]  /*2b00*/  LOP3.LUT R83, R83, 0xffff0000, RZ, 0xc0, !PT ;  /* 0xffff000053537812 */ /* 0x000fe200078ec0ff */
[----:B------:R-:W-:Y:S01]  /*2b10*/  FFMA.FTZ R15, R15, R84, R24 ;  /* 0x000000540f0f7223 */ /* 0x000fe20000010018 */
[----:B------:R-:W-:Y:S01]  /*2b20*/  LOP3.LUT R78, R78, 0xffff0000, RZ, 0xc0, !PT ;  /* 0xffff00004e4e7812 */ /* 0x000fe200078ec0ff */
[C---:B------:R-:W-:Y:S01]  /*2b30*/  FMUL.FTZ R85, R7.reuse, R81 ;  /* 0x0000005107557220 */ /* 0x040fe20000410000 */
[----:B------:R-:W-:Y:S01]  /*2b40*/  FMUL.FTZ R86, R7, R76 ;  /* 0x0000004c07567220 */ /* 0x000fe20000410000 */
[----:B------:R-:W-:Y:S01]  /*2b50*/  LOP3.LUT R4, R4, 0xffff0000, RZ, 0xc0, !PT ;  /* 0xffff000004047812 */ /* 0x000fe200078ec0ff */
[----:B------:R-:W-:Y:S01]  /*2b60*/  FMUL.FTZ R24, R26, R83 ;  /* 0x000000531a187220 */ /* 0x000fe20000410000 */
[----:B------:R-:W-:-:S02]  /*2b70*/  IMAD.U32 R80, R80, 0x10000, RZ ;  /* 0x0001000050507824 */ /* 0x000fc400078e00ff */
[----:B------:R-:W-:Y:S01]  /*2b80*/  FMUL.FTZ R26, R26, R78 ;  /* 0x0000004e1a1a7220 */ /* 0x000fe20000410000 */
[----:B------:R-:W-:Y:S02]  /*2b90*/  IMAD.U32 R27, R27, 0x10000, RZ ;  /* 0x000100001b1b7824 */ /* 0x000fe400078e00ff */
[C---:B------:R-:W-:Y:S01]  /*2ba0*/  FFMA.FTZ R85, R6.reuse, R76, -R85 ;  /* 0x0000004c06557223 */ /* 0x040fe20000010855 */
[----:B------:R-:W-:Y:S01]  /*2bb0*/  FFMA.FTZ R86, R6, R81, R86 ;  /* 0x0000005106567223 */ /* 0x000fe20000010056 */
[C---:B------:R-:W-:Y:S01]  /*2bc0*/  FFMA.FTZ R24, R25.reuse, R78, -R24 ;  /* 0x0000004e19187223 */ /* 0x040fe20000010818 */
        /* <DEDUP_REMOVED lines=11> */
.L_x_1973:
[----:B------:R-:W-:Y:S05]  /*2c80*/  BSYNC B2 ;  /* 0x0000000000027941 */ /* 0x000fea0003800000 */
.L_x_1972:
[----:B--2---:R1:W-:Y:S02]  /*2c90*/  STG.E.128 desc[UR42][R12.64], R4 ;  /* 0x000000040c007986 */ /* 0x0043e4000c101d2a */
.L_x_1971:
[----:B------:R-:W-:Y:S05]  /*2ca0*/  BSYNC B1 ;  /* 0x0000000000017941 */ /* 0x000fea0003800000 */
.L_x_1970:
[----:B------:R-:W-:Y:S05]  /*2cb0*/  @P1 BRA `(.L_x_1969) ;  /* 0x00000010001c1947 */ /* 0x000fea0003800000 */
[----:B-1----:R-:W-:Y:S01]  /*2cc0*/  IMAD.MOV.U32 R5, RZ, RZ, 0x20 ;  /* 0x00000020ff057424 */ /* 0x002fe200078e00ff */
[----:B------:R-:W-:Y:S01]  /*2cd0*/  LOP3.LUT P4, RZ, R193, 0x4, RZ, 0xc0, !PT ;  /* 0x00000004c1ff7812 */ /* 0x000fe2000788c0ff */
[----:B------:R-:W-:Y:S03]  /*2ce0*/  BSSY B1, `(.L_x_1974) ;  /* 0x0000036000017945 */ /* 0x000fe60003800000 */
[----:B------:R-:W-:-:S04]  /*2cf0*/  SEL R5, R5, 0xffffffe0, !P4 ;  /* 0xffffffe005057807 */ /* 0x000fc80006000000 */
[----:B------:R-:W-:Y:S01]  /*2d00*/  IADD3 R5, R5, R65, R14 ;  /* 0x0000004105057210 */ /* 0x000fe20007ffe00e */
[----:B------:R-:W-:-:S04]  /*2d10*/  VIADD R14, R42, 0x10 ;  /* 0x000000102a0e7836 */ /* 0x000fc80000000000 */
[----:B------:R-:W-:Y:S01]  /*2d20*/  IMAD R4, R5, 0x2, R2 ;  /* 0x0000000205047824 */ /* 0x000fe200078e0202 */
[----:B------:R-:W-:-:S05]  /*2d30*/  ISETP.GE.AND P4, PT, R14, R61, PT ;  /* 0x0000003d0e00720c */ /* 0x000fca0003f86270 */
[----:B------:R-:W1:Y:S08]  /*2d40*/  LDS.128 R4, [R4+0x22400] ;  /* 0x0224000004047984 */ /* 0x000e700000000c00 */
        /* <DEDUP_REMOVED lines=26> */
[----:B------:R-:W-:Y:S01]  /*2ef0*/  SHF.L.U32 R6, R5, 0x10, RZ ;  /* 0x0000001005067819 */ /* 0x000fe200000006ff */
[----:B------:R-:W-:-:S02]  /*2f00*/  IMAD.U32 R5, R4, 0x10000, RZ ;  /* 0x0001000004057824 */ /* 0x000fc400078e00ff */
        /* <DEDUP_REMOVED lines=19> */
.L_x_1975:
[----:B------:R-:W-:Y:S05]  /*3040*/  BSYNC B1 ;  /* 0x0000000000017941 */ /* 0x000fea0003800000 */
.L_x_1974:
[----:B-1----:R2:W-:Y:S01]  /*3050*/  STG.E.128 desc[UR42][R12.64+0x40], R4 ;  /* 0x000040040c007986 */ /* 0x0025e2000c101d2a */
[----:B------:R-:W-:Y:S05]  /*3060*/  BRA `(.L_x_1969) ;  /* 0x0000000c00307947 */ /* 0x000fea0003800000 */
.L_x_1963:
        /* <DEDUP_REMOVED lines=24> */
[----:B------:R-:W-:-:S06]  /*31f0*/  UISETP.NE.AND UP0, UPT, UR37, 0x3, UPT ;  /* 0x000000032500788c */ /* 0x000fcc000bf05270 */
[----:B------:R-:W-:Y:S01]  /*3200*/  PLOP3.LUT P3, PT, PT, PT, UP0, 0x80, 0x0 ;  /* 0x000000000000781c */ /* 0x000fe20003f6f008 */
[----:B--2---:R-:W-:Y:S02]  /*3210*/  IMAD.MOV.U32 R15, RZ, RZ, R6 ;  /* 0x000000ffff0f7224 */ /* 0x004fe400078e0006 */
[----:B------:R-:W-:Y:S02]  /*3220*/  IMAD.MOV.U32 R76, RZ, RZ, R4 ;  /* 0x000000ffff4c7224 */ /* 0x000fe400078e0004 */
[----:B------:R-:W-:Y:S02]  /*3230*/  IMAD.MOV.U32 R70, RZ, RZ, R7 ;  /* 0x000000ffff467224 */ /* 0x000fe400078e0007 */
[----:B------:R-:W-:Y:S01]  /*3240*/  IMAD.MOV.U32 R77, RZ, RZ, R5 ;  /* 0x000000ffff4d7224 */ /* 0x000fe200078e0005 */
[----:B------:R-:W-:Y:S01]  /*3250*/  PRMT R90, R15, 0x5410, R76 ;  /* 0x000054100f5a7816 */ /* 0x000fe2000000004c */
[----:B---3--:R-:W-:Y:S02]  /*3260*/  IMAD.MOV.U32 R12, RZ, RZ, R10 ;  /* 0x000000ffff0c7224 */ /* 0x008fe400078e000a */
[----:B------:R-:W-:Y:S01]  /*3270*/  IMAD.MOV.U32 R13, RZ, RZ, R11 ;  /* 0x000000ffff0d7224 */ /* 0x000fe200078e000b */
[----:B------:R-:W-:Y:S01]  /*3280*/  PRMT R94, R70, 0x5410, R77 ;  /* 0x00005410465e7816 */ /* 0x000fe2000000004d */
[----:B------:R-:W-:-:S02]  /*3290*/  IMAD.MOV.U32 R15, RZ, RZ, R8 ;  /* 0x000000ffff0f7224 */ /* 0x000fc400078e0008 */
[----:B------:R-:W-:Y:S01]  /*32a0*/  IMAD.MOV.U32 R26, RZ, RZ, R9 ;  /* 0x000000ffff1a7224 */ /* 0x000fe200078e0009 */
[----:B------:R-:W-:-:S04]  /*32b0*/  PRMT R93, R12, 0x5410, R13 ;  /* 0x000054100c5d7816 */ /* 0x000fc8000000000d */
[----:B------:R-:W-:Y:S01]  /*32c0*/  PRMT R86, R26, 0x5410, R15 ;  /* 0x000054101a567816 */ /* 0x000fe2000000000f */
[----:B------:R-:W-:Y:S06]  /*32d0*/  @!P3 BRA `(.L_x_1976) ;  /* 0x000000000004b947 */ /* 0x000fec0003800000 */
[----:B------:R-:W-:Y:S01]  /*32e0*/  BPT.TRAP 0x1 ;  /* 0x000000040000795c */ /* 0x000fe20000300000 */
.L_x_1976:
[----:B------:R-:W-:Y:S01]  /*32f0*/  IMAD R70, R184, 0x8, R2 ;  /* 0x00000008b8467824 */ /* 0x000fe200078e0202 */
[----:B------:R-:W-:Y:S01]  /*3300*/  SHF.L.U32 R77, R187, 0x1f, RZ ;  /* 0x0000001fbb4d7819 */ /* 0x000fe200000006ff */
[----:B------:R-:W-:Y:S03]  /*3310*/  BSSY B1, `(.L_x_1977) ;  /* 0x0000003000017945 */ /* 0x000fe60003800000 */
[----:B------:R-:W0:Y:S02]  /*3320*/  SYNCS.PHASECHK.TRANS64.TRYWAIT P5, [R70+URZ+0x28c90], R77 ;  /* 0x028c904d460075a7 */ /* 0x000e2400080a017f */
[----:B0-----:R-:W-:Y:S05]  /*3330*/  @!P5 BRA `(.L_x_1978) ;  /* 0x000001900020d947 */ /* 0x001fea0003800000 */
.L_x_2281:
[----:B------:R-:W-:Y:S05]  /*3340*/  BSYNC B1 ;  /* 0x0000000000017941 */ /* 0x000fea0003800000 */
.L_x_1977:
[C---:B------:R-:W-:Y:S01]  /*3350*/  ISETP.GE.OR P5, PT, R23.reuse, R72, P0 ;  /* 0x000000481700720c */ /* 0x040fe200007a6670 */
        /* <DEDUP_REMOVED lines=19> */
[----:B------:R-:W-:-:S05]  /*3490*/  IMAD.SHL.U32 R83, R13, 0x8, RZ ;  /* 0x000000080d537824 */ /* 0x000fca00078e00ff */
[----:B------:R-:W-:-:S04]  /*34a0*/  LOP3.LUT R13, R59, 0x38, R83, 0xf8, !PT ;  /* 0x000000383b0d7812 */ /* 0x000fc800078ef853 */
[----:B------:R-:W-:-:S04]  /*34b0*/  LOP3.LUT R13, R13, R60, RZ, 0x3c, !PT ;  /* 0x0000003c0d0d7212 */ /* 0x000fc800078e3cff */
[----:B------:R-:W-:Y:S01]  /*34c0*/  LEA R15, R200, R13, 0x9 ;  /* 0x0000000dc80f7211 */ /* 0x000fe200078e48ff */
[----:B------:R-:W-:-:S04]  /*34d0*/  IMAD.IADD R13, R68, 0x1, R14 ;  /* 0x00000001440d7824 */ /* 0x000fc800078e020e */
[----:B------:R-:W-:Y:S02]  /*34e0*/  IMAD.IADD R15, R14, 0x1, R15 ;  /* 0x000000010e0f7824 */ /* 0x000fe400078e020f */
[--C-:B------:R-:W-:Y:S02]  /*34f0*/  IMAD R13, R13, 0x2, R2.reuse ;  /* 0x000000020d0d7824 */ /* 0x100fe400078e0202 */
[----:B------:R-:W-:-:S04]  /*3500*/  IMAD R24, R15, 0x2, R2 ;  /* 0x000000020f187824 */ /* 0x000fc800078e0202 */
        /* <DEDUP_REMOVED lines=25> */
[----:B------:R-:W-:Y:S01]  /*36a0*/  LOP3.LUT R13, R25, 0xffff0000, RZ, 0xc0, !PT ;  /* 0xffff0000190d7812 */ /* 0x000fe200078ec0ff */
[----:B------:R-:W-:Y:S01]  /*36b0*/  FMUL.FTZ R96, R11, R86 ;  /* 0x000000560b607220 */ /* 0x000fe20000410000 */
[----:B------:R-:W-:Y:S01]  /*36c0*/  PRMT R92, R93, 0x5432, R92 ;  /* 0x000054325d5c7816 */ /* 0x000fe2000000005c */
[----:B------:R-:W-:Y:S01]  /*36d0*/  IMAD.U32 R25, R27, 0x10000, RZ ;  /* 0x000100001b197824 */ /* 0x000fe200078e00ff */
[----:B------:R-:W-:Y:S01]  /*36e0*/  LOP3.LUT R89, R89, 0xffff0000, RZ, 0xc0, !PT ;  /* 0xffff000059597812 */ /* 0x000fe200078ec0ff */
[-C--:B------:R-:W-:Y:S01]  /*36f0*/  FFMA.FTZ R96, R5, R90.reuse, R96 ;  /* 0x0000005a05607223 */ /* 0x080fe20000010060 */
[----:B------:R-:W-:Y:S01]  /*3700*/  PRMT R87, R94, 0x5410, R87 ;  /* 0x000054105e577816 */ /* 0x000fe20000000057 */
[----:B------:R-:W-:Y:S01]  /*3710*/  FMUL.FTZ R94, R11, R90 ;  /* 0x0000005a0b5e7220 */ /* 0x000fe20000410000 */
[----:B------:R-:W-:Y:S01]  /*3720*/  LOP3.LUT R84, R84, 0xffff0000, RZ, 0xc0, !PT ;  /* 0xffff000054547812 */ /* 0x000fe200078ec0ff */
[----:B------:R-:W-:Y:S01]  /*3730*/  IMAD.U32 R11, R92, 0x10000, RZ ;  /* 0x000100005c0b7824 */ /* 0x000fe200078e00ff */
[----:B------:R-:W-:Y:S01]  /*3740*/  PRMT R91, R93, 0x5410, R91 ;  /* 0x000054105d5b7816 */ /* 0x000fe2000000005b */
[----:B------:R-:W-:Y:S01]  /*3750*/  FMUL.FTZ R93, R13, R89 ;  /* 0x000000590d5d7220 */ /* 0x000fe20000410000 */
[----:B------:R-:W-:Y:S01]  /*3760*/  FFMA.FTZ R94, R5, R86, -R94 ;  /* 0x00000056055e7223 */ /* 0x000fe2000001085e */
[----:B------:R-:W-:Y:S01]  /*3770*/  FMUL.FTZ R13, R13, R84 ;  /* 0x000000540d0d7220 */ /* 0x000fe20000410000 */
[----:B------:R-:W-:-:S02]  /*3780*/  IMAD.U32 R5, R87, 0x10000, RZ ;  /* 0x0001000057057824 */ /* 0x000fc400078e00ff */
[----:B------:R-:W-:Y:S01]  /*3790*/  FMUL.FTZ R95, R25, R11 ;  /* 0x0000000b195f7220 */ /* 0x000fe20000410000 */
[C---:B------:R-:W-:Y:S01]  /*37a0*/  FFMA.FTZ R93, R6.reuse, R84, -R93 ;  /* 0x00000054065d7223 */ /* 0x040fe2000001085d */
[----:B------:R-:W-:Y:S01]  /*37b0*/  FFMA.FTZ R89, R6, R89, R13 ;  /* 0x0000005906597223 */ /* 0x000fe2000001000d */
[----:B------:R-:W-:Y:S01]  /*37c0*/  LOP3.LUT R27, R27, 0xffff0000, RZ, 0xc0, !PT ;  /* 0xffff00001b1b7812 */ /* 0x000fe200078ec0ff */
[-C--:B------:R-:W-:Y:S01]  /*37d0*/  FMUL.FTZ R84, R25, R5.reuse ;  /* 0x0000000519547220 */ /* 0x080fe20000410000 */
[----:B------:R-:W-:Y:S01]  /*37e0*/  LOP3.LUT R92, R92, 0xffff0000, RZ, 0xc0, !PT ;  /* 0xffff00005c5c7812 */ /* 0x000fe200078ec0ff */
[----:B------:R-:W-:Y:S01]  /*37f0*/  FFMA.FTZ R95, R8, R5, -R95 ;  /* 0x00000005085f7223 */ /* 0x000fe2000001085f */
[----:B------:R-:W-:Y:S01]  /*3800*/  LOP3.LUT R6, R87, 0xffff0000, RZ, 0xc0, !PT ;  /* 0xffff000057067812 */ /* 0x000fe200078ec0ff */
[----:B------:R-:W-:Y:S02]  /*3810*/  IMAD.U32 R13, R88, 0x10000, RZ ;  /* 0x00010000580d7824 */ /* 0x000fe400078e00ff */
[----:B------:R-:W-:Y:S01]  /*3820*/  FFMA.FTZ R84, R8, R11, R84 ;  /* 0x0000000b08547223 */ /* 0x000fe20000010054 */
[----:B------:R-:W-:Y:S01]  /*3830*/  IMAD.U32 R5, R76, 0x10000, RZ ;  /* 0x000100004c057824 */ /* 0x000fe200078e00ff */
[----:B------:R-:W-:Y:S01]  /*3840*/  LOP3.LUT R9, R15, 0xffff0000, RZ, 0xc0, !PT ;  /* 0xffff00000f097812 */ /* 0x000fe200078ec0ff */
[C---:B------:R-:W-:Y:S01]  /*3850*/  FMUL.FTZ R8, R27.reuse, R92 ;  /* 0x0000005c1b087220 */ /* 0x040fe20000410000 */
[-C--:B------:R-:W-:Y:S01]  /*3860*/  FMUL.FTZ R90, R27, R6.reuse ;  /* 0x000000061b5a7220 */ /* 0x080fe20000410000 */
[----:B------:R-:W-:Y:S01]  /*3870*/  FMUL.FTZ R27, R10, R13 ;  /* 0x0000000d0a1b7220 */ /* 0x000fe20000410000 */
[----:B------:R-:W-:Y:S01]  /*3880*/  LOP3.LUT R24, R24, 0xffff0000, RZ, 0xc0, !PT ;  /* 0xffff000018187812 */ /* 0x000fe200078ec0ff */
[-C--:B------:R-:W-:Y:S01]  /*3890*/  FMUL.FTZ R10, R10, R5.reuse ;  /* 0x000000050a0a7220 */ /* 0x080fe20000410000 */
[----:B------:R-:W-:Y:S01]  /*38a0*/  LOP3.LUT R25, R88, 0xffff0000, RZ, 0xc0, !PT ;  /* 0xffff000058197812 */ /* 0x000fe200078ec0ff */
[C---:B------:R-:W-:Y:S01]  /*38b0*/  FFMA.FTZ R86, R9.reuse, R6, -R8 ;  /* 0x0000000609567223 */ /* 0x040fe20000010808 */
[----:B------:R-:W-:Y:S01]  /*38c0*/  LOP3.LUT R11, R76, 0xffff0000, RZ, 0xc0, !PT ;  /* 0xffff00004c0b7812 */ /* 0x000fe200078ec0ff */
[----:B------:R-:W-:Y:S01]  /*38d0*/  IMAD.U32 R15, R26, 0x10000, RZ ;  /* 0x000100001a0f7824 */ /* 0x000fe200078e00ff */
[----:B------:R-:W-:Y:S01]  /*38e0*/  LOP3.LUT R12, R12, 0xffff0000, RZ, 0xc0, !PT ;  /* 0xffff00000c0c7812 */ /* 0x000fe200078ec0ff */
        /* <DEDUP_REMOVED lines=32> */
.L_x_1980:
[----:B------:R-:W-:Y:S05]  /*3af0*/  BSYNC B1 ;  /* 0x0000000000017941 */ /* 0x000fea0003800000 */
.L_x_1979:
        /* <DEDUP_REMOVED lines=10> */
.L_x_1962:
[----:B------:R-:W-:-:S06]  /*3ba0*/  UISETP.NE.AND UP0, UPT, UR37, 0x3, UPT ;  /* 0x000000032500788c */ /* 0x000fcc000bf05270 */
[----:B------:R-:W-:-:S13]  /*3bb0*/  PLOP3.LUT P3, PT, PT, PT, UP0, 0x80, 0x0 ;  /* 0x000000000000781c */ /* 0x000fda0003f6f008 */
[----:B------:R-:W-:Y:S05]  /*3bc0*/  @!P3 BRA `(.L_x_1981) ;  /* 0x000000000004b947 */ /* 0x000fea0003800000 */
[----:B------:R-:W-:Y:S01]  /*3bd0*/  BPT.TRAP 0x1 ;  /* 0x000000040000795c */ /* 0x000fe20000300000 */
.L_x_1981:
        /* <DEDUP_REMOVED lines=8> */
.L_x_2282:
[----:B------:R-:W-:Y:S05]  /*3c60*/  BSYNC B1 ;  /* 0x0000000000017941 */ /* 0x000fea0003800000 */
.L_x_1982:
[----:B------:R-:W-:Y:S05]  /*3c70*/  @P4 BRA `(.L_x_1969) ;  /* 0x00000000002c4947 */ /* 0x000fea0003800000 */
[----:B------:R-:W-:Y:S02]  /*3c80*/  @!P1 LOP3.LUT P4, RZ, R193, 0x4, RZ, 0xc0, !PT ;  /* 0x00000004c1ff9812 */ /* 0x000fe4000788c0ff */
[----:B------:R-:W-:Y:S02]  /*3c90*/  PLOP3.LUT P5, PT, PT, PT, PT, 0x8, 0x0 ;  /* 0x000000000000781c */ /* 0x000fe40003fae170 */
[----:B------:R-:W-:Y:S02]  /*3ca0*/  @!P1 PLOP3.LUT P5, PT, P4, PT, PT, 0x80, 0x0 ;  /* 0x000000000000981c */ /* 0x000fe400027af070 */
[----:B------:R-:W-:-:S11]  /*3cb0*/  @!P1 IADD3 R4, R65, 0x20, RZ ;  /* 0x0000002041049810 */ /* 0x000fd60007ffe0ff */
[----:B------:R-:W-:-:S04]  /*3cc0*/  @P5 VIADD R4, R65, 0xffffffe0 ;  /* 0xffffffe041045836 */ /* 0x000fc80000000000 */
[----:B------:R-:W-:-:S04]  /*3cd0*/  @!P1 IMAD.IADD R5, R14, 0x1, R4 ;  /* 0x000000010e059824 */ /* 0x000fc800078e0204 */
[----:B------:R-:W-:Y:S02]  /*3ce0*/  @!P1 IMAD R8, R5, 0x2, R2 ;  /* 0x0000000205089824 */ /* 0x000fe400078e0202 */
[----:B------:R-:W1:Y:S04]  /*3cf0*/  @!P0 LDS.128 R4, [R15+0x22400] ;  /* 0x022400000f048984 */ /* 0x000e680000000c00 */
[----:B------:R-:W2:Y:S04]  /*3d00*/  @!P1 LDS.128 R8, [R8+0x22400] ;  /* 0x0224000008089984 */ /* 0x000ea80000000c00 */
[----:B-1----:R1:W-:Y:S04]  /*3d10*/  @!P0 STG.E.128 desc[UR42][R12.64], R4 ;  /* 0x000000040c008986 */ /* 0x0023e8000c101d2a */
[----:B--2---:R1:W-:Y:S02]  /*3d20*/  @!P1 STG.E.128 desc[UR42][R12.64+0x40], R8 ;  /* 0x000040080c009986 */ /* 0x0043e4000c101d2a */
.L_x_1969:
[----:B------:R-:W-:Y:S05]  /*3d30*/  BSYNC B0 ;  /* 0x0000000000007941 */ /* 0x000fea0003800000 */
.L_x_1961:
[----:B-12-4-:R-:W1:Y:S01]  /*3d40*/  S2R R4, SR_TID.X ;  /* 0x0000000000047919 */ /* 0x016e620000002100 */
[----:B------:R-:W-:Y:S01]  /*3d50*/  @!PT LDS RZ, [RZ] ;  /* 0x00000000fffff984 */ /* 0x000fe20000000800 */
[----:B------:R-:W-:Y:S01]  /*3d60*/  @!PT LDS RZ, [RZ] ;  /* 0x00000000fffff984 */ /* 0x000fe20000000800 */
[----:B------:R-:W-:Y:S01]  /*3d70*/  @!PT LDS RZ, [RZ] ;  /* 0x00000000fffff984 */ /* 0x000fe20000000800 */
[----:B------:R-:W-:Y:S01]  /*3d80*/  @!PT LDS RZ, [RZ] ;  /* 0x00000000fffff984 */ /* 0x000fe20000000800 */
[----:B------:R2:W-:Y:S06]  /*3d90*/  MEMBAR.ALL.CTA ;  /* 0x0000000000007992 */ /* 0x0005ec0000008000 */
[----:B--2---:R-:W2:Y:S01]  /*3da0*/  FENCE.VIEW.ASYNC.S ;  /* 0x00000000000073c6 */ /* 0x004ea20000000000 */
[----:B------:R-:W-:Y:S05]  /*3db0*/  WARPSYNC.ALL ;  /* 0x0000000000007948 */ /* 0x000fea0003800000 */
[----:B------:R-:W-:Y:S01]  /*3dc0*/  BSSY B0, `(.L_x_1984) ;  /* 0x0000009000007945 */ /* 0x000fe20003800000 */
[----:B-1----:R-:W-:Y:S01]  /*3dd0*/  LOP3.LUT R4, R4, 0x7f, RZ, 0xc0, !PT ;  /* 0x0000007f04047812 */ /* 0x002fe200078ec0ff */
[----:B--2---:R1:W-:Y:S03]  /*3de0*/  BAR.SYNC.DEFER_BLOCKING R62, 0x80 ;  /* 0x0002003e0000751d */ /* 0x0043e60000010000 */
[----:B------:R-:W-:-:S13]  /*3df0*/  ISETP.NE.AND P4, PT, R4, RZ, PT ;  /* 0x000000ff0400720c */ /* 0x000fda0003f85270 */
[----:B------:R-:W-:-:S05]  /*3e00*/  @!P4 VIADD R4, R70, 0x28ca0 ;  /* 0x00028ca04604c836 */ /* 0x000fca0000000000 */
[----:B------:R-:W-:-:S04]  /*3e10*/  @!P4 PRMT R4, RZ, 0x654, R4 ;  /* 0x00000654ff04c816 */ /* 0x000fc80000000004 */
[----:B------:R1:W-:Y:S01]  /*3e20*/  @!P4 SYNCS.ARRIVE.TRANS64.RED.A1T0 RZ, [R4+URZ], RZ ;  /* 0x000000ff04ffc9a7 */ /* 0x0003e2000810043f */
[----:B------:R-:W-:Y:S05]  /*3e30*/  @!P3 BRA `(.L_x_1985) ;  /* 0x000000000004b947 */ /* 0x000fea0003800000 */
[----:B------:R-:W-:Y:S01]  /*3e40*/  BPT.TRAP 0x1 ;  /* 0x000000040000795c */ /* 0x000fe20000300000 */
.L_x_1985:
[----:B------:R-:W-:Y:S05]  /*3e50*/  BSYNC B0 ;  /* 0x0000000000007941 */ /* 0x000fea0003800000 */
.L_x_1984:
[----:B------:R-:W2:Y:S01]  /*3e60*/  SYNCS.PHASECHK.TRANS64.TRYWAIT P5, [R70+URZ+0x28cb0], R77 ;  /* 0x028cb04d460075a7 */ /* 0x000ea200080a017f */
[----:B------:R-:W-:Y:S01]  /*3e70*/  BSSY B0, `(.L_x_1986) ;  /* 0x0000003000007945 */ /* 0x000fe20003800000 */
[----:B------:R-:W-:-:S03]  /*3e80*/  ISETP.GE.AND P3, PT, R23, R72, PT ;  /* 0x000000481700720c */ /* 0x000fc60003f66270 */
[----:B--2---:R-:W-:Y:S10]  /*3e90*/  @!P5 BRA `(.L_x_1987) ;  /* 0x000001840070d947 */ /* 0x004ff40003800000 */
.L_x_2283:
[----:B------:R-:W-:Y:S05]  /*3ea0*/  BSYNC B0 ;  /* 0x0000000000007941 */ /* 0x000fea0003800000 */
.L_x_1986:
[----:B------:R-:W-:Y:S04]  /*3eb0*/  BSSY B0, `(.L_x_1988) ;  /* 0x0000052000007945 */ /* 0x000fe80003800000 */
[----:B------:R-:W-:Y:S05]  /*3ec0*/  @P3 BRA `(.L_x_1989) ;  /* 0x0000000400403947 */ /* 0x000fea0003800000 */
[----:B-1----:R-:W-:Y:S01]  /*3ed0*/  IMAD.WIDE R4, R51, 0x40, R20 ;  /* 0x0000004033047825 */ /* 0x002fe200078e0214 */
[----:B------:R-:W-:Y:S01]  /*3ee0*/  ULDC.64 UR4, c[0x0][0x318] ;  /* 0x0000c60000047ab9 */ /* 0x000fe20000000a00 */
[----:B------:R-:W-:Y:S02]  /*3ef0*/  LOP3.LUT P3, RZ, R193, 0x4, RZ, 0xc0, !PT ;  /* 0x00000004c1ff7812 */ /* 0x000fe4000786c0ff */
[----:B------:R-:W-:Y:S02]  /*3f00*/  IMAD R5, R5, UR4, RZ ;  /* 0x0000000405057c24 */ /* 0x000fe4000f8e02ff */
[----:B------:R-:W-:Y:S02]  /*3f10*/  IMAD.MOV.U32 R6, RZ, RZ, R40 ;  /* 0x000000ffff067224 */ /* 0x000fe400078e0028 */
[----:B------:R-:W-:Y:S02]  /*3f20*/  IMAD.MOV.U32 R7, RZ, RZ, R75 ;  /* 0x000000ffff077224 */ /* 0x000fe400078e004b */
[----:B------:R-:W-:-:S02]  /*3f30*/  IMAD R5, R4, UR5, R5 ;  /* 0x0000000504057c24 */ /* 0x000fc4000f8e0205 */
[----:B------:R-:W-:Y:S01]  /*3f40*/  IMAD.WIDE.U32 R6, R4, UR4, R6 ;  /* 0x0000000404067c25 */ /* 0x000fe2000f8e0006 */
[----:B------:R-:W-:-:S03]  /*3f50*/  ULDC.64 UR4, c[0x0][0x308] ;  /* 0x0000c20000047ab9 */ /* 0x000fc60000000a00 */
[----:B------:R-:W-:Y:S01]  /*3f60*/  IMAD R9, R184, 0x8000, R65 ;  /* 0x00008000b8097824 */ /* 0x000fe200078e0241 */
[----:B------:R-:W-:Y:S01]  /*3f70*/  LEA R76, P5, R6, UR4, 0x1 ;  /* 0x00000004064c7c11 */ /* 0x000fe2000f8a08ff */
[----:B------:R-:W-:Y:S01]  /*3f80*/  IMAD.IADD R5, R7, 0x1, R5 ;  /* 0x0000000107057824 */ /* 0x000fe200078e0205 */
[----:B------:R-:W-:Y:S01]  /*3f90*/  ULDC UR4, c[0x0][0x310] ;  /* 0x0000c40000047ab9 */ /* 0x000fe20000000800 */
[----:B------:R-:W-:Y:S02]  /*3fa0*/  VIADD R4, R16, 0x40 ;  /* 0x0000004010047836 */ /* 0x000fe40000000000 */
[C---:B------:R-:W-:Y:S01]  /*3fb0*/  VIADD R79, R9.reuse, 0x20 ;  /* 0x00000020094f7836 */ /* 0x040fe20000000000 */
[----:B0-2---:R-:W-:Y:S01]  /*3fc0*/  LEA.HI.X R77, R6, UR5, R5, 0x1, P5 ;  /* 0x00000005064d7c11 */ /* 0x005fe2000a8f0c05 */
[C---:B------:R-:W-:Y:S01]  /*3fd0*/  @P3 VIADD R79, R9.reuse, 0xffffffe0 ;  /* 0xffffffe0094f3836 */ /* 0x040fe20000000000 */
[----:B------:R-:W-:Y:S01]  /*3fe0*/  ISETP.GE.AND P5, PT, R16, UR4, PT ;  /* 0x0000000410007c0c */ /* 0x000fe2000bfa6270 */
[----:B---3--:R-:W-:Y:S01]  /*3ff0*/  IMAD R80, R9, 0x2, R2 ;  /* 0x0000000209507824 */ /* 0x008fe200078e0202 */
[----:B------:R-:W-:Y:S01]  /*4000*/  ISETP.GE.AND P3, PT, R4, UR4, PT ;  /* 0x0000000404007c0c */ /* 0x000fe2000bf66270 */
[----:B------:R-:W-:-:S02]  /*4010*/  VIADD R12, R16, 0x80 ;  /* 0x00000080100c7836 */ /* 0x000fc40000000000 */
        /* <DEDUP_REMOVED lines=44> */
[----:B------:R-:W-:Y:S02]  /*42e0*/  ISETP.GE.AND P5, PT, R72, UR4, PT ;  /* 0x0000000448007c0c */ /* 0x000fe4000bfa6270 */
[----:B------:R-:W-:Y:S01]  /*42f0*/  IADD3 R72, R16, 0x1a0, RZ ;  /* 0x000001a010487810 */ /* 0x000fe20007ffe0ff */
        /* <DEDUP_REMOVED lines=13> */
.L_x_1989:
[----:B------:R-:W-:Y:S05]  /*43d0*/  BSYNC B0 ;  /* 0x0000000000007941 */ /* 0x000fea0003800000 */
.L_x_1988:
[----:B------:R-:W-:Y:S01]  /*43e0*/  @!PT LDS RZ, [RZ] ;  /* 0x00000000fffff984 */ /* 0x000fe20000000800 */
[----:B------:R-:W-:Y:S01]  /*43f0*/  @!PT LDS RZ, [RZ] ;  /* 0x00000000fffff984 */ /* 0x000fe20000000800 */
[----:B------:R-:W-:Y:S01]  /*4400*/  @!PT LDS RZ, [RZ] ;  /* 0x00000000fffff984 */ /* 0x000fe20000000800 */
[----:B------:R-:W-:Y:S01]  /*4410*/  @!PT LDS RZ, [RZ] ;  /* 0x00000000fffff984 */ /* 0x000fe20000000800 */
[----:B------:R5:W-:Y:S06]  /*4420*/  MEMBAR.ALL.CTA ;  /* 0x0000000000007992 */ /* 0x000bec0000008000 */
[----:B-----5:R-:W5:Y:S01]  /*4430*/  FENCE.VIEW.ASYNC.S ;  /* 0x00000000000073c6 */ /* 0x020f620000000000 */
[----:B0-2---:R-:W-:Y:S01]  /*4440*/  @!P4 VIADD R70, R70, 0x28cc0 ;  /* 0x00028cc04646c836 */ /* 0x005fe20000000000 */
[----:B-----5:R0:W-:Y:S04]  /*4450*/  BAR.SYNC.DEFER_BLOCKING R62, 0x80 ;  /* 0x0002003e0000751d */ /* 0x0201e80000010000 */
[----:B------:R-:W-:Y:S01]  /*4460*/  @!P4 PRMT R70, RZ, 0x654, R70 ;  /* 0x00000654ff46c816 */ /* 0x000fe20000000046 */
[----:B------:R-:W-:Y:S01]  /*4470*/  VIADD R184, R184, 0x1 ;  /* 0x00000001b8b87836 */ /* 0x000fe20000000000 */
[----:B------:R-:W-:-:S02]  /*4480*/  PLOP3.LUT P3, PT, PT, PT, PT, 0x8, 0x0 ;  /* 0x000000000000781c */ /* 0x000fc40003f6e170 */
[----:B------:R0:W-:Y:S02]  /*4490*/  @!P4 SYNCS.ARRIVE.TRANS64.RED.A1T0 RZ, [R70+URZ], RZ ;  /* 0x000000ff46ffc9a7 */ /* 0x0001e4000810043f */
[----:B------:R-:W-:-:S04]  /*44a0*/  ISETP.NE.AND P4, PT, R184, 0x2, PT ;  /* 0x00000002b800780c */ /* 0x000fc80003f85270 */
[----:B-1----:R-:W-:Y:S02]  /*44b0*/  SEL R4, RZ, 0x1, P4 ;  /* 0x00000001ff047807 */ /* 0x002fe40002000000 */
[----:B------:R-:W-:Y:S02]  /*44c0*/  SEL R184, R184, RZ, P4 ;  /* 0x000000ffb8b87207 */ /* 0x000fe40002000000 */
[----:B------:R-:W-:Y:S01]  /*44d0*/  LOP3.LUT R187, R187, R4, RZ, 0x3c, !PT ;  /* 0x00000004bbbb7212 */ /* 0x000fe200078e3cff */
[----:B0-----:R-:W-:Y:S06]  /*44e0*/  @P2 BRA `(.L_x_1990) ;  /* 0xffffffdc00c42947 */ /* 0x001fec000383ffff */
.L_x_1956:
[----:B------:R-:W-:Y:S04]  /*44f0*/  BSSY B0, `(.L_x_1991) ;  /* 0x0000004000007945 */ /* 0x000fe80003800000 */
[----:B------:R-:W-:Y:S05]  /*4500*/  @P3 BRA `(.L_x_1992) ;  /* 0x0000000000083947 */ /* 0x000fea0003800000 */
[----:B------:R-:W0:Y:S02]  /*4510*/  FENCE.VIEW.ASYNC.G ;  /* 0x00000000000073c6 */ /* 0x000e240000000100 */
[----:B0-----:R-:W-:Y:S06]  /*4520*/  BAR.ARV 0xc, 0x120 ;  /* 0x0304800000007b1d */ /* 0x001fec0000002000 */
.L_x_1992:
[----:B------:R-:W-:Y:S05]  /*4530*/  BSYNC B0 ;  /* 0x0000000000007941 */ /* 0x000fea0003800000 */
.L_x_1991:
[----:B------:R-:W-:Y:S01]  /*4540*/  UISETP.NE.AND UP0, UPT, UR38, 0x1, UPT ;  /* 0x000000012600788c */ /* 0x000fe2000bf05270 */
[----:B------:R-:W-:Y:S01]  /*4550*/  BSSY B7, `(.L_x_1993) ;  /* 0x0000ee6000077945 */ /* 0x000fe20003800000 */
[----:B------:R-:W-:Y:S02]  /*4560*/  ULDC UR4, c[0x0][0x9e0] ;  /* 0x0002780000047ab9 */ /* 0x000fe40000000800 */
[----:B------:R-:W-:Y:S02]  /*4570*/  VIADD R0, R49, UR4 ;  /* 0x0000000431007c36 */ /* 0x000fe40008000000 */
[----:B------:R-:W-:-:S13]  /*4580*/  PLOP3.LUT P0, PT, PT, PT, UP0, 0x80, 0x0 ;  /* 0x000000000000781c */ /* 0x000fda0003f0f008 */
[----:B------:R-:W-:Y:S05]  /*4590*/  @!P0 BRA `(.L_x_1994) ;  /* 0x0000002000748947 */ /* 0x000fea0003800000 */
[----:B------:R-:W0:Y:S02]  /*45a0*/  LDC R6, c[0x0][0x9e4] ;  /* 0x00027900ff067b82 */ /* 0x000e240000000800 */
[----:B0-----:R-:W-:-:S13]  /*45b0*/  ISETP.GE.AND P0, PT, R6, 0x1, PT ;  /* 0x000000010600780c */ /* 0x001fda0003f06270 */
[----:B------:R-:W-:Y:S05]  /*45c0*/  @!P0 BRA `(.L_x_1995) ;  /* 0x0000000000488947 */ /* 0x000fea0003800000 */
        /* <DEDUP_REMOVED lines=11> */
.L_x_1997:
[----:B------:R-:W-:-:S13]  /*4680*/  ISETP.NE.AND P1, PT, R6, 0x1, PT ;  /* 0x000000010600780c */ /* 0x000fda0003f25270 */
[----:B------:R-:W0:Y:S02]  /*4690*/  @P1 LDC.64 R4, c[0x0][0x9e8] ;  /* 0x00027a00ff041b82 */ /* 0x000e240000000a00 */
[----:B0-----:R-:W-:-:S05]  /*46a0*/  @P1 IMAD.HI.U32 R4, R3, R4, RZ ;  /* 0x0000000403041227 */ /* 0x001fca00078e00ff */
[----:B------:R-:W-:-:S07]  /*46b0*/  @P1 SHF.R.U32.HI R3, RZ, R5, R4 ;  /* 0x00000005ff031219 */ /* 0x000fce0000011604 */
.L_x_1998:
[----:B------:R-:W-:Y:S05]  /*46c0*/  BSYNC B0 ;  /* 0x0000000000007941 */ /* 0x000fea0003800000 */
.L_x_1996:
[----:B------:R-:W-:-:S05]  /*46d0*/  IMAD R3, R3, R6, R6 ;  /* 0x0000000603037224 */ /* 0x000fca00078e0206 */
[----:B------:R-:W-:-:S07]  /*46e0*/  VIMNMX R0, R0, R3, PT ;  /* 0x0000000300007248 */ /* 0x000fce0003fe0100 */
.L_x_1995:
[----:B------:R-:W-:Y:S01]  /*46f0*/  VIADD R0, R0, 0x3f ;  /* 0x0000003f00007836 */ /* 0x000fe20000000000 */
[----:B------:R-:W-:Y:S02]  /*4700*/  ULDC UR4, c[0x0][0x9dc] ;  /* 0x0002770000047ab9 */ /* 0x000fe40000000800 */
[----:B------:R-:W-:Y:S02]  /*4710*/  VIADD R4, R47, -UR4 ;  /* 0x800000042f047c36 */ /* 0x000fe40008000000 */
[----:B------:R-:W-:-:S04]  /*4720*/  SHF.R.S32.HI R3, RZ, 0x1f, R0 ;  /* 0x0000001fff037819 */ /* 0x000fc80000011400 */
[----:B------:R-:W-:-:S04]  /*4730*/  LEA.HI R3, R3, R0, RZ, 0x6 ;  /* 0x0000000003037211 */ /* 0x000fc800078f30ff */
[----:B------:R-:W-:-:S04]  /*4740*/  SHF.R.S32.HI R3, RZ, 0x6, R3 ;  /* 0x00000006ff037819 */ /* 0x000fc80000011403 */
[----:B------:R-:W-:Y:S01]  /*4750*/  VIMNMX R8, R168, R3, PT ;  /* 0x00000003a8087248 */ /* 0x000fe20003fe0100 */
        /* <DEDUP_REMOVED lines=11> */
.L_x_2001:
[----:B------:R-:W-:-:S13]  /*4810*/  ISETP.NE.AND P0, PT, R6, 0x1, PT ;  /* 0x000000010600780c */ /* 0x000fda0003f05270 */
[----:B------:R-:W0:Y:S02]  /*4820*/  @P0 LDC.64 R10, c[0x0][0x9e8] ;  /* 0x00027a00ff0a0b82 */ /* 0x000e240000000a00 */
[----:B0-----:R-:W-:-:S05]  /*4830*/  @P0 IMAD.HI.U32 R10, R47, R10, RZ ;  /* 0x0000000a2f0a0227 */ /* 0x001fca00078e00ff */
[----:B------:R-:W-:-:S07]  /*4840*/  @P0 SHF.R.U32.HI R47, RZ, R11, R10 ;  /* 0x0000000bff2f0219 */ /* 0x000fce000001160a */
.L_x_2002:
[----:B------:R-:W-:Y:S05]  /*4850*/  BSYNC B0 ;  /* 0x0000000000007941 */ /* 0x000fea0003800000 */
.L_x_2000:
[----:B------:R-:W-:-:S05]  /*4860*/  IMAD R47, R47, R6, RZ ;  /* 0x000000062f2f7224 */ /* 0x000fca00078e02ff */
[----:B------:R-:W-:-:S07]  /*4870*/  VIMNMX R4, R4, R47, !PT ;  /* 0x0000002f04047248 */ /* 0x000fce0007fe0100 */
.L_x_1999:
        /* <DEDUP_REMOVED lines=14> */
[----:B------:R-:W-:Y:S02]  /*4960*/  CS2R R136, SRZ ;  /* 0x0000000000887805 */ /* 0x000fe4000001ff00 */
[----:B------:R-:W-:Y:S02]  /*4970*/  CS2R R134, SRZ ;  /* 0x0000000000867805 */ /* 0x000fe4000001ff00 */
[----:B------:R-:W-:Y:S02]  /*4980*/  ISETP.GT.AND P1, PT, R8, R4, PT ;  /* 0x000000040800720c */ /* 0x000fe40003f24270 */
        /* <DEDUP_REMOVED lines=30> */
[----:B---3--:R-:W-:Y:S02]  /*4b70*/  CS2R R80, SRZ ;  /* 0x0000000000507805 */ /* 0x008fe4000001ff00 */
[----:B------:R-:W-:Y:S02]  /*4b80*/  CS2R R78, SRZ ;  /* 0x00000000004e7805 */ /* 0x000fe4000001ff00 */
[----:B----4-:R-:W-:-:S02]  /*4b90*/  CS2R R76, SRZ ;  /* 0x00000000004c7805 */ /* 0x010fc4000001ff00 */
        /* <DEDUP_REMOVED lines=15> */
[----:B------:R-:W-:Y:S02]  /*4c90*/  CS2R R38, SRZ ;  /* 0x0000000000267805 */ /* 0x000fe4000001ff00 */
[----:B------:R-:W-:Y:S02]  /*4ca0*/  CS2R R170, SRZ ;  /* 0x0000000000aa7805 */ /* 0x000fe4000001ff00 */
[----:B------:R-:W-:Y:S02]  /*4cb0*/  CS2R R34, SRZ ;  /* 0x0000000000227805 */ /* 0x000fe4000001ff00 */
[----:B------:R-:W-:Y:S01]  /*4cc0*/  CS2R R172, SRZ ;  /* 0x0000000000ac7805 */ /* 0x000fe2000001ff00 */
[----:B------:R-:W-:Y:S01]  /*4cd0*/  IMAD.MOV.U32 R31, RZ, RZ, RZ ;  /* 0x000000ffff1f7224 */ /* 0x000fe200078e00ff */
[----:B------:R-:W-:-:S02]  /*4ce0*/  CS2R R6, SRZ ;  /* 0x0000000000067805 */ /* 0x000fc4000001ff00 */
[----:B------:R-:W-:Y:S01]  /*4cf0*/  CS2R R174, SRZ ;  /* 0x0000000000ae7805 */ /* 0x000fe2000001ff00 */
[----:B------:R-:W-:Y:S02]  /*4d00*/  IMAD.MOV.U32 R27, RZ, RZ, RZ ;  /* 0x000000ffff1b7224 */ /* 0x000fe400078e00ff */
[----:B------:R-:W-:Y:S01]  /*4d10*/  IMAD.MOV.U32 R5, RZ, RZ, RZ ;  /* 0x000000ffff057224 */ /* 0x000fe200078e00ff */
[----:B------:R-:W-:Y:S06]  /*4d20*/  @!P1 BRA `(.L_x_2003) ;  /* 0x000000e400a09947 */ /* 0x000fec0003800000 */
[----:B------:R-:W0:Y:S02]  /*4d30*/  SHFL.IDX PT, R0, R219, RZ, 0x1f ;  /* 0x00001fffdb007589 */ /* 0x000e2400000e0000 */
[----:B0-----:R-:W-:-:S04]  /*4d40*/  LEA.HI R3, R0, R0, RZ, 0x1 ;  /* 0x0000000000037211 */ /* 0x001fc800078f08ff */
[----:B------:R-:W-:-:S05]  /*4d50*/  LOP3.LUT R3, R3, 0x1fffe, RZ, 0xc0, !PT ;  /* 0x0001fffe03037812 */ /* 0x000fca00078ec0ff */
[----:B------:R-:W-:Y:S02]  /*4d60*/  IMAD.IADD R3, R0, 0x1, -R3 ;  /* 0x0000000100037824 */ /* 0x000fe400078e0a03 */
[----:B------:R-:W-:Y:S02]  /*4d70*/  IMAD.U32 R0, RZ, RZ, UR37 ;  /* 0x00000025ff007e24 */ /* 0x000fe4000f8e00ff */
[----:B------:R-:W-:-:S03]  /*4d80*/  IMAD R3, R3, 0x8000, R2 ;  /* 0x0000800003037824 */ /* 0x000fc600078e0202 */
[----:B------:R-:W-:Y:S01]  /*4d90*/  ISETP.NE.AND P0, PT, R0, 0x3, PT ;  /* 0x000000030000780c */ /* 0x000fe20003f05270 */
[----:B------:R-:W-:-:S05]  /*4da0*/  VIADD R3, R3, 0x400 ;  /* 0x0000040003037836 */ /* 0x000fca0000000000 */
[----:B------:R-:W-:-:S04]  /*4db0*/  SHF.R.U32.HI R3, RZ, 0x4, R3 ;  /* 0x00000004ff037819 */ /* 0x000fc80000011603 */
[----:B------:R-:W-:-:S04]  /*4dc0*/  LOP3.LUT R3, R3, 0x3fff, RZ, 0xc0, !PT ;  /* 0x00003fff03037812 */ /* 0x000fc800078ec0ff */
[----:B------:R-:W-:Y:S01]  /*4dd0*/  LOP3.LUT R153, R3, 0x2000000, RZ, 0xfc, !PT ;  /* 0x0200000003997812 */ /* 0x000fe200078efcff */
[----:B------:R-:W-:Y:S06]  /*4de0*/  @!P0 BRA `(.L_x_2004) ;  /* 0x0000000000048947 */ /* 0x000fec0003800000 */
[----:B------:R-:W-:Y:S01]  /*4df0*/  BPT.TRAP 0x1 ;  /* 0x000000040000795c */ /* 0x000fe20000300000 */
.L_x_2004:
        /* <DEDUP_REMOVED lines=11> */
.L_x_2284:
[----:B------:R-:W-:Y:S05]  /*4eb0*/  BSYNC B0 ;  /* 0x0000000000007941 */ /* 0x000fea0003800000 */
.L_x_2005:
[----:B------:R-:W-:Y:S01]  /*4ec0*/  BAR.SYNC.DEFER_BLOCKING 0xe, 0x100 ;  /* 0x0384000000007b1d */ /* 0x000fe20000010000 */
[----:B------:R-:W-:Y:S01]  /*4ed0*/  IMAD.MOV.U32 R7, RZ, RZ, 0x40000040 ;  /* 0x40000040ff077424 */ /* 0x000fe200078e00ff */
[----:B------:R-:W-:Y:S01]  /*4ee0*/  R2UR UR6, R10 ;  /* 0x000000000a0672ca */ /* 0x000fe200000e0000 */
[C---:B------:R-:W-:Y:S01]  /*4ef0*/  VIADD R14, R6.reuse, 0x2 ;  /* 0x00000002060e7836 */ /* 0x040fe20000000000 */
[----:B------:R-:W-:Y:S01]  /*4f00*/  R2UR UR7, R11 ;  /* 0x000000000b0772ca */ /* 0x000fe200000e0000 */
[----:B------:R-:W-:Y:S01]  /*4f10*/  IMAD.MOV.U32 R13, RZ, RZ, 0x40000040 ;  /* 0x40000040ff0d7424 */ /* 0x000fe200078e00ff */
[----:B------:R-:W-:Y:S01]  /*4f20*/  R2UR UR4, R6 ;  /* 0x00000000060472ca */ /* 0x000fe200000e0000 */
[----:B------:R-:W-:Y:S01]  /*4f30*/  IMAD.MOV.U32 R15, RZ, RZ, 0x40000040 ;  /* 0x40000040ff0f7424 */ /* 0x000fe200078e00ff */
[----:B------:R-:W-:Y:S01]  /*4f40*/  R2UR UR5, R7 ;  /* 0x00000000070572ca */ /* 0x000fe200000e0000 */
[C---:B------:R-:W-:Y:S01]  /*4f50*/  VIADD R20, R10.reuse, 0x100 ;  /* 0x000001000a147836 */ /* 0x040fe20000000000 */
[C---:B------:R-:W-:Y:S01]  /*4f60*/  IADD3 R12, R10.reuse, 0x80, RZ ;  /* 0x000000800a0c7810 */ /* 0x040fe20007ffe0ff */
[----:B------:R-:W-:Y:S01]  /*4f70*/  IMAD.MOV.U32 R21, RZ, RZ, 0x40000040 ;  /* 0x40000040ff157424 */ /* 0x000fe200078e00ff */
[----:B------:R-:W1:Y:S01]  /*4f80*/  S2R R0, SR_TID.X ;  /* 0x0000000000007919 */ /* 0x000e620000002100 */
[----:B------:R-:W-:Y:S01]  /*4f90*/  VIADD R10, R10, 0x180 ;  /* 0x000001800a0a7836 */ /* 0x000fe20000000000 */
[----:B------:R-:W-:Y:S01]  /*4fa0*/  BSSY B0, `(.L_x_2007) ;  /* 0x00000ed000007945 */ /* 0x000fe20003800000 */
[----:B------:R-:W-:-:S02]  /*4fb0*/  IMAD.MOV.U32 R11, RZ, RZ, 0x40000040 ;  /* 0x40000040ff0b7424 */ /* 0x000fc400078e00ff */
[----:B0-----:R-:W-:-:S05]  /*4fc0*/  VIADD R3, R8, 0xfffffffe ;  /* 0xfffffffe08037836 */ /* 0x001fca0000000000 */
[----:B------:R-:W-:Y:S01]  /*4fd0*/  ISETP.GE.AND P2, PT, R3, R4, PT ;  /* 0x000000040300720c */ /* 0x000fe20003f46270 */
[----:B-----5:R-:W-:-:S06]  /*4fe0*/  WARPGROUP.ARRIVE ;  /* 0x00000000000079c5 */ /* 0x020fcc0000000000 */
        /* <DEDUP_REMOVED lines=8> */
[----:B------:R-:W-:-:S13]  /*5070*/  ISETP.NE.AND P1, PT, R0, RZ, PT ;  /* 0x000000ff0000720c */ /* 0x000fda0003f25270 */
[----:B------:R-:W-:-:S05]  /*5080*/  @!P1 VIADD R0, R152, 0x28c60 ;  /* 0x00028c6098009836 */ /* 0x000fca0000000000 */
[----:B------:R-:W-:Y:S01]  /*5090*/  @!P1 PRMT R0, RZ, 0x654, R0 ;  /* 0x00000654ff009816 */ /* 0x000fe20000000000 */
[----:B------:R-:W-:Y:S02]  /*50a0*/  WARPGROUP.DEPBAR.LE gsb0, 0x0 ;  /* 0x00008000000079c5 */ /* 0x000fe40000010000 */
[----:B------:R-:W-:-:S06]  /*50b0*/  WARPGROUP.ARRIVE ;  /* 0x00000000000079c5 */ /* 0x000fcc0000000000 */
[----:B------:R-:W-:Y:S01]  /*50c0*/  HGMMA.64x256x16.F32.BF16 R24, gdesc[UR4].tnspB, R24, gsb0 ;  /* 0x43e00000041879f0 */ /* 0x000fe20008001818 */
[----:B------:R-:W-:Y:S01]  /*50d0*/  R2UR UR6, R20 ;  /* 0x00000000140672ca */ /* 0x000fe200000e0000 */
[----:B------:R-:W-:Y:S01]  /*50e0*/  VIADD R20, R6, 0x6 ;  /* 0x0000000606147836 */ /* 0x000fe20000000000 */
[----:B------:R-:W-:Y:S01]  /*50f0*/  R2UR UR7, R21 ;  /* 0x00000000150772ca */ /* 0x000fe200000e0000 */
[----:B------:R-:W-:Y:S01]  /*5100*/  IMAD.MOV.U32 R21, RZ, RZ, 0x40000040 ;  /* 0x40000040ff157424 */ /* 0x000fe200078e00ff */
        /* <DEDUP_REMOVED lines=18> */
.L_x_2014:
[----:B------:R-:W-:Y:S01]  /*5230*/  BAR.SYNC.DEFER_BLOCKING 0xe, 0x100 ;  /* 0x0384000000007b1d */ /* 0x000fe20000010000 */
[C---:B------:R-:W-:Y:S01]  /*5240*/  IMAD R5, R18.reuse, 0x40, R192 ;  /* 0x0000004012057824 */ /* 0x040fe200078e02c0 */
[----:B------:R-:W-:Y:S01]  /*5250*/  ISETP.GT.AND P3, PT, R3, R4, PT ;  /* 0x000000040300720c */ /* 0x000fe20003f64270 */
[----:B------:R-:W-:Y:S02]  /*5260*/  VIADD R18, R18, 0x1 ;  /* 0x0000000112127836 */ /* 0x000fe40000000000 */
[----:B------:R-:W-:Y:S02]  /*5270*/  IMAD R5, R5, 0x4, R2 ;  /* 0x0000000405057824 */ /* 0x000fe400078e0202 */
[----:B------:R-:W-:Y:S01]  /*5280*/  VIADD R3, R3, 0xffffffff ;  /* 0xffffffff03037836 */ /* 0x000fe20000000000 */
[----:B------:R-:W-:-:S04]  /*5290*/  ISETP.NE.AND P2, PT, R18, 0x2, PT ;  /* 0x000000021200780c */ /* 0x000fc80003f45270 */
[----:B------:R-:W-:Y:S02]  /*52a0*/  SEL R8, RZ, 0x1, P2 ;  /* 0x00000001ff087807 */ /* 0x000fe40001000000 */
[----:B------:R-:W-:Y:S02]  /*52b0*/  SEL R18, R18, RZ, P2 ;  /* 0x000000ff12127207 */ /* 0x000fe40001000000 */
[----:B------:R-:W-:Y:S01]  /*52c0*/  LOP3.LUT R19, R19, R8, RZ, 0x3c, !PT ;  /* 0x0000000813137212 */ /* 0x000fe200078e3cff */
[----:B01----:R-:W0:Y:S04]  /*52d0*/  LDS R0, [R5+0x28800] ;  /* 0x0288000005007984 */ /* 0x003e280000000800 */
        /* <DEDUP_REMOVED lines=131> */
.L_x_2009:
[----:B------:R-:W-:Y:S01]  /*5b10*/  IMAD R0, R18, 0x8, R2 ;  /* 0x0000000812007824 */ /* 0x000fe200078e0202 */
[----:B------:R-:W-:-:S04]  /*5b20*/  SHF.L.U32 R5, R19, 0x1f, RZ ;  /* 0x0000001f13057819 */ /* 0x000fc800000006ff */
[----:B------:R0:W1:Y:S01]  /*5b30*/  SYNCS.PHASECHK.TRANS64.TRYWAIT P2, [R0+URZ+0x28c50], R5 ;  /* 0x028c5005000075a7 */ /* 0x000062000804017f */
[----:B------:R-:W-:Y:S05]  /*5b40*/  @!P0 BRA `(.L_x_2010) ;  /* 0x0000000000048947 */ /* 0x000fea0003800000 */
[----:B------:R-:W-:Y:S01]  /*5b50*/  BPT.TRAP 0x1 ;  /* 0x000000040000795c */ /* 0x000fe20000300000 */
.L_x_2010:
[----:B------:R-:W-:Y:S04]  /*5b60*/  BSSY B1, `(.L_x_2011) ;  /* 0x0000004000017945 */ /* 0x000fe80003800000 */
[----:B-1----:R-:W-:Y:S05]  /*5b70*/  @P2 BRA `(.L_x_2012) ;  /* 0x0000000000082947 */ /* 0x002fea0003800000 */
[----:B------:R-:W1:Y:S02]  /*5b80*/  SYNCS.PHASECHK.TRANS64.TRYWAIT P2, [R0+URZ+0x28c50], R5 ;  /* 0x028c5005000075a7 */ /* 0x000e64000804017f */
[----:B-1----:R-:W-:Y:S05]  /*5b90*/  @!P2 BRA `(.L_x_2013) ;  /* 0x000001680058a947 */ /* 0x002fea0003800000 */
.L_x_2012:
[----:B------:R-:W-:Y:S05]  /*5ba0*/  BSYNC B1 ;  /* 0x0000000000017941 */ /* 0x000fea0003800000 */
.L_x_2011:
[----:B------:R-:W-:Y:S01]  /*5bb0*/  IMAD R8, R18, 0x1000, R153 ;  /* 0x0000100012087824 */ /* 0x000fe200078e0299 */
[----:B------:R-:W-:Y:S01]  /*5bc0*/  R2UR UR4, R6 ;  /* 0x00000000060472ca */ /* 0x000fe200000e0000 */
[----:B------:R-:W-:Y:S01]  /*5bd0*/  IMAD.MOV.U32 R9, RZ, RZ, 0x40000040 ;  /* 0x40000040ff097424 */ /* 0x000fe200078e00ff */
[----:B------:R-:W-:Y:S01]  /*5be0*/  R2UR UR5, R7 ;  /* 0x00000000070572ca */ /* 0x000fe200000e0000 */
[----:B------:R-:W-:Y:S01]  /*5bf0*/  WARPGROUP.ARRIVE ;  /* 0x00000000000079c5 */ /* 0x000fe20000000000 */
[C---:B------:R-:W-:Y:S01]  /*5c00*/  R2UR UR6, R8.reuse ;  /* 0x00000000080672ca */ /* 0x040fe200000e0000 */
[----:B------:R-:W-:Y:S01]  /*5c10*/  VIADD R10, R8, 0x80 ;  /* 0x00000080080a7836 */ /* 0x000fe20000000000 */
[----:B------:R-:W-:Y:S01]  /*5c20*/  R2UR UR7, R9 ;  /* 0x00000000090772ca */ /* 0x000fe200000e0000 */
[----:B------:R-:W-:Y:S02]  /*5c30*/  IMAD.MOV.U32 R11, RZ, RZ, 0x40000040 ;  /* 0x40000040ff0b7424 */ /* 0x000fe400078e00ff */
[----:B------:R-:W-:-:S02]  /*5c40*/  IMAD.MOV.U32 R9, RZ, RZ, 0x40000040 ;  /* 0x40000040ff097424 */ /* 0x000fc400078e00ff */
[----:B01----:R-:W-:-:S05]  /*5c50*/  @!P1 VIADD R0, R0, 0x28c60 ;  /* 0x00028c6000009836 */ /* 0x003fca0000000000 */
[----:B------:R-:W-:-:S03]  /*5c60*/  @!P1 PRMT R0, RZ, 0x654, R0 ;  /* 0x00000654ff009816 */ /* 0x000fc60000000000 */
[----:B------:R-:W-:Y:S01]  /*5c70*/  HGMMA.64x256x16.F32.BF16 R24, gdesc[UR4].tnspB, R24, gsb0 ;  /* 0x43e00000041879f0 */ /* 0x000fe20008001818 */
[----:B------:R-:W-:Y:S02]  /*5c80*/  R2UR UR4, R14 ;  /* 0x000000000e0472ca */ /* 0x000fe400000e0000 */
[----:B------:R-:W-:Y:S02]  /*5c90*/  R2UR UR5, R15 ;  /* 0x000000000f0572ca */ /* 0x000fe400000e0000 */
[----:B------:R-:W-:Y:S01]  /*5ca0*/  R2UR UR6, R10 ;  /* 0x000000000a0672ca */ /* 0x000fe200000e0000 */
[C---:B------:R-:W-:Y:S01]  /*5cb0*/  VIADD R10, R8.reuse, 0x100 ;  /* 0x00000100080a7836 */ /* 0x040fe20000000000 */
[----:B------:R-:W-:Y:S01]  /*5cc0*/  R2UR UR7, R11 ;  /* 0x000000000b0772ca */ /* 0x000fe200000e0000 */
[----:B------:R-:W-:Y:S01]  /*5cd0*/  VIADD R8, R8, 0x180 ;  /* 0x0000018008087836 */ /* 0x000fe20000000000 */
[----:B------:R-:W-:Y:S01]  /*5ce0*/  MOV R11, 0x40000040 ;  /* 0x40000040000b7802 */ /* 0x000fe20000000f00 */
[----:B------:R-:W-:-:S02]  /*5cf0*/  WARPGROUP.DEPBAR.LE gsb0, 0x0 ;  /* 0x00008000000079c5 */ /* 0x000fc40000010000 */
[----:B------:R-:W-:-:S15]  /*5d00*/  WARPGROUP.ARRIVE ;  /* 0x00000000000079c5 */ /* 0x000fde0000000000 */
[----:B------:R-:W-:-:S01]  /*5d10*/  NOP ;  /* 0x0000000000007918 */ /* 0x000fc20000000000 */
        /* <DEDUP_REMOVED lines=21> */
.L_x_2008:
[----:B------:R-:W-:Y:S05]  /*5e70*/  BSYNC B0 ;  /* 0x0000000000007941 */ /* 0x000fea0003800000 */
.L_x_2007:
        /* <DEDUP_REMOVED lines=9> */
[----:B------:R-:W2:Y:S04]  /*5f10*/  LDS R2, [R3+0x28800] ;  /* 0x0288000003027984 */ /* 0x000ea80000000800 */
[----:B01----:R0:W1:Y:S02]  /*5f20*/  LDS R0, [R3+0x28820] ;  /* 0x0288200003007984 */ /* 0x0030640000000800 */
[----:B0-----:R-:W-:-:S02]  /*5f30*/  IMAD.MOV.U32 R3, RZ, RZ, RZ ;  /* 0x000000ffff037224 */ /* 0x001fc400078e00ff */
[-C--:B--2---:R-:W-:Y:S01]  /*5f40*/  FMUL.FTZ R173, R25, R2.reuse ;  /* 0x0000000219ad7220 */ /* 0x084fe20000410000 */
[-C--:B------:R-:W-:Y:S01]  /*5f50*/  FMUL.FTZ R6, R29, R2.reuse ;  /* 0x000000021d067220 */ /* 0x080fe20000410000 */
[-C--:B------:R-:W-:Y:S01]  /*5f60*/  FMUL.FTZ R156, R68, R2.reuse ;  /* 0x00000002449c7220 */ /* 0x080fe20000410000 */
[----:B------:R-:W-:Y:S01]  /*5f70*/  FMUL.FTZ R175, R24, R2 ;  /* 0x0000000218af7220 */ /* 0x000fe20000410000 */
[-C--:B-1----:R-:W-:Y:S01]  /*5f80*/  FMUL.FTZ R11, R46, R0.reuse ;  /* 0x000000002e0b7220 */ /* 0x082fe20000410000 */
[-C--:B------:R-:W-:Y:S01]  /*5f90*/  FMUL.FTZ R13, R50, R0.reuse ;  /* 0x00000000320d7220 */ /* 0x080fe20000410000 */
[-C--:B------:R-:W-:Y:S01]  /*5fa0*/  FMUL.FTZ R15, R54, R0.reuse ;  /* 0x00000000360f7220 */ /* 0x080fe20000410000 */
[-C--:B------:R-:W-:Y:S01]  /*5fb0*/  FMUL.FTZ R25, R58, R0.reuse ;  /* 0x000000003a197220 */ /* 0x080fe20000410000 */
[----:B------:R-:W-:Y:S01]  /*5fc0*/  FMUL.FTZ R29, R66, R0 ;  /* 0x00000000421d7220 */ /* 0x000fe20000410000 */
        /* <DEDUP_REMOVED lines=122> */
.L_x_1994:
        /* <DEDUP_REMOVED lines=14> */
.L_x_2017:
[----:B------:R-:W-:-:S13]  /*6850*/  ISETP.NE.AND P1, PT, R6, 0x1, PT ;  /* 0x000000010600780c */ /* 0x000fda0003f25270 */
[----:B------:R-:W0:Y:S02]  /*6860*/  @P1 LDC.64 R4, c[0x0][0x9e8] ;  /* 0x00027a00ff041b82 */ /* 0x000e240000000a00 */
[----:B0-----:R-:W-:-:S05]  /*6870*/  @P1 IMAD.HI.U32 R4, R3, R4, RZ ;  /* 0x0000000403041227 */ /* 0x001fca00078e00ff */
[----:B------:R-:W-:-:S07]  /*6880*/  @P1 SHF.R.U32.HI R3, RZ, R5, R4 ;  /* 0x00000005ff031219 */ /* 0x000fce0000011604 */
.L_x_2018:
[----:B------:R-:W-:Y:S05]  /*6890*/  BSYNC B0 ;  /* 0x0000000000007941 */ /* 0x000fea0003800000 */
.L_x_2016:
[----:B------:R-:W-:-:S05]  /*68a0*/  IMAD R3, R3, R6, R6 ;  /* 0x0000000603037224 */ /* 0x000fca00078e0206 */
[----:B------:R-:W-:-:S07]  /*68b0*/  VIMNMX R0, R0, R3, PT ;  /* 0x0000000300007248 */ /* 0x000fce0003fe0100 */
.L_x_2015:
[----:B------:R-:W-:Y:S01]  /*68c0*/  VIADD R0, R0, 0x3f ;  /* 0x0000003f00007836 */ /* 0x000fe20000000000 */
[----:B------:R-:W-:-:S04]  /*68d0*/  ULDC UR4, c[0x0][0x9dc] ;  /* 0x0002770000047ab9 */ /* 0x000fc80000000800 */
[----:B------:R-:W-:-:S04]  /*68e0*/  SHF.R.S32.HI R3, RZ, 0x1f, R0 ;  /* 0x0000001fff037819 */ /* 0x000fc80000011400 */
[----:B------:R-:W-:-:S04]  /*68f0*/  LEA.HI R3, R3, R0, RZ, 0x6 ;  /* 0x0000000003037211 */ /* 0x000fc800078f30ff */
[----:B------:R-:W-:Y:S01]  /*6900*/  SHF.R.S32.HI R5, RZ, 0x6, R3 ;  /* 0x00000006ff057819 */ /* 0x000fe20000011403 */
[----:B------:R-:W-:-:S03]  /*6910*/  VIADD R3, R47, -UR4 ;  /* 0x800000042f037c36 */ /* 0x000fc60008000000 */
        /* <DEDUP_REMOVED lines=12> */
.L_x_2021:
[----:B------:R-:W-:-:S13]  /*69e0*/  ISETP.NE.AND P0, PT, R6, 0x1, PT ;  /* 0x000000010600780c */ /* 0x000fda0003f05270 */
[----:B------:R-:W0:Y:S02]  /*69f0*/  @P0 LDC.64 R4, c[0x0][0x9e8] ;  /* 0x00027a00ff040b82 */ /* 0x000e240000000a00 */
[----:B0-----:R-:W-:-:S05]  /*6a00*/  @P0 IMAD.HI.U32 R4, R47, R4, RZ ;  /* 0x000000042f040227 */ /* 0x001fca00078e00ff */
[----:B------:R-:W-:-:S07]  /*6a10*/  @P0 SHF.R.U32.HI R47, RZ, R5, R4 ;  /* 0x00000005ff2f0219 */ /* 0x000fce0000011604 */
.L_x_2022:
[----:B------:R-:W-:Y:S05]  /*6a20*/  BSYNC B0 ;  /* 0x0000000000007941 */ /* 0x000fea0003800000 */
.L_x_2020:
[----:B------:R-:W-:-:S05]  /*6a30*/  IMAD R6, R47, R6, RZ ;  /* 0x000000062f067224 */ /* 0x000fca00078e02ff */
[----:B------:R-:W-:-:S07]  /*6a40*/  VIMNMX R3, R3, R6, !PT ;  /* 0x0000000603037248 */ /* 0x000fce0007fe0100 */
.L_x_2019:
        /* <DEDUP_REMOVED lines=75> */
[----:B------:R-:W0:Y:S01]  /*6f00*/  SHFL.IDX PT, R0, R219, RZ, 0x1f ;  /* 0x00001fffdb007589 */ /* 0x000e2200000e0000 */
[----:B------:R-:W-:Y:S01]  /*6f10*/  BSSY B6, `(.L_x_2023) ;  /* 0x000001c000067945 */ /* 0x000fe20003800000 */
[----:B0-----:R-:W-:-:S04]  /*6f20*/  LEA.HI R3, R0, R0, RZ, 0x1 ;  /* 0x0000000000037211 */ /* 0x001fc800078f08ff */
[----:B------:R-:W-:-:S05]  /*6f30*/  LOP3.LUT R3, R3, 0x1fffe, RZ, 0xc0, !PT ;  /* 0x0001fffe03037812 */ /* 0x000fca00078ec0ff */
[----:B------:R-:W-:Y:S02]  /*6f40*/  IMAD.IADD R3, R0, 0x1, -R3 ;  /* 0x0000000100037824 */ /* 0x000fe400078e0a03 */
[----:B------:R-:W-:Y:S02]  /*6f50*/  VIADD R0, R2, 0x26800 ;  /* 0x0002680002007836 */ /* 0x000fe40000000000 */
[----:B------:R-:W-:-:S03]  /*6f60*/  IMAD R3, R3, 0x8000, R2 ;  /* 0x0000800003037824 */ /* 0x000fc600078e0202 */
[----:B------:R-:W-:Y:S01]  /*6f70*/  LOP3.LUT P0, RZ, R0, 0x3ff, RZ, 0xc0, !PT ;  /* 0x000003ff00ff7812 */ /* 0x000fe2000780c0ff */
        /* <DEDUP_REMOVED lines=21> */
.L_x_2024:
[----:B------:R-:W-:Y:S05]  /*70d0*/  BSYNC B6 ;  /* 0x0000000000067941 */ /* 0x000fea0003800000 */
.L_x_2023:
        /* <DEDUP_REMOVED lines=12> */
.L_x_2028:
[----:B-1----:R1:W2:Y:S02]  /*71a0*/  SYNCS.PHASECHK.TRANS64.TRYWAIT P0, [R2+URZ+0x28c00], R3 ;  /* 0x028c0003020075a7 */ /* 0x0022a4000800017f */
[----:B--2---:R-:W-:Y:S05]  /*71b0*/  @!P0 NANOSLEEP.SYNCS 0x989680 ;  /* 0x009896800000895d */ /* 0x004fea0003900000 */
[----:B------:R-:W2:Y:S02]  /*71c0*/  @!P0 SYNCS.PHASECHK.TRANS64 P0, [R2+URZ+0x28c00], R3 ;  /* 0x028c0003020085a7 */ /* 0x000ea4000800007f */
[----:B--2---:R-:W-:Y:S05]  /*71d0*/  @!P0 BRA `(.L_x_2028) ;  /* 0xfffffffc00f08947 */ /* 0x004fea000383ffff */
.L_x_2027:
[----:B------:R-:W-:Y:S05]  /*71e0*/  BSYNC B0 ;  /* 0x0000000000007941 */ /* 0x000fea0003800000 */
.L_x_2026:
[----:B------:R-:W-:Y:S05]  /*71f0*/  BRA `(.L_x_2029) ;  /* 0x0000003000047947 */ /* 0x000fea0003800000 */
.L_x_2025:
[----:B------:R-:W0:Y:S01]  /*7200*/  LDC.64 R44, c[0x0][0x3e8] ;  /* 0x0000fa00ff2c7b82 */ /* 0x000e220000000a00 */
[----:B------:R-:W-:Y:S01]  /*7210*/  VIADD R0, R2, 0x20400 ;  /* 0x0002040002007836 */ /* 0x000fe20000000000 */
[----:B-----5:R-:W-:Y:S01]  /*7220*/  SHF.R.S32.HI R3, RZ, 0x1f, R33 ;  /* 0x0000001fff037819 */ /* 0x020fe20000011421 */
[----:B------:R-:W-:Y:S01]  /*7230*/  IMAD.SHL.U32 R24, R218, 0x4, RZ ;  /* 0x00000004da187824 */ /* 0x000fe200078e00ff */
[----:B------:R-:W-:Y:S01]  /*7240*/  BSSY B6, `(.L_x_2030) ;  /* 0x0000033000067945 */ /* 0x000fe20003800000 */
[----:B------:R-:W-:Y:S01]  /*7250*/  IMAD.MOV.U32 R4, RZ, RZ, R16 ;  /* 0x000000ffff047224 */ /* 0x000fe200078e0010 */
[----:B------:R-:W-:Y:S01]  /*7260*/  LOP3.LUT P0, RZ, R0, 0x3ff, RZ, 0xc0, !PT ;  /* 0x000003ff00ff7812 */ /* 0x000fe2000780c0ff */
[----:B------:R-:W-:Y:S01]  /*7270*/  IMAD.MOV.U32 R5, RZ, RZ, R17 ;  /* 0x000000ffff057224 */ /* 0x000fe200078e0011 */
[----:B------:R-:W1:Y:S01]  /*7280*/  LDC.64 R46, c[0x0][0x3d8] ;  /* 0x0000f600ff2e7b82 */ /* 0x000e620000000a00 */
[----:B------:R-:W-:Y:S01]  /*7290*/  SHF.R.S32.HI R25, RZ, 0x1f, R24 ;  /* 0x0000001fff197819 */ /* 0x000fe20000011418 */
[----:B0-----:R-:W-:-:S02]  /*72a0*/  IMAD R6, R3, R44, RZ ;  /* 0x0000002c03067224 */ /* 0x001fc400078e02ff */
[----:B------:R-:W-:-:S04]  /*72b0*/  IMAD.WIDE.U32 R10, R23, R44, R4 ;  /* 0x0000002c170a7225 */ /* 0x000fc800078e0004 */
[----:B------:R-:W-:Y:S02]  /*72c0*/  IMAD R51, R33, R45, R6 ;  /* 0x0000002d21337224 */ /* 0x000fe400078e0206 */
[-C--:B-1----:R-:W-:Y:S02]  /*72d0*/  IMAD R0, R3, R46.reuse, RZ ;  /* 0x0000002e03007224 */ /* 0x082fe400078e02ff */
[----:B------:R-:W-:-:S04]  /*72e0*/  IMAD.WIDE.U32 R8, R23, R46, R4 ;  /* 0x0000002e17087225 */ /* 0x000fc800078e0004 */
[-C--:B------:R-:W-:Y:S02]  /*72f0*/  IMAD R12, R220, R46.reuse, RZ ;  /* 0x0000002edc0c7224 */ /* 0x080fe400078e02ff */
[----:B------:R-:W-:-:S04]  /*7300*/  IMAD.WIDE.U32 R42, R33, R46, RZ ;  /* 0x0000002e212a7225 */ /* 0x000fc800078e00ff */
[----:B------:R-:W-:Y:S01]  /*7310*/  IMAD R14, R220, R44, RZ ;  /* 0x0000002cdc0e7224 */ /* 0x000fe200078e02ff */
[----:B------:R-:W-:Y:S01]  /*7320*/  IADD3 R27, P3, R8, R42, RZ ;  /* 0x0000002a081b7210 */ /* 0x000fe20007f7e0ff */
[C---:B------:R-:W-:Y:S02]  /*7330*/  IMAD R49, R33.reuse, R47, R0 ;  /* 0x0000002f21317224 */ /* 0x040fe400078e0200 */
[----:B------:R-:W-:-:S04]  /*7340*/  IMAD.WIDE.U32 R40, R33, R44, RZ ;  /* 0x0000002c21287225 */ /* 0x000fc800078e00ff */
[----:B------:R-:W-:Y:S01]  /*7350*/  IMAD.WIDE.U32 R4, R23, R46, R24 ;  /* 0x0000002e17047225 */ /* 0x000fe200078e0018 */
[----:B------:R-:W-:-:S03]  /*7360*/  IADD3 R29, P4, R10, R40, RZ ;  /* 0x000000280a1d7210 */ /* 0x000fc60007f9e0ff */
[----:B------:R-:W-:Y:S01]  /*7370*/  IMAD.WIDE.U32 R6, R23, R44, R24 ;  /* 0x0000002c17067225 */ /* 0x000fe200078e0018 */
[----:B------:R-:W-:-:S03]  /*7380*/  IADD3 R53, P1, R4, R42, RZ ;  /* 0x0000002a04357210 */ /* 0x000fc60007f3e0ff */
[C---:B------:R-:W-:Y:S01]  /*7390*/  IMAD R12, R23.reuse, R47, R12 ;  /* 0x0000002f170c7224 */ /* 0x040fe200078e020c */
[----:B------:R-:W-:Y:S01]  /*73a0*/  IADD3 R55, P2, R6, R40, RZ ;  /* 0x0000002806377210 */ /* 0x000fe20007f5e0ff */
[----:B------:R-:W-:Y:S01]  /*73b0*/  IMAD R14, R23, R45, R14 ;  /* 0x0000002d170e7224 */ /* 0x000fe200078e020e */
[----:B------:R-:W-:Y:S01]  /*73c0*/  SHF.L.U64.HI R47, R46, 0x5, R47 ;  /* 0x000000052e2f7819 */ /* 0x000fe2000001022f */
[----:B------:R-:W-:Y:S01]  /*73d0*/  IMAD.IADD R49, R49, 0x1, R43 ;  /* 0x0000000131317824 */ /* 0x000fe200078e022b */
[----:B------:R-:W-:Y:S01]  /*73e0*/  SHF.L.U64.HI R45, R44, 0x5, R45 ;  /* 0x000000052c2d7819 */ /* 0x000fe2000001022d */
[----:B------:R-:W-:Y:S02]  /*73f0*/  IMAD.IADD R51, R51, 0x1, R41 ;  /* 0x0000000133337824 */ /* 0x000fe400078e0229 */
[----:B------:R-:W-:Y:S01]  /*7400*/  IMAD.SHL.U32 R46, R46, 0x20, RZ ;  /* 0x000000202e2e7824 */ /* 0x000fe200078e00ff */
[C---:B------:R-:W-:Y:S01]  /*7410*/  IADD3.X R26, R49.reuse, R12, R9, P3, !PT ;  /* 0x0000000c311a7210 */ /* 0x040fe20001ffe409 */
[----:B------:R-:W-:Y:S01]  /*7420*/  IMAD.SHL.U32 R44, R44, 0x20, RZ ;  /* 0x000000202c2c7824 */ /* 0x000fe200078e00ff */
[----:B------:R-:W-:-:S02]  /*7430*/  IADD3.X R48, R49, R5, R12, P1, !PT ;  /* 0x0000000531307210 */ /* 0x000fc40000ffe40c */
[C---:B------:R-:W-:Y:S02]  /*7440*/  IADD3.X R28, R51.reuse, R14, R11, P4, !PT ;  /* 0x0000000e331c7210 */ /* 0x040fe400027fe40b */
[----:B------:R-:W-:Y:S01]  /*7450*/  IADD3.X R50, R51, R7, R14, P2, !PT ;  /* 0x0000000733327210 */ /* 0x000fe200017fe40e */
        /* <DEDUP_REMOVED lines=17> */
.L_x_2031:
[----:B------:R-:W-:Y:S05]  /*7570*/  BSYNC B6 ;  /* 0x0000000000067941 */ /* 0x000fea0003800000 */
.L_x_2030:
[----:B------:R-:W0:Y:S01]  /*7580*/  LDC.64 R6, c[0x0][0x3d8] ;  /* 0x0000f600ff067b82 */ /* 0x000e220000000a00 */
[----:B------:R-:W-:Y:S01]  /*7590*/  SHF.R.S32.HI R3, RZ, 0x1f, R189 ;  /* 0x0000001fff037819 */ /* 0x000fe200000114bd */
[----:B------:R-:W-:Y:S01]  /*75a0*/  ULDC.U8 UR4, c[0x0][0x3f0] ;  /* 0x0000fc0000047ab9 */ /* 0x000fe20000000000 */
[----:B------:R-:W-:Y:S01]  /*75b0*/  BSSY B0, `(.L_x_2032) ;  /* 0x00002bd000007945 */ /* 0x000fe20003800000 */
[----:B------:R-:W-:-:S04]  /*75c0*/  ISETP.NE.AND P0, PT, RZ, UR4, PT ;  /* 0x00000004ff007c0c */ /* 0x000fc8000bf05270 */
[----:B------:R-:W1:Y:S01]  /*75d0*/  LDC.64 R4, c[0x0][0x3e8] ;  /* 0x0000fa00ff047b82 */ /* 0x000e620000000a00 */
[-C--:B0-----:R-:W-:Y:S02]  /*75e0*/  IMAD R0, R3, R6.reuse, RZ ;  /* 0x0000000603007224 */ /* 0x081fe400078e02ff */
[----:B------:R-:W-:-:S04]  /*75f0*/  IMAD.WIDE.U32 R8, R189, R6, RZ ;  /* 0x00000006bd087225 */ /* 0x000fc800078e00ff */
[----:B------:R-:W-:Y:S02]  /*7600*/  IMAD.SHL.U32 R52, R8, 0x40, RZ ;  /* 0x0000004008347824 */ /* 0x000fe400078e00ff */
[-C--:B-1----:R-:W-:Y:S02]  /*7610*/  IMAD R12, R3, R4.reuse, RZ ;  /* 0x00000004030c7224 */ /* 0x082fe400078e02ff */
[C---:B------:R-:W-:Y:S02]  /*7620*/  IMAD R3, R189.reuse, R7, R0 ;  /* 0x00000007bd037224 */ /* 0x040fe400078e0200 */
[----:B------:R-:W-:-:S04]  /*7630*/  IMAD.WIDE.U32 R10, R189, R4, RZ ;  /* 0x00000004bd0a7225 */ /* 0x000fc800078e00ff */
[----:B------:R-:W-:Y:S02]  /*7640*/  IMAD R13, R189, R5, R12 ;  /* 0x00000005bd0d7224 */ /* 0x000fe400078e020c */
[----:B------:R-:W-:Y:S02]  /*7650*/  IMAD.IADD R9, R9, 0x1, R3 ;  /* 0x0000000109097824 */ /* 0x000fe400078e0203 */
[----:B------:R-:W-:Y:S02]  /*7660*/  IMAD R0, R189, -0x40, R186 ;  /* 0xffffffc0bd007824 */ /* 0x000fe400078e02ba */
[----:B------:R-:W-:Y:S01]  /*7670*/  IMAD.IADD R3, R11, 0x1, R13 ;  /* 0x000000010b037824 */ /* 0x000fe200078e020d */
[----:B------:R-:W-:Y:S01]  /*7680*/  SHF.L.U64.HI R57, R8, 0x6, R9 ;  /* 0x0000000608397819 */ /* 0x000fe20000010209 */
[----:B------:R-:W-:Y:S01]  /*7690*/  IMAD.SHL.U32 R54, R10, 0x40, RZ ;  /* 0x000000400a367824 */ /* 0x000fe200078e00ff */
[----:B------:R-:W-:Y:S02]  /*76a0*/  VIMNMX R56, R0, 0x40, PT ;  /* 0x0000004000387848 */ /* 0x000fe40003fe0100 */
[----:B------:R-:W-:Y:S01]  /*76b0*/  SHF.L.U64.HI R59, R10, 0x6, R3 ;  /* 0x000000060a3b7819 */ /* 0x000fe20000010203 */
[----:B------:R-:W-:Y:S06]  /*76c0*/  @!P0 BRA `(.L_x_2033) ;  /* 0x00000014009c8947 */ /* 0x000fec0003800000 */
[----:B------:R-:W0:Y:S01]  /*76d0*/  LDC R0, c[0x0][0x428] ;  /* 0x00010a00ff007b82 */ /* 0x000e220000000800 */
[----:B------:R-:W-:Y:S01]  /*76e0*/  IMAD R3, R189, 0x40, R23 ;  /* 0x00000040bd037824 */ /* 0x000fe200078e0217 */
[-C--:B------:R-:W-:Y:S01]  /*76f0*/  ISETP.GE.AND P0, PT, R23, R56.reuse, PT ;  /* 0x000000381700720c */ /* 0x080fe20003f06270 */
[----:B------:R-:W-:Y:S01]  /*7700*/  BSSY B1, `(.L_x_2034) ;  /* 0x000002c000017945 */ /* 0x000fe20003800000 */
[----:B------:R-:W-:Y:S01]  /*7710*/  ISETP.GE.AND P1, PT, R226, R56, PT ;  /* 0x00000038e200720c */ /* 0x000fe20003f26270 */
[----:B------:R-:W-:Y:S01]  /*7720*/  IMAD R3, R218, 0x20, R3 ;  /* 0x00000020da037824 */ /* 0x000fe200078e0203 */
[----:B------:R-:W-:Y:S01]  /*7730*/  CS2R R26, SRZ ;  /* 0x00000000001a7805 */ /* 0x000fe2000001ff00 */
[----:B------:R-:W-:Y:S01]  /*7740*/  IMAD.MOV.U32 R10, RZ, RZ, R42 ;  /* 0x000000ffff0a7224 */ /* 0x000fe200078e002a */
[----:B------:R-:W-:Y:S01]  /*7750*/  CS2R R30, SRZ ;  /* 0x00000000001e7805 */ /* 0x000fe2000001ff00 */
[----:B------:R-:W-:Y:S01]  /*7760*/  IMAD.MOV.U32 R11, RZ, RZ, R49 ;  /* 0x000000ffff0b7224 */ /* 0x000fe200078e0031 */
[----:B------:R-:W-:Y:S01]  /*7770*/  CS2R R34, SRZ ;  /* 0x0000000000227805 */ /* 0x000fe2000001ff00 */
[----:B------:R-:W-:Y:S01]  /*7780*/  IMAD.MOV.U32 R12, RZ, RZ, R40 ;  /* 0x000000ffff0c7224 */ /* 0x000fe200078e0028 */
[----:B------:R-:W-:Y:S01]  /*7790*/  CS2R R36, SRZ ;  /* 0x0000000000247805 */ /* 0x000fe2000001ff00 */
[----:B------:R-:W-:Y:S01]  /*77a0*/  IMAD.MOV.U32 R13, RZ, RZ, R51 ;  /* 0x000000ffff0d7224 */ /* 0x000fe200078e0033 */
[----:B------:R-:W-:-:S02]  /*77b0*/  CS2R R28, SRZ ;  /* 0x00000000001c7805 */ /* 0x000fc4000001ff00 */
[----:B------:R-:W-:Y:S02]  /*77c0*/  CS2R R20, SRZ ;  /* 0x0000000000147805 */ /* 0x000fe4000001ff00 */
[----:B------:R-:W-:Y:S02]  /*77d0*/  CS2R R32, SRZ ;  /* 0x0000000000207805 */ /* 0x000fe4000001ff00 */
[----:B0-----:R-:W-:-:S13]  /*77e0*/  ISETP.NE.AND P2, PT, R0, 0x1, PT ;  /* 0x000000010000780c */ /* 0x001fda0003f45270 */
[----:B------:R-:W0:Y:S08]  /*77f0*/  @P2 LDC R0, c[0x0][0x42c] ;  /* 0x00010b00ff002b82 */ /* 0x000e300000000800 */
[----:B------:R-:W1:Y:S01]  /*7800*/  @P2 LDC R9, c[0x0][0x430] ;  /* 0x00010c00ff092b82 */ /* 0x000e620000000800 */
[----:B0-----:R-:W-:-:S05]  /*7810*/  @P2 IMAD.HI.U32 R0, R3, R0, RZ ;  /* 0x0000000003002227 */ /* 0x001fca00078e00ff */
[----:B-1----:R-:W-:Y:S02]  /*7820*/  @P2 SHF.R.U32.HI R3, RZ, R9, R0 ;  /* 0x00000009ff032219 */ /* 0x002fe40000011600 */
[----:B------:R-:W-:Y:S02]  /*7830*/  CS2R R8, SRZ ;  /* 0x0000000000087805 */ /* 0x000fe4000001ff00 */
[----:B------:R-:W-:Y:S01]  /*7840*/  SHF.R.S32.HI R41, RZ, 0x1f, R3 ;  /* 0x0000001fff297819 */ /* 0x000fe20000011403 */
[----:B------:R-:W-:Y:S06]  /*7850*/  @P0 BRA `(.L_x_2035) ;  /* 0x0000000000580947 */ /* 0x000fec0003800000 */
[----:B------:R-:W-:Y:S01]  /*7860*/  VIADD R14, R24, 0x10 ;  /* 0x00000010180e7836 */ /* 0x000fe20000000000 */
[----:B------:R-:W-:Y:S01]  /*7870*/  IADD3 R15, P4, R52, R53, RZ ;  /* 0x00000035340f7210 */ /* 0x000fe20007f9e0ff */
[----:B------:R-:W-:Y:S01]  /*7880*/  ULDC UR4, c[0x0][0x3d4] ;  /* 0x0000f50000047ab9 */ /* 0x000fe20000000800 */
[----:B------:R-:W-:Y:S01]  /*7890*/  IADD3 R0, P5, R54, R55, RZ ;  /* 0x0000003736007210 */ /* 0x000fe20007fbe0ff */
[----:B------:R-:W-:Y:S01]  /*78a0*/  ULDC.64 UR6, c[0x0][0x3c8] ;  /* 0x0000f20000067ab9 */ /* 0x000fe20000000a00 */
[----:B------:R-:W-:Y:S01]  /*78b0*/  ISETP.GE.AND P2, PT, R14, UR4, PT ;  /* 0x000000040e007c0c */ /* 0x000fe2000bf46270 */
[----:B------:R-:W-:Y:S01]  /*78c0*/  ULDC.64 UR8, c[0x0][0x3e0] ;  /* 0x0000f80000087ab9 */ /* 0x000fe20000000a00 */
[----:B------:R-:W-:Y:S01]  /*78d0*/  ISETP.GE.AND P3, PT, R24, UR4, PT ;  /* 0x0000000418007c0c */ /* 0x000fe2000bf66270 */
[----:B------:R-:W-:Y:S01]  /*78e0*/  IMAD.X R30, R57, 0x1, R48, P4 ;  /* 0x00000001391e7824 */ /* 0x000fe200020e0630 */
[----:B------:R-:W-:Y:S01]  /*78f0*/  LEA R14, P4, R15, UR6, 0x1 ;  /* 0x000000060f0e7c11 */ /* 0x000fe2000f8808ff */
[----:B------:R-:W-:Y:S01]  /*7900*/  IMAD.X R31, R59, 0x1, R50, P5 ;  /* 0x000000013b1f7824 */ /* 0x000fe200028e0632 */
[----:B------:R-:W-:-:S02]  /*7910*/  LEA R38, P5, R0, UR8, 0x1 ;  /* 0x0000000800267c11 */ /* 0x000fc4000f8a08ff */
[----:B------:R-:W-:Y:S02]  /*7920*/  CS2R R36, SRZ ;  /* 0x0000000000247805 */ /* 0x000fe4000001ff00 */
[----:B------:R-:W-:Y:S02]  /*7930*/  LEA.HI.X R15, R15, UR7, R30, 0x1, P4 ;  /* 0x000000070f0f7c11 */ /* 0x000fe4000a0f0c1e */
[----:B------:R-:W-:Y:S02]  /*7940*/  CS2R R32, SRZ ;  /* 0x0000000000207805 */ /* 0x000fe4000001ff00 */
[----:B------:R-:W-:Y:S02]  /*7950*/  LEA.HI.X R39, R0, UR9, R31, 0x1, P5 ;  /* 0x0000000900277c11 */ /* 0x000fe4000a8f0c1f */
[----:B------:R-:W-:Y:S02]  /*7960*/  CS2R R34, SRZ ;  /* 0x0000000000227805 */ /* 0x000fe4000001ff00 */
[----:B------:R-:W-:Y:S01]  /*7970*/  CS2R R30, SRZ ;  /* 0x00000000001e7805 */ /* 0x000fe2000001ff00 */
[----:B------:R0:W5:Y:S04]  /*7980*/  @!P3 LDG.E.64 R36, desc[UR42][R14.64] ;  /* 0x0000002a0e24b981 */ /* 0x000168000c1e1b00 */
[----:B------:R0:W5:Y:S04]  /*7990*/  @!P2 LDG.E.64 R32, desc[UR42][R14.64+0x20] ;  /* 0x0000202a0e20a981 */ /* 0x000168000c1e1b00 */
[----:B------:R0:W5:Y:S04]  /*79a0*/  @!P3 LDG.E.64 R34, desc[UR42][R38.64] ;  /* 0x0000002a2622b981 */ /* 0x000168000c1e1b00 */
[----:B------:R0:W5:Y:S02]  /*79b0*/  @!P2 LDG.E.64 R30, desc[UR42][R38.64+0x20] ;  /* 0x0000202a261ea981 */ /* 0x000164000c1e1b00 */
.L_x_2035:
[----:B------:R-:W-:Y:S05]  /*79c0*/  BSYNC B1 ;  /* 0x0000000000017941 */ /* 0x000fea0003800000 */
.L_x_2034:
[----:B------:R-:W-:Y:S04]  /*79d0*/  BSSY B1, `(.L_x_2036) ;  /* 0x0000018000017945 */ /* 0x000fe80003800000 */
[----:B------:R-:W-:Y:S05]  /*79e0*/  @P1 BRA `(.L_x_2037) ;  /* 0x0000000000581947 */ /* 0x000fea0003800000 */
[----:B------:R-:W-:Y:S01]  /*79f0*/  IADD3 R0, P4, P5, R55, R44, R54 ;  /* 0x0000002c37007210 */ /* 0x000fe20007d9e036 */
[----:B0-----:R-:W-:Y:S01]  /*7a00*/  VIADD R14, R24, 0x10 ;  /* 0x00000010180e7836 */ /* 0x001fe20000000000 */
[----:B------:R-:W-:Y:S01]  /*7a10*/  IADD3 R8, P2, P3, R53, R46, R52 ;  /* 0x0000002e35087210 */ /* 0x000fe20007b5e034 */
[----:B------:R-:W-:Y:S01]  /*7a20*/  ULDC UR4, c[0x0][0x3d4] ;  /* 0x0000f50000047ab9 */ /* 0x000fe20000000800 */
[----:B------:R-:W-:Y:S01]  /*7a30*/  IADD3.X R9, R50, R45, R59, P4, P5 ;  /* 0x0000002d32097210 */ /* 0x000fe200027ea43b */
[----:B------:R-:W-:Y:S01]  /*7a40*/  ULDC.64 UR6, c[0x0][0x3c8] ;  /* 0x0000f20000067ab9 */ /* 0x000fe20000000a00 */
[----:B------:R-:W-:Y:S02]  /*7a50*/  ISETP.GE.AND P5, PT, R14, UR4, PT ;  /* 0x000000040e007c0c */ /* 0x000fe4000bfa6270 */
[----:B------:R-:W-:Y:S02]  /*7a60*/  CS2R R28, SRZ ;  /* 0x00000000001c7805 */ /* 0x000fe4000001ff00 */
[----:B------:R-:W-:Y:S01]  /*7a70*/  ISETP.GE.AND P4, PT, R24, UR4, PT ;  /* 0x0000000418007c0c */ /* 0x000fe2000bf86270 */
[----:B------:R-:W-:Y:S01]  /*7a80*/  ULDC.64 UR4, c[0x0][0x3e0] ;  /* 0x0000f80000047ab9 */ /* 0x000fe20000000a00 */
[----:B------:R-:W-:-:S02]  /*7a90*/  IADD3.X R15, R48, R47, R57, P2, P3 ;  /* 0x0000002f300f7210 */ /* 0x000fc400017e6439 */
[----:B------:R-:W-:Y:S02]  /*7aa0*/  CS2R R20, SRZ ;  /* 0x0000000000147805 */ /* 0x000fe4000001ff00 */
[----:B------:R-:W-:Y:S02]  /*7ab0*/  LEA R14, P2, R8, UR6, 0x1 ;  /* 0x00000006080e7c11 */ /* 0x000fe4000f8408ff */
[----:B------:R-:W-:Y:S02]  /*7ac0*/  CS2R R26, SRZ ;  /* 0x00000000001a7805 */ /* 0x000fe4000001ff00 */
[----:B------:R-:W-:Y:S02]  /*7ad0*/  LEA R38, P3, R0, UR4, 0x1 ;  /* 0x0000000400267c11 */ /* 0x000fe4000f8608ff */
[----:B------:R-:W-:Y:S02]  /*7ae0*/  LEA.HI.X R15, R8, UR7, R15, 0x1, P2 ;  /* 0x00000007080f7c11 */ /* 0x000fe400090f0c0f */
[----:B------:R-:W-:-:S02]  /*7af0*/  LEA.HI.X R39, R0, UR5, R9, 0x1, P3 ;  /* 0x0000000500277c11 */ /* 0x000fc400098f0c09 */
[----:B------:R-:W-:Y:S01]  /*7b00*/  CS2R R8, SRZ ;  /* 0x0000000000087805 */ /* 0x000fe2000001ff00 */
[----:B------:R1:W5:Y:S04]  /*7b10*/  @!P4 LDG.E.64 R28, desc[UR42][R14.64] ;  /* 0x0000002a0e1cc981 */ /* 0x000368000c1e1b00 */
[----:B------:R1:W5:Y:S04]  /*7b20*/  @!P5 LDG.E.64 R20, desc[UR42][R14.64+0x20] ;  /* 0x0000202a0e14d981 */ /* 0x000368000c1e1b00 */
[----:B------:R1:W5:Y:S04]  /*7b30*/  @!P4 LDG.E.64 R26, desc[UR42][R38.64] ;  /* 0x0000002a261ac981 */ /* 0x000368000c1e1b00 */
[----:B------:R1:W5:Y:S02]  /*7b40*/  @!P5 LDG.E.64 R8, desc[UR42][R38.64+0x20] ;  /* 0x0000202a2608d981 */ /* 0x000364000c1e1b00 */
.L_x_2037:
[----:B------:R-:W-:Y:S05]  /*7b50*/  BSYNC B1 ;  /* 0x0000000000017941 */ /* 0x000fea0003800000 */
.L_x_2036:
[C---:B------:R-:W-:Y:S01]  /*7b60*/  IMAD.WIDE.U32 R10, R3.reuse, R6, R10 ;  /* 0x00000006030a7225 */ /* 0x040fe200078e000a */
[----:B------:R-:W-:Y:S01]  /*7b70*/  LEA.HI R0, R216, R216, RZ, 0x1 ;  /* 0x000000d8d8007211 */ /* 0x000fe200078f08ff */
[----:B------:R-:W-:Y:S01]  /*7b80*/  ULDC.64 UR4, c[0x0][0x3c8] ;  /* 0x0000f20000047ab9 */ /* 0x000fe20000000a00 */
[----:B------:R-:W-:Y:S01]  /*7b90*/  ULDC.64 UR6, c[0x0][0x3e0] ;  /* 0x0000f80000067ab9 */ /* 0x000fe20000000a00 */
[----:B------:R-:W-:Y:S01]  /*7ba0*/  IMAD.WIDE.U32 R12, R3, R4, R12 ;  /* 0x00000004030c7225 */ /* 0x000fe200078e000c */
[----:B01----:R-:W-:-:S03]  /*7bb0*/  LOP3.LUT R15, R0, 0xfffffffe, RZ, 0xc0, !PT ;  /* 0xfffffffe000f7812 */ /* 0x003fc600078ec0ff */
[C---:B------:R-:W-:Y:S01]  /*7bc0*/  IMAD R6, R41.reuse, R6, RZ ;  /* 0x0000000629067224 */ /* 0x040fe200078e02ff */
[----:B------:R-:W-:Y:S01]  /*7bd0*/  LEA R0, P3, R12, UR6, 0x1 ;  /* 0x000000060c007c11 */ /* 0x000fe2000f8608ff */
[----:B------:R-:W-:Y:S02]  /*7be0*/  IMAD R4, R41, R4, RZ ;  /* 0x0000000429047224 */ /* 0x000fe400078e02ff */
[----:B------:R-:W-:Y:S02]  /*7bf0*/  IMAD.SHL.U32 R14, R193, 0x40, RZ ;  /* 0x00000040c10e7824 */ /* 0x000fe400078e00ff */
[C---:B------:R-:W-:Y:S02]  /*7c00*/  IMAD R7, R3.reuse, R7, R6 ;  /* 0x0000000703077224 */ /* 0x040fe400078e0206 */
[----:B------:R-:W-:Y:S01]  /*7c10*/  IMAD R3, R3, R5, R4 ;  /* 0x0000000503037224 */ /* 0x000fe200078e0204 */
[----:B------:R-:W-:Y:S01]  /*7c20*/  LOP3.LUT R39, R14, 0x1c0, RZ, 0xc0, !PT ;  /* 0x000001c00e277812 */ /* 0x000fe200078ec0ff */
[----:B------:R-:W-:Y:S01]  /*7c30*/  IMAD.IADD R5, R11, 0x1, R7 ;  /* 0x000000010b057824 */ /* 0x000fe200078e0207 */
[----:B------:R-:W-:Y:S01]  /*7c40*/  LEA R4, P2, R10, UR4, 0x1 ;  /* 0x000000040a047c11 */ /* 0x000fe2000f8408ff */
[----:B------:R-:W-:Y:S01]  /*7c50*/  IMAD.IADD R3, R13, 0x1, R3 ;  /* 0x000000010d037824 */ /* 0x000fe200078e0203 */
[----:B------:R-:W-:Y:S01]  /*7c60*/  LOP3.LUT R6, R39, 0x18, R16, 0xf8, !PT ;  /* 0x0000001827067812 */ /* 0x000fe200078ef810 */
[----:B------:R-:W-:Y:S01]  /*7c70*/  IMAD.IADD R7, R216, 0x1, -R15 ;  /* 0x00000001d8077824 */ /* 0x000fe200078e0a0f */
[----:B------:R-:W-:Y:S01]  /*7c80*/  UMOV UR4, 0xffffffff ;  /* 0xffffffff00047882 */ /* 0x000fe20000000000 */
[----:B------:R-:W-:-:S02]  /*7c90*/  SHF.R.U32.HI R39, RZ, 0x3, R39 ;  /* 0x00000003ff277819 */ /* 0x000fc40000011627 */
[----:B------:R-:W-:Y:S02]  /*7ca0*/  LEA.HI.X R5, R10, UR5, R5, 0x1, P2 ;  /* 0x000000050a057c11 */ /* 0x000fe400090f0c05 */
[----:B------:R-:W-:Y:S02]  /*7cb0*/  LEA.HI.X R3, R12, UR7, R3, 0x1, P3 ;  /* 0x000000070c037c11 */ /* 0x000fe400098f0c03 */
[----:B------:R-:W-:Y:S02]  /*7cc0*/  LOP3.LUT R39, R6, R39, RZ, 0x3c, !PT ;  /* 0x0000002706277212 */ /* 0x000fe400078e3cff */
[----:B------:R-:W-:Y:S01]  /*7cd0*/  SHF.L.U32 R7, R7, 0x1f, RZ ;  /* 0x0000001f07077819 */ /* 0x000fe200000006ff */
[----:B------:R-:W-:Y:S06]  /*7ce0*/  BRA.DIV UR4, `(.L_x_2038) ;  /* 0x0000014a04187947 */ /* 0x000fec000b800000 */
.L_x_2287:
[----:B------:R-:W-:-:S03]  /*7cf0*/  UMOV UR4, 0xffffffff ;  /* 0xffffffff00047882 */ /* 0x000fc60000000000 */
[----:B------:R-:W-:Y:S05]  /*7d00*/  BRA.DIV UR4, `(.L_x_2039) ;  /* 0x0000014a04387947 */ /* 0x000fea000b800000 */
.L_x_2290:
[----:B------:R-:W-:-:S03]  /*7d10*/  UMOV UR4, 0xffffffff ;  /* 0xffffffff00047882 */ /* 0x000fc60000000000 */
[----:B------:R-:W-:Y:S05]  /*7d20*/  BRA.DIV UR4, `(.L_x_2040) ;  /* 0x0000014a04587947 */ /* 0x000fea000b800000 */
.L_x_2293:
[----:B------:R-:W-:-:S03]  /*7d30*/  UMOV UR4, 0xffffffff ;  /* 0xffffffff00047882 */ /* 0x000fc60000000000 */
[----:B------:R-:W-:Y:S05]  /*7d40*/  BRA.DIV UR4, `(.L_x_2041) ;  /* 0x0000014a04787947 */ /* 0x000fea000b800000 */
.L_x_2296:
[----:B------:R-:W-:-:S03]  /*7d50*/  UMOV UR4, 0xffffffff ;  /* 0xffffffff00047882 */ /* 0x000fc60000000000 */
[----:B------:R-:W-:Y:S05]  /*7d60*/  BRA.DIV UR4, `(.L_x_2042) ;  /* 0x0000014a04987947 */ /* 0x000fea000b800000 */
.L_x_2299:
[----:B------:R-:W-:-:S03]  /*7d70*/  UMOV UR4, 0xffffffff ;  /* 0xffffffff00047882 */ /* 0x000fc60000000000 */
[----:B------:R-:W-:Y:S05]  /*7d80*/  BRA.DIV UR4, `(.L_x_2043) ;  /* 0x0000014a04b87947 */ /* 0x000fea000b800000 */
.L_x_2302:
[----:B------:R-:W-:-:S03]  /*7d90*/  UMOV UR4, 0xffffffff ;  /* 0xffffffff00047882 */ /* 0x000fc60000000000 */
[----:B------:R-:W-:Y:S05]  /*7da0*/  BRA.DIV UR4, `(.L_x_2044) ;  /* 0x0000014a04d87947 */ /* 0x000fea000b800000 */
.L_x_2305:
[----:B------:R-:W-:-:S03]  /*7db0*/  UMOV UR4, 0xffffffff ;  /* 0xffffffff00047882 */ /* 0x000fc60000000000 */
[----:B------:R-:W-:Y:S05]  /*7dc0*/  BRA.DIV UR4, `(.L_x_2045) ;  /* 0x0000014a04f87947 */ /* 0x000fea000b800000 */
.L_x_2308:
[----:B------:R-:W0:Y:S01]  /*7dd0*/  SYNCS.PHASECHK.TRANS64.TRYWAIT P2, [R2+URZ+0x28c00], R7 ;  /* 0x028c0007020075a7 */ /* 0x000e22000804017f */
[----:B-----5:R-:W-:Y:S01]  /*7de0*/  IMAD.MOV.U32 R3, RZ, RZ, R31 ;  /* 0x000000ffff037224 */ /* 0x020fe200078e001f */
[----:B------:R-:W-:Y:S01]  /*7df0*/  LOP3.LUT P3, RZ, R193, 0x4, RZ, 0xc0, !PT ;  /* 0x00000004c1ff7812 */ /* 0x000fe2000786c0ff */
[----:B------:R-:W-:Y:S01]  /*7e00*/  IMAD.MOV.U32 R5, RZ, RZ, R35 ;  /* 0x000000ffff057224 */ /* 0x000fe200078e0023 */
[----:B------:R-:W-:Y:S01]  /*7e10*/  BSSY B1, `(.L_x_2046) ;  /* 0x0000023000017945 */ /* 0x000fe20003800000 */
[----:B------:R-:W-:Y:S01]  /*7e20*/  IMAD.MOV.U32 R4, RZ, RZ, R34 ;  /* 0x000000ffff047224 */ /* 0x000fe200078e0022 */
[----:B------:R-:W-:Y:S01]  /*7e30*/  PRMT R42, R42, 0x5410, R3 ;  /* 0x000054102a2a7816 */ /* 0x000fe20000000003 */
[----:B------:R-:W-:Y:S01]  /*7e40*/  IMAD.MOV.U32 R0, RZ, RZ, R30 ;  /* 0x000000ffff007224 */ /* 0x000fe200078e001e */
[----:B------:R-:W-:Y:S01]  /*7e50*/  PRMT R12, R12, 0x5410, R5 ;  /* 0x000054100c0c7816 */ /* 0x000fe20000000005 */
[----:B------:R-:W-:Y:S01]  /*7e60*/  IMAD R3, R200, 0x200, R39 ;  /* 0x00000200c8037824 */ /* 0x000fe200078e0227 */
[----:B------:R-:W-:Y:S01]  /*7e70*/  PRMT R11, R11, 0x5410, R4 ;  /* 0x000054100b0b7816 */ /* 0x000fe20000000004 */
[----:B------:R-:W-:Y:S01]  /*7e80*/  IMAD.MOV.U32 R5, RZ, RZ, R32 ;  /* 0x000000ffff057224 */ /* 0x000fe200078e0020 */
[----:B------:R-:W-:Y:S01]  /*7e90*/  PRMT R40, R40, 0x5410, R0 ;  /* 0x0000541028287816 */ /* 0x000fe20000000000 */
[----:B------:R-:W-:Y:S01]  /*7ea0*/  IMAD.MOV.U32 R4, RZ, RZ, R37 ;  /* 0x000000ffff047224 */ /* 0x000fe200078e0025 */
[----:B------:R-:W-:Y:S01]  /*7eb0*/  MOV R0, R36 ;  /* 0x0000002400007202 */ /* 0x000fe20000000f00 */
[----:B------:R-:W-:Y:S01]  /*7ec0*/  IMAD R3, R3, 0x2, R2 ;  /* 0x0000000203037824 */ /* 0x000fe200078e0202 */
[----:B------:R-:W-:Y:S01]  /*7ed0*/  PRMT R43, R43, 0x5410, R5 ;  /* 0x000054102b2b7816 */ /* 0x000fe20000000005 */
[----:B------:R-:W-:Y:S01]  /*7ee0*/  IMAD.MOV.U32 R5, RZ, RZ, R33 ;  /* 0x000000ffff057224 */ /* 0x000fe200078e0021 */
[----:B------:R-:W-:Y:S01]  /*7ef0*/  PRMT R11, R4, 0x7610, R11 ;  /* 0x00007610040b7816 */ /* 0x000fe2000000000b */
[----:B------:R-:W-:Y:S01]  /*7f00*/  VIADD R4, R3, 0x20400 ;  /* 0x0002040003047836 */ /* 0x000fe20000000000 */
[----:B------:R-:W-:Y:S01]  /*7f10*/  PRMT R13, R13, 0x5410, R0 ;  /* 0x000054100d0d7816 */ /* 0x000fe20000000000 */
[----:B------:R-:W-:Y:S01]  /*7f20*/  IMAD.MOV.U32 R6, RZ, RZ, R26 ;  /* 0x000000ffff067224 */ /* 0x000fe200078e001a */
[----:B------:R-:W-:Y:S01]  /*7f30*/  PRMT R40, R5, 0x7610, R40 ;  /* 0x0000761005287816 */ /* 0x000fe20000000028 */
[----:B------:R-:W-:-:S02]  /*7f40*/  IMAD.MOV.U32 R10, RZ, RZ, R27 ;  /* 0x000000ffff0a7224 */ /* 0x000fc400078e001b */
[----:B------:R-:W-:Y:S01]  /*7f50*/  VIADD R0, R3, 0x20440 ;  /* 0x0002044003007836 */ /* 0x000fe20000000000 */
[----:B------:R-:W-:Y:S01]  /*7f60*/  PRMT R42, R6, 0x7610, R42 ;  /* 0x00007610062a7816 */ /* 0x000fe2000000002a */
[----:B------:R-:W-:Y:S01]  /*7f70*/  @P3 VIADD R0, R4, 0xffffffc0 ;  /* 0xffffffc004003836 */ /* 0x000fe20000000000 */
[----:B------:R-:W-:Y:S01]  /*7f80*/  PRMT R44, R44, 0x5410, R10 ;  /* 0x000054102c2c7816 */ /* 0x000fe2000000000a */
[----:B------:R-:W-:Y:S02]  /*7f90*/  IMAD.MOV.U32 R4, RZ, RZ, R8 ;  /* 0x000000ffff047224 */ /* 0x000fe400078e0008 */
[----:B------:R-:W-:Y:S02]  /*7fa0*/  IMAD.MOV.U32 R5, RZ, RZ, R9 ;  /* 0x000000ffff057224 */ /* 0x000fe400078e0009 */
        /* <DEDUP_REMOVED lines=8> */
[----:B0-----:R-:W-:Y:S06]  /*8030*/  @!P2 BRA `(.L_x_2047) ;  /* 0x000001480084a947 */ /* 0x001fec0003800000 */
.L_x_2309:
[----:B------:R-:W-:Y:S05]  /*8040*/  BSYNC B1 ;  /* 0x0000000000017941 */ /* 0x000fea0003800000 */
.L_x_2046:
[----:B------:R-:W-:Y:S01]  /*8050*/  BSSY B1, `(.L_x_2048) ;  /* 0x0000068000017945 */ /* 0x000fe20003800000 */
[----:B------:R-:W-:Y:S02]  /*8060*/  PRMT R45, R4, 0x7610, R45 ;  /* 0x00007610042d7816 */ /* 0x000fe4000000002d */
[----:B------:R-:W-:Y:S01]  /*8070*/  PRMT R47, R47, 0x5410, R5 ;  /* 0x000054102f2f7816 */ /* 0x000fe20000000005 */
[----:B------:R-:W-:Y:S06]  /*8080*/  @P0 BRA `(.L_x_2049) ;  /* 0x0000000400900947 */ /* 0x000fec0003800000 */
[----:B------:R-:W1:Y:S01]  /*8090*/  LDC R5, c[0x0][0x3d4] ;  /* 0x0000f500ff057b82 */ /* 0x000e620000000800 */
[C---:B------:R-:W-:Y:S01]  /*80a0*/  VIADD R4, R24.reuse, 0x10 ;  /* 0x0000001018047836 */ /* 0x040fe20000000000 */
[----:B------:R-:W-:Y:S01]  /*80b0*/  BSSY B2, `(.L_x_2050) ;  /* 0x0000032000027945 */ /* 0x000fe20003800000 */
[----:B-1----:R-:W-:-:S03]  /*80c0*/  ISETP.GE.AND P0, PT, R24, R5, PT ;  /* 0x000000051800720c */ /* 0x002fc60003f06270 */
[----:B------:R-:W-:-:S10]  /*80d0*/  ISETP.GE.AND P2, PT, R4, R5, PT ;  /* 0x000000050400720c */ /* 0x000fd40003f46270 */
[----:B------:R-:W-:Y:S05]  /*80e0*/  @P0 BRA `(.L_x_2051) ;  /* 0x0000000000b80947 */ /* 0x000fea0003800000 */
[----:B0-----:R-:W0:Y:S01]  /*80f0*/  LDS.128 R4, [R3+0x20400] ;  /* 0x0204000003047984 */ /* 0x001e220000000c00 */
[----:B------:R-:W-:Y:S02]  /*8100*/  SHF.R.U64 R14, R36, 0x10, R37 ;  /* 0x00000010240e7819 */ /* 0x000fe40000001225 */
[----:B------:R-:W-:Y:S02]  /*8110*/  SHF.R.U32.HI R36, RZ, 0x10, R35 ;  /* 0x00000010ff247819 */ /* 0x000fe40000011623 */
[----:B------:R-:W-:Y:S02]  /*8120*/  SHF.R.U32.HI R15, RZ, 0x10, R37 ;  /* 0x00000010ff0f7819 */ /* 0x000fe40000011625 */
[----:B------:R-:W-:Y:S02]  /*8130*/  SHF.R.U64 R10, R34, 0x10, R35 ;  /* 0x00000010220a7819 */ /* 0x000fe40000001223 */
[----:B------:R-:W-:Y:S02]  /*8140*/  PRMT R36, R12, 0x5432, R36 ;  /* 0x000054320c247816 */ /* 0x000fe40000000024 */
[----:B------:R-:W-:-:S02]  /*8150*/  PRMT R15, R11, 0x5410, R15 ;  /* 0x000054100b0f7816 */ /* 0x000fc4000000000f */
[----:B------:R-:W-:Y:S01]  /*8160*/  PRMT R35, R11, 0x5432, R10 ;  /* 0x000054320b237816 */ /* 0x000fe2000000000a */
[C---:B------:R-:W-:Y:S01]  /*8170*/  IMAD.U32 R37, R36.reuse, 0x10000, RZ ;  /* 0x0001000024257824 */ /* 0x040fe200078e00ff */
[----:B------:R-:W-:Y:S01]  /*8180*/  PRMT R14, R13, 0x5432, R14 ;  /* 0x000054320d0e7816 */ /* 0x000fe2000000000e */
[C---:B------:R-:W-:Y:S01]  /*8190*/  IMAD.U32 R34, R15.reuse, 0x10000, RZ ;  /* 0x000100000f227824 */ /* 0x040fe200078e00ff */
[----:B------:R-:W-:Y:S02]  /*81a0*/  LOP3.LUT R36, R36, 0xffff0000, RZ, 0xc0, !PT ;  /* 0xffff000024247812 */ /* 0x000fe400078ec0ff */
[----:B------:R-:W-:Y:S02]  /*81b0*/  LOP3.LUT R15, R15, 0xffff0000, RZ, 0xc0, !PT ;  /* 0xffff00000f0f7812 */ /* 0x000fe400078ec0ff */
[C---:B0-----:R-:W-:Y:S01]  /*81c0*/  LOP3.LUT R11, R6.reuse, 0xffff0000, RZ, 0xc0, !PT ;  /* 0xffff0000060b7812 */ /* 0x041fe200078ec0ff */
[----:B------:R-:W-:Y:S01]  /*81d0*/  IMAD.U32 R10, R6, 0x10000, RZ ;  /* 0x00010000060a7824 */ /* 0x000fe200078e00ff */
[C---:B------:R-:W-:Y:S01]  /*81e0*/  LOP3.LUT R13, R7.reuse, 0xffff0000, RZ, 0xc0, !PT ;  /* 0xffff0000070d7812 */ /* 0x040fe200078ec0ff */
[----:B------:R-:W-:-:S02]  /*81f0*/  IMAD.U32 R12, R7, 0x10000, RZ ;  /* 0x00010000070c7824 */ /* 0x000fc400078e00ff */
[CC--:B------:R-:W-:Y:S01]  /*8200*/  FMUL.FTZ R39, R11.reuse, R37.reuse ;  /* 0x000000250b277220 */ /* 0x0c0fe20000410000 */
[----:B------:R-:W-:Y:S01]  /*8210*/  FMUL.FTZ R38, R11, R34 ;  /* 0x000000220b267220 */ /* 0x000fe20000410000 */
[----:B------:R-:W-:Y:S01]  /*8220*/  FMUL.FTZ R11, R13, R36 ;  /* 0x000000240d0b7220 */ /* 0x000fe20000410000 */
[----:B------:R-:W-:Y:S02]  /*8230*/  IMAD.U32 R6, R4, 0x10000, RZ ;  /* 0x0001000004067824 */ /* 0x000fe400078e00ff */
[C---:B------:R-:W-:Y:S01]  /*8240*/  FFMA.FTZ R39, R10.reuse, R34, -R39 ;  /* 0x000000220a277223 */ /* 0x040fe20000010827 */
[----:B------:R-:W-:Y:S01]  /*8250*/  FFMA.FTZ R38, R10, R37, R38 ;  /* 0x000000250a267223 */ /* 0x000fe20000010026 */
[-C--:B------:R-:W-:Y:S01]  /*8260*/  FFMA.FTZ R37, R12, R15.reuse, -R11 ;  /* 0x0000000f0c257223 */ /* 0x080fe2000001080b */
[----:B------:R-:W-:Y:S02]  /*8270*/  IMAD.U32 R7, R5, 0x10000, RZ ;  /* 0x0001000005077824 */ /* 0x000fe400078e00ff */
[----:B------:R-:W-:Y:S01]  /*8280*/  FMUL.FTZ R41, R13, R15 ;  /* 0x0000000f0d297220 */ /* 0x000fe20000410000 */
[----:B------:R-:W-:Y:S01]  /*8290*/  IMAD.U32 R11, R14, 0x10000, RZ ;  /* 0x000100000e0b7824 */ /* 0x000fe200078e00ff */
[----:B------:R-:W-:-:S02]  /*82a0*/  LOP3.LUT R4, R4, 0xffff0000, RZ, 0xc0, !PT ;  /* 0xffff000004047812 */ /* 0x000fc400078ec0ff */
[----:B------:R-:W-:Y:S01]  /*82b0*/  LOP3.LUT R5, R5, 0xffff0000, RZ, 0xc0, !PT ;  /* 0xffff000005057812 */ /* 0x000fe200078ec0ff */
[----:B------:R-:W-:Y:S01]  /*82c0*/  FFMA.FTZ R36, R12, R36, R41 ;  /* 0x000000240c247223 */ /* 0x000fe20000010029 */
[C---:B------:R-:W-:Y:S01]  /*82d0*/  SHF.L.U32 R13, R35.reuse, 0x10, RZ ;  /* 0x00000010230d7819 */ /* 0x040fe200000006ff */
[----:B------:R-:W-:Y:S01]  /*82e0*/  FMUL.FTZ R12, R4, R11 ;  /* 0x0000000b040c7220 */ /* 0x000fe20000410000 */
[----:B------:R-:W-:Y:S02]  /*82f0*/  LOP3.LUT R10, R35, 0xffff0000, RZ, 0xc0, !PT ;  /* 0xffff0000230a7812 */ /* 0x000fe400078ec0ff */
[----:B------:R-:W-:Y:S01]  /*8300*/  LOP3.LUT R14, R14, 0xffff0000, RZ, 0xc0, !PT ;  /* 0xffff00000e0e7812 */ /* 0x000fe200078ec0ff */
[-C--:B------:R-:W-:Y:S01]  /*8310*/  FMUL.FTZ R15, R4, R13.reuse ;  /* 0x0000000d040f7220 */ /* 0x080fe20000410000 */
[C---:B------:R-:W-:Y:S01]  /*8320*/  FFMA.FTZ R13, R6.reuse, R13, R12 ;  /* 0x0000000d060d7223 */ /* 0x040fe2000001000c */
[C---:B------:R-:W-:Y:S02]  /*8330*/  FMUL.FTZ R34, R5.reuse, R10 ;  /* 0x0000000a05227220 */ /* 0x040fe40000410000 */
[-C--:B------:R-:W-:Y:S01]  /*8340*/  FMUL.FTZ R35, R5, R14.reuse ;  /* 0x0000000e05237220 */ /* 0x080fe20000410000 */
[----:B------:R-:W-:Y:S01]  /*8350*/  FFMA.FTZ R4, R6, R11, -R15 ;  /* 0x0000000b06047223 */ /* 0x000fe2000001080f */
[C---:B------:R-:W-:Y:S01]  /*8360*/  FFMA.FTZ R5, R7.reuse, R14, -R34 ;  /* 0x0000000e07057223 */ /* 0x040fe20000010822 */
[----:B------:R-:W-:Y:S01]  /*8370*/  F2FP.BF16.F32.PACK_AB R6, R38, R39 ;  /* 0x000000272606723e */ /* 0x000fe200000010ff */
[----:B------:R-:W-:Y:S01]  /*8380*/  FFMA.FTZ R10, R7, R10, R35 ;  /* 0x0000000a070a7223 */ /* 0x000fe20000010023 */
[----:B------:R-:W-:-:S02]  /*8390*/  F2FP.BF16.F32.PACK_AB R7, R36, R37 ;  /* 0x000000252407723e */ /* 0x000fc400000010ff */
[----:B------:R-:W-:Y:S02]  /*83a0*/  F2FP.BF16.F32.PACK_AB R4, R13, R4 ;  /* 0x000000040d04723e */ /* 0x000fe400000010ff */
[----:B------:R-:W-:-:S05]  /*83b0*/  F2FP.BF16.F32.PACK_AB R5, R10, R5 ;  /* 0x000000050a05723e */ /* 0x000fca00000010ff */
[----:B------:R1:W-:Y:S02]  /*83c0*/  STS.128 [R3+0x20400], R4 ;  /* 0x0204000403007388 */ /* 0x0003e40000000c00 */
.L_x_2051:
[----:B------:R-:W-:Y:S05]  /*83d0*/  BSYNC B2 ;  /* 0x0000000000027941 */ /* 0x000fea0003800000 */
.L_x_2050:
[----:B------:R-:W-:Y:S05]  /*83e0*/  @P2 BRA `(.L_x_2049) ;  /* 0x0000000000b82947 */ /* 0x000fea0003800000 */
[----:B01----:R-:W0:Y:S01]  /*83f0*/  LDS.128 R4, [R0] ;  /* 0x0000000000047984 */ /* 0x003e220000000c00 */
[----:B------:R-:W-:Y:S02]  /*8400*/  SHF.R.U64 R14, R32, 0x10, R33 ;  /* 0x00000010200e7819 */ /* 0x000fe40000001221 */
[----:B------:R-:W-:Y:S02]  /*8410*/  SHF.R.U32.HI R32, RZ, 0x10, R31 ;  /* 0x00000010ff207819 */ /* 0x000fe4000001161f */
[----:B------:R-:W-:Y:S02]  /*8420*/  SHF.R.U32.HI R15, RZ, 0x10, R33 ;  /* 0x00000010ff0f7819 */ /* 0x000fe40000011621 */
[----:B------:R-:W-:Y:S02]  /*8430*/  PRMT R32, R42, 0x5432, R32 ;  /* 0x000054322a207816 */ /* 0x000fe40000000020 */
[----:B------:R-:W-:Y:S02]  /*8440*/  PRMT R15, R40, 0x5410, R15 ;  /* 0x00005410280f7816 */ /* 0x000fe4000000000f */
[----:B------:R-:W-:Y:S01]  /*8450*/  SHF.R.U64 R10, R30, 0x10, R31 ;  /* 0x000000101e0a7819 */ /* 0x000fe2000000121f */
[C---:B------:R-:W-:Y:S01]  /*8460*/  IMAD.U32 R33, R32.reuse, 0x10000, RZ ;  /* 0x0001000020217824 */ /* 0x040fe200078e00ff */
[----:B------:R-:W-:Y:S01]  /*8470*/  LOP3.LUT R32, R32, 0xffff0000, RZ, 0xc0, !PT ;  /* 0xffff000020207812 */ /* 0x000fe200078ec0ff */
[----:B------:R-:W-:Y:S01]  /*8480*/  IMAD.U32 R30, R15, 0x10000, RZ ;  /* 0x000100000f1e7824 */ /* 0x000fe200078e00ff */
[----:B------:R-:W-:-:S02]  /*8490*/  PRMT R31, R40, 0x5432, R10 ;  /* 0x00005432281f7816 */ /* 0x000fc4000000000a */
[----:B------:R-:W-:Y:S02]  /*84a0*/  LOP3.LUT R15, R15, 0xffff0000, RZ, 0xc0, !PT ;  /* 0xffff00000f0f7812 */ /* 0x000fe400078ec0ff */
[----:B------:R-:W-:Y:S02]  /*84b0*/  PRMT R14, R43, 0x5432, R14 ;  /* 0x000054322b0e7816 */ /* 0x000fe4000000000e */
[C---:B0-----:R-:W-:Y:S01]  /*84c0*/  LOP3.LUT R11, R6.reuse, 0xffff0000, RZ, 0xc0, !PT ;  /* 0xffff0000060b7812 */ /* 0x041fe200078ec0ff */
[----:B------:R-:W-:Y:S01]  /*84d0*/  IMAD.U32 R10, R6, 0x10000, RZ ;  /* 0x00010000060a7824 */ /* 0x000fe200078e00ff */
[C---:B------:R-:W-:Y:S01]  /*84e0*/  LOP3.LUT R13, R7.reuse, 0xffff0000, RZ, 0xc0, !PT ;  /* 0xffff0000070d7812 */ /* 0x040fe200078ec0ff */
[----:B------:R-:W-:Y:S02]  /*84f0*/  IMAD.U32 R12, R7, 0x10000, RZ ;  /* 0x00010000070c7824 */ /* 0x000fe400078e00ff */
[C---:B------:R-:W-:Y:S01]  /*8500*/  FMUL.FTZ R35, R11.reuse, R33 ;  /* 0x000000210b237220 */ /* 0x040fe20000410000 */
[----:B------:R-:W-:Y:S01]  /*8510*/  FMUL.FTZ R34, R11, R30 ;  /* 0x0000001e0b227220 */ /* 0x000fe20000410000 */
[----:B------:R-:W-:Y:S01]  /*8520*/  FMUL.FTZ R11, R13, R32 ;  /* 0x000000200d0b7220 */ /* 0x000fe20000410000 */
[----:B------:R-:W-:-:S02]  /*8530*/  IMAD.U32 R6, R4, 0x10000, RZ ;  /* 0x0001000004067824 */ /* 0x000fc400078e00ff */
[C---:B------:R-:W-:Y:S01]  /*8540*/  FFMA.FTZ R35, R10.reuse, R30, -R35 ;  /* 0x0000001e0a237223 */ /* 0x040fe20000010823 */
[----:B------:R-:W-:Y:S01]  /*8550*/  FFMA.FTZ R34, R10, R33, R34 ;  /* 0x000000210a227223 */ /* 0x000fe20000010022 */
[-C--:B------:R-:W-:Y:S01]  /*8560*/  FFMA.FTZ R33, R12, R15.reuse, -R11 ;  /* 0x0000000f0c217223 */ /* 0x080fe2000001080b */
[C---:B------:R-:W-:Y:S01]  /*8570*/  IMAD.U32 R7, R5.reuse, 0x10000, RZ ;  /* 0x0001000005077824 */ /* 0x040fe200078e00ff */
[----:B------:R-:W-:Y:S01]  /*8580*/  LOP3.LUT R4, R4, 0xffff0000, RZ, 0xc0, !PT ;  /* 0xffff000004047812 */ /* 0x000fe200078ec0ff */
[C---:B------:R-:W-:Y:S01]  /*8590*/  IMAD.U32 R11, R14.reuse, 0x10000, RZ ;  /* 0x000100000e0b7824 */ /* 0x040fe200078e00ff */
[----:B------:R-:W-:Y:S01]  /*85a0*/  LOP3.LUT R5, R5, 0xffff0000, RZ, 0xc0, !PT ;  /* 0xffff000005057812 */ /* 0x000fe200078ec0ff */
[----:B------:R-:W-:Y:S01]  /*85b0*/  FMUL.FTZ R37, R13, R15 ;  /* 0x0000000f0d257220 */ /* 0x000fe20000410000 */
[C---:B------:R-:W-:Y:S01]  /*85c0*/  LOP3.LUT R10, R31.reuse, 0xffff0000, RZ, 0xc0, !PT ;  /* 0xffff00001f0a7812 */ /* 0x040fe200078ec0ff */
[----:B------:R-:W-:Y:S01]  /*85d0*/  IMAD.U32 R13, R31, 0x10000, RZ ;  /* 0x000100001f0d7824 */ /* 0x000fe200078e00ff */
[----:B------:R-:W-:Y:S01]  /*85e0*/  LOP3.LUT R14, R14, 0xffff0000, RZ, 0xc0, !PT ;  /* 0xffff00000e0e7812 */ /* 0x000fe200078ec0ff */
[----:B------:R-:W-:Y:S01]  /*85f0*/  FFMA.FTZ R32, R12, R32, R37 ;  /* 0x000000200c207223 */ /* 0x000fe20000010025 */
[C---:B------:R-:W-:Y:S01]  /*8600*/  FMUL.FTZ R12, R4.reuse, R11 ;  /* 0x0000000b040c7220 */ /* 0x040fe20000410000 */
[-C--:B------:R-:W-:Y:S01]  /*8610*/  FMUL.FTZ R15, R4, R13.reuse ;  /* 0x0000000d040f7220 */ /* 0x080fe20000410000 */
[C---:B------:R-:W-:Y:S01]  /*8620*/  FMUL.FTZ R30, R5.reuse, R10 ;  /* 0x0000000a051e7220 */ /* 0x040fe20000410000 */
[-C--:B------:R-:W-:Y:S01]  /*8630*/  FMUL.FTZ R31, R5, R14.reuse ;  /* 0x0000000e051f7220 */ /* 0x080fe20000410000 */
[C---:B------:R-:W-:Y:S01]  /*8640*/  FFMA.FTZ R13, R6.reuse, R13, R12 ;  /* 0x0000000d060d7223 */ /* 0x040fe2000001000c */
[----:B------:R-:W-:Y:S01]  /*8650*/  FFMA.FTZ R4, R6, R11, -R15 ;  /* 0x0000000b06047223 */ /* 0x000fe2000001080f */
[C---:B------:R-:W-:Y:S01]  /*8660*/  FFMA.FTZ R5, R7.reuse, R14, -R30 ;  /* 0x0000000e07057223 */ /* 0x040fe2000001081e */
[----:B------:R-:W-:Y:S01]  /*8670*/  FFMA.FTZ R10, R7, R10, R31 ;  /* 0x0000000a070a7223 */ /* 0x000fe2000001001f */
[----:B------:R-:W-:-:S02]  /*8680*/  F2FP.BF16.F32.PACK_AB R6, R34, R35 ;  /* 0x000000232206723e */ /* 0x000fc400000010ff */
[----:B------:R-:W-:Y:S02]  /*8690*/  F2FP.BF16.F32.PACK_AB R7, R32, R33 ;  /* 0x000000212007723e */ /* 0x000fe400000010ff */
[----:B------:R-:W-:Y:S02]  /*86a0*/  F2FP.BF16.F32.PACK_AB R4, R13, R4 ;  /* 0x000000040d04723e */ /* 0x000fe400000010ff */
[----:B------:R-:W-:-:S05]  /*86b0*/  F2FP.BF16.F32.PACK_AB R5, R10, R5 ;  /* 0x000000050a05723e */ /* 0x000fca00000010ff */
[----:B------:R2:W-:Y:S02]  /*86c0*/  STS.128 [R0], R4 ;  /* 0x0000000400007388 */ /* 0x0005e40000000c00 */
.L_x_2049:
[----:B------:R-:W-:Y:S05]  /*86d0*/  BSYNC B1 ;  /* 0x0000000000017941 */ /* 0x000fea0003800000 */
.L_x_2048:
[----:B------:R-:W-:Y:S05]  /*86e0*/  @P1 BRA `(.L_x_2052) ;  /* 0x0000001800a41947 */ /* 0x000fea0003800000 */
[----:B-12---:R-:W1:Y:S01]  /*86f0*/  LDC R5, c[0x0][0x3d4] ;  /* 0x0000f500ff057b82 */ /* 0x006e620000000800 */
[C---:B------:R-:W-:Y:S01]  /*8700*/  VIADD R4, R24.reuse, 0x10 ;  /* 0x0000001018047836 */ /* 0x040fe20000000000 */
[----:B------:R-:W-:Y:S01]  /*8710*/  BSSY B1, `(.L_x_2053) ;  /* 0x0000032000017945 */ /* 0x000fe20003800000 */
[----:B-1----:R-:W-:-:S03]  /*8720*/  ISETP.GE.AND P0, PT, R24, R5, PT ;  /* 0x000000051800720c */ /* 0x002fc60003f06270 */
[----:B------:R-:W-:-:S10]  /*8730*/  ISETP.GE.AND P1, PT, R4, R5, PT ;  /* 0x000000050400720c */ /* 0x000fd40003f26270 */
[----:B------:R-:W-:Y:S05]  /*8740*/  @P0 BRA `(.L_x_2054) ;  /* 0x0000000000b80947 */ /* 0x000fea0003800000 */
[----:B0-----:R-:W0:Y:S01]  /*8750*/  LDS.128 R4, [R3+0x21400] ;  /* 0x0214000003047984 */ /* 0x001e220000000c00 */
[--C-:B------:R-:W-:Y:S02]  /*8760*/  SHF.R.U64 R25, R26, 0x10, R27.reuse ;  /* 0x000000101a197819 */ /* 0x100fe4000000121b */
[----:B------:R-:W-:Y:S02]  /*8770*/  SHF.R.U32.HI R26, RZ, 0x10, R27 ;  /* 0x00000010ff1a7819 */ /* 0x000fe4000001161b */
[----:B------:R-:W-:Y:S02]  /*8780*/  SHF.R.U32.HI R15, RZ, 0x10, R29 ;  /* 0x00000010ff0f7819 */ /* 0x000fe4000001161d */
[C---:B------:R-:W-:Y:S02]  /*8790*/  PRMT R26, R44.reuse, 0x5432, R26 ;  /* 0x000054322c1a7816 */ /* 0x040fe4000000001a */
[----:B------:R-:W-:Y:S02]  /*87a0*/  PRMT R15, R44, 0x5410, R15 ;  /* 0x000054102c0f7816 */ /* 0x000fe4000000000f */
[----:B------:R-:W-:Y:S01]  /*87b0*/  SHF.R.U64 R14, R28, 0x10, R29 ;  /* 0x000000101c0e7819 */ /* 0x000fe2000000121d */
[C---:B------:R-:W-:Y:S01]  /*87c0*/  IMAD.U32 R27, R26.reuse, 0x10000, RZ ;  /* 0x000100001a1b7824 */ /* 0x040fe200078e00ff */
[----:B------:R-:W-:Y:S01]  /*87d0*/  LOP3.LUT R26, R26, 0xffff0000, RZ, 0xc0, !PT ;  /* 0xffff00001a1a7812 */ /* 0x000fe200078ec0ff */
[C---:B------:R-:W-:Y:S01]  /*87e0*/  IMAD.U32 R24, R15.reuse, 0x10000, RZ ;  /* 0x000100000f187824 */ /* 0x040fe200078e00ff */
[----:B------:R-:W-:-:S02]  /*87f0*/  LOP3.LUT R15, R15, 0xffff0000, RZ, 0xc0, !PT ;  /* 0xffff00000f0f7812 */ /* 0x000fc400078ec0ff */
[----:B------:R-:W-:Y:S02]  /*8800*/  PRMT R14, R46, 0x5432, R14 ;  /* 0x000054322e0e7816 */ /* 0x000fe4000000000e */
        /* <DEDUP_REMOVED lines=10> */
[----:B------:R-:W-:Y:S02]  /*88b0*/  IMAD.U32 R7, R5, 0x10000, RZ ;  /* 0x0001000005077824 */ /* 0x000fe400078e00ff */
[----:B------:R-:W-:Y:S01]  /*88c0*/  FFMA.FTZ R28, R10, R27, R28 ;  /* 0x0000001b0a1c7223 */ /* 0x000fe2000001001c */
[-C--:B------:R-:W-:Y:S01]  /*88d0*/  FFMA.FTZ R24, R12, R15.reuse, -R11 ;  /* 0x0000000f0c187223 */ /* 0x080fe2000001080b */
[----:B------:R-:W-:Y:S01]  /*88e0*/  LOP3.LUT R4, R4, 0xffff0000, RZ, 0xc0, !PT ;  /* 0xffff000004047812 */ /* 0x000fe200078ec0ff */
[----:B------:R-:W-:Y:S01]  /*88f0*/  FMUL.FTZ R27, R13, R15 ;  /* 0x0000000f0d1b7220 */ /* 0x000fe20000410000 */
[----:B------:R-:W-:Y:S01]  /*8900*/  LOP3.LUT R5, R5, 0xffff0000, RZ, 0xc0, !PT ;  /* 0xffff000005057812 */ /* 0x000fe200078ec0ff */
[C---:B------:R-:W-:Y:S01]  /*8910*/  IMAD.U32 R11, R14.reuse, 0x10000, RZ ;  /* 0x000100000e0b7824 */ /* 0x040fe200078e00ff */
[C---:B------:R-:W-:Y:S01]  /*8920*/  LOP3.LUT R10, R25.reuse, 0xffff0000, RZ, 0xc0, !PT ;  /* 0xffff0000190a7812 */ /* 0x040fe200078ec0ff */
[----:B------:R-:W-:Y:S01]  /*8930*/  IMAD.U32 R13, R25, 0x10000, RZ ;  /* 0x00010000190d7824 */ /* 0x000fe200078e00ff */
[----:B------:R-:W-:Y:S01]  /*8940*/  LOP3.LUT R14, R14, 0xffff0000, RZ, 0xc0, !PT ;  /* 0xffff00000e0e7812 */ /* 0x000fe200078ec0ff */
[----:B------:R-:W-:-:S02]  /*8950*/  FFMA.FTZ R27, R12, R26, R27 ;  /* 0x0000001a0c1b7223 */ /* 0x000fc4000001001b */
        /* <DEDUP_REMOVED lines=8> */
[----:B------:R-:W-:Y:S02]  /*89e0*/  F2FP.BF16.F32.PACK_AB R6, R28, R29 ;  /* 0x0000001d1c06723e */ /* 0x000fe400000010ff */
[----:B------:R-:W-:-:S02]  /*89f0*/  F2FP.BF16.F32.PACK_AB R7, R27, R24 ;  /* 0x000000181b07723e */ /* 0x000fc400000010ff */
[----:B------:R-:W-:Y:S02]  /*8a00*/  F2FP.BF16.F32.PACK_AB R4, R4, R15 ;  /* 0x0000000f0404723e */ /* 0x000fe400000010ff */
[----:B------:R-:W-:-:S05]  /*8a10*/  F2FP.BF16.F32.PACK_AB R5, R5, R12 ;  /* 0x0000000c0505723e */ /* 0x000fca00000010ff */
[----:B------:R1:W-:Y:S02]  /*8a20*/  STS.128 [R3+0x21400], R4 ;  /* 0x0214000403007388 */ /* 0x0003e40000000c00 */
.L_x_2054:
[----:B------:R-:W-:Y:S05]  /*8a30*/  BSYNC B1 ;  /* 0x0000000000017941 */ /* 0x000fea0003800000 */
.L_x_2053:
[----:B------:R-:W-:Y:S05]  /*8a40*/  @P1 BRA `(.L_x_2052) ;  /* 0x0000001400cc1947 */ /* 0x000fea0003800000 */
[----:B01----:R-:W0:Y:S01]  /*8a50*/  LDS.128 R4, [R0+0x1000] ;  /* 0x0010000000047984 */ /* 0x003e220000000c00 */
[----:B------:R-:W-:Y:S02]  /*8a60*/  SHF.R.U32.HI R15, RZ, 0x10, R9 ;  /* 0x00000010ff0f7819 */ /* 0x000fe40000011609 */
[----:B------:R-:W-:Y:S02]  /*8a70*/  SHF.R.U32.HI R12, RZ, 0x10, R21 ;  /* 0x00000010ff0c7819 */ /* 0x000fe40000011615 */
[----:B------:R-:W-:Y:S02]  /*8a80*/  PRMT R15, R43, 0x5410, R15 ;  /* 0x000054102b0f7816 */ /* 0x000fe4000000000f */
[----:B------:R-:W-:Y:S02]  /*8a90*/  PRMT R12, R47, 0x5432, R12 ;  /* 0x000054322f0c7816 */ /* 0x000fe4000000000c */
[----:B------:R-:W-:Y:S02]  /*8aa0*/  SHF.R.U64 R14, R8, 0x10, R9 ;  /* 0x00000010080e7819 */ /* 0x000fe40000001209 */
[----:B------:R-:W-:Y:S01]  /*8ab0*/  SHF.R.U64 R11, R20, 0x10, R21 ;  /* 0x00000010140b7819 */ /* 0x000fe20000001215 */
[----:B------:R-:W-:Y:S01]  /*8ac0*/  IMAD.U32 R20, R15, 0x10000, RZ ;  /* 0x000100000f147824 */ /* 0x000fe200078e00ff */
[----:B------:R-:W-:Y:S01]  /*8ad0*/  PRMT R14, R45, 0x5432, R14 ;  /* 0x000054322d0e7816 */ /* 0x000fe2000000000e */
[----:B------:R-:W-:Y:S01]  /*8ae0*/  IMAD.U32 R13, R12, 0x10000, RZ ;  /* 0x000100000c0d7824 */ /* 0x000fe200078e00ff */
[----:B------:R-:W-:-:S02]  /*8af0*/  LOP3.LUT R15, R15, 0xffff0000, RZ, 0xc0, !PT ;  /* 0xffff00000f0f7812 */ /* 0x000fc400078ec0ff */
[----:B------:R-:W-:Y:S02]  /*8b00*/  LOP3.LUT R12, R12, 0xffff0000, RZ, 0xc0, !PT ;  /* 0xffff00000c0c7812 */ /* 0x000fe400078ec0ff */
[----:B------:R-:W-:Y:S02]  /*8b10*/  PRMT R11, R45, 0x5410, R11 ;  /* 0x000054102d0b7816 */ /* 0x000fe4000000000b */
[C---:B0-----:R-:W-:Y:S01]  /*8b20*/  LOP3.LUT R9, R6.reuse, 0xffff0000, RZ, 0xc0, !PT ;  /* 0xffff000006097812 */ /* 0x041fe200078ec0ff */
[C---:B------:R-:W-:Y:S01]  /*8b30*/  IMAD.U32 R10, R7.reuse, 0x10000, RZ ;  /* 0x00010000070a7824 */ /* 0x040fe200078e00ff */
[----:B------:R-:W-:Y:S01]  /*8b40*/  LOP3.LUT R7, R7, 0xffff0000, RZ, 0xc0, !PT ;  /* 0xffff000007077812 */ /* 0x000fe200078ec0ff */
[----:B------:R-:W-:Y:S01]  /*8b50*/  IMAD.U32 R8, R6, 0x10000, RZ ;  /* 0x0001000006087824 */ /* 0x000fe200078e00ff */
[----:B------:R-:W-:Y:S01]  /*8b60*/  SHF.L.U32 R6, R5, 0x10, RZ ;  /* 0x0000001005067819 */ /* 0x000fe200000006ff */
[C---:B------:R-:W-:Y:S01]  /*8b70*/  FMUL.FTZ R21, R9.reuse, R20 ;  /* 0x0000001409157220 */ /* 0x040fe20000410000 */
[----:B------:R-:W-:Y:S01]  /*8b80*/  FMUL.FTZ R9, R9, R13 ;  /* 0x0000000d09097220 */ /* 0x000fe20000410000 */
[----:B------:R-:W-:Y:S01]  /*8b90*/  FMUL.FTZ R25, R7, R15 ;  /* 0x0000000f07197220 */ /* 0x000fe20000410000 */
[----:B------:R-:W-:-:S02]  /*8ba0*/  IMAD.U32 R3, R4, 0x10000, RZ ;  /* 0x0001000004037824 */ /* 0x000fc400078e00ff */
[C---:B------:R-:W-:Y:S01]  /*8bb0*/  FFMA.FTZ R21, R8.reuse, R13, -R21 ;  /* 0x0000000d08157223 */ /* 0x040fe20000010815 */
[----:B------:R-:W-:Y:S01]  /*8bc0*/  FFMA.FTZ R20, R8, R20, R9 ;  /* 0x0000001408147223 */ /* 0x000fe20000010009 */
[-C--:B------:R-:W-:Y:S01]  /*8bd0*/  FMUL.FTZ R9, R7, R12.reuse ;  /* 0x0000000c07097220 */ /* 0x080fe20000410000 */
[C---:B------:R-:W-:Y:S01]  /*8be0*/  IMAD.U32 R8, R14.reuse, 0x10000, RZ ;  /* 0x000100000e087824 */ /* 0x040fe200078e00ff */
[----:B------:R-:W-:Y:S01]  /*8bf0*/  LOP3.LUT R5, R5, 0xffff0000, RZ, 0xc0, !PT ;  /* 0xffff000005057812 */ /* 0x000fe200078ec0ff */
[C---:B------:R-:W-:Y:S01]  /*8c00*/  IMAD.U32 R7, R11.reuse, 0x10000, RZ ;  /* 0x000100000b077824 */ /* 0x040fe200078e00ff */
[----:B------:R-:W-:Y:S01]  /*8c10*/  LOP3.LUT R14, R14, 0xffff0000, RZ, 0xc0, !PT ;  /* 0xffff00000e0e7812 */ /* 0x000fe200078ec0ff */
[----:B------:R-:W-:Y:S01]  /*8c20*/  FFMA.FTZ R25, R10, R12, -R25 ;  /* 0x0000000c0a197223 */ /* 0x000fe20000010819 */
[----:B------:R-:W-:Y:S01]  /*8c30*/  LOP3.LUT R4, R4, 0xffff0000, RZ, 0xc0, !PT ;  /* 0xffff000004047812 */ /* 0x000fe200078ec0ff */
[----:B------:R-:W-:Y:S01]  /*8c40*/  FFMA.FTZ R12, R10, R15, R9 ;  /* 0x0000000f0a0c7223 */ /* 0x000fe20000010009 */
[----:B------:R-:W-:Y:S01]  /*8c50*/  LOP3.LUT R11, R11, 0xffff0000, RZ, 0xc0, !PT ;  /* 0xffff00000b0b7812 */ /* 0x000fe200078ec0ff */
[----:B------:R-:W-:-:S02]  /*8c60*/  FMUL.FTZ R13, R5, R14 ;  /* 0x0000000e050d7220 */ /* 0x000fc40000410000 */
[CC--:B------:R-:W-:Y:S01]  /*8c70*/  FMUL.FTZ R10, R4.reuse, R8.reuse ;  /* 0x00000008040a7220 */ /* 0x0c0fe20000410000 */
[----:B------:R-:W-:Y:S01]  /*8c80*/  FMUL.FTZ R9, R4, R7 ;  /* 0x0000000704097220 */ /* 0x000fe20000410000 */
[-C--:B------:R-:W-:Y:S01]  /*8c90*/  FMUL.FTZ R5, R5, R11.reuse ;  /* 0x0000000b05057220 */ /* 0x080fe20000410000 */
[C---:B------:R-:W-:Y:S01]  /*8ca0*/  FFMA.FTZ R13, R6.reuse, R11, -R13 ;  /* 0x0000000b060d7223 */ /* 0x040fe2000001080d */
[C---:B------:R-:W-:Y:S01]  /*8cb0*/  FFMA.FTZ R10, R3.reuse, R7, -R10 ;  /* 0x00000007030a7223 */ /* 0x040fe2000001080a */
[----:B------:R-:W-:Y:S01]  /*8cc0*/  FFMA.FTZ R9, R3, R8, R9 ;  /* 0x0000000803097223 */ /* 0x000fe20000010009 */
[----:B------:R-:W-:Y:S01]  /*8cd0*/  FFMA.FTZ R6, R6, R14, R5 ;  /* 0x0000000e06067223 */ /* 0x000fe20000010005 */
[----:B------:R-:W-:Y:S02]  /*8ce0*/  F2FP.BF16.F32.PACK_AB R15, R12, R25 ;  /* 0x000000190c0f723e */ /* 0x000fe400000010ff */
[----:B------:R-:W-:Y:S02]  /*8cf0*/  F2FP.BF16.F32.PACK_AB R14, R20, R21 ;  /* 0x00000015140e723e */ /* 0x000fe400000010ff */
[----:B------:R-:W-:-:S02]  /*8d00*/  F2FP.BF16.F32.PACK_AB R12, R9, R10 ;  /* 0x0000000a090c723e */ /* 0x000fc400000010ff */
[----:B------:R-:W-:-:S05]  /*8d10*/  F2FP.BF16.F32.PACK_AB R13, R6, R13 ;  /* 0x0000000d060d723e */ /* 0x000fca00000010ff */
[----:B------:R3:W-:Y:S01]  /*8d20*/  STS.128 [R0+0x1000], R12 ;  /* 0x0010000c00007388 */ /* 0x0007e20000000c00 */
[----:B------:R-:W-:Y:S05]  /*8d30*/  BRA `(.L_x_2052) ;  /* 0x0000001400107947 */ /* 0x000fea0003800000 */
.L_x_2033:
[----:B------:R-:W0:Y:S01]  /*8d40*/  LDC R21, c[0x0][0x3d4] ;  /* 0x0000f500ff157b82 */ /* 0x000e220000000800 */
[-C--:B------:R-:W-:Y:S01]  /*8d50*/  ISETP.GE.AND P0, PT, R226, R56.reuse, PT ;  /* 0x00000038e200720c */ /* 0x080fe20003f06270 */
[----:B------:R-:W-:Y:S01]  /*8d60*/  ULDC.64 UR4, c[0x0][0x3c8] ;  /* 0x0000f20000047ab9 */ /* 0x000fe20000000a00 */
[----:B------:R-:W-:Y:S01]  /*8d70*/  ISETP.GE.AND P1, PT, R23, R56, PT ;  /* 0x000000381700720c */ /* 0x000fe20003f26270 */
[----:B------:R-:W-:Y:S01]  /*8d80*/  ULDC.64 UR6, c[0x0][0x3e0] ;  /* 0x0000f80000067ab9 */ /* 0x000fe20000000a00 */
[----:B------:R-:W-:Y:S02]  /*8d90*/  CS2R R32, SRZ ;  /* 0x0000000000207805 */ /* 0x000fe4000001ff00 */
[----:B------:R-:W-:Y:S02]  /*8da0*/  CS2R R34, SRZ ;  /* 0x0000000000227805 */ /* 0x000fe4000001ff00 */
[CC--:B0-----:R-:W-:Y:S02]  /*8db0*/  ISETP.GE.OR P0, PT, R16.reuse, R21.reuse, P0 ;  /* 0x000000151000720c */ /* 0x0c1fe40000706670 */
[----:B------:R-:W-:-:S11]  /*8dc0*/  ISETP.GE.OR P1, PT, R16, R21, P1 ;  /* 0x000000151000720c */ /* 0x000fd60000f26670 */
[----:B------:R-:W0:Y:S01]  /*8dd0*/  @!P0 LDC.64 R14, c[0x0][0x3c8] ;  /* 0x0000f200ff0e8b82 */ /* 0x000e220000000a00 */
[----:B------:R-:W-:Y:S02]  /*8de0*/  @!P0 IADD3 R0, P2, P3, R29, R44, R54 ;  /* 0x0000002c1d008210 */ /* 0x000fe40007b5e036 */
[----:B------:R-:W-:Y:S02]  /*8df0*/  @!P1 IADD3 R9, P4, R52, R27, RZ ;  /* 0x0000001b34099210 */ /* 0x000fe40007f9e0ff */
[----:B------:R-:W-:Y:S02]  /*8e00*/  @!P0 IADD3 R13, P5, P6, R27, R46, R52 ;  /* 0x0000002e1b0d8210 */ /* 0x000fe40007ebe034 */
[----:B------:R-:W-:Y:S01]  /*8e10*/  @!P0 IADD3.X R3, R28, R45, R59, P2, P3 ;  /* 0x0000002d1c038210 */ /* 0x000fe200017e643b */
[----:B------:R-:W1:Y:S01]  /*8e20*/  @!P0 LDC.64 R30, c[0x0][0x3e0] ;  /* 0x0000f800ff1e8b82 */ /* 0x000e620000000a00 */
[----:B------:R-:W-:Y:S01]  /*8e30*/  @!P1 IMAD.X R10, R57, 0x1, R26, P4 ;  /* 0x00000001390a9824 */ /* 0x000fe200020e061a */
[----:B------:R-:W-:-:S02]  /*8e40*/  @!P1 LEA R8, P4, R9, UR4, 0x1 ;  /* 0x0000000409089c11 */ /* 0x000fc4000f8808ff */
[----:B------:R-:W-:Y:S02]  /*8e50*/  @!P0 IADD3.X R20, R26, R47, R57, P5, P6 ;  /* 0x0000002f1a148210 */ /* 0x000fe40002fec439 */
[----:B------:R-:W-:Y:S02]  /*8e60*/  @!P1 LEA.HI.X R9, R9, UR5, R10, 0x1, P4 ;  /* 0x0000000509099c11 */ /* 0x000fe4000a0f0c0a */
[----:B------:R-:W-:Y:S02]  /*8e70*/  @!P1 IADD3 R11, P5, R54, R29, RZ ;  /* 0x0000001d360b9210 */ /* 0x000fe40007fbe0ff */
[----:B0-----:R-:W-:-:S03]  /*8e80*/  @!P0 LEA R12, P3, R13, R14, 0x1 ;  /* 0x0000000e0d0c8211 */ /* 0x001fc600078608ff */
[----:B------:R-:W-:Y:S01]  /*8e90*/  @!P1 IMAD.X R24, R59, 0x1, R28, P5 ;  /* 0x000000013b189824 */ /* 0x000fe200028e061c */
[----:B------:R-:W-:Y:S02]  /*8ea0*/  @!P1 LEA R10, P2, R11, UR6, 0x1 ;  /* 0x000000060b0a9c11 */ /* 0x000fe4000f8408ff */
[----:B------:R-:W-:Y:S02]  /*8eb0*/  CS2R R26, SRZ ;  /* 0x00000000001a7805 */ /* 0x000fe4000001ff00 */
[----:B------:R-:W-:Y:S01]  /*8ec0*/  @!P0 LEA.HI.X R13, R13, R15, R20, 0x1, P3 ;  /* 0x0000000f0d0d8211 */ /* 0x000fe200018f0c14 */
[----:B------:R0:W5:Y:S01]  /*8ed0*/  @!P1 LDG.E.128 R32, desc[UR42][R8.64] ;  /* 0x0000002a08209981 */ /* 0x000162000c1e1d00 */
[----:B------:R-:W-:Y:S02]  /*8ee0*/  @!P1 LEA.HI.X R11, R11, UR7, R24, 0x1, P2 ;  /* 0x000000070b0b9c11 */ /* 0x000fe400090f0c18 */
[----:B-1----:R-:W-:-:S04]  /*8ef0*/  @!P0 LEA R14, P4, R0, R30, 0x1 ;  /* 0x0000001e000e8211 */ /* 0x002fc800078808ff */
[----:B------:R-:W-:Y:S02]  /*8f00*/  @!P0 LEA.HI.X R15, R0, R31, R3, 0x1, P4 ;  /* 0x0000001f000f8211 */ /* 0x000fe400020f0c03 */
[----:B------:R-:W1:Y:S01]  /*8f10*/  LDC R0, c[0x0][0x428] ;  /* 0x00010a00ff007b82 */ /* 0x000e620000000800 */
[----:B------:R-:W-:Y:S02]  /*8f20*/  CS2R R24, SRZ ;  /* 0x0000000000187805 */ /* 0x000fe4000001ff00 */
[----:B------:R-:W-:Y:S02]  /*8f30*/  CS2R R28, SRZ ;  /* 0x00000000001c7805 */ /* 0x000fe4000001ff00 */
[----:B------:R-:W-:Y:S02]  /*8f40*/  CS2R R30, SRZ ;  /* 0x00000000001e7805 */ /* 0x000fe4000001ff00 */
[----:B------:R-:W5:Y:S04]  /*8f50*/  @!P0 LDG.E.128 R24, desc[UR42][R12.64] ;  /* 0x0000002a0c188981 */ /* 0x000f68000c1e1d00 */
[----:B------:R-:W5:Y:S01]  /*8f60*/  @!P0 LDG.E.128 R28, desc[UR42][R14.64] ;  /* 0x0000002a0e1c8981 */ /* 0x000f62000c1e1d00 */
[----:B-1----:R-:W-:-:S13]  /*8f70*/  ISETP.NE.AND P0, PT, R0, 0x1, PT ;  /* 0x000000010000780c */ /* 0x002fda0003f05270 */
[----:B------:R-:W1:Y:S08]  /*8f80*/  @P0 LDC R0, c[0x0][0x42c] ;  /* 0x00010b00ff000b82 */ /* 0x000e700000000800 */
[----:B0-----:R-:W0:Y:S01]  /*8f90*/  @P0 LDC R9, c[0x0][0x430] ;  /* 0x00010c00ff090b82 */ /* 0x001e220000000800 */
[----:B------:R-:W-:-:S04]  /*8fa0*/  IMAD R3, R189, 0x40, R23 ;  /* 0x00000040bd037824 */ /* 0x000fc800078e0217 */
[----:B------:R-:W-:Y:S01]  /*8fb0*/  IMAD R3, R218, 0x20, R3 ;  /* 0x00000020da037824 */ /* 0x000fe200078e0203 */
[----:B------:R-:W-:Y:S02]  /*8fc0*/  CS2R R36, SRZ ;  /* 0x0000000000247805 */ /* 0x000fe4000001ff00 */
[----:B------:R-:W-:Y:S01]  /*8fd0*/  CS2R R38, SRZ ;  /* 0x0000000000267805 */ /* 0x000fe2000001ff00 */
[----:B------:R-:W-:-:S05]  /*8fe0*/  IMAD.MOV.U32 R8, RZ, RZ, R42 ;  /* 0x000000ffff087224 */ /* 0x000fca00078e002a */
[----:B------:R2:W5:Y:S01]  /*8ff0*/  @!P1 LDG.E.128 R36, desc[UR42][R10.64] ;  /* 0x0000002a0a249981 */ /* 0x000562000c1e1d00 */
[----:B-1----:R-:W-:-:S05]  /*9000*/  @P0 IMAD.HI.U32 R0, R3, R0, RZ ;  /* 0x0000000003000227 */ /* 0x002fca00078e00ff */
[----:B0-----:R-:W-:-:S04]  /*9010*/  @P0 SHF.R.U32.HI R3, RZ, R9, R0 ;  /* 0x00000009ff030219 */ /* 0x001fc80000011600 */
[----:B------:R-:W-:Y:S01]  /*9020*/  SHF.R.S32.HI R41, RZ, 0x1f, R3 ;  /* 0x0000001fff297819 */ /* 0x000fe20000011403 */
[----:B------:R-:W-:Y:S02]  /*9030*/  IMAD.MOV.U32 R9, RZ, RZ, R49 ;  /* 0x000000ffff097224 */ /* 0x000fe400078e0031 */
[----:B--2---:R-:W-:Y:S02]  /*9040*/  IMAD.MOV.U32 R10, RZ, RZ, R40 ;  /* 0x000000ffff0a7224 */ /* 0x004fe400078e0028 */
[----:B------:R-:W-:Y:S02]  /*9050*/  IMAD.MOV.U32 R11, RZ, RZ, R51 ;  /* 0x000000ffff0b7224 */ /* 0x000fe400078e0033 */
[C---:B------:R-:W-:Y:S02]  /*9060*/  IMAD R0, R41.reuse, R6, RZ ;  /* 0x0000000629007224 */ /* 0x040fe400078e02ff */
[----:B------:R-:W-:Y:S02]  /*9070*/  IMAD R12, R41, R4, RZ ;  /* 0x00000004290c7224 */ /* 0x000fe400078e02ff */
[----:B------:R-:W-:-:S04]  /*9080*/  IMAD.WIDE.U32 R8, R3, R6, R8 ;  /* 0x0000000603087225 */ /* 0x000fc800078e0008 */
[----:B------:R-:W-:-:S04]  /*9090*/  IMAD.WIDE.U32 R10, R3, R4, R10 ;  /* 0x00000004030a7225 */ /* 0x000fc800078e000a */
[C---:B------:R-:W-:Y:S02]  /*90a0*/  IMAD R7, R3.reuse, R7, R0 ;  /* 0x0000000703077224 */ /* 0x040fe400078e0200 */
[----:B------:R-:W-:Y:S01]  /*90b0*/  IMAD R3, R3, R5, R12 ;  /* 0x0000000503037224 */ /* 0x000fe200078e020c */
[----:B------:R-:W-:Y:S01]  /*90c0*/  LEA R4, P0, R8, UR4, 0x1 ;  /* 0x0000000408047c11 */ /* 0x000fe2000f8008ff */
[----:B------:R-:W-:Y:S01]  /*90d0*/  IMAD.IADD R5, R9, 0x1, R7 ;  /* 0x0000000109057824 */ /* 0x000fe200078e0207 */
[----:B------:R-:W-:Y:S01]  /*90e0*/  LEA R0, P1, R10, UR6, 0x1 ;  /* 0x000000060a007c11 */ /* 0x000fe2000f8208ff */
[----:B------:R-:W-:Y:S01]  /*90f0*/  IMAD.IADD R3, R11, 0x1, R3 ;  /* 0x000000010b037824 */ /* 0x000fe200078e0203 */
[----:B------:R-:W-:Y:S02]  /*9100*/  UMOV UR4, 0xffffffff ;  /* 0xffffffff00047882 */ /* 0x000fe40000000000 */
[----:B------:R-:W-:Y:S02]  /*9110*/  LEA.HI.X R5, R8, UR5, R5, 0x1, P0 ;  /* 0x0000000508057c11 */ /* 0x000fe400080f0c05 */
[----:B------:R-:W-:-:S02]  /*9120*/  LEA.HI.X R3, R10, UR7, R3, 0x1, P1 ;  /* 0x000000070a037c11 */ /* 0x000fc400088f0c03 */
[----:B------:R-:W-:Y:S01]  /*9130*/  LEA.HI R6, R216, R216, RZ, 0x1 ;  /* 0x000000d8d8067211 */ /* 0x000fe200078f08ff */
[----:B------:R-:W-:Y:S06]  /*9140*/  BRA.DIV UR4, `(.L_x_2055) ;  /* 0x0000013a04547947 */ /* 0x000fec000b800000 */
.L_x_2312:
[----:B------:R-:W-:-:S03]  /*9150*/  UMOV UR4, 0xffffffff ;  /* 0xffffffff00047882 */ /* 0x000fc60000000000 */
[----:B------:R-:W-:Y:S05]  /*9160*/  BRA.DIV UR4, `(.L_x_2056) ;  /* 0x0000013a04747947 */ /* 0x000fea000b800000 */
.L_x_2315:
[----:B------:R-:W-:-:S03]  /*9170*/  UMOV UR4, 0xffffffff ;  /* 0xffffffff00047882 */ /* 0x000fc60000000000 */
[----:B------:R-:W-:Y:S05]  /*9180*/  BRA.DIV UR4, `(.L_x_2057) ;  /* 0x0000013a04947947 */ /* 0x000fea000b800000 */
.L_x_2318:
[----:B------:R-:W-:-:S03]  /*9190*/  UMOV UR4, 0xffffffff ;  /* 0xffffffff00047882 */ /* 0x000fc60000000000 */
[----:B------:R-:W-:Y:S05]  /*91a0*/  BRA.DIV UR4, `(.L_x_2058) ;  /* 0x0000013a04b47947 */ /* 0x000fea000b800000 */
.L_x_2321:
[----:B------:R-:W-:-:S03]  /*91b0*/  UMOV UR4, 0xffffffff ;  /* 0xffffffff00047882 */ /* 0x000fc60000000000 */
[----:B------:R-:W-:Y:S05]  /*91c0*/  BRA.DIV UR4, `(.L_x_2059) ;  /* 0x0000013a04d47947 */ /* 0x000fea000b800000 */
.L_x_2324:
[----:B------:R-:W-:Y:S01]  /*91d0*/  UMOV UR4, 0xffffffff ;  /* 0xffffffff00047882 */ /* 0x000fe20000000000 */
[----:B------:R-:W-:Y:S02]  /*91e0*/  LOP3.LUT R5, R6, 0xfffffffe, RZ, 0xc0, !PT ;  /* 0xfffffffe06057812 */ /* 0x000fe400078ec0ff */
[----:B------:R-:W-:Y:S05]  /*91f0*/  BRA.DIV UR4, `(.L_x_2060) ;  /* 0x0000013a04f07947 */ /* 0x000fea000b800000 */
.L_x_2327:
[----:B------:R-:W-:Y:S01]  /*9200*/  UMOV UR4, 0xffffffff ;  /* 0xffffffff00047882 */ /* 0x000fe20000000000 */
[----:B------:R-:W-:Y:S02]  /*9210*/  IMAD.IADD R5, R216, 0x1, -R5 ;  /* 0x00000001d8057824 */ /* 0x000fe400078e0a05 */
[----:B------:R-:W-:Y:S05]  /*9220*/  BRA.DIV UR4, `(.L_x_2061) ;  /* 0x0000013e040c7947 */ /* 0x000fea000b800000 */
.L_x_2330:
[----:B------:R-:W-:Y:S01]  /*9230*/  UMOV UR4, 0xffffffff ;  /* 0xffffffff00047882 */ /* 0x000fe20000000000 */
[----:B------:R-:W-:Y:S02]  /*9240*/  SHF.L.U32 R3, R5, 0x1f, RZ ;  /* 0x0000001f05037819 */ /* 0x000fe400000006ff */
[----:B------:R-:W-:Y:S05]  /*9250*/  BRA.DIV UR4, `(.L_x_2062) ;  /* 0x0000013e04287947 */ /* 0x000fea000b800000 */
.L_x_2333:
[----:B------:R-:W0:Y:S01]  /*9260*/  SYNCS.PHASECHK.TRANS64.TRYWAIT P1, [R2+URZ+0x28c00], R3 ;  /* 0x028c0003020075a7 */ /* 0x000e22000802017f */
[----:B-----5:R-:W-:Y:S01]  /*9270*/  IMAD.MOV.U32 R0, RZ, RZ, R32 ;  /* 0x000000ffff007224 */ /* 0x020fe200078e0020 */
[----:B------:R-:W-:Y:S01]  /*9280*/  ISETP.GE.AND P0, PT, R16, R21, PT ;  /* 0x000000151000720c */ /* 0x000fe20003f06270 */
[----:B------:R-:W-:Y:S01]  /*9290*/  IMAD.MOV.U32 R4, RZ, RZ, R33 ;  /* 0x000000ffff047224 */ /* 0x000fe200078e0021 */
[----:B------:R-:W-:Y:S01]  /*92a0*/  BSSY B1, `(.L_x_2063) ;  /* 0x000001f000017945 */ /* 0x000fe20003800000 */
[----:B------:R-:W-:Y:S01]  /*92b0*/  IMAD.MOV.U32 R5, RZ, RZ, R34 ;  /* 0x000000ffff057224 */ /* 0x000fe200078e0022 */
[----:B------:R-:W-:Y:S01]  /*92c0*/  PRMT R20, R20, 0x5410, R0 ;  /* 0x0000541014147816 */ /* 0x000fe20000000000 */
[----:B------:R-:W-:Y:S01]  /*92d0*/  IMAD.MOV.U32 R6, RZ, RZ, R35 ;  /* 0x000000ffff067224 */ /* 0x000fe200078e0023 */
[----:B------:R-:W-:Y:S01]  /*92e0*/  PRMT R43, R43, 0x5410, R4 ;  /* 0x000054102b2b7816 */ /* 0x000fe20000000004 */
[----:B------:R-:W-:Y:S01]  /*92f0*/  IMAD.MOV.U32 R0, RZ, RZ, R36 ;  /* 0x000000ffff007224 */ /* 0x000fe200078e0024 */
[----:B------:R-:W-:Y:S01]  /*9300*/  ISETP.GE.OR P2, PT, R23, R56, P0 ;  /* 0x000000381700720c */ /* 0x000fe20000746670 */
        /* <DEDUP_REMOVED lines=15> */
[----:B------:R-:W-:Y:S01]  /*9400*/  MOV R5, R26 ;  /* 0x0000001a00057202 */ /* 0x000fe20000000f00 */
[----:B------:R-:W-:Y:S01]  /*9410*/  IMAD.MOV.U32 R54, RZ, RZ, R30 ;  /* 0x000000ffff367224 */ /* 0x000fe200078e001e */
[----:B------:R-:W-:Y:S01]  /*9420*/  ISETP.GE.OR P0, PT, R226, R56, P0 ;  /* 0x00000038e200720c */ /* 0x000fe20000706670 */
[----:B------:R-:W-:Y:S01]  /*9430*/  IMAD.MOV.U32 R55, RZ, RZ, R31 ;  /* 0x000000ffff377224 */ /* 0x000fe200078e001f */
[----:B------:R-:W-:-:S02]  /*9440*/  PRMT R52, R52, 0x5410, R5 ;  /* 0x0000541034347816 */ /* 0x000fc40000000005 */
[----:B------:R-:W-:Y:S02]  /*9450*/  PRMT R53, R53, 0x5410, R6 ;  /* 0x0000541035357816 */ /* 0x000fe40000000006 */
[----:B------:R-:W-:Y:S02]  /*9460*/  PRMT R49, R49, 0x5410, R0 ;  /* 0x0000541031317816 */ /* 0x000fe40000000000 */
[----:B------:R-:W-:Y:S01]  /*9470*/  PRMT R50, R50, 0x5410, R4 ;  /* 0x0000541032327816 */ /* 0x000fe20000000004 */
[----:B0-----:R-:W-:Y:S06]  /*9480*/  @!P1 BRA `(.L_x_2064) ;  /* 0x0000013800c49947 */ /* 0x001fec0003800000 */
.L_x_2334:
[----:B------:R-:W-:Y:S05]  /*9490*/  BSYNC B1 ;  /* 0x0000000000017941 */ /* 0x000fea0003800000 */
.L_x_2063:
[----:B------:R-:W-:Y:S04]  /*94a0*/  BSSY B1, `(.L_x_2065) ;  /* 0x000006a000017945 */ /* 0x000fe80003800000 */
[----:B------:R-:W-:Y:S05]  /*94b0*/  @P2 BRA `(.L_x_2066) ;  /* 0x0000000400a02947 */ /* 0x000fea0003800000 */
[----:B------:R-:W-:Y:S01]  /*94c0*/  IMAD.SHL.U32 R0, R193, 0x40, RZ ;  /* 0x00000040c1007824 */ /* 0x000fe200078e00ff */
[----:B------:R-:W-:Y:S01]  /*94d0*/  SHF.R.U64 R12, R32, 0x10, R33 ;  /* 0x00000010200c7819 */ /* 0x000fe20000001221 */
[----:B------:R-:W-:Y:S01]  /*94e0*/  IMAD.IADD R4, R16, 0x1, R21 ;  /* 0x0000000110047824 */ /* 0x000fe200078e0215 */
[----:B------:R-:W-:Y:S02]  /*94f0*/  SHF.R.U32.HI R32, RZ, 0x10, R33 ;  /* 0x00000010ff207819 */ /* 0x000fe40000011621 */
[----:B------:R-:W-:Y:S02]  /*9500*/  LOP3.LUT R5, R0, 0x1c0, RZ, 0xc0, !PT ;  /* 0x000001c000057812 */ /* 0x000fe400078ec0ff */
[----:B------:R-:W-:Y:S02]  /*9510*/  SHF.R.U64 R41, R38, 0x10, R39 ;  /* 0x0000001026297819 */ /* 0x000fe40000001227 */
[----:B------:R-:W-:Y:S02]  /*9520*/  SHF.R.U32.HI R7, RZ, 0x3, R5 ;  /* 0x00000003ff077819 */ /* 0x000fe40000011605 */
[----:B------:R-:W-:-:S02]  /*9530*/  LOP3.LUT R4, R5, 0x38, R4, 0xf8, !PT ;  /* 0x0000003805047812 */ /* 0x000fc400078ef804 */
[----:B------:R-:W-:Y:S02]  /*9540*/  LOP3.LUT R0, R5, 0x38, R16, 0xf8, !PT ;  /* 0x0000003805007812 */ /* 0x000fe400078ef810 */
[-C--:B------:R-:W-:Y:S02]  /*9550*/  LOP3.LUT R5, R4, R7.reuse, RZ, 0x3c, !PT ;  /* 0x0000000704057212 */ /* 0x080fe400078e3cff */
[----:B0-----:R-:W-:Y:S02]  /*9560*/  LOP3.LUT R3, R0, R7, RZ, 0x3c, !PT ;  /* 0x0000000700037212 */ /* 0x001fe400078e3cff */
[----:B------:R-:W-:Y:S01]  /*9570*/  SHF.R.U64 R0, R36, 0x10, R37 ;  /* 0x0000001024007819 */ /* 0x000fe20000001225 */
[C---:B------:R-:W-:Y:S01]  /*9580*/  IMAD R5, R200.reuse, 0x200, R5 ;  /* 0x00000200c8057824 */ /* 0x040fe200078e0205 */
[----:B------:R-:W-:Y:S01]  /*9590*/  SHF.R.U32.HI R40, RZ, 0x10, R37 ;  /* 0x00000010ff287819 */ /* 0x000fe20000011625 */
[----:B------:R-:W-:Y:S01]  /*95a0*/  IMAD R3, R200, 0x200, R3 ;  /* 0x00000200c8037824 */ /* 0x000fe200078e0203 */
[----:B------:R-:W-:Y:S01]  /*95b0*/  PRMT R33, R20, 0x5432, R12 ;  /* 0x0000543214217816 */ /* 0x000fe2000000000c */
[----:B------:R-:W-:Y:S01]  /*95c0*/  IMAD R48, R5, 0x2, R2 ;  /* 0x0000000205307824 */ /* 0x000fe200078e0202 */
[----:B------:R-:W-:Y:S01]  /*95d0*/  PRMT R38, R13, 0x5432, R0 ;  /* 0x000054320d267816 */ /* 0x000fe20000000000 */
[----:B------:R-:W-:Y:S01]  /*95e0*/  IMAD R47, R3, 0x2, R2 ;  /* 0x00000002032f7824 */ /* 0x000fe200078e0202 */
[----:B------:R-:W-:-:S02]  /*95f0*/  SHF.R.U64 R3, R34, 0x10, R35 ;  /* 0x0000001022037819 */ /* 0x000fc40000001223 */
[----:B------:R-:W0:Y:S01]  /*9600*/  LDS.128 R4, [R48+0x20400] ;  /* 0x0204000030047984 */ /* 0x000e220000000c00 */
[----:B------:R-:W-:Y:S02]  /*9610*/  SHF.R.U32.HI R35, RZ, 0x10, R35 ;  /* 0x00000010ff237819 */ /* 0x000fe40000011623 */
[----:B------:R-:W-:Y:S01]  /*9620*/  SHF.R.U32.HI R42, RZ, 0x10, R39 ;  /* 0x00000010ff2a7819 */ /* 0x000fe20000011627 */
[----:B------:R-:W1:Y:S01]  /*9630*/  LDS.128 R8, [R47+0x20400] ;  /* 0x020400002f087984 */ /* 0x000e620000000c00 */
[----:B------:R-:W-:Y:S01]  /*9640*/  PRMT R36, R14, 0x5410, R3 ;  /* 0x000054100e247816 */ /* 0x000fe20000000003 */
[----:B------:R-:W-:Y:S01]  /*9650*/  IMAD.U32 R39, R38, 0x10000, RZ ;  /* 0x0001000026277824 */ /* 0x000fe200078e00ff */
[----:B------:R-:W-:Y:S01]  /*9660*/  PRMT R37, R15, 0x5410, R35 ;  /* 0x000054100f257816 */ /* 0x000fe20000000023 */
[----:B------:R-:W-:Y:S01]  /*9670*/  IMAD.U32 R35, R33, 0x10000, RZ ;  /* 0x0001000021237824 */ /* 0x000fe200078e00ff */
[----:B------:R-:W-:Y:S02]  /*9680*/  PRMT R40, R14, 0x5432, R40 ;  /* 0x000054320e287816 */ /* 0x000fe40000000028 */
[----:B------:R-:W-:-:S02]  /*9690*/  LOP3.LUT R38, R38, 0xffff0000, RZ, 0xc0, !PT ;  /* 0xffff000026267812 */ /* 0x000fc400078ec0ff */
[----:B------:R-:W-:Y:S02]  /*96a0*/  PRMT R34, R43, 0x5432, R32 ;  /* 0x000054322b227816 */ /* 0x000fe40000000020 */
[----:B------:R-:W-:Y:S02]  /*96b0*/  LOP3.LUT R33, R33, 0xffff0000, RZ, 0xc0, !PT ;  /* 0xffff000021217812 */ /* 0x000fe400078ec0ff */
[----:B------:R-:W-:Y:S02]  /*96c0*/  PRMT R42, R15, 0x5432, R42 ;  /* 0x000054320f2a7816 */ /* 0x000fe4000000002a */
[----:B------:R-:W-:Y:S01]  /*96d0*/  PRMT R41, R13, 0x5410, R41 ;  /* 0x000054100d297816 */ /* 0x000fe20000000029 */
[C---:B0-----:R-:W-:Y:S01]  /*96e0*/  IMAD.U32 R14, R4.reuse, 0x10000, RZ ;  /* 0x00010000040e7824 */ /* 0x041fe200078e00ff */
[----:B------:R-:W-:Y:S01]  /*96f0*/  LOP3.LUT R4, R4, 0xffff0000, RZ, 0xc0, !PT ;  /* 0xffff000004047812 */ /* 0x000fe200078ec0ff */
[C---:B------:R-:W-:Y:S01]  /*9700*/  IMAD.U32 R15, R5.reuse, 0x10000, RZ ;  /* 0x00010000050f7824 */ /* 0x040fe200078e00ff */
[----:B------:R-:W-:Y:S01]  /*9710*/  LOP3.LUT R5, R5, 0xffff0000, RZ, 0xc0, !PT ;  /* 0xffff000005057812 */ /* 0x000fe200078ec0ff */
[----:B-1----:R-:W-:-:S02]  /*9720*/  IMAD.U32 R0, R8, 0x10000, RZ ;  /* 0x0001000008007824 */ /* 0x002fc400078e00ff */
[C---:B------:R-:W-:Y:S01]  /*9730*/  FMUL.FTZ R43, R14.reuse, R39 ;  /* 0x000000270e2b7220 */ /* 0x040fe20000410000 */
[-C--:B------:R-:W-:Y:S01]  /*9740*/  FMUL.FTZ R45, R14, R35.reuse ;  /* 0x000000230e2d7220 */ /* 0x080fe20000410000 */
[----:B------:R-:W-:Y:S01]  /*9750*/  LOP3.LUT R3, R8, 0xffff0000, RZ, 0xc0, !PT ;  /* 0xffff000008037812 */ /* 0x000fe200078ec0ff */
[----:B------:R-:W-:Y:S01]  /*9760*/  FMUL.FTZ R44, R4, R38 ;  /* 0x00000026042c7220 */ /* 0x000fe20000410000 */
[----:B------:R-:W-:Y:S01]  /*9770*/  FFMA.FTZ R43, R0, R35, -R43 ;  /* 0x00000023002b7223 */ /* 0x000fe2000001082b */
[----:B------:R-:W-:Y:S02]  /*9780*/  IMAD.U32 R14, R40, 0x10000, RZ ;  /* 0x00010000280e7824 */ /* 0x000fe400078e00ff */
[----:B------:R-:W-:Y:S01]  /*9790*/  FFMA.FTZ R45, R0, R39, R45 ;  /* 0x00000027002d7223 */ /* 0x000fe2000001002d */
[----:B------:R-:W-:Y:S02]  /*97a0*/  IMAD.U32 R0, R34, 0x10000, RZ ;  /* 0x0001000022007824 */ /* 0x000fe400078e00ff */
[-C--:B------:R-:W-:Y:S01]  /*97b0*/  FMUL.FTZ R4, R4, R33.reuse ;  /* 0x0000002104047220 */ /* 0x080fe20000410000 */
[----:B------:R-:W-:Y:S01]  /*97c0*/  FFMA.FTZ R44, R3, R33, -R44 ;  /* 0x00000021032c7223 */ /* 0x000fe2000001082c */
[----:B------:R-:W-:-:S02]  /*97d0*/  IMAD.U32 R8, R9, 0x10000, RZ ;  /* 0x0001000009087824 */ /* 0x000fc400078e00ff */
[C---:B------:R-:W-:Y:S01]  /*97e0*/  FMUL.FTZ R33, R15.reuse, R14 ;  /* 0x0000000e0f217220 */ /* 0x040fe20000410000 */
[----:B------:R-:W-:Y:S01]  /*97f0*/  LOP3.LUT R40, R40, 0xffff0000, RZ, 0xc0, !PT ;  /* 0xffff000028287812 */ /* 0x000fe200078ec0ff */
[----:B------:R-:W-:Y:S01]  /*9800*/  FMUL.FTZ R15, R15, R0 ;  /* 0x000000000f0f7220 */ /* 0x000fe20000410000 */
[----:B------:R-:W-:Y:S01]  /*9810*/  LOP3.LUT R34, R34, 0xffff0000, RZ, 0xc0, !PT ;  /* 0xffff000022227812 */ /* 0x000fe200078ec0ff */
[----:B------:R-:W-:Y:S01]  /*9820*/  FFMA.FTZ R38, R3, R38, R4 ;  /* 0x0000002603267223 */ /* 0x000fe20000010004 */
[----:B------:R-:W-:Y:S01]  /*9830*/  LOP3.LUT R9, R9, 0xffff0000, RZ, 0xc0, !PT ;  /* 0xffff000009097812 */ /* 0x000fe200078ec0ff */
[C---:B------:R-:W-:Y:S01]  /*9840*/  FFMA.FTZ R33, R8.reuse, R0, -R33 ;  /* 0x0000000008217223 */ /* 0x040fe20000010821 */
[----:B------:R-:W-:Y:S01]  /*9850*/  FFMA.FTZ R14, R8, R14, R15 ;  /* 0x0000000e080e7223 */ /* 0x000fe2000001000f */
[----:B------:R-:W-:Y:S01]  /*9860*/  FMUL.FTZ R0, R5, R40 ;  /* 0x0000002805007220 */ /* 0x000fe20000410000 */
[----:B------:R-:W-:Y:S01]  /*9870*/  SHF.L.U32 R3, R36, 0x10, RZ ;  /* 0x0000001024037819 */ /* 0x000fe200000006ff */
[----:B------:R-:W-:-:S02]  /*9880*/  IMAD.U32 R20, R6, 0x10000, RZ ;  /* 0x0001000006147824 */ /* 0x000fc400078e00ff */
[-C--:B------:R-:W-:Y:S01]  /*9890*/  FMUL.FTZ R8, R5, R34.reuse ;  /* 0x0000002205087220 */ /* 0x080fe20000410000 */
[----:B------:R-:W-:Y:S02]  /*98a0*/  IMAD.U32 R15, R41, 0x10000, RZ ;  /* 0x00010000290f7824 */ /* 0x000fe400078e00ff */
[----:B------:R-:W-:Y:S01]  /*98b0*/  FFMA.FTZ R34, R9, R34, -R0 ;  /* 0x0000002209227223 */ /* 0x000fe20000010800 */
[----:B------:R-:W-:Y:S02]  /*98c0*/  IMAD.U32 R32, R7, 0x10000, RZ ;  /* 0x0001000007207824 */ /* 0x000fe400078e00ff */
[----:B------:R-:W-:Y:S01]  /*98d0*/  FMUL.FTZ R46, R20, R3 ;  /* 0x00000003142e7220 */ /* 0x000fe20000410000 */
[----:B------:R-:W-:Y:S02]  /*98e0*/  IMAD.U32 R4, R42, 0x10000, RZ ;  /* 0x000100002a047824 */ /* 0x000fe400078e00ff */
[----:B------:R-:W-:Y:S01]  /*98f0*/  FMUL.FTZ R5, R20, R15 ;  /* 0x0000000f14057220 */ /* 0x000fe20000410000 */
[----:B------:R-:W-:-:S02]  /*9900*/  IMAD.U32 R12, R10, 0x10000, RZ ;  /* 0x000100000a0c7824 */ /* 0x000fc400078e00ff */
[----:B------:R-:W-:Y:S01]  /*9910*/  FFMA.FTZ R9, R9, R40, R8 ;  /* 0x0000002809097223 */ /* 0x000fe20000010008 */
[----:B------:R-:W-:Y:S02]  /*9920*/  IMAD.U32 R13, R11, 0x10000, RZ ;  /* 0x000100000b0d7824 */ /* 0x000fe400078e00ff */
[----:B------:R-:W-:Y:S01]  /*9930*/  FMUL.FTZ R8, R32, R4 ;  /* 0x0000000420087220 */ /* 0x000fe20000410000 */
[----:B------:R-:W-:Y:S02]  /*9940*/  IMAD.U32 R0, R37, 0x10000, RZ ;  /* 0x0001000025007824 */ /* 0x000fe400078e00ff */
[C---:B------:R-:W-:Y:S01]  /*9950*/  FFMA.FTZ R20, R12.reuse, R3, -R5 ;  /* 0x000000030c147223 */ /* 0x040fe20000010805 */
[----:B------:R-:W-:Y:S01]  /*9960*/  FFMA.FTZ R46, R12, R15, R46 ;  /* 0x0000000f0c2e7223 */ /* 0x000fe2000001002e */
[----:B------:R-:W-:Y:S01]  /*9970*/  LOP3.LUT R6, R6, 0xffff0000, RZ, 0xc0, !PT ;  /* 0xffff000006067812 */ /* 0x000fe200078ec0ff */
[-C--:B------:R-:W-:Y:S01]  /*9980*/  FMUL.FTZ R32, R32, R0.reuse ;  /* 0x0000000020207220 */ /* 0x080fe20000410000 */
[----:B------:R-:W-:Y:S01]  /*9990*/  LOP3.LUT R7, R7, 0xffff0000, RZ, 0xc0, !PT ;  /* 0xffff000007077812 */ /* 0x000fe200078ec0ff */
[----:B------:R-:W-:Y:S01]  /*99a0*/  FFMA.FTZ R12, R13, R0, -R8 ;  /* 0x000000000d0c7223 */ /* 0x000fe20000010808 */
[----:B------:R-:W-:Y:S01]  /*99b0*/  LOP3.LUT R41, R41, 0xffff0000, RZ, 0xc0, !PT ;  /* 0xffff000029297812 */ /* 0x000fe200078ec0ff */
[----:B------:R-:W-:Y:S01]  /*99c0*/  FFMA.FTZ R32, R13, R4, R32 ;  /* 0x000000040d207223 */ /* 0x000fe20000010020 */
[----:B------:R-:W-:-:S02]  /*99d0*/  LOP3.LUT R42, R42, 0xffff0000, RZ, 0xc0, !PT ;  /* 0xffff00002a2a7812 */ /* 0x000fc400078ec0ff */
[----:B------:R-:W-:Y:S01]  /*99e0*/  LOP3.LUT R3, R36, 0xffff0000, RZ, 0xc0, !PT ;  /* 0xffff000024037812 */ /* 0x000fe200078ec0ff */
[----:B------:R-:W-:Y:S01]  /*99f0*/  FMUL.FTZ R5, R6, R41 ;  /* 0x0000002906057220 */ /* 0x000fe20000410000 */
[----:B------:R-:W-:Y:S01]  /*9a00*/  LOP3.LUT R0, R37, 0xffff0000, RZ, 0xc0, !PT ;  /* 0xffff000025007812 */ /* 0x000fe200078ec0ff */
[----:B------:R-:W-:Y:S01]  /*9a10*/  FMUL.FTZ R4, R7, R42 ;  /* 0x0000002a07047220 */ /* 0x000fe20000410000 */
[----:B------:R-:W-:Y:S01]  /*9a20*/  LOP3.LUT R10, R10, 0xffff0000, RZ, 0xc0, !PT ;  /* 0xffff00000a0a7812 */ /* 0x000fe200078ec0ff */
[----:B------:R-:W-:Y:S01]  /*9a30*/  FMUL.FTZ R6, R6, R3 ;  /* 0x0000000306067220 */ /* 0x000fe20000410000 */
[----:B------:R-:W-:Y:S01]  /*9a40*/  LOP3.LUT R11, R11, 0xffff0000, RZ, 0xc0, !PT ;  /* 0xffff00000b0b7812 */ /* 0x000fe200078ec0ff */
[-C--:B------:R-:W-:Y:S01]  /*9a50*/  FMUL.FTZ R13, R7, R0.reuse ;  /* 0x00000000070d7220 */ /* 0x080fe20000410000 */
[----:B------:R-:W-:Y:S01]  /*9a60*/  F2FP.BF16.F32.PACK_AB R8, R38, R45 ;  /* 0x0000002d2608723e */ /* 0x000fe200000010ff */
[C---:B------:R-:W-:Y:S01]  /*9a70*/  FFMA.FTZ R3, R10.reuse, R3, -R5 ;  /* 0x000000030a037223 */ /* 0x040fe20000010805 */
[----:B------:R-:W-:Y:S01]  /*9a80*/  FFMA.FTZ R41, R10, R41, R6 ;  /* 0x000000290a297223 */ /* 0x000fe20000010006 */
[C---:B------:R-:W-:Y:S01]  /*9a90*/  FFMA.FTZ R7, R11.reuse, R0, -R4 ;  /* 0x000000000b077223 */ /* 0x040fe20000010804 */
        /* <DEDUP_REMOVED lines=8> */
[----:B------:R-:W-:-:S05]  /*9b20*/  F2FP.BF16.F32.PACK_AB R11, R11, R32 ;  /* 0x000000200b0b723e */ /* 0x000fca00000010ff */
[----:B------:R1:W-:Y:S02]  /*9b30*/  STS.128 [R48+0x20400], R8 ;  /* 0x0204000830007388 */ /* 0x0003e40000000c00 */
.L_x_2066:
[----:B------:R-:W-:Y:S05]  /*9b40*/  BSYNC B1 ;  /* 0x0000000000017941 */ /* 0x000fea0003800000 */
.L_x_2065:
[----:B------:R-:W-:Y:S01]  /*9b50*/  PRMT R14, R55, 0x5410, R54 ;  /* 0x00005410370e7816 */ /* 0x000fe20000000036 */
[----:B------:R-:W-:Y:S06]  /*9b60*/  @P0 BRA `(.L_x_2052) ;  /* 0x0000000400840947 */ /* 0x000fec0003800000 */
[----:B------:R-:W-:Y:S01]  /*9b70*/  IMAD.IADD R21, R16, 0x1, R21 ;  /* 0x0000000110157824 */ /* 0x000fe200078e0215 */
[----:B-1----:R-:W1:Y:S01]  /*9b80*/  LDS.128 R8, [R221+0x20400] ;  /* 0x02040000dd087984 */ /* 0x002e620000000c00 */
[----:B------:R-:W-:Y:S02]  /*9b90*/  SHF.R.U64 R13, R24, 0x10, R25 ;  /* 0x00000010180d7819 */ /* 0x000fe40000001219 */
[----:B------:R-:W-:Y:S02]  /*9ba0*/  SHF.R.U64 R34, R30, 0x10, R31 ;  /* 0x000000101e227819 */ /* 0x000fe4000000121f */
[----:B------:R-:W-:Y:S02]  /*9bb0*/  LOP3.LUT R0, R222, 0x38, R21, 0xf8, !PT ;  /* 0x00000038de007812 */ /* 0x000fe400078ef815 */
[----:B------:R-:W-:Y:S02]  /*9bc0*/  SHF.R.U32.HI R24, RZ, 0x10, R25 ;  /* 0x00000010ff187819 */ /* 0x000fe40000011619 */
[----:B------:R-:W-:-:S02]  /*9bd0*/  LOP3.LUT R0, R0, R227, RZ, 0x3c, !PT ;  /* 0x000000e300007212 */ /* 0x000fc400078e3cff */
[--C-:B------:R-:W-:Y:S02]  /*9be0*/  SHF.R.U64 R12, R26, 0x10, R27.reuse ;  /* 0x000000101a0c7819 */ /* 0x100fe4000000121b */
[----:B------:R-:W-:Y:S01]  /*9bf0*/  SHF.R.U32.HI R26, RZ, 0x10, R27 ;  /* 0x00000010ff1a7819 */ /* 0x000fe2000001161b */
[----:B0-----:R-:W-:Y:S01]  /*9c00*/  IMAD.IADD R3, R223, 0x1, R0 ;  /* 0x00000001df037824 */ /* 0x001fe200078e0200 */
[--C-:B------:R-:W-:Y:S02]  /*9c10*/  SHF.R.U64 R0, R28, 0x10, R29.reuse ;  /* 0x000000101c007819 */ /* 0x100fe4000000121d */
[----:B------:R-:W-:Y:S01]  /*9c20*/  SHF.R.U32.HI R32, RZ, 0x10, R29 ;  /* 0x00000010ff207819 */ /* 0x000fe2000001161d */
[----:B------:R-:W-:Y:S01]  /*9c30*/  IMAD R3, R3, 0x2, R2 ;  /* 0x0000000203037824 */ /* 0x000fe200078e0202 */
[C---:B------:R-:W-:Y:S02]  /*9c40*/  PRMT R30, R49.reuse, 0x5432, R0 ;  /* 0x00005432311e7816 */ /* 0x040fe40000000000 */
[----:B------:R-:W-:-:S02]  /*9c50*/  PRMT R25, R49, 0x5410, R13 ;  /* 0x0000541031197816 */ /* 0x000fc4000000000d */
[----:B------:R-:W0:Y:S01]  /*9c60*/  LDS.128 R4, [R3+0x20400] ;  /* 0x0204000003047984 */ /* 0x000e220000000c00 */
[----:B------:R-:W-:Y:S01]  /*9c70*/  SHF.R.U32.HI R35, RZ, 0x10, R31 ;  /* 0x00000010ff237819 */ /* 0x000fe2000001161f */
[----:B------:R-:W-:Y:S01]  /*9c80*/  IMAD.U32 R31, R30, 0x10000, RZ ;  /* 0x000100001e1f7824 */ /* 0x000fe200078e00ff */
[----:B------:R-:W-:Y:S01]  /*9c90*/  PRMT R29, R53, 0x5432, R26 ;  /* 0x00005432351d7816 */ /* 0x000fe2000000001a */
[----:B------:R-:W-:Y:S01]  /*9ca0*/  IMAD.U32 R26, R25, 0x10000, RZ ;  /* 0x00010000191a7824 */ /* 0x000fe200078e00ff */
[----:B------:R-:W-:Y:S02]  /*9cb0*/  PRMT R32, R50, 0x5432, R32 ;  /* 0x0000543232207816 */ /* 0x000fe40000000020 */
[----:B------:R-:W-:Y:S02]  /*9cc0*/  PRMT R27, R51, 0x5432, R24 ;  /* 0x00005432331b7816 */ /* 0x000fe40000000018 */
[----:B------:R-:W-:Y:S01]  /*9cd0*/  PRMT R35, R14, 0x5410, R35 ;  /* 0x000054100e237816 */ /* 0x000fe20000000023 */
[----:B------:R-:W-:Y:S01]  /*9ce0*/  IMAD.U32 R33, R32, 0x10000, RZ ;  /* 0x0001000020217824 */ /* 0x000fe200078e00ff */
[----:B------:R-:W-:-:S02]  /*9cf0*/  PRMT R28, R52, 0x5432, R12 ;  /* 0x00005432341c7816 */ /* 0x000fc4000000000c */
[----:B------:R-:W-:Y:S02]  /*9d00*/  PRMT R34, R14, 0x5432, R34 ;  /* 0x000054320e227816 */ /* 0x000fe40000000022 */
[----:B------:R-:W-:Y:S01]  /*9d10*/  LOP3.LUT R25, R25, 0xffff0000, RZ, 0xc0, !PT ;  /* 0xffff000019197812 */ /* 0x000fe200078ec0ff */
[----:B-1----:R-:W-:Y:S01]  /*9d20*/  IMAD.U32 R0, R8, 0x10000, RZ ;  /* 0x0001000008007824 */ /* 0x002fe200078e00ff */
[----:B------:R-:W-:Y:S01]  /*9d30*/  LOP3.LUT R32, R32, 0xffff0000, RZ, 0xc0, !PT ;  /* 0xffff000020207812 */ /* 0x000fe200078ec0ff */
[C---:B------:R-:W-:Y:S01]  /*9d40*/  IMAD.U32 R12, R9.reuse, 0x10000, RZ ;  /* 0x00010000090c7824 */ /* 0x040fe200078e00ff */
[----:B------:R-:W-:Y:S01]  /*9d50*/  LOP3.LUT R9, R9, 0xffff0000, RZ, 0xc0, !PT ;  /* 0xffff000009097812 */ /* 0x000fe200078ec0ff */
[----:B------:R-:W-:Y:S01]  /*9d60*/  IMAD.U32 R14, R11, 0x10000, RZ ;  /* 0x000100000b0e7824 */ /* 0x000fe200078e00ff */
[----:B------:R-:W-:Y:S01]  /*9d70*/  LOP3.LUT R8, R8, 0xffff0000, RZ, 0xc0, !PT ;  /* 0xffff000008087812 */ /* 0x000fe200078ec0ff */
[C---:B------:R-:W-:Y:S01]  /*9d80*/  IMAD.U32 R13, R10.reuse, 0x10000, RZ ;  /* 0x000100000a0d7824 */ /* 0x040fe200078e00ff */
[----:B------:R-:W-:-:S02]  /*9d90*/  LOP3.LUT R10, R10, 0xffff0000, RZ, 0xc0, !PT ;  /* 0xffff00000a0a7812 */ /* 0x000fc400078ec0ff */
[----:B------:R-:W-:Y:S01]  /*9da0*/  LOP3.LUT R11, R11, 0xffff0000, RZ, 0xc0, !PT ;  /* 0xffff00000b0b7812 */ /* 0x000fe200078ec0ff */
[C---:B0-----:R-:W-:Y:S01]  /*9db0*/  IMAD.U32 R15, R4.reuse, 0x10000, RZ ;  /* 0x00010000040f7824 */ /* 0x041fe200078e00ff */
[----:B------:R-:W-:Y:S01]  /*9dc0*/  LOP3.LUT R4, R4, 0xffff0000, RZ, 0xc0, !PT ;  /* 0xffff000004047812 */ /* 0x000fe200078ec0ff */
[C---:B------:R-:W-:Y:S01]  /*9dd0*/  IMAD.U32 R20, R5.reuse, 0x10000, RZ ;  /* 0x0001000005147824 */ /* 0x040fe200078e00ff */
[----:B------:R-:W-:Y:S01]  /*9de0*/  LOP3.LUT R5, R5, 0xffff0000, RZ, 0xc0, !PT ;  /* 0xffff000005057812 */ /* 0x000fe200078ec0ff */
[C---:B------:R-:W-:Y:S01]  /*9df0*/  FMUL.FTZ R37, R15.reuse, R31 ;  /* 0x0000001f0f257220 */ /* 0x040fe20000410000 */
[-C--:B------:R-:W-:Y:S01]  /*9e00*/  FMUL.FTZ R39, R15, R26.reuse ;  /* 0x0000001a0f277220 */ /* 0x080fe20000410000 */
[----:B------:R-:W-:Y:S02]  /*9e10*/  IMAD.U32 R15, R27, 0x10000, RZ ;  /* 0x000100001b0f7824 */ /* 0x000fe400078e00ff */
[----:B------:R-:W-:Y:S01]  /*9e20*/  FMUL.FTZ R41, R20, R33 ;  /* 0x0000002114297220 */ /* 0x000fe20000410000 */
[----:B------:R-:W-:Y:S01]  /*9e30*/  FFMA.FTZ R26, R0, R26, -R37 ;  /* 0x0000001a001a7223 */ /* 0x000fe20000010825 */
[----:B------:R-:W-:-:S02]  /*9e40*/  IMAD.U32 R24, R7, 0x10000, RZ ;  /* 0x0001000007187824 */ /* 0x000fc400078e00ff */
[----:B------:R-:W-:Y:S01]  /*9e50*/  FFMA.FTZ R39, R0, R31, R39 ;  /* 0x0000001f00277223 */ /* 0x000fe20000010027 */
[----:B------:R-:W-:Y:S02]  /*9e60*/  IMAD.U32 R37, R35, 0x10000, RZ ;  /* 0x0001000023257824 */ /* 0x000fe400078e00ff */
[-C--:B------:R-:W-:Y:S01]  /*9e70*/  FMUL.FTZ R43, R20, R15.reuse ;  /* 0x0000000f142b7220 */ /* 0x080fe20000410000 */
[----:B------:R-:W-:Y:S02]  /*9e80*/  IMAD.U32 R31, R29, 0x10000, RZ ;  /* 0x000100001d1f7824 */ /* 0x000fe400078e00ff */
[----:B------:R-:W-:Y:S01]  /*9e90*/  FFMA.FTZ R41, R12, R15, -R41 ;  /* 0x0000000f0c297223 */ /* 0x000fe20000010829 */
[----:B------:R-:W-:Y:S01]  /*9ea0*/  FMUL.FTZ R45, R24, R37 ;  /* 0x00000025182d7220 */ /* 0x000fe20000410000 */
[----:B------:R-:W-:Y:S01]  /*9eb0*/  LOP3.LUT R15, R30, 0xffff0000, RZ, 0xc0, !PT ;  /* 0xffff00001e0f7812 */ /* 0x000fe200078ec0ff */
[----:B------:R-:W-:Y:S01]  /*9ec0*/  FMUL.FTZ R24, R24, R31 ;  /* 0x0000001f18187220 */ /* 0x000fe20000410000 */
[----:B------:R-:W-:Y:S01]  /*9ed0*/  FFMA.FTZ R43, R12, R33, R43 ;  /* 0x000000210c2b7223 */ /* 0x000fe2000001002b */
[----:B------:R-:W-:Y:S01]  /*9ee0*/  LOP3.LUT R0, R27, 0xffff0000, RZ, 0xc0, !PT ;  /* 0xffff00001b007812 */ /* 0x000fe200078ec0ff */
[----:B------:R-:W-:-:S02]  /*9ef0*/  IMAD.U32 R21, R6, 0x10000, RZ ;  /* 0x0001000006157824 */ /* 0x000fc400078e00ff */
[----:B------:R-:W-:Y:S01]  /*9f00*/  FFMA.FTZ R45, R14, R31, -R45 ;  /* 0x0000001f0e2d7223 */ /* 0x000fe2000001082d */
[----:B------:R-:W-:Y:S02]  /*9f10*/  IMAD.U32 R12, R34, 0x10000, RZ ;  /* 0x00010000220c7824 */ /* 0x000fe400078e00ff */
[----:B------:R-:W-:Y:S01]  /*9f20*/  FFMA.FTZ R37, R14, R37, R24 ;  /* 0x000000250e257223 */ /* 0x000fe20000010018 */
[C---:B------:R-:W-:Y:S01]  /*9f30*/  FMUL.FTZ R31, R4.reuse, R15 ;  /* 0x0000000f041f7220 */ /* 0x040fe20000410000 */
[-C--:B------:R-:W-:Y:S01]  /*9f40*/  FMUL.FTZ R27, R4, R25.reuse ;  /* 0x00000019041b7220 */ /* 0x080fe20000410000 */
[C---:B------:R-:W-:Y:S01]  /*9f50*/  FMUL.FTZ R14, R5.reuse, R32 ;  /* 0x00000020050e7220 */ /* 0x040fe20000410000 */
[----:B------:R-:W-:Y:S02]  /*9f60*/  IMAD.U32 R4, R28, 0x10000, RZ ;  /* 0x000100001c047824 */ /* 0x000fe400078e00ff */
[----:B------:R-:W-:Y:S01]  /*9f70*/  FMUL.FTZ R5, R5, R0 ;  /* 0x0000000005057220 */ /* 0x000fe20000410000 */
[----:B------:R-:W-:Y:S01]  /*9f80*/  FMUL.FTZ R20, R21, R12 ;  /* 0x0000000c15147220 */ /* 0x000fe20000410000 */
[----:B------:R-:W-:Y:S01]  /*9f90*/  FFMA.FTZ R14, R9, R0, -R14 ;  /* 0x00000000090e7223 */ /* 0x000fe2000001080e */
[----:B------:R-:W-:Y:S01]  /*9fa0*/  FMUL.FTZ R24, R21, R4 ;  /* 0x0000000415187220 */ /* 0x000fe20000410000 */
[----:B------:R-:W-:Y:S01]  /*9fb0*/  FFMA.FTZ R32, R9, R32, R5 ;  /* 0x0000002009207223 */ /* 0x000fe20000010005 */
[C---:B------:R-:W-:Y:S01]  /*9fc0*/  FFMA.FTZ R20, R13.reuse, R4, -R20 ;  /* 0x000000040d147223 */ /* 0x040fe20000010814 */
[----:B------:R-:W-:Y:S01]  /*9fd0*/  LOP3.LUT R6, R6, 0xffff0000, RZ, 0xc0, !PT ;  /* 0xffff000006067812 */ /* 0x000fe200078ec0ff */
[----:B------:R-:W-:Y:S01]  /*9fe0*/  FFMA.FTZ R24, R13, R12, R24 ;  /* 0x0000000c0d187223 */ /* 0x000fe20000010018 */
        /* <DEDUP_REMOVED lines=8> */
[C---:B------:R-:W-:Y:S01]  /*a070*/  FMUL.FTZ R12, R7.reuse, R4 ;  /* 0x00000004070c7220 */ /* 0x040fe20000410000 */
[----:B------:R-:W-:Y:S01]  /*a080*/  F2FP.BF16.F32.PACK_AB R29, R32, R43 ;  /* 0x0000002b201d723e */ /* 0x000fe200000010ff */
[-C--:B------:R-:W-:Y:S01]  /*a090*/  FMUL.FTZ R6, R6, R5.reuse ;  /* 0x0000000506067220 */ /* 0x080fe20000410000 */
[C---:B------:R-:W-:Y:S01]  /*a0a0*/  FFMA.FTZ R13, R10.reuse, R5, -R13 ;  /* 0x000000050a0d7223 */ /* 0x040fe2000001080d */
[-C--:B------:R-:W-:Y:S01]  /*a0b0*/  FMUL.FTZ R7, R7, R0.reuse ;  /* 0x0000000007077220 */ /* 0x080fe20000410000 */
[----:B------:R-:W-:Y:S01]  /*a0c0*/  FFMA.FTZ R12, R11, R0, -R12 ;  /* 0x000000000b0c7223 */ /* 0x000fe2000001080c */
[----:B------:R-:W-:Y:S01]  /*a0d0*/  FFMA.FTZ R9, R10, R9, R6 ;  /* 0x000000090a097223 */ /* 0x000fe20000010006 */
[----:B------:R-:W-:Y:S01]  /*a0e0*/  F2FP.BF16.F32.PACK_AB R40, R31, R26 ;  /* 0x0000001a1f28723e */ /* 0x000fe200000010ff */
[----:B------:R-:W-:Y:S01]  /*a0f0*/  FFMA.FTZ R4, R11, R4, R7 ;  /* 0x000000040b047223 */ /* 0x000fe20000010007 */
[----:B------:R-:W-:-:S02]  /*a100*/  F2FP.BF16.F32.PACK_AB R41, R14, R41 ;  /* 0x000000290e29723e */ /* 0x000fc400000010ff */
[----:B------:R-:W-:Y:S02]  /*a110*/  F2FP.BF16.F32.PACK_AB R42, R13, R20 ;  /* 0x000000140d2a723e */ /* 0x000fe400000010ff */
[----:B------:R-:W-:Y:S02]  /*a120*/  F2FP.BF16.F32.PACK_AB R43, R12, R45 ;  /* 0x0000002d0c2b723e */ /* 0x000fe400000010ff */
[----:B------:R-:W-:Y:S02]  /*a130*/  F2FP.BF16.F32.PACK_AB R28, R8, R39 ;  /* 0x00000027081c723e */ /* 0x000fe400000010ff */
[----:B------:R-:W-:Y:S01]  /*a140*/  F2FP.BF16.F32.PACK_AB R30, R9, R24 ;  /* 0x00000018091e723e */ /* 0x000fe200000010ff */
[----:B------:R2:W-:Y:S01]  /*a150*/  STS.128 [R221+0x20400], R40 ;  /* 0x02040028dd007388 */ /* 0x0005e20000000c00 */
[----:B------:R-:W-:-:S05]  /*a160*/  F2FP.BF16.F32.PACK_AB R31, R4, R37 ;  /* 0x00000025041f723e */ /* 0x000fca00000010ff */
[----:B------:R2:W-:Y:S02]  /*a170*/  STS.128 [R3+0x20400], R28 ;  /* 0x0204001c03007388 */ /* 0x0005e40000000c00 */
.L_x_2052:
[----:B------:R-:W-:Y:S05]  /*a180*/  BSYNC B0 ;  /* 0x0000000000007941 */ /* 0x000fea0003800000 */
.L_x_2032:
[----:B------:R-:W-:Y:S01]  /*a190*/  @!PT LDS RZ, [RZ] ;  /* 0x00000000fffff984 */ /* 0x000fe20000000800 */
[----:B------:R-:W-:Y:S01]  /*a1a0*/  @!PT LDS RZ, [RZ] ;  /* 0x00000000fffff984 */ /* 0x000fe20000000800 */
[----:B------:R-:W-:Y:S01]  /*a1b0*/  @!PT LDS RZ, [RZ] ;  /* 0x00000000fffff984 */ /* 0x000fe20000000800 */
[----:B------:R-:W-:Y:S01]  /*a1c0*/  @!PT LDS RZ, [RZ] ;  /* 0x00000000fffff984 */ /* 0x000fe20000000800 */
[----:B------:R4:W-:Y:S06]  /*a1d0*/  MEMBAR.ALL.CTA ;  /* 0x0000000000007992 */ /* 0x0009ec0000008000 */
[----:B----4-:R-:W4:Y:S01]  /*a1e0*/  FENCE.VIEW.ASYNC.S ;  /* 0x00000000000073c6 */ /* 0x010f220000000000 */
[----:B------:R-:W-:Y:S05]  /*a1f0*/  WARPSYNC.ALL ;  /* 0x0000000000007948 */ /* 0x000fea0003800000 */
[----:B----4-:R-:W-:Y:S06]  /*a200*/  BAR.SYNC.DEFER_BLOCKING 0xd, 0x80 ;  /* 0x0342000000007b1d */ /* 0x010fec0000010000 */
.L_x_2029:
[----:B--23--:R-:W-:-:S05]  /*a210*/  IMAD.U32 R0, RZ, RZ, UR37 ;  /* 0x00000025ff007e24 */ /* 0x00cfca000f8e00ff */
[----:B------:R-:W-:-:S13]  /*a220*/  ISETP.NE.AND P0, PT, R0, 0x3, PT ;  /* 0x000000030000780c */ /* 0x000fda0003f05270 */
[----:B------:R-:W-:Y:S05]  /*a230*/  @!P0 BRA `(.L_x_2067) ;  /* 0x0000000000048947 */ /* 0x000fea0003800000 */
[----:B------:R-:W-:Y:S01]  /*a240*/  BPT.TRAP 0x1 ;  /* 0x000000040000795c */ /* 0x000fe20000300000 */
.L_x_2067:
[----:B------:R-:W-:Y:S02]  /*a250*/  LEA R14, R18, R2, 0x3 ;  /* 0x00000002120e7211 */ /* 0x000fe400078e18ff */
[----:B------:R-:W-:-:S04]  /*a260*/  SHF.L.U32 R57, R19, 0x1f, RZ ;  /* 0x0000001f13397819 */ /* 0x000fc800000006ff */
[----:B------:R2:W3:Y:S01]  /*a270*/  SYNCS.PHASECHK.TRANS64.TRYWAIT P2, [R14+URZ+0x28c30], R57 ;  /* 0x028c30390e0075a7 */ /* 0x0004e2000804017f */
[----:B------:R-:W-:Y:S05]  /*a280*/  @!P0 BRA `(.L_x_2068) ;  /* 0x0000000000048947 */ /* 0x000fea0003800000 */
[----:B------:R-:W-:Y:S01]  /*a290*/  BPT.TRAP 0x1 ;  /* 0x000000040000795c */ /* 0x000fe20000300000 */
.L_x_2068:
[----:B------:R-:W4:Y:S02]  /*a2a0*/  S2R R0, SR_TID.X ;  /* 0x0000000000007919 */ /* 0x000f240000002100 */
[----:B----4-:R-:W-:-:S04]  /*a2b0*/  LOP3.LUT R0, R0, 0x7f, RZ, 0xc0, !PT ;  /* 0x0000007f00007812 */ /* 0x010fc800078ec0ff */
[----:B------:R-:W-:Y:S01]  /*a2c0*/  ISETP.NE.AND P1, PT, R0, RZ, PT ;  /* 0x000000ff0000720c */ /* 0x000fe20003f25270 */
[----:B------:R-:W-:-:S05]  /*a2d0*/  VIADD R0, R2, 0x22400 ;  /* 0x0002240002007836 */ /* 0x000fca0000000000 */
[----:B------:R-:W-:Y:S01]  /*a2e0*/  SHF.R.U32.HI R0, RZ, 0x4, R0 ;  /* 0x00000004ff007819 */ /* 0x000fe20000011600 */
[----:B---3--:R-:W-:Y:S06]  /*a2f0*/  @P2 BRA `(.L_x_2069) ;  /* 0x0000000000082947 */ /* 0x008fec0003800000 */
[----:B------:R-:W3:Y:S02]  /*a300*/  SYNCS.PHASECHK.TRANS64.TRYWAIT P2, [R14+URZ+0x28c30], R57 ;  /* 0x028c30390e0075a7 */ /* 0x000ee4000804017f */
[----:B---3--:R-:W-:Y:S05]  /*a310*/  @!P2 BRA `(.L_x_2070) ;  /* 0x0000012c0034a947 */ /* 0x008fea0003800000 */
.L_x_2069:
[----:B------:R-:W-:Y:S01]  /*a320*/  LOP3.LUT R0, R0, 0x3fff, RZ, 0xc0, !PT ;  /* 0x00003fff00007812 */ /* 0x000fe200078ec0ff */
[----:B------:R-:W-:Y:S05]  /*a330*/  WARPSYNC.ALL ;  /* 0x0000000000007948 */ /* 0x000fea0003800000 */
[----:B------:R-:W-:Y:S01]  /*a340*/  LOP3.LUT R21, R0, 0x10000, RZ, 0xfc, !PT ;  /* 0x0001000000157812 */ /* 0x000fe200078efcff */
[----:B------:R-:W-:Y:S01]  /*a350*/  VIADD R0, R2, 0x20400 ;  /* 0x0002040002007836 */ /* 0x000fe20000000000 */
[----:B-1---5:R-:W-:-:S03]  /*a360*/  WARPGROUP.ARRIVE ;  /* 0x00000000000079c5 */ /* 0x022fc60000000000 */
[----:B------:R-:W-:Y:S01]  /*a370*/  IMAD R6, R18, 0x200, R21 ;  /* 0x0000020012067824 */ /* 0x000fe200078e0215 */
[----:B------:R-:W-:Y:S01]  /*a380*/  ULDC.64 UR40, c[0x0][0x9e0] ;  /* 0x0002780000287ab9 */ /* 0x000fe20000000a00 */
[----:B0-----:R-:W-:Y:S01]  /*a390*/  IMAD.MOV.U32 R7, RZ, RZ, 0x40000040 ;  /* 0x40000040ff077424 */ /* 0x001fe200078e00ff */
[----:B------:R-:W-:Y:S01]  /*a3a0*/  SHF.R.U32.HI R0, RZ, 0x4, R0 ;  /* 0x00000004ff007819 */ /* 0x000fe20000011600 */
[----:B------:R-:W-:Y:S01]  /*a3b0*/  IMAD.MOV.U32 R5, RZ, RZ, 0x40000040 ;  /* 0x40000040ff057424 */ /* 0x000fe200078e00ff */
[C---:B------:R-:W-:Y:S01]  /*a3c0*/  R2UR UR6, R6.reuse ;  /* 0x00000000060672ca */ /* 0x040fe200000e0000 */
[----:B------:R-:W-:Y:S01]  /*a3d0*/  VIADD R8, R6, 0x2 ;  /* 0x0000000206087836 */ /* 0x000fe20000000000 */
[----:B------:R-:W-:Y:S01]  /*a3e0*/  LOP3.LUT R0, R0, 0x3fff, RZ, 0xc0, !PT ;  /* 0x00003fff00007812 */ /* 0x000fe200078ec0ff */
[----:B------:R-:W-:Y:S01]  /*a3f0*/  IMAD.MOV.U32 R9, RZ, RZ, 0x40000040 ;  /* 0x40000040ff097424 */ /* 0x000fe200078e00ff */
[----:B------:R-:W-:Y:S01]  /*a400*/  R2UR UR7, R7 ;  /* 0x00000000070772ca */ /* 0x000fe200000e0000 */
[----:B------:R-:W-:Y:S01]  /*a410*/  IMAD.MOV.U32 R13, RZ, RZ, 0x40000040 ;  /* 0x40000040ff0d7424 */ /* 0x000fe200078e00ff */
[----:B------:R-:W-:Y:S01]  /*a420*/  LOP3.LUT R4, R0, 0x10000, RZ, 0xfc, !PT ;  /* 0x0001000000047812 */ /* 0x000fe200078efcff */
[----:B------:R-:W-:Y:S01]  /*a430*/  IMAD.MOV.U32 R11, RZ, RZ, 0x40000040 ;  /* 0x40000040ff0b7424 */ /* 0x000fe200078e00ff */
[----:B------:R-:W-:Y:S01]  /*a440*/  R2UR UR5, R5 ;  /* 0x00000000050572ca */ /* 0x000fe200000e0000 */
[----:B------:R-:W-:Y:S01]  /*a450*/  IMAD.MOV.U32 R7, RZ, RZ, 0x40000040 ;  /* 0x40000040ff077424 */ /* 0x000fe200078e00ff */
[C---:B------:R-:W-:Y:S01]  /*a460*/  R2UR UR4, R4.reuse ;  /* 0x00000000040472ca */ /* 0x040fe200000e0000 */
[C---:B------:R-:W-:Y:S01]  /*a470*/  VIADD R12, R4.reuse, 0x2 ;  /* 0x00000002040c7836 */ /* 0x040fe20000000000 */
[----:B------:R-:W-:Y:S01]  /*a480*/  UISETP.GE.AND UP0, UPT, UR41, 0x1, UPT ;  /* 0x000000012900788c */ /* 0x000fe2000bf06270 */
[----:B------:R-:W-:Y:S01]  /*a490*/  VIADD R10, R4, 0x4 ;  /* 0x00000004040a7836 */ /* 0x000fe20000000000 */
[----:B------:R-:W-:Y:S01]  /*a4a0*/  LEA R20, R168, 0xffffffc0, 0x6 ;  /* 0xffffffc0a8147811 */ /* 0x000fe200078e30ff */
[----:B------:R-:W-:Y:S01]  /*a4b0*/  IMAD.MOV.U32 R3, RZ, RZ, -0x40 ;  /* 0xffffffc0ff037424 */ /* 0x000fe200078e00ff */
[----:B------:R-:W-:Y:S01]  /*a4c0*/  UP2UR UR47, UPR, URZ, 0x1 ;  /* 0x000000013f2f7883 */ /* 0x000fe20008000000 */
[----:B------:R-:W-:Y:S01]  /*a4d0*/  @!P1 VIADD R0, R14, 0x28c40 ;  /* 0x00028c400e009836 */ /* 0x000fe20000000000 */
[----:B------:R-:W-:Y:S01]  /*a4e0*/  PLOP3.LUT P2, PT, PT, PT, UP0, 0x40, 0x0 ;  /* 0x000000000000781c */ /* 0x000fe20003f4e808 */
[----:B------:R-:W-:Y:S01]  /*a4f0*/  IMAD R3, R168, R3, 0x41 ;  /* 0x00000041a8037424 */ /* 0x000fe200078e0203 */
[----:B------:R-:W-:-:S02]  /*a500*/  IADD3 R15, -R22, R185, -R20 ;  /* 0x000000b9160f7210 */ /* 0x000fc40007ffe914 */
[----:B------:R-:W-:Y:S01]  /*a510*/  @!P1 PRMT R0, RZ, 0x654, R0 ;  /* 0x00000654ff009816 */ /* 0x000fe20000000000 */
        /* <DEDUP_REMOVED lines=11> */
[----:B------:R-:W-:Y:S01]  /*a5d0*/  R2UR UR6, R8 ;  /* 0x00000000080672ca */ /* 0x000fe200000e0000 */
[----:B------:R-:W-:Y:S01]  /*a5e0*/  VIADD R8, R6, 0x6 ;  /* 0x0000000606087836 */ /* 0x000fe20000000000 */
[----:B------:R-:W-:Y:S01]  /*a5f0*/  R2UR UR7, R9 ;  /* 0x00000000090772ca */ /* 0x000fe200000e0000 */
[----:B------:R-:W-:Y:S01]  /*a600*/  VIADD R6, R4, 0x6 ;  /* 0x0000000604067836 */ /* 0x000fe20000000000 */
[----:B------:R-:W-:Y:S01]  /*a610*/  R2UR UR4, R10 ;  /* 0x000000000a0472ca */ /* 0x000fe200000e0000 */
[----:B------:R-:W-:Y:S01]  /*a620*/  IMAD.MOV.U32 R9, RZ, RZ, 0x40000040 ;  /* 0x40000040ff097424 */ /* 0x000fe200078e00ff */
[----:B------:R-:W-:Y:S01]  /*a630*/  R2UR UR5, R11 ;  /* 0x000000000b0572ca */ /* 0x000fe200000e0000 */
[----:B------:R-:W-:Y:S02]  /*a640*/  WARPGROUP.DEPBAR.LE gsb0, 0x0 ;  /* 0x00008000000079c5 */ /* 0x000fe40000010000 */
[----:B------:R-:W-:-:S10]  /*a650*/  WARPGROUP.ARRIVE ;  /* 0x00000000000079c5 */ /* 0x000fd40000000000 */
[----:B------:R-:W-:Y:S01]  /*a660*/  HGMMA.64x64x16.F32.BF16 R24, gdesc[UR4], R24, gsb0 ;  /* 0x00e00000041879f0 */ /* 0x000fe20008001818 */
[----:B------:R-:W-:Y:S02]  /*a670*/  R2UR UR6, R8 ;  /* 0x00000000080672ca */ /* 0x000fe400000e0000 */
[----:B------:R-:W-:Y:S02]  /*a680*/  R2UR UR7, R9 ;  /* 0x00000000090772ca */ /* 0x000fe400000e0000 */
[----:B------:R-:W-:Y:S02]  /*a690*/  R2UR UR4, R6 ;  /* 0x00000000060472ca */ /* 0x000fe400000e0000 */
[----:B------:R-:W-:Y:S02]  /*a6a0*/  R2UR UR5, R7 ;  /* 0x00000000070572ca */ /* 0x000fe400000e0000 */
[----:B------:R-:W-:-:S05]  /*a6b0*/  IADD3 R9, -R186, R3, R185 ;  /* 0x00000003ba097210 */ /* 0x000fca0007ffe1b9 */
[----:B------:R-:W-:-:S04]  /*a6c0*/  IMAD.IADD R9, R9, 0x1, -R22 ;  /* 0x0000000109097824 */ /* 0x000fc800078e0a16 */
[----:B------:R-:W-:Y:S01]  /*a6d0*/  VIADD R56, R9, UR40 ;  /* 0x0000002809387c36 */ /* 0x000fe20008000000 */
[----:B------:R-:W-:Y:S02]  /*a6e0*/  WARPGROUP.DEPBAR.LE gsb0, 0x0 ;  /* 0x00008000000079c5 */ /* 0x000fe40000010000 */
[----:B------:R-:W-:-:S06]  /*a6f0*/  WARPGROUP.ARRIVE ;  /* 0x00000000000079c5 */ /* 0x000fcc0000000000 */
[----:B------:R-:W-:Y:S01]  /*a700*/  HGMMA.64x64x16.F32.BF16 R24, gdesc[UR4], R24, gsb0 ;  /* 0x00e00000041879f0 */ /* 0x000fe20008001818 */
[----:B------:R-:W-:Y:S02]  /*a710*/  ULDC UR4, c[0x0][0x9dc] ;  /* 0x0002770000047ab9 */ /* 0x000fe40000000800 */
[----:B------:R-:W-:-:S05]  /*a720*/  IMAD.U32 R188, RZ, RZ, UR4 ;  /* 0x00000004ffbc7e24 */ /* 0x000fca000f8e00ff */
[----:B------:R-:W-:-:S04]  /*a730*/  LOP3.LUT R8, RZ, R188, RZ, 0x33, !PT ;  /* 0x000000bcff087212 */ /* 0x000fc800078e33ff */
[----:B------:R-:W-:Y:S01]  /*a740*/  IADD3 R59, R9, R8, RZ ;  /* 0x00000008093b7210 */ /* 0x000fe20007ffe0ff */
[----:B------:R-:W-:Y:S02]  /*a750*/  WARPGROUP.DEPBAR.LE gsb0, 0x0 ;  /* 0x00008000000079c5 */ /* 0x000fe40000010000 */
[----:B------:R0:W-:Y:S02]  /*a760*/  @!P1 SYNCS.ARRIVE.TRANS64.RED.A1T0 RZ, [R0+URZ], RZ ;  /* 0x000000ff00ff99a7 */ /* 0x0001e4000810043f */
[----:B0-----:R-:W-:-:S04]  /*a770*/  IMAD R0, R189, 0x40, R192 ;  /* 0x00000040bd007824 */ /* 0x001fc800078e02c0 */
[----:B------:R-:W-:Y:S01]  /*a780*/  IMAD.IADD R8, R59, 0x1, R0 ;  /* 0x000000013b087824 */ /* 0x000fe200078e0200 */
[----:B------:R-:W-:Y:S01]  /*a790*/  VIADDMNMX R3, R0, R56, R15, PT ;  /* 0x0000003800037246 */ /* 0x000fe2000380010f */
[----:B------:R-:W-:Y:S06]  /*a7a0*/  @P2 BRA `(.L_x_2071) ;  /* 0x0000000000582947 */ /* 0x000fec0003800000 */
[----:B------:R-:W-:Y:S01]  /*a7b0*/  IADD3 R9, R0, R185, -R186 ;  /* 0x000000b900097210 */ /* 0x000fe20007ffe8ba */
[----:B------:R-:W-:Y:S03]  /*a7c0*/  BSSY B0, `(.L_x_2072) ;  /* 0x0000010000007945 */ /* 0x000fe60003800000 */
[----:B------:R-:W-:-:S13]  /*a7d0*/  ISETP.GT.AND P2, PT, R9, -0x1, PT ;  /* 0xffffffff0900780c */ /* 0x000fda0003f44270 */
[----:B------:R-:W-:Y:S05]  /*a7e0*/  @P2 BRA `(.L_x_2073) ;  /* 0x0000000000202947 */ /* 0x000fea0003800000 */
[----:B------:R-:W-:Y:S01]  /*a7f0*/  UISETP.NE.AND UP0, UPT, UR41, 0x1, UPT ;  /* 0x000000012900788c */ /* 0x000fe2000bf05270 */
[----:B------:R-:W-:-:S05]  /*a800*/  LOP3.LUT R9, RZ, R9, RZ, 0x33, !PT ;  /* 0x00000009ff097212 */ /* 0x000fca00078e33ff */
[----:B------:R-:W-:-:S05]  /*a810*/  PLOP3.LUT P2, PT, PT, PT, UP0, 0x80, 0x0 ;  /* 0x000000000000781c */ /* 0x000fca0003f4f008 */
[----:B------:R-:W-:-:S08]  /*a820*/  @UP0 ULDC.64 UR4, c[0x0][0x9e8] ;  /* 0x00027a0000040ab9 */ /* 0x000fd00000000a00 */
[----:B------:R-:W-:-:S05]  /*a830*/  @P2 IMAD.HI.U32 R60, R9, UR4, RZ ;  /* 0x00000004093c2c27 */ /* 0x000fca000f8e00ff */
[----:B------:R-:W-:-:S04]  /*a840*/  @P2 SHF.R.U32.HI R9, RZ, UR5, R60 ;  /* 0x00000005ff092c19 */ /* 0x000fc8000801163c */
[----:B------:R-:W-:Y:S01]  /*a850*/  LOP3.LUT R9, RZ, R9, RZ, 0x33, !PT ;  /* 0x00000009ff097212 */ /* 0x000fe200078e33ff */
[----:B------:R-:W-:Y:S06]  /*a860*/  BRA `(.L_x_2074) ;  /* 0x0000000000147947 */ /* 0x000fec0003800000 */
.L_x_2073:
[----:B------:R-:W-:-:S06]  /*a870*/  UISETP.NE.AND UP0, UPT, UR41, 0x1, UPT ;  /* 0x000000012900788c */ /* 0x000fcc000bf05270 */
[----:B------:R-:W-:-:S05]  /*a880*/  PLOP3.LUT P2, PT, PT, PT, UP0, 0x80, 0x0 ;  /* 0x000000000000781c */ /* 0x000fca0003f4f008 */
[----:B------:R-:W-:-:S08]  /*a890*/  @UP0 ULDC.64 UR4, c[0x0][0x9e8] ;  /* 0x00027a0000040ab9 */ /* 0x000fd00000000a00 */
[----:B------:R-:W-:-:S05]  /*a8a0*/  @P2 IMAD.HI.U32 R60, R9, UR4, RZ ;  /* 0x00000004093c2c27 */ /* 0x000fca000f8e00ff */
[----:B------:R-:W-:-:S07]  /*a8b0*/  @P2 SHF.R.U32.HI R9, RZ, UR5, R60 ;  /* 0x00000005ff092c19 */ /* 0x000fce000801163c */
.L_x_2074:
[----:B------:R-:W-:Y:S05]  /*a8c0*/  BSYNC B0 ;  /* 0x0000000000007941 */ /* 0x000fea0003800000 */
.L_x_2072:
[----:B------:R-:W-:-:S04]  /*a8d0*/  IMAD R9, R9, UR41, -R20 ;  /* 0x0000002909097c24 */ /* 0x000fc8000f8e0a14 */
[----:B------:R-:W-:-:S05]  /*a8e0*/  IMAD.IADD R9, R9, 0x1, -R22 ;  /* 0x0000000109097824 */ /* 0x000fca00078e0a16 */
[----:B------:R-:W-:Y:S02]  /*a8f0*/  VIMNMX R8, R8, R9, !PT ;  /* 0x0000000908087248 */ /* 0x000fe40007fe0100 */
[----:B------:R-:W-:-:S07]  /*a900*/  VIADDMNMX R3, R9, UR41, R3, PT ;  /* 0x0000002909037c46 */ /* 0x000fce000b800103 */
.L_x_2071:
[C---:B------:R-:W-:Y:S01]  /*a910*/  ISETP.GE.AND P2, PT, R58.reuse, 0x2, PT ;  /* 0x000000023a00780c */ /* 0x040fe20003f46270 */
[----:B------:R-:W-:Y:S01]  /*a920*/  UISETP.NE.AND UP0, UPT, UR47, URZ, UPT ;  /* 0x0000003f2f00728c */ /* 0x000fe2000bf05270 */
[----:B------:R-:W-:Y:S02]  /*a930*/  ISETP.GE.AND P6, PT, R58, 0xa, PT ;  /* 0x0000000a3a00780c */ /* 0x000fe40003fc6270 */
[----:B------:R-:W-:Y:S02]  /*a940*/  ISETP.GT.AND P4, PT, R8, 0x1, !P2 ;  /* 0x000000010800780c */ /* 0x000fe40005784270 */
[----:B------:R-:W-:Y:S02]  /*a950*/  ISETP.GE.AND P3, PT, R58, 0x9, PT ;  /* 0x000000093a00780c */ /* 0x000fe40003f66270 */
[----:B------:R-:W-:Y:S02]  /*a960*/  ISETP.LT.OR P4, PT, R3, 0x2, P4 ;  /* 0x000000020300780c */ /* 0x000fe40002781670 */
[----:B------:R-:W-:-:S02]  /*a970*/  P2R R60, PR, RZ, 0x40 ;  /* 0x00000040ff3c7803 */ /* 0x000fc40000000000 */
[----:B------:R-:W-:Y:S02]  /*a980*/  FSEL R61, R25, -INF , !P4 ;  /* 0xff800000193d7808 */ /* 0x000fe40006000000 */
[C---:B------:R-:W-:Y:S02]  /*a990*/  ISETP.GT.AND P4, PT, R8.reuse, 0x9, !P6 ;  /* 0x000000090800780c */ /* 0x040fe40007784270 */
[----:B------:R-:W-:Y:S02]  /*a9a0*/  ISETP.GT.AND P5, PT, R8, 0x8, !P3 ;  /* 0x000000080800780c */ /* 0x000fe40005fa4270 */
[----:B------:R-:W-:Y:S02]  /*a9b0*/  ISETP.LT.OR P4, PT, R3, 0xa, P4 ;  /* 0x0000000a0300780c */ /* 0x000fe40002781670 */
[----:B------:R-:W-:Y:S02]  /*a9c0*/  ISETP.GE.AND P6, PT, R58, 0x11, PT ;  /* 0x000000113a00780c */ /* 0x000fe40003fc6270 */
[----:B------:R-:W-:-:S02]  /*a9d0*/  FSEL R65, R29, -INF , !P4 ;  /* 0xff8000001d417808 */ /* 0x000fc40006000000 */
[C---:B------:R-:W-:Y:S02]  /*a9e0*/  ISETP.LT.OR P5, PT, R3.reuse, 0x9, P5 ;  /* 0x000000090300780c */ /* 0x040fe40002fa1670 */
[----:B------:R-:W-:Y:S02]  /*a9f0*/  ISETP.GT.AND P4, PT, R8, 0x10, !P6 ;  /* 0x000000100800780c */ /* 0x000fe40007784270 */
[----:B------:R-:W-:Y:S02]  /*aa00*/  FSEL R63, R28, -INF , !P5 ;  /* 0xff8000001c3f7808 */ /* 0x000fe40006800000 */
[----:B------:R-:W-:Y:S02]  /*aa10*/  ISETP.LT.OR P4, PT, R3, 0x11, P4 ;  /* 0x000000110300780c */ /* 0x000fe40002781670 */
[----:B------:R-:W-:Y:S02]  /*aa20*/  ISETP.GE.AND P5, PT, R58, 0x12, PT ;  /* 0x000000123a00780c */ /* 0x000fe40003fa6270 */
[----:B------:R-:W-:-:S02]  /*aa30*/  FSEL R67, R32, -INF , !P4 ;  /* 0xff80000020437808 */ /* 0x000fc40006000000 */
[----:B------:R-:W-:Y:S02]  /*aa40*/  ISETP.GT.AND P4, PT, R8, 0x11, !P5 ;  /* 0x000000110800780c */ /* 0x000fe40006f84270 */
        /* <DEDUP_REMOVED lines=37> */
[----:B------:R-:W-:Y:S02]  /*aca0*/  P2R R28, PR, RZ, 0x40 ;  /* 0x00000040ff1c7803 */ /* 0x000fe40000000000 */
[----:B------:R-:W-:Y:S02]  /*acb0*/  FSEL R81, R48, -INF , !P4 ;  /* 0xff80000030517808 */ /* 0x000fe40006000000 */
[----:B------:R-:W-:-:S04]  /*acc0*/  ISETP.GE.AND P4, PT, R58, 0x32, PT ;  /* 0x000000323a00780c */ /* 0x000fc80003f86270 */
[----:B------:R-:W-:-:S04]  /*acd0*/  ISETP.GT.AND P5, PT, R8, 0x31, !P4 ;  /* 0x000000310800780c */ /* 0x000fc800067a4270 */
        /* <DEDUP_REMOVED lines=15> */
[----:B------:R-:W-:Y:S01]  /*add0*/  ISETP.LT.OR P6, PT, R3, 0x3a, P6 ;  /* 0x0000003a0300780c */ /* 0x000fe200037c1670 */
[----:B------:R-:W-:-:S03]  /*ade0*/  VIADD R3, R0, 0x8 ;  /* 0x0000000800037836 */ /* 0x000fc60000000000 */
[----:B------:R-:W-:Y:S02]  /*adf0*/  FSEL R53, R53, -INF , !P6 ;  /* 0xff80000035357808 */ /* 0x000fe40007000000 */
[----:B------:R-:W-:Y:S02]  /*ae00*/  PLOP3.LUT P6, PT, PT, PT, UP0, 0x40, 0x0 ;  /* 0x000000000000781c */ /* 0x000fe40003fce808 */
[----:B------:R-:W-:-:S11]  /*ae10*/  VIADDMNMX R3, R3, R56, R15, PT ;  /* 0x0000003803037246 */ /* 0x000fd6000380010f */
[----:B------:R-:W-:Y:S05]  /*ae20*/  @P6 BRA `(.L_x_2075) ;  /* 0x0000000000646947 */ /* 0x000fea0003800000 */
[----:B------:R-:W-:Y:S01]  /*ae30*/  IADD3 R9, R0, R185, -R186 ;  /* 0x000000b900097210 */ /* 0x000fe20007ffe8ba */
[----:B------:R-:W-:Y:S04]  /*ae40*/  BSSY B0, `(.L_x_2076) ;  /* 0x0000013000007945 */ /* 0x000fe80003800000 */
[----:B------:R-:W-:-:S05]  /*ae50*/  VIADD R9, R9, 0x8 ;  /* 0x0000000809097836 */ /* 0x000fca0000000000 */
[----:B------:R-:W-:-:S13]  /*ae60*/  ISETP.GT.AND P6, PT, R9, -0x1, PT ;  /* 0xffffffff0900780c */ /* 0x000fda0003fc4270 */
[----:B------:R-:W-:Y:S05]  /*ae70*/  @P6 BRA `(.L_x_2077) ;  /* 0x0000000000246947 */ /* 0x000fea0003800000 */
[----:B------:R-:W-:Y:S01]  /*ae80*/  UISETP.NE.AND UP0, UPT, UR41, 0x1, UPT ;  /* 0x000000012900788c */ /* 0x000fe2000bf05270 */
[----:B------:R-:W-:-:S05]  /*ae90*/  LOP3.LUT R9, RZ, R9, RZ, 0x33, !PT ;  /* 0x00000009ff097212 */ /* 0x000fca00078e33ff */
[----:B------:R-:W-:-:S05]  /*aea0*/  PLOP3.LUT P6, PT, PT, PT, UP0, 0x80, 0x0 ;  /* 0x000000000000781c */ /* 0x000fca0003fcf008 */
[----:B------:R-:W-:-:S08]  /*aeb0*/  @UP0 ULDC.64 UR4, c[0x0][0x9e8] ;  /* 0x00027a0000040ab9 */ /* 0x000fd00000000a00 */
[----:B------:R-:W-:Y:S01]  /*aec0*/  @P6 IMAD.HI.U32 R15, R9, UR4, RZ ;  /* 0x00000004090f6c27 */ /* 0x000fe2000f8e00ff */
[----:B------:R-:W-:-:S13]  /*aed0*/  PLOP3.LUT P6, PT, PT, PT, UP0, 0x80, 0x0 ;  /* 0x000000000000781c */ /* 0x000fda0003fcf008 */
[----:B------:R-:W-:-:S04]  /*aee0*/  @P6 SHF.R.U32.HI R9, RZ, UR5, R15 ;  /* 0x00000005ff096c19 */ /* 0x000fc8000801160f */
[----:B------:R-:W-:Y:S01]  /*aef0*/  LOP3.LUT R9, RZ, R9, RZ, 0x33, !PT ;  /* 0x00000009ff097212 */ /* 0x000fe200078e33ff */
[----:B------:R-:W-:Y:S06]  /*af00*/  BRA `(.L_x_2078) ;  /* 0x0000000000187947 */ /* 0x000fec0003800000 */
.L_x_2077:
[----:B------:R-:W-:-:S06]  /*af10*/  UISETP.NE.AND UP0, UPT, UR41, 0x1, UPT ;  /* 0x000000012900788c */ /* 0x000fcc000bf05270 */
[----:B------:R-:W-:-:S05]  /*af20*/  PLOP3.LUT P6, PT, PT, PT, UP0, 0x80, 0x0 ;  /* 0x000000000000781c */ /* 0x000fca0003fcf008 */
[----:B------:R-:W-:-:S08]  /*af30*/  @UP0 ULDC.64 UR4, c[0x0][0x9e8] ;  /* 0x00027a0000040ab9 */ /* 0x000fd00000000a00 */
[----:B------:R-:W-:Y:S01]  /*af40*/  @P6 IMAD.HI.U32 R15, R9, UR4, RZ ;  /* 0x00000004090f6c27 */ /* 0x000fe2000f8e00ff */
[----:B------:R-:W-:-:S13]  /*af50*/  PLOP3.LUT P6, PT, PT, PT, UP0, 0x80, 0x0 ;  /* 0x000000000000781c */ /* 0x000fda0003fcf008 */
[----:B------:R-:W-:-:S07]  /*af60*/  @P6 SHF.R.U32.HI R9, RZ, UR5, R15 ;  /* 0x00000005ff096c19 */ /* 0x000fce000801160f */
.L_x_2078:
[----:B------:R-:W-:Y:S05]  /*af70*/  BSYNC B0 ;  /* 0x0000000000007941 */ /* 0x000fea0003800000 */
.L_x_2076:
[----:B------:R-:W-:-:S04]  /*af80*/  IMAD R9, R9, UR41, -R20 ;  /* 0x0000002909097c24 */ /* 0x000fc8000f8e0a14 */
[----:B------:R-:W-:-:S05]  /*af90*/  IMAD.IADD R9, R9, 0x1, -R22 ;  /* 0x0000000109097824 */ /* 0x000fca00078e0a16 */
[----:B------:R-:W-:Y:S02]  /*afa0*/  VIMNMX R8, R8, R9, !PT ;  /* 0x0000000908087248 */ /* 0x000fe40007fe0100 */
[----:B------:R-:W-:-:S07]  /*afb0*/  VIADDMNMX R3, R9, UR41, R3, PT ;  /* 0x0000002909037c46 */ /* 0x000fce000b800103 */
.L_x_2075:
        /* <DEDUP_REMOVED lines=33> */
[----:B------:R-:W-:Y:S02]  /*b1d0*/  ISETP.GT.AND P3, PT, R8, 0x8, !P3 ;  /* 0x000000080800780c */ /* 0x000fe40005f64270 */
[----:B------:R-:W-:Y:S02]  /*b1e0*/  FSEL R38, R38, -INF , !P2 ;  /* 0xff80000026267808 */ /* 0x000fe40005000000 */
[----:B------:R-:W-:Y:S02]  /*b1f0*/  ISETP.NE.AND P2, PT, R36, RZ, PT ;  /* 0x000000ff2400720c */ /* 0x000fe40003f45270 */
[----:B------:R-:W-:Y:S02]  /*b200*/  FMNMX.FTZ R9, R83, R9, !PT ;  /* 0x0000000953097209 */ /* 0x000fe40007810000 */
[----:B------:R-:W-:-:S02]  /*b210*/  ISETP.GT.AND P2, PT, R8, 0x19, !P2 ;  /* 0x000000190800780c */ /* 0x000fc40005744270 */
[C---:B------:R-:W-:Y:S02]  /*b220*/  ISETP.LT.OR P3, PT, R3.reuse, 0x9, P3 ;  /* 0x000000090300780c */ /* 0x040fe40001f61670 */
[----:B------:R-:W-:Y:S02]  /*b230*/  ISETP.LT.OR P2, PT, R3, 0x1a, P2 ;  /* 0x0000001a0300780c */ /* 0x000fe40001741670 */
[----:B------:R-:W-:Y:S02]  /*b240*/  FMNMX.FTZ R20, R53, R9, !PT ;  /* 0x0000000935147209 */ /* 0x000fe40007810000 */
[----:B------:R-:W-:Y:S02]  /*b250*/  FSEL R32, R39, -INF , !P2 ;  /* 0xff80000027207808 */ /* 0x000fe40005000000 */
[----:B------:R-:W-:Y:S01]  /*b260*/  ISETP.NE.AND P2, PT, R37, RZ, PT ;  /* 0x000000ff2500720c */ /* 0x000fe20003f45270 */
[----:B------:R-:W0:Y:S01]  /*b270*/  SHFL.BFLY PT, R9, R20, 0x2, 0x1f ;  /* 0x0c401f0014097f89 */ /* 0x000e2200000e0000 */
        /* <DEDUP_REMOVED lines=8> */
[C---:B------:R-:W-:Y:S02]  /*b300*/  ISETP.GT.AND P2, PT, R8.reuse, 0x21, !P2 ;  /* 0x000000210800780c */ /* 0x040fe40005744270 */
[----:B------:R-:W-:Y:S02]  /*b310*/  ISETP.GT.AND P5, PT, R8, 0x38, !P5 ;  /* 0x000000380800780c */ /* 0x000fe40006fa4270 */
[C---:B------:R-:W-:Y:S02]  /*b320*/  ISETP.LT.OR P2, PT, R3.reuse, 0x22, P2 ;  /* 0x000000220300780c */ /* 0x040fe40001741670 */
[----:B------:R-:W-:Y:S02]  /*b330*/  ISETP.LT.OR P4, PT, R3, 0x32, P4 ;  /* 0x000000320300780c */ /* 0x000fe40002781670 */
[----:B------:R-:W-:-:S02]  /*b340*/  FSEL R36, R43, -INF , !P2 ;  /* 0xff8000002b247808 */ /* 0x000fc40005000000 */
[----:B------:R-:W-:Y:S02]  /*b350*/  ISETP.GT.AND P2, PT, R8, 0x28, !P3 ;  /* 0x000000280800780c */ /* 0x000fe40005f44270 */
[----:B0-----:R-:W-:Y:S02]  /*b360*/  FMNMX.FTZ R29, R20, R9, !PT ;  /* 0x00000009141d7209 */ /* 0x001fe40007810000 */
[----:B------:R-:W-:Y:S02]  /*b370*/  ISETP.LT.OR P2, PT, R3, 0x29, P2 ;  /* 0x000000290300780c */ /* 0x000fe40001741670 */
[----:B------:R-:W-:Y:S01]  /*b380*/  ISETP.NE.AND P3, PT, R62, RZ, PT ;  /* 0x000000ff3e00720c */ /* 0x000fe20003f65270 */
[----:B------:R-:W0:Y:S01]  /*b390*/  SHFL.BFLY PT, R40, R29, 0x1, 0x1f ;  /* 0x0c201f001d287f89 */ /* 0x000e2200000e0000 */
[----:B------:R-:W-:Y:S02]  /*b3a0*/  FSEL R46, R46, -INF , !P2 ;  /* 0xff8000002e2e7808 */ /* 0x000fe40005000000 */
[----:B------:R-:W-:-:S02]  /*b3b0*/  ISETP.GT.AND P2, PT, R8, RZ, !P6 ;  /* 0x000000ff0800720c */ /* 0x000fc40007744270 */
[----:B------:R-:W-:Y:S02]  /*b3c0*/  ISETP.GT.AND P3, PT, R8, 0x30, !P3 ;  /* 0x000000300800780c */ /* 0x000fe40005f64270 */
[C---:B------:R-:W-:Y:S02]  /*b3d0*/  ISETP.LT.OR P2, PT, R3.reuse, 0x1, P2 ;  /* 0x000000010300780c */ /* 0x040fe40001741670 */
[----:B------:R-:W-:Y:S02]  /*b3e0*/  ISETP.LT.OR P3, PT, R3, 0x31, P3 ;  /* 0x000000310300780c */ /* 0x000fe40001f61670 */
[----:B------:R-:W-:Y:S02]  /*b3f0*/  FSEL R26, R26, -INF , !P2 ;  /* 0xff8000001a1a7808 */ /* 0x000fe40005000000 */
[----:B------:R-:W-:Y:S02]  /*b400*/  ISETP.NE.AND P2, PT, R44, RZ, PT ;  /* 0x000000ff2c00720c */ /* 0x000fe40003f45270 */
[----:B------:R-:W-:-:S02]  /*b410*/  FMNMX.FTZ R9, R26, R27, !PT ;  /* 0x0000001b1a097209 */ /* 0x000fc40007810000 */
[----:B------:R-:W-:Y:S02]  /*b420*/  ISETP.GT.AND P2, PT, R8, 0x29, !P2 ;  /* 0x000000290800780c */ /* 0x000fe40005744270 */
[----:B------:R-:W-:Y:S02]  /*b430*/  FMNMX.FTZ R9, R30, R9, !PT ;  /* 0x000000091e097209 */ /* 0x000fe40007810000 */
[----:B------:R-:W-:Y:S02]  /*b440*/  ISETP.LT.OR P2, PT, R3, 0x2a, P2 ;  /* 0x0000002a0300780c */ /* 0x000fe40001741670 */
[----:B------:R-:W-:Y:S02]  /*b450*/  FMNMX.FTZ R9, R24, R9, !PT ;  /* 0x0000000918097209 */ /* 0x000fe40007810000 */
[----:B------:R-:W-:Y:S02]  /*b460*/  ISETP.NE.AND P6, PT, R48, RZ, PT ;  /* 0x000000ff3000720c */ /* 0x000fe40003fc5270 */
[----:B------:R-:W-:-:S02]  /*b470*/  FMNMX.FTZ R15, R34, R9, !PT ;  /* 0x00000009220f7209 */ /* 0x000fc40007810000 */
[----:B0-----:R-:W-:Y:S02]  /*b480*/  FMNMX.FTZ R9, R29, R40, !PT ;  /* 0x000000281d097209 */ /* 0x001fe40007810000 */
[----:B------:R-:W-:Y:S01]  /*b490*/  FMNMX.FTZ R25, R28, R15, !PT ;  /* 0x0000000f1c197209 */ /* 0x000fe20007810000 */
[----:B------:R-:W-:Y:S01]  /*b4a0*/  IMAD.U32 R15, RZ, RZ, UR4 ;  /* 0x00000004ff0f7e24 */ /* 0x000fe2000f8e00ff */
[----:B------:R-:W-:Y:S02]  /*b4b0*/  FSEL R40, R47, -INF , !P2 ;  /* 0xff8000002f287808 */ /* 0x000fe40005000000 */
[----:B------:R-:W-:Y:S01]  /*b4c0*/  FMNMX.FTZ R25, R38, R25, !PT ;  /* 0x0000001926197209 */ /* 0x000fe20007810000 */
[C---:B------:R-:W-:Y:S01]  /*b4d0*/  FMUL.FTZ R20, R9.reuse, R15 ;  /* 0x0000000f09147220 */ /* 0x040fe20000410000 */
[----:B------:R-:W-:Y:S02]  /*b4e0*/  FSETP.NEU.FTZ.AND P2, PT, R9, -INF , PT ;  /* 0xff8000000900780b */ /* 0x000fe40003f5d000 */
[----:B------:R-:W-:-:S02]  /*b4f0*/  FMNMX.FTZ R25, R32, R25, !PT ;  /* 0x0000001920197209 */ /* 0x000fc40007810000 */
[----:B------:R-:W-:Y:S02]  /*b500*/  FSEL R50, R50, -INF , !P3 ;  /* 0xff80000032327808 */ /* 0x000fe40005800000 */
[----:B------:R-:W-:Y:S02]  /*b510*/  FMNMX.FTZ R25, R42, R25, !PT ;  /* 0x000000192a197209 */ /* 0x000fe40007810000 */
[----:B------:R-:W-:Y:S02]  /*b520*/  FSEL R48, R20, RZ, P2 ;  /* 0x000000ff14307208 */ /* 0x000fe40001000000 */
[----:B------:R-:W-:Y:S02]  /*b530*/  FMNMX.FTZ R25, R36, R25, !PT ;  /* 0x0000001924197209 */ /* 0x000fe40007810000 */
[----:B------:R-:W-:Y:S01]  /*b540*/  ISETP.GT.AND P2, PT, R8, 0x39, !P6 ;  /* 0x000000390800780c */ /* 0x000fe20007744270 */
[--C-:B------:R-:W-:Y:S01]  /*b550*/  FFMA.FTZ R20, R33, R15, -R48.reuse ;  /* 0x0000000f21147223 */ /* 0x100fe20000010830 */
[----:B------:R-:W-:Y:S01]  /*b560*/  FMNMX.FTZ R25, R46, R25, !PT ;  /* 0x000000192e197209 */ /* 0x000fe20007810000 */
[--C-:B------:R-:W-:Y:S01]  /*b570*/  FFMA.FTZ R29, R61, R15, -R48.reuse ;  /* 0x0000000f3d1d7223 */ /* 0x100fe20000010830 */
[----:B------:R-:W-:Y:S01]  /*b580*/  ISETP.LT.OR P5, PT, R3, 0x39, P5 ;  /* 0x000000390300780c */ /* 0x000fe20002fa1670 */
[----:B------:R0:W-:Y:S01]  /*b590*/  MUFU.EX2 R164, R20 ;  /* 0x0000001400a47308 */ /* 0x0001e20000000800 */
[----:B------:R-:W-:Y:S01]  /*b5a0*/  FMNMX.FTZ R25, R40, R25, !PT ;  /* 0x0000001928197209 */ /* 0x000fe20007810000 */
[-CC-:B------:R-:W-:Y:S01]  /*b5b0*/  FFMA.FTZ R31, R65, R15.reuse, -R48.reuse ;  /* 0x0000000f411f7223 */ /* 0x180fe20000010830 */
[----:B------:R-:W-:Y:S01]  /*b5c0*/  FSEL R8, R51, -INF , !P4 ;  /* 0xff80000033087808 */ /* 0x000fe20006000000 */
[--C-:B------:R-:W-:Y:S01]  /*b5d0*/  FFMA.FTZ R33, R67, R15, -R48.reuse ;  /* 0x0000000f43217223 */ /* 0x100fe20000010830 */
[----:B------:R-:W-:Y:S01]  /*b5e0*/  FMNMX.FTZ R25, R50, R25, !PT ;  /* 0x0000001932197209 */ /* 0x000fe20007810000 */
[-CC-:B------:R-:W-:Y:S01]  /*b5f0*/  FFMA.FTZ R43, R45, R15.reuse, -R48.reuse ;  /* 0x0000000f2d2b7223 */ /* 0x180fe20000010830 */
[----:B------:R-:W-:Y:S01]  /*b600*/  ISETP.LT.OR P2, PT, R3, 0x3a, P2 ;  /* 0x0000003a0300780c */ /* 0x000fe20001741670 */
[--C-:B------:R-:W-:Y:S01]  /*b610*/  FFMA.FTZ R3, R63, R15, -R48.reuse ;  /* 0x0000000f3f037223 */ /* 0x100fe20000010830 */
[----:B------:R-:W-:Y:S01]  /*b620*/  FSEL R54, R54, -INF , !P5 ;  /* 0xff80000036367808 */ /* 0x000fe20006800000 */
[----:B------:R-:W1:Y:S01]  /*b630*/  MUFU.EX2 R29, R29 ;  /* 0x0000001d001d7308 */ /* 0x000e620000000800 */
[----:B------:R-:W-:Y:S01]  /*b640*/  FMNMX.FTZ R25, R8, R25, !PT ;  /* 0x0000001908197209 */ /* 0x000fe20007810000 */
[-CC-:B------:R-:W-:Y:S01]  /*b650*/  FFMA.FTZ R45, R49, R15.reuse, -R48.reuse ;  /* 0x0000000f312d7223 */ /* 0x180fe20000010830 */
[----:B------:R-:W-:Y:S01]  /*b660*/  FSEL R44, R55, -INF , !P2 ;  /* 0xff800000372c7808 */ /* 0x000fe20005000000 */
[--C-:B------:R-:W-:Y:S01]  /*b670*/  FFMA.FTZ R35, R69, R15, -R48.reuse ;  /* 0x0000000f45237223 */ /* 0x100fe20000010830 */
[----:B------:R-:W-:Y:S01]  /*b680*/  FMNMX.FTZ R25, R54, R25, !PT ;  /* 0x0000001936197209 */ /* 0x000fe20007810000 */
[-CC-:B------:R-:W-:Y:S01]  /*b690*/  FFMA.FTZ R37, R71, R15.reuse, -R48.reuse ;  /* 0x0000000f47257223 */ /* 0x180fe20000010830 */
[--C-:B------:R-:W-:Y:S01]  /*b6a0*/  FFMA.FTZ R39, R73, R15, -R48.reuse ;  /* 0x0000000f49277223 */ /* 0x100fe20000010830 */
[----:B------:R-:W-:Y:S01]  /*b6b0*/  MUFU.EX2 R166, R3 ;  /* 0x0000000300a67308 */ /* 0x000fe20000000800 */
[----:B------:R-:W-:Y:S01]  /*b6c0*/  FMNMX.FTZ R25, R44, R25, !PT ;  /* 0x000000192c197209 */ /* 0x000fe20007810000 */
[----:B------:R-:W-:-:S04]  /*b6d0*/  FFMA.FTZ R41, R75, R15, -R48 ;  /* 0x0000000f4b297223 */ /* 0x000fc80000010830 */
[----:B0-----:R-:W0:Y:S02]  /*b6e0*/  SHFL.BFLY PT, R20, R25, 0x2, 0x1f ;  /* 0x0c401f0019147f89 */ /* 0x001e2400000e0000 */
[----:B------:R-:W-:Y:S08]  /*b6f0*/  MUFU.EX2 R31, R31 ;  /* 0x0000001f001f7308 */ /* 0x000ff00000000800 */
[----:B------:R1:W-:Y:S08]  /*b700*/  MUFU.EX2 R56, R45 ;  /* 0x0000002d00387308 */ /* 0x0003f00000000800 */
[----:B------:R-:W-:Y:S01]  /*b710*/  MUFU.EX2 R33, R33 ;  /* 0x0000002100217308 */ /* 0x000fe20000000800 */
[----:B-1----:R-:W-:Y:S01]  /*b720*/  FADD.FTZ R45, R164, R29 ;  /* 0x0000001da42d7221 */ /* 0x002fe20000010000 */
[----:B------:R-:W-:-:S02]  /*b730*/  F2FP.BF16.F32.PACK_AB R164, R29, R164 ;  /* 0x000000a41da4723e */ /* 0x000fc400000010ff */
[----:B0-----:R-:W-:Y:S01]  /*b740*/  FMNMX.FTZ R3, R25, R20, !PT ;  /* 0x0000001419037209 */ /* 0x001fe20007810000 */
[----:B------:R-:W-:-:S03]  /*b750*/  FFMA.FTZ R25, R77, R15, -R48 ;  /* 0x0000000f4d197223 */ /* 0x000fc60000010830 */
[----:B------:R0:W-:Y:S01]  /*b760*/  MUFU.EX2 R160, R35 ;  /* 0x0000002300a07308 */ /* 0x0001e20000000800 */
[----:B------:R-:W1:Y:S07]  /*b770*/  SHFL.BFLY PT, R20, R3, 0x1, 0x1f ;  /* 0x0c201f0003147f89 */ /* 0x000e6e00000e0000 */
[----:B------:R4:W-:Y:S01]  /*b780*/  MUFU.EX2 R156, R25 ;  /* 0x00000019009c7308 */ /* 0x0009e20000000800 */
[----:B0-----:R-:W-:-:S07]  /*b790*/  FFMA.FTZ R35, R79, R15, -R48 ;  /* 0x0000000f4f237223 */ /* 0x001fce0000010830 */
[----:B------:R-:W-:Y:S08]  /*b7a0*/  MUFU.EX2 R37, R37 ;  /* 0x0000002500257308 */ /* 0x000ff00000000800 */
[----:B------:R0:W-:Y:S01]  /*b7b0*/  MUFU.EX2 R162, R39 ;  /* 0x0000002700a27308 */ /* 0x0001e20000000800 */
[----:B-1----:R-:W-:Y:S01]  /*b7c0*/  FMNMX.FTZ R20, R3, R20, !PT ;  /* 0x0000001403147209 */ /* 0x002fe20007810000 */
[----:B------:R-:W-:-:S03]  /*b7d0*/  FFMA.FTZ R3, R83, R15, -R48 ;  /* 0x0000000f53037223 */ /* 0x000fc60000010830 */
[C---:B------:R-:W-:Y:S01]  /*b7e0*/  FSETP.NEU.FTZ.AND P2, PT, R20.reuse, -INF , PT ;  /* 0xff8000001400780b */ /* 0x040fe20003f5d000 */
[-C--:B----4-:R-:W-:Y:S02]  /*b7f0*/  FMUL.FTZ R25, R20, R15.reuse ;  /* 0x0000000f14197220 */ /* 0x090fe40000410000 */
[----:B------:R-:W-:Y:S01]  /*b800*/  MUFU.EX2 R41, R41 ;  /* 0x0000002900297308 */ /* 0x000fe20000000800 */
[-CC-:B0-----:R-:W-:Y:S01]  /*b810*/  FFMA.FTZ R39, R81, R15.reuse, -R48.reuse ;  /* 0x0000000f51277223 */ /* 0x181fe20000010830 */
[----:B------:R-:W-:Y:S01]  /*b820*/  FFMA.FTZ R48, R53, R15, -R48 ;  /* 0x0000000f35307223 */ /* 0x000fe20000010830 */
[----:B------:R-:W-:-:S05]  /*b830*/  FSEL R25, R25, RZ, P2 ;  /* 0x000000ff19197208 */ /* 0x000fca0001000000 */
        /* <DEDUP_REMOVED lines=16> */
[----:B------:R-:W0:Y:S01]  /*b940*/  MUFU.EX2 R27, R27 ;  /* 0x0000001b001b7308 */ /* 0x000e220000000800 */
[-CC-:B------:R-:W-:Y:S01]  /*b950*/  FFMA.FTZ R54, R54, R15.reuse, -R25.reuse ;  /* 0x0000000f36367223 */ /* 0x180fe20000010819 */
[----:B------:R-:W-:-:S06]  /*b960*/  FFMA.FTZ R25, R44, R15, -R25 ;  /* 0x0000000f2c197223 */ /* 0x000fcc0000010819 */
[----:B------:R-:W1:Y:S08]  /*b970*/  MUFU.EX2 R30, R30 ;  /* 0x0000001e001e7308 */ /* 0x000e700000000800 */
[----:B------:R4:W5:Y:S01]  /*b980*/  MUFU.EX2 R167, R24 ;  /* 0x0000001800a77308 */ /* 0x0009620000000800 */
[----:B0-----:R-:W-:-:S07]  /*b990*/  F2FP.BF16.F32.PACK_AB R165, R27, R26 ;  /* 0x0000001a1ba5723e */ /* 0x001fce00000010ff */
[----:B------:R-:W0:Y:S01]  /*b9a0*/  MUFU.EX2 R34, R34 ;  /* 0x0000002200227308 */ /* 0x000e220000000800 */
[----:B----4-:R-:W-:Y:S01]  /*b9b0*/  FADD.FTZ R24, R166, R45 ;  /* 0x0000002da6187221 */ /* 0x010fe20000010000 */
[----:B------:R-:W-:Y:S01]  /*b9c0*/  FADD.FTZ R45, R26, R27 ;  /* 0x0000001b1a2d7221 */ /* 0x000fe20000010000 */
[----:B------:R-:W-:-:S05]  /*b9d0*/  F2FP.BF16.F32.PACK_AB R166, R31, R166 ;  /* 0x000000a61fa6723e */ /* 0x000fca00000010ff */
[----:B------:R4:W2:Y:S08]  /*b9e0*/  MUFU.EX2 R161, R28 ;  /* 0x0000001c00a17308 */ /* 0x0008b00000000800 */
[----:B------:R-:W3:Y:S01]  /*b9f0*/  MUFU.EX2 R38, R38 ;  /* 0x0000002600267308 */ /* 0x000ee20000000800 */
[----:B----4-:R-:W-:Y:S01]  /*ba00*/  FADD.FTZ R28, R31, R24 ;  /* 0x000000181f1c7221 */ /* 0x010fe20000010000 */
[----:B-1----:R-:W-:-:S03]  /*ba10*/  FADD.FTZ R24, R30, R45 ;  /* 0x0000002d1e187221 */ /* 0x002fc60000010000 */
[----:B------:R-:W-:Y:S01]  /*ba20*/  FADD.FTZ R49, R33, R28 ;  /* 0x0000001c21317221 */ /* 0x000fe20000010000 */
[C---:B-----5:R-:W-:Y:S01]  /*ba30*/  FADD.FTZ R47, R167.reuse, R24 ;  /* 0x00000018a72f7221 */ /* 0x060fe20000010000 */
[----:B------:R-:W-:Y:S01]  /*ba40*/  F2FP.BF16.F32.PACK_AB R167, R167, R30 ;  /* 0x0000001ea7a7723e */ /* 0x000fe200000010ff */
[----:B------:R-:W1:Y:S01]  /*ba50*/  MUFU.EX2 R163, R32 ;  /* 0x0000002000a37308 */ /* 0x000e620000000800 */
[----:B------:R-:W-:Y:S01]  /*ba60*/  FADD.FTZ R28, R160, R49 ;  /* 0x00000031a01c7221 */ /* 0x000fe20000010000 */
[----:B0-----:R-:W-:Y:S01]  /*ba70*/  FADD.FTZ R24, R34, R47 ;  /* 0x0000002f22187221 */ /* 0x001fe20000010000 */
[----:B------:R-:W-:Y:S01]  /*ba80*/  F2FP.BF16.F32.PACK_AB R160, R160, R33 ;  /* 0x00000021a0a0723e */ /* 0x000fe200000010ff */
[----:B------:R0:W-:Y:S01]  /*ba90*/  STSM.16.M88.4 [R195+0x26800], R164 ;  /* 0x026800a4c3007844 */ /* 0x0001e20000000200 */
[----:B------:R-:W-:Y:S01]  /*baa0*/  FADD.FTZ R47, R37, R28 ;  /* 0x0000001c252f7221 */ /* 0x000fe20000010000 */
[C---:B--2---:R-:W-:Y:S01]  /*bab0*/  FADD.FTZ R29, R161.reuse, R24 ;  /* 0x00000018a11d7221 */ /* 0x044fe20000010000 */
[----:B------:R-:W-:Y:S01]  /*bac0*/  F2FP.BF16.F32.PACK_AB R161, R161, R34 ;  /* 0x00000022a1a1723e */ /* 0x000fe200000010ff */
[----:B------:R-:W2:Y:S01]  /*bad0*/  MUFU.EX2 R42, R42 ;  /* 0x0000002a002a7308 */ /* 0x000ea20000000800 */
[C---:B------:R-:W-:Y:S01]  /*bae0*/  FADD.FTZ R24, R162.reuse, R47 ;  /* 0x0000002fa2187221 */ /* 0x040fe20000010000 */
[----:B------:R-:W-:-:S03]  /*baf0*/  F2FP.BF16.F32.PACK_AB R162, R162, R37 ;  /* 0x00000025a2a2723e */ /* 0x000fc600000010ff */
[----:B------:R-:W-:-:S03]  /*bb00*/  FADD.FTZ R31, R41, R24 ;  /* 0x00000018291f7221 */ /* 0x000fc60000010000 */
[----:B------:R-:W4:Y:S01]  /*bb10*/  MUFU.EX2 R157, R36 ;  /* 0x00000024009d7308 */ /* 0x000f220000000800 */
[C---:B------:R-:W-:Y:S01]  /*bb20*/  FADD.FTZ R24, R156.reuse, R31 ;  /* 0x0000001f9c187221 */ /* 0x040fe20000010000 */
[----:B------:R-:W-:-:S06]  /*bb30*/  F2FP.BF16.F32.PACK_AB R156, R156, R41 ;  /* 0x000000299c9c723e */ /* 0x000fcc00000010ff */
[----:B------:R-:W5:Y:S08]  /*bb40*/  MUFU.EX2 R46, R46 ;  /* 0x0000002e002e7308 */ /* 0x000f700000000800 */
[----:B------:R3:W-:Y:S08]  /*bb50*/  MUFU.EX2 R45, R8 ;  /* 0x00000008002d7308 */ /* 0x0007f00000000800 */
[----:B------:R-:W0:Y:S01]  /*bb60*/  MUFU.EX2 R52, R43 ;  /* 0x0000002b00347308 */ /* 0x000e220000000800 */
[----:B---3--:R-:W-:-:S04]  /*bb70*/  FADD.FTZ R8, R38, R29 ;  /* 0x0000001d26087221 */ /* 0x008fc80000010000 */
[C---:B-1----:R-:W-:Y:S01]  /*bb80*/  FADD.FTZ R29, R163.reuse, R8 ;  /* 0x00000008a31d7221 */ /* 0x042fe20000010000 */
[----:B------:R-:W-:Y:S02]  /*bb90*/  F2FP.BF16.F32.PACK_AB R163, R163, R38 ;  /* 0x00000026a3a3723e */ /* 0x000fe400000010ff */
[----:B------:R-:W1:Y:S01]  /*bba0*/  MUFU.EX2 R43, R40 ;  /* 0x00000028002b7308 */ /* 0x000e620000000800 */
[----:B--2---:R-:W-:Y:S01]  /*bbb0*/  FADD.FTZ R8, R42, R29 ;  /* 0x0000001d2a087221 */ /* 0x004fe20000010000 */
[----:B------:R-:W-:Y:S01]  /*bbc0*/  FADD.FTZ R29, R35, R24 ;  /* 0x00000018231d7221 */ /* 0x000fe20000010000 */
[----:B------:R2:W-:Y:S02]  /*bbd0*/  STSM.16.M88.4 [R196], R160 ;  /* 0x000000a0c4007844 */ /* 0x0005e40000000200 */
[C---:B----4-:R-:W-:Y:S01]  /*bbe0*/  FADD.FTZ R27, R157.reuse, R8 ;  /* 0x000000089d1b7221 */ /* 0x050fe20000010000 */
[----:B------:R-:W-:Y:S02]  /*bbf0*/  F2FP.BF16.F32.PACK_AB R157, R157, R42 ;  /* 0x0000002a9d9d723e */ /* 0x000fe400000010ff */
[----:B------:R-:W3:Y:S01]  /*bc00*/  MUFU.EX2 R39, R39 ;  /* 0x0000002700277308 */ /* 0x000ee20000000800 */
[----:B-----5:R-:W-:Y:S01]  /*bc10*/  FADD.FTZ R8, R46, R27 ;  /* 0x0000001b2e087221 */ /* 0x020fe20000010000 */
[C---:B0-----:R-:W-:Y:S01]  /*bc20*/  F2FP.BF16.F32.PACK_AB R158, R52.reuse, R35 ;  /* 0x00000023349e723e */ /* 0x041fe200000010ff */
[----:B------:R-:W-:-:S05]  /*bc30*/  FADD.FTZ R52, R52, R29 ;  /* 0x0000001d34347221 */ /* 0x000fca0000010000 */
[----:B------:R-:W0:Y:S01]  /*bc40*/  MUFU.EX2 R50, R50 ;  /* 0x0000003200327308 */ /* 0x000e220000000800 */
[C---:B-1----:R-:W-:Y:S01]  /*bc50*/  F2FP.BF16.F32.PACK_AB R159, R43.reuse, R46 ;  /* 0x0000002e2b9f723e */ /* 0x042fe200000010ff */
[----:B------:R-:W-:-:S04]  /*bc60*/  FADD.FTZ R43, R43, R8 ;  /* 0x000000082b2b7221 */ /* 0x000fc80000010000 */
[----:B------:R2:W-:Y:S02]  /*bc70*/  STSM.16.M88.4 [R198], R156 ;  /* 0x0000009cc6007844 */ /* 0x0005e40000000200 */
[----:B------:R-:W-:Y:S01]  /*bc80*/  MUFU.EX2 R3, R3 ;  /* 0x0000000300037308 */ /* 0x000fe20000000800 */
[----:B---3--:R-:W-:Y:S01]  /*bc90*/  F2FP.BF16.F32.PACK_AB R152, R56, R39 ;  /* 0x000000273898723e */ /* 0x008fe200000010ff */
[----:B------:R-:W-:-:S04]  /*bca0*/  FADD.FTZ R39, R39, R52 ;  /* 0x0000003427277221 */ /* 0x000fc80000010000 */
[----:B------:R-:W-:Y:S02]  /*bcb0*/  FADD.FTZ R56, R56, R39 ;  /* 0x0000002738387221 */ /* 0x000fe40000010000 */
[----:B------:R-:W1:Y:S01]  /*bcc0*/  MUFU.EX2 R48, R48 ;  /* 0x0000003000307308 */ /* 0x000e620000000800 */
[----:B0-----:R-:W-:Y:S01]  /*bcd0*/  F2FP.BF16.F32.PACK_AB R153, R45, R50 ;  /* 0x000000322d99723e */ /* 0x001fe200000010ff */
[----:B------:R-:W-:-:S04]  /*bce0*/  FADD.FTZ R50, R50, R43 ;  /* 0x0000002b32327221 */ /* 0x000fc80000010000 */
[----:B------:R-:W-:Y:S02]  /*bcf0*/  FADD.FTZ R45, R45, R50 ;  /* 0x000000322d2d7221 */ /* 0x000fe40000010000 */
[----:B------:R-:W0:Y:S08]  /*bd00*/  MUFU.EX2 R54, R54 ;  /* 0x0000003600367308 */ /* 0x000e300000000800 */
[----:B------:R-:W3:Y:S01]  /*bd10*/  MUFU.EX2 R25, R25 ;  /* 0x0000001900197308 */ /* 0x000ee20000000800 */
[----:B-1----:R-:W-:Y:S01]  /*bd20*/  F2FP.BF16.F32.PACK_AB R154, R48, R3 ;  /* 0x00000003309a723e */ /* 0x002fe200000010ff */
[----:B------:R-:W-:-:S04]  /*bd30*/  FADD.FTZ R3, R3, R56 ;  /* 0x0000003803037221 */ /* 0x000fc80000010000 */
[----:B------:R-:W-:Y:S01]  /*bd40*/  FADD.FTZ R3, R48, R3 ;  /* 0x0000000330037221 */ /* 0x000fe20000010000 */
[----:B0-----:R-:W-:Y:S01]  /*bd50*/  FADD.FTZ R8, R54, R45 ;  /* 0x0000002d36087221 */ /* 0x001fe20000010000 */
[----:B---3--:R-:W-:-:S03]  /*bd60*/  F2FP.BF16.F32.PACK_AB R155, R25, R54 ;  /* 0x00000036199b723e */ /* 0x008fc600000010ff */
[----:B------:R-:W-:Y:S02]  /*bd70*/  FADD.FTZ R8, R25, R8 ;  /* 0x0000000819087221 */ /* 0x000fe40000010000 */
[----:B------:R2:W-:Y:S01]  /*bd80*/  STSM.16.M88.4 [R197], R152 ;  /* 0x00000098c5007844 */ /* 0x0005e20000000200 */
[----:B------:R-:W-:Y:S05]  /*bd90*/  @!P0 BRA `(.L_x_2079) ;  /* 0x0000000000048947 */ /* 0x000fea0003800000 */
[----:B------:R-:W-:Y:S01]  /*bda0*/  BPT.TRAP 0x1 ;  /* 0x000000040000795c */ /* 0x000fe20000300000 */
.L_x_2079:
[----:B------:R0:W1:Y:S01]  /*bdb0*/  SYNCS.PHASECHK.TRANS64.TRYWAIT P2, [R14+URZ+0x28c50], R57 ;  /* 0x028c50390e0075a7 */ /* 0x000062000804017f */
[----:B------:R-:W-:Y:S05]  /*bdc0*/  @!P0 BRA `(.L_x_2080) ;  /* 0x0000000000048947 */ /* 0x000fea0003800000 */
[----:B------:R-:W-:Y:S01]  /*bdd0*/  BPT.TRAP 0x1 ;  /* 0x000000040000795c */ /* 0x000fe20000300000 */
.L_x_2080:
[----:B------:R-:W-:Y:S01]  /*bde0*/  ULDC UR44, c[0x0][0x9e4] ;  /* 0x00027900002c7ab9 */ /* 0x000fe20000000800 */
[----:B------:R-:W-:Y:S01]  /*bdf0*/  ULDC UR45, c[0x0][0x9dc] ;  /* 0x00027700002d7ab9 */ /* 0x000fe20000000800 */
[----:B------:R-:W-:Y:S01]  /*be00*/  ULDC UR39, c[0x0][0x988] ;  /* 0x0002620000277ab9 */ /* 0x000fe20000000800 */
[----:B------:R-:W-:Y:S01]  /*be10*/  ULDC UR46, c[0x0][0x9e0] ;  /* 0x00027800002e7ab9 */ /* 0x000fe20000000800 */
[----:B------:R-:W-:Y:S01]  /*be20*/  BSSY B0, `(.L_x_2081) ;  /* 0x0000006000007945 */ /* 0x000fe20003800000 */
[----:B------:R-:W-:Y:S02]  /*be30*/  IMAD R170, R18, 0x1000, R190 ;  /* 0x0000100012aa7824 */ /* 0x000fe400078e02be */
[----:B------:R-:W-:Y:S01]  /*be40*/  IMAD.MOV.U32 R171, RZ, RZ, 0x40000040 ;  /* 0x40000040ffab7424 */ /* 0x000fe200078e00ff */
[----:B-1----:R-:W-:Y:S06]  /*be50*/  @P2 BRA `(.L_x_2082) ;  /* 0x0000000000082947 */ /* 0x002fec0003800000 */
[----:B------:R-:W1:Y:S02]  /*be60*/  SYNCS.PHASECHK.TRANS64.TRYWAIT P2, [R14+URZ+0x28c50], R57 ;  /* 0x028c50390e0075a7 */ /* 0x000e64000804017f */
[----:B-1----:R-:W-:Y:S05]  /*be70*/  @!P2 BRA `(.L_x_2083) ;  /* 0x000001100070a947 */ /* 0x002fea0003800000 */
.L_x_2082:
[----:B------:R-:W-:Y:S05]  /*be80*/  BSYNC B0 ;  /* 0x0000000000007941 */ /* 0x000fea0003800000 */
.L_x_2081:
[----:B------:R-:W-:Y:S01]  /*be90*/  R2UR UR6, R170 ;  /* 0x00000000aa0672ca */ /* 0x000fe200000e0000 */
[----:B01----:R-:W-:Y:S01]  /*bea0*/  WARPGROUP.ARRIVE ;  /* 0x00000000000079c5 */ /* 0x003fe20000000000 */
[----:B------:R-:W-:Y:S01]  /*beb0*/  R2UR UR7, R171 ;  /* 0x00000000ab0772ca */ /* 0x000fe200000e0000 */
[----:B------:R-:W-:Y:S01]  /*bec0*/  IMAD.MOV.U32 R171, RZ, RZ, 0x40000040 ;  /* 0x40000040ffab7424 */ /* 0x000fe200078e00ff */
[----:B------:R-:W-:Y:S01]  /*bed0*/  UISETP.NE.AND UP0, UPT, UR47, URZ, UPT ;  /* 0x0000003f2f00728c */ /* 0x000fe2000bf05270 */
[----:B------:R-:W-:Y:S02]  /*bee0*/  @!P1 VIADD R14, R14, 0x28c60 ;  /* 0x00028c600e0e9836 */ /* 0x000fe40000000000 */
[----:B------:R-:W-:-:S03]  /*bef0*/  IMAD.IADD R201, R185, 0x1, -R186 ;  /* 0x00000001b9c97824 */ /* 0x000fc600078e0aba */
[----:B------:R-:W-:Y:S02]  /*bf00*/  PLOP3.LUT P2, PT, PT, PT, UP0, 0x40, 0x0 ;  /* 0x000000000000781c */ /* 0x000fe40003f4e808 */
[----:B------:R-:W-:-:S03]  /*bf10*/  @!P1 PRMT R14, RZ, 0x654, R14 ;  /* 0x00000654ff0e9816 */ /* 0x000fc6000000000e */
[----:B------:R-:W-:Y:S03]  /*bf20*/  HGMMA.64x256x16.F32.BF16 R24, R164, gdesc[UR4].tnspB, RZ, !UPT, gsb0 ;  /* 0x43e00004a4187df0 */ /* 0x000fe6000c0018ff */
[----:B------:R-:W-:Y:S02]  /*bf30*/  WARPGROUP.DEPBAR.LE gsb0, 0x0 ;  /* 0x00008000000079c5 */ /* 0x000fe40000010000 */
[----:B------:R-:W-:Y:S01]  /*bf40*/  VIADD R164, R170, 0x80 ;  /* 0x00000080aaa47836 */ /* 0x000fe20000000000 */
[----:B------:R-:W-:Y:S01]  /*bf50*/  WARPGROUP.ARRIVE ;  /* 0x00000000000079c5 */ /* 0x000fe20000000000 */
[----:B------:R-:W-:-:S03]  /*bf60*/  IMAD.MOV.U32 R165, RZ, RZ, 0x40000040 ;  /* 0x40000040ffa57424 */ /* 0x000fc600078e00ff */
[----:B------:R-:W-:Y:S02]  /*bf70*/  R2UR UR6, R164 ;  /* 0x00000000a40672ca */ /* 0x000fe400000e0000 */
[----:B------:R-:W-:-:S15]  /*bf80*/  R2UR UR7, R165 ;  /* 0x00000000a50772ca */ /* 0x000fde00000e0000 */
[----:B------:R-:W-:-:S01]  /*bf90*/  NOP ;  /* 0x0000000000007918 */ /* 0x000fc20000000000 */
[----:B------:R-:W-:Y:S03]  /*bfa0*/  HGMMA.64x256x16.F32.BF16 R24, R160, gdesc[UR4].tnspB, R24, gsb0 ;  /* 0x43e00004a0187df0 */ /* 0x000fe60008001818 */
[----:B------:R-:W-:Y:S02]  /*bfb0*/  WARPGROUP.DEPBAR.LE gsb0, 0x0 ;  /* 0x00008000000079c5 */ /* 0x000fe40000010000 */
[C---:B--2---:R-:W-:Y:S01]  /*bfc0*/  VIADD R160, R170.reuse, 0x100 ;  /* 0x00000100aaa07836 */ /* 0x044fe20000000000 */
[----:B------:R-:W-:Y:S01]  /*bfd0*/  WARPGROUP.ARRIVE ;  /* 0x00000000000079c5 */ /* 0x000fe20000000000 */
[----:B------:R-:W-:Y:S02]  /*bfe0*/  IMAD.MOV.U32 R161, RZ, RZ, 0x40000040 ;  /* 0x40000040ffa17424 */ /* 0x000fe400078e00ff */
[----:B------:R-:W-:Y:S01]  /*bff0*/  VIADD R170, R170, 0x180 ;  /* 0x00000180aaaa7836 */ /* 0x000fe20000000000 */
[----:B------:R-:W-:-:S02]  /*c000*/  R2UR UR6, R160 ;  /* 0x00000000a00672ca */ /* 0x000fc400000e0000 */
[----:B------:R-:W-:-:S15]  /*c010*/  R2UR UR7, R161 ;  /* 0x00000000a10772ca */ /* 0x000fde00000e0000 */
[----:B------:R-:W-:-:S01]  /*c020*/  NOP ;  /* 0x0000000000007918 */ /* 0x000fc20000000000 */
        /* <DEDUP_REMOVED lines=13> */
[----:B0-----:R-:W0:Y:S01]  /*c100*/  FENCE.VIEW.ASYNC.S ;  /* 0x00000000000073c6 */ /* 0x001e220000000000 */
[----:B------:R-:W-:-:S04]  /*c110*/  IMAD R154, R189, 0x40, R201 ;  /* 0x00000040bd9a7824 */ /* 0x000fc800078e02c9 */
[----:B------:R-:W-:Y:S01]  /*c120*/  VIADD R152, R154, UR40 ;  /* 0x000000289a987c36 */ /* 0x000fe20008000000 */
[----:B0-----:R-:W-:Y:S01]  /*c130*/  NOP ;  /* 0x0000000000007918 */ /* 0x001fe20000000000 */
[----:B------:R-:W-:Y:S06]  /*c140*/  BAR.ARV 0xe, 0x100 ;  /* 0x0384000000007b1d */ /* 0x000fec0000002000 */
[----:B------:R0:W-:Y:S02]  /*c150*/  @!P1 SYNCS.ARRIVE.TRANS64.RED.A1T0 RZ, [R14+URZ], RZ ;  /* 0x000000ff0eff99a7 */ /* 0x0001e4000810043f */
[----:B0-----:R-:W-:Y:S01]  /*c160*/  VIADD R14, R168, 0xfffffffe ;  /* 0xfffffffea80e7836 */ /* 0x001fe20000000000 */
[----:B------:R-:W-:Y:S06]  /*c170*/  @P2 BRA `(.L_x_2084) ;  /* 0x0000000000542947 */ /* 0x000fec0003800000 */
[C---:B------:R-:W-:Y:S01]  /*c180*/  ISETP.GT.AND P2, PT, R154.reuse, RZ, PT ;  /* 0x000000ff9a00720c */ /* 0x040fe20003f44270 */
[----:B------:R-:W-:Y:S01]  /*c190*/  BSSY B0, `(.L_x_2085) ;  /* 0x0000010000007945 */ /* 0x000fe20003800000 */
[----:B------:R-:W-:-:S11]  /*c1a0*/  VIADD R153, R154, 0xffffffff ;  /* 0xffffffff9a997836 */ /* 0x000fd60000000000 */
[----:B------:R-:W-:Y:S05]  /*c1b0*/  @P2 BRA `(.L_x_2086) ;  /* 0x0000000000202947 */ /* 0x000fea0003800000 */
[----:B------:R-:W-:Y:S01]  /*c1c0*/  UISETP.NE.AND UP0, UPT, UR41, 0x1, UPT ;  /* 0x000000012900788c */ /* 0x000fe2000bf05270 */
[----:B------:R-:W-:-:S05]  /*c1d0*/  IMAD.MOV R153, RZ, RZ, -R154 ;  /* 0x000000ffff997224 */ /* 0x000fca00078e0a9a */
[----:B------:R-:W-:-:S05]  /*c1e0*/  PLOP3.LUT P2, PT, PT, PT, UP0, 0x80, 0x0 ;  /* 0x000000000000781c */ /* 0x000fca0003f4f008 */
[----:B------:R-:W-:-:S08]  /*c1f0*/  @UP0 ULDC.64 UR4, c[0x0][0x9e8] ;  /* 0x00027a0000040ab9 */ /* 0x000fd00000000a00 */
[----:B------:R-:W-:-:S05]  /*c200*/  @P2 IMAD.HI.U32 R154, R153, UR4, RZ ;  /* 0x00000004999a2c27 */ /* 0x000fca000f8e00ff */
[----:B------:R-:W-:-:S04]  /*c210*/  @P2 SHF.R.U32.HI R153, RZ, UR5, R154 ;  /* 0x00000005ff992c19 */ /* 0x000fc8000801169a */
[----:B------:R-:W-:Y:S01]  /*c220*/  LOP3.LUT R153, RZ, R153, RZ, 0x33, !PT ;  /* 0x00000099ff997212 */ /* 0x000fe200078e33ff */
[----:B------:R-:W-:Y:S06]  /*c230*/  BRA `(.L_x_2087) ;  /* 0x0000000000147947 */ /* 0x000fec0003800000 */
.L_x_2086:
[----:B------:R-:W-:-:S06]  /*c240*/  UISETP.NE.AND UP0, UPT, UR41, 0x1, UPT ;  /* 0x000000012900788c */ /* 0x000fcc000bf05270 */
[----:B------:R-:W-:-:S05]  /*c250*/  PLOP3.LUT P2, PT, PT, PT, UP0, 0x80, 0x0 ;  /* 0x000000000000781c */ /* 0x000fca0003f4f008 */
[----:B------:R-:W-:-:S08]  /*c260*/  @UP0 ULDC.64 UR4, c[0x0][0x9e8] ;  /* 0x00027a0000040ab9 */ /* 0x000fd00000000a00 */
[----:B------:R-:W-:-:S05]  /*c270*/  @P2 IMAD.HI.U32 R154, R153, UR4, RZ ;  /* 0x00000004999a2c27 */ /* 0x000fca000f8e00ff */
[----:B------:R-:W-:-:S07]  /*c280*/  @P2 SHF.R.U32.HI R153, RZ, UR5, R154 ;  /* 0x00000005ff992c19 */ /* 0x000fce000801169a */
.L_x_2087:
[----:B------:R-:W-:Y:S05]  /*c290*/  BSYNC B0 ;  /* 0x0000000000007941 */ /* 0x000fea0003800000 */
.L_x_2085:
[----:B------:R-:W-:-:S04]  /*c2a0*/  IMAD.U32 R154, RZ, RZ, UR41 ;  /* 0x00000029ff9a7e24 */ /* 0x000fc8000f8e00ff */
[----:B------:R-:W-:-:S05]  /*c2b0*/  IMAD R153, R153, R154, UR41 ;  /* 0x0000002999997e24 */ /* 0x000fca000f8e029a */
[----:B------:R-:W-:-:S07]  /*c2c0*/  VIMNMX R152, R152, R153, PT ;  /* 0x0000009998987248 */ /* 0x000fce0003fe0100 */
.L_x_2084:
[----:B------:R-:W-:Y:S01]  /*c2d0*/  SHF.R.S32.HI R153, RZ, 0x1f, R152 ;  /* 0x0000001fff997819 */ /* 0x000fe20000011498 */
[----:B------:R-:W-:Y:S03]  /*c2e0*/  BSSY B1, `(.L_x_2088) ;  /* 0x000024f000017945 */ /* 0x000fe60003800000 */
[----:B------:R-:W-:-:S04]  /*c2f0*/  LEA.HI R153, R153, R152, RZ, 0x6 ;  /* 0x0000009899997211 */ /* 0x000fc800078f30ff */
[----:B------:R-:W-:-:S04]  /*c300*/  SHF.R.S32.HI R204, RZ, 0x6, R153 ;  /* 0x00000006ffcc7819 */ /* 0x000fc80000011499 */
[----:B------:R-:W-:-:S04]  /*c310*/  VIMNMX R204, R191, R204, !PT ;  /* 0x000000ccbfcc7248 */ /* 0x000fc80007fe0100 */
[----:B------:R-:W-:-:S13]  /*c320*/  ISETP.GE.AND P2, PT, R14, R204, PT ;  /* 0x000000cc0e00720c */ /* 0x000fda0003f46270 */
[----:B------:R-:W-:Y:S05]  /*c330*/  @!P2 BRA `(.L_x_2089) ;  /* 0x000000240024a947 */ /* 0x000fea0003800000 */
[----:B------:R-:W-:Y:S01]  /*c340*/  IADD3 R205, R0, R201, RZ ;  /* 0x000000c900cd7210 */ /* 0x000fe20007ffe0ff */
[----:B------:R-:W-:Y:S04]  /*c350*/  BSSY B0, `(.L_x_2090) ;  /* 0x0000244000007945 */ /* 0x000fe80003800000 */
[----:B------:R-:W-:-:S07]  /*c360*/  VIADD R210, R205, 0x8 ;  /* 0x00000008cdd27836 */ /* 0x000fce0000000000 */
.L_x_2109:
[----:B------:R-:W-:-:S05]  /*c370*/  VIADD R211, R18, 0x1 ;  /* 0x0000000112d37836 */ /* 0x000fca0000000000 */
[----:B------:R-:W-:-:S04]  /*c380*/  ISETP.NE.AND P2, PT, R211, 0x2, PT ;  /* 0x00000002d300780c */ /* 0x000fc80003f45270 */
[----:B------:R-:W-:Y:S02]  /*c390*/  SEL R152, RZ, 0x1, P2 ;  /* 0x00000001ff987807 */ /* 0x000fe40001000000 */
[----:B------:R-:W-:Y:S02]  /*c3a0*/  SEL R211, R211, RZ, P2 ;  /* 0x000000ffd3d37207 */ /* 0x000fe40001000000 */
[----:B------:R-:W-:Y:S01]  /*c3b0*/  LOP3.LUT R19, R19, R152, RZ, 0x3c, !PT ;  /* 0x0000009813137212 */ /* 0x000fe200078e3cff */
[----:B0-----:R-:W-:Y:S06]  /*c3c0*/  @!P0 BRA `(.L_x_2091) ;  /* 0x0000000000048947 */ /* 0x001fec0003800000 */
[----:B------:R-:W-:Y:S01]  /*c3d0*/  BPT.TRAP 0x1 ;  /* 0x000000040000795c */ /* 0x000fe20000300000 */
.L_x_2091:
[----:B------:R-:W-:Y:S01]  /*c3e0*/  IMAD R212, R211, 0x8, R2 ;  /* 0x00000008d3d47824 */ /* 0x000fe200078e0202 */
[----:B------:R-:W-:-:S04]  /*c3f0*/  SHF.L.U32 R213, R19, 0x1f, RZ ;  /* 0x0000001f13d57819 */ /* 0x000fc800000006ff */
[----:B------:R0:W1:Y:S01]  /*c400*/  SYNCS.PHASECHK.TRANS64.TRYWAIT P2, [R212+URZ+0x28c30], R213 ;  /* 0x028c30d5d40075a7 */ /* 0x000062000804017f */
[----:B------:R-:W-:Y:S05]  /*c410*/  @!P0 BRA `(.L_x_2092) ;  /* 0x0000000000048947 */ /* 0x000fea0003800000 */
[----:B------:R-:W-:Y:S01]  /*c420*/  BPT.TRAP 0x1 ;  /* 0x000000040000795c */ /* 0x000fe20000300000 */
.L_x_2092:
[----:B------:R-:W-:Y:S01]  /*c430*/  BSSY B2, `(.L_x_2093) ;  /* 0x0000006000027945 */ /* 0x000fe20003800000 */
[----:B------:R-:W-:Y:S02]  /*c440*/  IMAD R206, R211, 0x200, R21 ;  /* 0x00000200d3ce7824 */ /* 0x000fe400078e0215 */
[----:B------:R-:W-:Y:S01]  /*c450*/  IMAD.MOV.U32 R207, RZ, RZ, 0x40000040 ;  /* 0x40000040ffcf7424 */ /* 0x000fe200078e00ff */
[----:B-1----:R-:W-:Y:S06]  /*c460*/  @P2 BRA `(.L_x_2094) ;  /* 0x0000000000082947 */ /* 0x002fec0003800000 */
[----:B------:R-:W1:Y:S02]  /*c470*/  SYNCS.PHASECHK.TRANS64.TRYWAIT P2, [R212+URZ+0x28c30], R213 ;  /* 0x028c30d5d40075a7 */ /* 0x000e64000804017f */
[----:B-1----:R-:W-:Y:S05]  /*c480*/  @!P2 BRA `(.L_x_2095) ;  /* 0x0000010c0000a947 */ /* 0x002fea0003800000 */
.L_x_2094:
[----:B------:R-:W-:Y:S05]  /*c490*/  BSYNC B2 ;  /* 0x0000000000027941 */ /* 0x000fea0003800000 */
.L_x_2093:
[C---:B------:R-:W-:Y:S01]  /*c4a0*/  R2UR UR6, R206.reuse ;  /* 0x00000000ce0672ca */ /* 0x040fe200000e0000 */
[----:B------:R-:W-:Y:S01]  /*c4b0*/  WARPGROUP.ARRIVE ;  /* 0x00000000000079c5 */ /* 0x000fe20000000000 */
[----:B------:R-:W-:Y:S01]  /*c4c0*/  R2UR UR7, R207 ;  /* 0x00000000cf0772ca */ /* 0x000fe200000e0000 */
[----:B------:R-:W-:Y:S01]  /*c4d0*/  VIADD R208, R206, 0x2 ;  /* 0x00000002ced07836 */ /* 0x000fe20000000000 */
[----:B------:R-:W-:Y:S01]  /*c4e0*/  R2UR UR4, R4 ;  /* 0x00000000040472ca */ /* 0x000fe200000e0000 */
[----:B------:R-:W-:Y:S01]  /*c4f0*/  IMAD.MOV.U32 R209, RZ, RZ, 0x40000040 ;  /* 0x40000040ffd17424 */ /* 0x000fe200078e00ff */
[----:B------:R-:W-:Y:S01]  /*c500*/  R2UR UR5, R5 ;  /* 0x00000000050572ca */ /* 0x000fe200000e0000 */
[----:B------:R-:W-:Y:S01]  /*c510*/  IMAD.MOV.U32 R207, RZ, RZ, 0x40000040 ;  /* 0x40000040ffcf7424 */ /* 0x000fe200078e00ff */
[----:B------:R-:W-:Y:S01]  /*c520*/  UISETP.NE.AND UP0, UPT, UR47, URZ, UPT ;  /* 0x0000003f2f00728c */ /* 0x000fe2000bf05270 */
[----:B------:R-:W-:Y:S02]  /*c530*/  @!P1 VIADD R15, R212, 0x28c40 ;  /* 0x00028c40d40f9836 */ /* 0x000fe40000000000 */
[----:B------:R-:W-:-:S03]  /*c540*/  IMAD.U32 R188, RZ, RZ, UR45 ;  /* 0x0000002dffbc7e24 */ /* 0x000fc6000f8e00ff */
[----:B------:R-:W-:Y:S02]  /*c550*/  @!P1 PRMT R15, RZ, 0x654, R15 ;  /* 0x00000654ff0f9816 */ /* 0x000fe4000000000f */
[----:B------:R-:W-:-:S03]  /*c560*/  PLOP3.LUT P2, PT, PT, PT, UP0, 0x40, 0x0 ;  /* 0x000000000000781c */ /* 0x000fc60003f4e808 */
        /* <DEDUP_REMOVED lines=12> */
[----:B------:R-:W-:Y:S01]  /*c630*/  IMAD.SHL.U32 R208, R14, 0x40, RZ ;  /* 0x000000400ed07824 */ /* 0x000fe200078e00ff */
        /* <DEDUP_REMOVED lines=10> */
[----:B------:R-:W-:Y:S01]  /*c6e0*/  LOP3.LUT R206, RZ, R188, RZ, 0x33, !PT ;  /* 0x000000bcffce7212 */ /* 0x000fe200078e33ff */
[----:B------:R-:W-:-:S02]  /*c6f0*/  WARPGROUP.DEPBAR.LE gsb0, 0x0 ;  /* 0x00008000000079c5 */ /* 0x000fc40000010000 */
[----:B------:R-:W-:-:S08]  /*c700*/  WARPGROUP.ARRIVE ;  /* 0x00000000000079c5 */ /* 0x000fd00000000000 */
[----:B------:R-:W-:Y:S03]  /*c710*/  HGMMA.64x64x16.F32.BF16 R152, gdesc[UR4], R152, gsb0 ;  /* 0x00e00000049879f0 */ /* 0x000fe60008001898 */
[----:B------:R-:W-:Y:S02]  /*c720*/  WARPGROUP.DEPBAR.LE gsb0, 0x0 ;  /* 0x00008000000079c5 */ /* 0x000fe40000010000 */
[----:B------:R2:W-:Y:S02]  /*c730*/  @!P1 SYNCS.ARRIVE.TRANS64.RED.A1T0 RZ, [R15+URZ], RZ ;  /* 0x000000ff0fff99a7 */ /* 0x0005e4000810043f */
[----:B--2---:R-:W-:-:S04]  /*c740*/  IADD3 R15, R185, 0x1, -R208 ;  /* 0x00000001b90f7810 */ /* 0x004fc80007ffe8d0 */
[----:B------:R-:W-:-:S05]  /*c750*/  IADD3 R15, -R22, R15, -R186 ;  /* 0x0000000f160f7210 */ /* 0x000fca0007ffe9ba */
[----:B------:R-:W-:Y:S02]  /*c760*/  IMAD.IADD R231, R206, 0x1, R15 ;  /* 0x00000001cee77824 */ /* 0x000fe400078e020f */
[----:B------:R-:W-:Y:S02]  /*c770*/  VIADD R229, R15, UR46 ;  /* 0x0000002e0fe57c36 */ /* 0x000fe40008000000 */
[C---:B------:R-:W-:Y:S02]  /*c780*/  IMAD.IADD R15, R0.reuse, 0x1, R231 ;  /* 0x00000001000f7824 */ /* 0x040fe400078e02e7 */
[----:B------:R-:W-:Y:S01]  /*c790*/  IMAD.IADD R209, R0, 0x1, R229 ;  /* 0x0000000100d17824 */ /* 0x000fe200078e02e5 */
[----:B------:R-:W-:Y:S06]  /*c7a0*/  @P2 BRA `(.L_x_2096) ;  /* 0x0000000000582947 */ /* 0x000fec0003800000 */
[----:B------:R-:W-:Y:S01]  /*c7b0*/  IMAD.IADD R233, R0, 0x1, R201 ;  /* 0x0000000100e97824 */ /* 0x000fe200078e02c9 */
[----:B------:R-:W-:Y:S04]  /*c7c0*/  BSSY B2, `(.L_x_2097) ;  /* 0x0000010000027945 */ /* 0x000fe80003800000 */
[----:B------:R-:W-:-:S13]  /*c7d0*/  ISETP.GT.AND P2, PT, R233, -0x1, PT ;  /* 0xffffffffe900780c */ /* 0x000fda0003f44270 */
[----:B------:R-:W-:Y:S05]  /*c7e0*/  @P2 BRA `(.L_x_2098) ;  /* 0x0000000000202947 */ /* 0x000fea0003800000 */
[----:B------:R-:W-:Y:S01]  /*c7f0*/  IMAD.U32 R228, RZ, RZ, UR44 ;  /* 0x0000002cffe47e24 */ /* 0x000fe2000f8e00ff */
[----:B------:R-:W-:-:S04]  /*c800*/  LOP3.LUT R233, RZ, R233, RZ, 0x33, !PT ;  /* 0x000000e9ffe97212 */ /* 0x000fc800078e33ff */
[----:B------:R-:W-:-:S13]  /*c810*/  ISETP.NE.AND P2, PT, R228, 0x1, PT ;  /* 0x00000001e400780c */ /* 0x000fda0003f45270 */
[----:B------:R-:W2:Y:S02]  /*c820*/  @P2 LDC.64 R206, c[0x0][0x9e8] ;  /* 0x00027a00ffce2b82 */ /* 0x000ea40000000a00 */
[----:B--2---:R-:W-:-:S05]  /*c830*/  @P2 IMAD.HI.U32 R206, R233, R206, RZ ;  /* 0x000000cee9ce2227 */ /* 0x004fca00078e00ff */
[----:B------:R-:W-:-:S04]  /*c840*/  @P2 SHF.R.U32.HI R233, RZ, R207, R206 ;  /* 0x000000cfffe92219 */ /* 0x000fc800000116ce */
[----:B------:R-:W-:Y:S01]  /*c850*/  LOP3.LUT R233, RZ, R233, RZ, 0x33, !PT ;  /* 0x000000e9ffe97212 */ /* 0x000fe200078e33ff */
[----:B------:R-:W-:Y:S06]  /*c860*/  BRA `(.L_x_2099) ;  /* 0x0000000000147947 */ /* 0x000fec0003800000 */
.L_x_2098:
[----:B------:R-:W-:-:S05]  /*c870*/  IMAD.U32 R228, RZ, RZ, UR44 ;  /* 0x0000002cffe47e24 */ /* 0x000fca000f8e00ff */
[----:B------:R-:W-:-:S13]  /*c880*/  ISETP.NE.AND P2, PT, R228, 0x1, PT ;  /* 0x00000001e400780c */ /* 0x000fda0003f45270 */
[----:B------:R-:W2:Y:S02]  /*c890*/  @P2 LDC.64 R206, c[0x0][0x9e8] ;  /* 0x00027a00ffce2b82 */ /* 0x000ea40000000a00 */
[----:B--2---:R-:W-:-:S05]  /*c8a0*/  @P2 IMAD.HI.U32 R206, R233, R206, RZ ;  /* 0x000000cee9ce2227 */ /* 0x004fca00078e00ff */
[----:B------:R-:W-:-:S07]  /*c8b0*/  @P2 SHF.R.U32.HI R233, RZ, R207, R206 ;  /* 0x000000cfffe92219 */ /* 0x000fce00000116ce */
.L_x_2099:
[----:B------:R-:W-:Y:S05]  /*c8c0*/  BSYNC B2 ;  /* 0x0000000000027941 */ /* 0x000fea0003800000 */
.L_x_2097:
[----:B------:R-:W-:-:S04]  /*c8d0*/  IMAD R233, R233, R228, -R208 ;  /* 0x000000e4e9e97224 */ /* 0x000fc800078e0ad0 */
[----:B------:R-:W-:-:S05]  /*c8e0*/  IMAD.IADD R206, R233, 0x1, -R22 ;  /* 0x00000001e9ce7824 */ /* 0x000fca00078e0a16 */
[----:B------:R-:W-:Y:S02]  /*c8f0*/  VIADDMNMX R209, R206, R228, R209, PT ;  /* 0x000000e4ced17246 */ /* 0x000fe400038001d1 */
[----:B------:R-:W-:-:S07]  /*c900*/  VIMNMX R15, R15, R206, !PT ;  /* 0x000000ce0f0f7248 */ /* 0x000fce0007fe0100 */
.L_x_2096:
[----:B------:R-:W-:Y:S01]  /*c910*/  ISETP.GT.AND P2, PT, R14, -0x1, PT ;  /* 0xffffffff0e00780c */ /* 0x000fe20003f44270 */
[----:B------:R-:W-:Y:S01]  /*c920*/  UISETP.NE.AND UP0, UPT, UR47, URZ, UPT ;  /* 0x0000003f2f00728c */ /* 0x000fe2000bf05270 */
[----:B------:R-:W-:Y:S02]  /*c930*/  IADD3 R229, R229, 0x8, R0 ;  /* 0x00000008e5e57810 */ /* 0x000fe40007ffe000 */
[C---:B------:R-:W-:Y:S02]  /*c940*/  ISETP.GT.AND P5, PT, R15.reuse, RZ, P2 ;  /* 0x000000ff0f00720c */ /* 0x040fe400017a4270 */
[----:B------:R-:W-:Y:S02]  /*c950*/  ISETP.GT.AND P4, PT, R15, 0x1, P2 ;  /* 0x000000010f00780c */ /* 0x000fe40001784270 */
[----:B------:R-:W-:Y:S02]  /*c960*/  ISETP.LT.OR P5, PT, R209, 0x1, P5 ;  /* 0x00000001d100780c */ /* 0x000fe40002fa1670 */
[----:B------:R-:W-:-:S02]  /*c970*/  ISETP.GT.AND P6, PT, R15, 0x8, P2 ;  /* 0x000000080f00780c */ /* 0x000fc400017c4270 */
[----:B------:R-:W-:Y:S02]  /*c980*/  FSEL R206, R152, -INF , !P5 ;  /* 0xff80000098ce7808 */ /* 0x000fe40006800000 */
[C---:B------:R-:W-:Y:S02]  /*c990*/  ISETP.GT.AND P5, PT, R15.reuse, 0x10, P2 ;  /* 0x000000100f00780c */ /* 0x040fe400017a4270 */
[----:B------:R-:W-:Y:S02]  /*c9a0*/  ISETP.GT.AND P3, PT, R15, 0x9, P2 ;  /* 0x000000090f00780c */ /* 0x000fe40001764270 */
[C---:B------:R-:W-:Y:S02]  /*c9b0*/  ISETP.LT.OR P5, PT, R209.reuse, 0x11, P5 ;  /* 0x00000011d100780c */ /* 0x040fe40002fa1670 */
[----:B------:R-:W-:Y:S02]  /*c9c0*/  ISETP.LT.OR P4, PT, R209, 0x2, P4 ;  /* 0x00000002d100780c */ /* 0x000fe40002781670 */
[----:B------:R-:W-:-:S02]  /*c9d0*/  FSEL R160, R160, -INF , !P5 ;  /* 0xff800000a0a07808 */ /* 0x000fc40006800000 */
[----:B------:R-:W-:Y:S02]  /*c9e0*/  ISETP.GT.AND P5, PT, R15, 0x20, P2 ;  /* 0x000000200f00780c */ /* 0x000fe400017a4270 */
[C---:B------:R-:W-:Y:S02]  /*c9f0*/  ISETP.LT.OR P6, PT, R209.reuse, 0x9, P6 ;  /* 0x00000009d100780c */ /* 0x040fe400037c1670 */
[C---:B------:R-:W-:Y:S02]  /*ca00*/  ISETP.LT.OR P3, PT, R209.reuse, 0xa, P3 ;  /* 0x0000000ad100780c */ /* 0x040fe40001f61670 */
[----:B------:R-:W-:Y:S02]  /*ca10*/  ISETP.LT.OR P5, PT, R209, 0x21, P5 ;  /* 0x00000021d100780c */ /* 0x000fe40002fa1670 */
[----:B------:R-:W-:Y:S02]  /*ca20*/  FSEL R228, R153, -INF , !P4 ;  /* 0xff80000099e47808 */ /* 0x000fe40006000000 */
[----:B------:R-:W-:-:S02]  /*ca30*/  FSEL R156, R156, -INF , !P6 ;  /* 0xff8000009c9c7808 */ /* 0x000fc40007000000 */
[----:B------:R-:W-:Y:S02]  /*ca40*/  FSEL R230, R157, -INF , !P3 ;  /* 0xff8000009de67808 */ /* 0x000fe40005800000 */
[C---:B------:R-:W-:Y:S02]  /*ca50*/  ISETP.GT.AND P4, PT, R15.reuse, 0x11, P2 ;  /* 0x000000110f00780c */ /* 0x040fe40001784270 */
[C---:B------:R-:W-:Y:S02]  /*ca60*/  ISETP.GT.AND P6, PT, R15.reuse, 0x18, P2 ;  /* 0x000000180f00780c */ /* 0x040fe400017c4270 */
[C---:B------:R-:W-:Y:S02]  /*ca70*/  ISETP.GT.AND P3, PT, R15.reuse, 0x19, P2 ;  /* 0x000000190f00780c */ /* 0x040fe40001764270 */
[----:B------:R-:W-:Y:S02]  /*ca80*/  FSEL R168, R168, -INF , !P5 ;  /* 0xff800000a8a87808 */ /* 0x000fe40006800000 */
[----:B------:R-:W-:-:S02]  /*ca90*/  ISETP.GT.AND P5, PT, R15, 0x30, P2 ;  /* 0x000000300f00780c */ /* 0x000fc400017a4270 */
[C---:B------:R-:W-:Y:S02]  /*caa0*/  ISETP.LT.OR P4, PT, R209.reuse, 0x12, P4 ;  /* 0x00000012d100780c */ /* 0x040fe40002781670 */
        /* <DEDUP_REMOVED lines=8> */
[----:B------:R-:W-:Y:S02]  /*cb30*/  ISETP.GT.AND P3, PT, R15, 0x29, P2 ;  /* 0x000000290f00780c */ /* 0x000fe40001764270 */
[----:B------:R-:W-:Y:S02]  /*cb40*/  FSEL R176, R176, -INF , !P5 ;  /* 0xff800000b0b07808 */ /* 0x000fe40006800000 */
[----:B------:R-:W-:-:S02]  /*cb50*/  PLOP3.LUT P5, PT, PT, PT, UP0, 0x40, 0x0 ;  /* 0x000000000000781c */ /* 0x000fc40003fae808 */
        /* <DEDUP_REMOVED lines=12> */
[----:B------:R-:W-:Y:S02]  /*cc20*/  IADD3 R231, R231, 0x8, R0 ;  /* 0x00000008e7e77810 */ /* 0x000fe40007ffe000 */
[----:B------:R-:W-:Y:S02]  /*cc30*/  FSEL R177, R177, -INF , !P4 ;  /* 0xff800000b1b17808 */ /* 0x000fe40006000000 */
[----:B------:R-:W-:Y:S02]  /*cc40*/  FSEL R180, R180, -INF , !P6 ;  /* 0xff800000b4b47808 */ /* 0x000fe40007000000 */
[----:B------:R-:W-:Y:S01]  /*cc50*/  FSEL R181, R181, -INF , !P3 ;  /* 0xff800000b5b57808 */ /* 0x000fe20005800000 */
[----:B------:R-:W-:Y:S06]  /*cc60*/  @P5 BRA `(.L_x_2100) ;  /* 0x00000000005c5947 */ /* 0x000fec0003800000 */
[----:B------:R-:W-:Y:S01]  /*cc70*/  ISETP.GT.AND P3, PT, R210, -0x1, PT ;  /* 0xffffffffd200780c */ /* 0x000fe20003f64270 */
[----:B------:R-:W-:-:S12]  /*cc80*/  BSSY B2, `(.L_x_2101) ;  /* 0x0000011000027945 */ /* 0x000fd80003800000 */
[----:B------:R-:W-:Y:S05]  /*cc90*/  @P3 BRA `(.L_x_2102) ;  /* 0x0000000000243947 */ /* 0x000fea0003800000 */
[----:B------:R-:W-:Y:S01]  /*cca0*/  IMAD.U32 R15, RZ, RZ, UR44 ;  /* 0x0000002cff0f7e24 */ /* 0x000fe2000f8e00ff */
[----:B------:R-:W-:-:S04]  /*ccb0*/  IADD3 R157, R205, 0x8, RZ ;  /* 0x00000008cd9d7810 */ /* 0x000fc80007ffe0ff */
[----:B------:R-:W-:Y:S02]  /*ccc0*/  ISETP.NE.AND P3, PT, R15, 0x1, PT ;  /* 0x000000010f00780c */ /* 0x000fe40003f65270 */
[----:B------:R-:W-:-:S11]  /*ccd0*/  LOP3.LUT R157, RZ, R157, RZ, 0x33, !PT ;  /* 0x0000009dff9d7212 */ /* 0x000fd600078e33ff */
[----:B------:R-:W2:Y:S02]  /*cce0*/  @P3 LDC.64 R152, c[0x0][0x9e8] ;  /* 0x00027a00ff983b82 */ /* 0x000ea40000000a00 */
[----:B--2---:R-:W-:-:S05]  /*ccf0*/  @P3 IMAD.HI.U32 R152, R157, R152, RZ ;  /* 0x000000989d983227 */ /* 0x004fca00078e00ff */
[----:B------:R-:W-:-:S04]  /*cd00*/  @P3 SHF.R.U32.HI R157, RZ, R153, R152 ;  /* 0x00000099ff9d3219 */ /* 0x000fc80000011698 */
[----:B------:R-:W-:Y:S01]  /*cd10*/  LOP3.LUT R152, RZ, R157, RZ, 0x33, !PT ;  /* 0x0000009dff987212 */ /* 0x000fe200078e33ff */
[----:B------:R-:W-:Y:S06]  /*cd20*/  BRA `(.L_x_2103) ;  /* 0x0000000000187947 */ /* 0x000fec0003800000 */
.L_x_2102:
[----:B------:R-:W-:-:S05]  /*cd30*/  IMAD.U32 R15, RZ, RZ, UR44 ;  /* 0x0000002cff0f7e24 */ /* 0x000fca000f8e00ff */
[----:B------:R-:W-:-:S13]  /*cd40*/  ISETP.NE.AND P3, PT, R15, 0x1, PT ;  /* 0x000000010f00780c */ /* 0x000fda0003f65270 */
[----:B------:R-:W2:Y:S02]  /*cd50*/  @P3 LDC.64 R152, c[0x0][0x9e8] ;  /* 0x00027a00ff983b82 */ /* 0x000ea40000000a00 */
[----:B--2---:R-:W-:-:S04]  /*cd60*/  @P3 IMAD.HI.U32 R157, R210, R152, RZ ;  /* 0x00000098d29d3227 */ /* 0x004fc800078e00ff */
[----:B------:R-:W-:Y:S01]  /*cd70*/  IMAD.MOV.U32 R152, RZ, RZ, R210 ;  /* 0x000000ffff987224 */ /* 0x000fe200078e00d2 */
[----:B------:R-:W-:-:S07]  /*cd80*/  @P3 SHF.R.U32.HI R152, RZ, R153, R157 ;  /* 0x00000099ff983219 */ /* 0x000fce000001169d */
.L_x_2103:
[----:B------:R-:W-:Y:S05]  /*cd90*/  BSYNC B2 ;  /* 0x0000000000027941 */ /* 0x000fea0003800000 */
.L_x_2101:
[----:B------:R-:W-:-:S04]  /*cda0*/  IMAD R153, R152, R15, -R208 ;  /* 0x0000000f98997224 */ /* 0x000fc800078e0ad0 */
[----:B------:R-:W-:-:S05]  /*cdb0*/  IMAD.IADD R152, R153, 0x1, -R22 ;  /* 0x0000000199987824 */ /* 0x000fca00078e0a16 */
[----:B------:R-:W-:Y:S02]  /*cdc0*/  VIADDMNMX R229, R152, R15, R229, PT ;  /* 0x0000000f98e57246 */ /* 0x000fe400038001e5 */
[----:B------:R-:W-:-:S07]  /*cdd0*/  VIMNMX R231, R231, R152, !PT ;  /* 0x00000098e7e77248 */ /* 0x000fce0007fe0100 */
.L_x_2100:
[----:B------:R-:W-:Y:S02]  /*cde0*/  FMNMX.FTZ R15, R206, R9, !PT ;  /* 0x00000009ce0f7209 */ /* 0x000fe40007810000 */
        /* <DEDUP_REMOVED lines=12> */
[----:B------:R-:W-:Y:S02]  /*ceb0*/  ISETP.LT.OR P4, PT, R229, 0x2, P4 ;  /* 0x00000002e500780c */ /* 0x000fe40002781670 */
        /* <DEDUP_REMOVED lines=13> */
[----:B------:R-:W-:Y:S02]  /*cf90*/  FSEL R208, R159, -INF , !P6 ;  /* 0xff8000009fd07808 */ /* 0x000fe40007000000 */
[----:B------:R-:W-:Y:S02]  /*cfa0*/  FMNMX.FTZ R152, R180, R15, !PT ;  /* 0x0000000fb4987209 */ /* 0x000fe40007810000 */
[----:B------:R-:W-:-:S02]  /*cfb0*/  ISETP.GT.AND P3, PT, R231, 0x18, P2 ;  /* 0x00000018e700780c */ /* 0x000fc40001764270 */
[----:B------:R-:W-:Y:S02]  /*cfc0*/  FMNMX.FTZ R153, R181, R152, !PT ;  /* 0x00000098b5997209 */ /* 0x000fe40007810000 */
[----:B------:R-:W-:Y:S02]  /*cfd0*/  ISETP.GT.AND P6, PT, R231, 0x19, P2 ;  /* 0x00000019e700780c */ /* 0x000fe400017c4270 */
[C---:B------:R-:W-:Y:S01]  /*cfe0*/  ISETP.LT.OR P3, PT, R229.reuse, 0x19, P3 ;  /* 0x00000019e500780c */ /* 0x040fe20001f61670 */
[----:B------:R-:W2:Y:S01]  /*cff0*/  SHFL.BFLY PT, R152, R153, 0x2, 0x1f ;  /* 0x0c401f0099987f89 */ /* 0x000ea200000e0000 */
[----:B------:R-:W-:Y:S02]  /*d000*/  ISETP.LT.OR P6, PT, R229, 0x1a, P6 ;  /* 0x0000001ae500780c */ /* 0x000fe400037c1670 */
[----:B------:R-:W-:Y:S02]  /*d010*/  FSEL R166, R166, -INF , !P3 ;  /* 0xff800000a6a67808 */ /* 0x000fe40005800000 */
[----:B------:R-:W-:-:S02]  /*d020*/  ISETP.GT.AND P3, PT, R231, 0x21, P2 ;  /* 0x00000021e700780c */ /* 0x000fc40001764270 */
[----:B------:R-:W-:Y:S02]  /*d030*/  FSEL R167, R167, -INF , !P6 ;  /* 0xff800000a7a77808 */ /* 0x000fe40007000000 */
[----:B------:R-:W-:Y:S02]  /*d040*/  ISETP.GT.AND P6, PT, R231, 0x28, P2 ;  /* 0x00000028e700780c */ /* 0x000fe400017c4270 */
[----:B------:R-:W-:Y:S02]  /*d050*/  ISETP.LT.OR P3, PT, R229, 0x22, P3 ;  /* 0x00000022e500780c */ /* 0x000fe40001f61670 */
[----:B------:R-:W-:Y:S02]  /*d060*/  ISETP.GT.AND P5, PT, R231, 0x29, P2 ;  /* 0x00000029e700780c */ /* 0x000fe400017a4270 */
[----:B------:R-:W-:Y:S02]  /*d070*/  ISETP.LT.OR P6, PT, R229, 0x29, P6 ;  /* 0x00000029e500780c */ /* 0x000fe400037c1670 */
[----:B------:R-:W-:-:S02]  /*d080*/  FSEL R171, R171, -INF , !P3 ;  /* 0xff800000abab7808 */ /* 0x000fc40005800000 */
[----:B------:R-:W-:Y:S02]  /*d090*/  ISETP.LT.OR P5, PT, R229, 0x2a, P5 ;  /* 0x0000002ae500780c */ /* 0x000fe40002fa1670 */
[----:B------:R-:W-:Y:S02]  /*d0a0*/  FSEL R174, R174, -INF , !P6 ;  /* 0xff800000aeae7808 */ /* 0x000fe40007000000 */
[----:B------:R-:W-:Y:S02]  /*d0b0*/  FSEL R175, R175, -INF , !P5 ;  /* 0xff800000afaf7808 */ /* 0x000fe40006800000 */
[----:B--2---:R-:W-:Y:S02]  /*d0c0*/  FMNMX.FTZ R15, R153, R152, !PT ;  /* 0x00000098990f7209 */ /* 0x004fe40007810000 */
[----:B------:R-:W-:Y:S02]  /*d0d0*/  FSEL R152, R155, -INF , !P4 ;  /* 0xff8000009b987808 */ /* 0x000fe40006000000 */
[----:B------:R-:W-:Y:S01]  /*d0e0*/  ISETP.GT.AND P4, PT, R231, 0x11, P2 ;  /* 0x00000011e700780c */ /* 0x000fe20001784270 */
[----:B------:R-:W2:Y:S01]  /*d0f0*/  SHFL.BFLY PT, R157, R15, 0x1, 0x1f ;  /* 0x0c201f000f9d7f89 */ /* 0x000ea200000e0000 */
[----:B------:R-:W-:-:S02]  /*d100*/  FMNMX.FTZ R155, R154, R20, !PT ;  /* 0x000000149a9b7209 */ /* 0x000fc40007810000 */
[----:B------:R-:W-:Y:S02]  /*d110*/  ISETP.LT.OR P4, PT, R229, 0x12, P4 ;  /* 0x00000012e500780c */ /* 0x000fe40002781670 */
[----:B------:R-:W-:Y:S02]  /*d120*/  FMNMX.FTZ R155, R152, R155, !PT ;  /* 0x0000009b989b7209 */ /* 0x000fe40007810000 */
[----:B------:R-:W-:Y:S02]  /*d130*/  FSEL R163, R163, -INF , !P4 ;  /* 0xff800000a3a37808 */ /* 0x000fe40006000000 */
[----:B------:R-:W-:Y:S02]  /*d140*/  ISETP.GT.AND P4, PT, R231, 0x20, P2 ;  /* 0x00000020e700780c */ /* 0x000fe40001784270 */
[----:B------:R-:W-:Y:S02]  /*d150*/  FMNMX.FTZ R155, R158, R155, !PT ;  /* 0x0000009b9e9b7209 */ /* 0x000fe40007810000 */
[----:B------:R-:W-:-:S02]  /*d160*/  ISETP.LT.OR P4, PT, R229, 0x21, P4 ;  /* 0x00000021e500780c */ /* 0x000fc40002781670 */
[----:B------:R-:W-:Y:S02]  /*d170*/  FMNMX.FTZ R155, R208, R155, !PT ;  /* 0x0000009bd09b7209 */ /* 0x000fe40007810000 */
[----:B------:R-:W-:Y:S02]  /*d180*/  FSEL R153, R170, -INF , !P4 ;  /* 0xff800000aa997808 */ /* 0x000fe40006000000 */
[----:B------:R-:W-:Y:S02]  /*d190*/  FMNMX.FTZ R170, R162, R155, !PT ;  /* 0x0000009ba2aa7209 */ /* 0x000fe40007810000 */
[----:B------:R-:W-:Y:S02]  /*d1a0*/  ISETP.GT.AND P4, PT, R231, 0x30, P2 ;  /* 0x00000030e700780c */ /* 0x000fe40001784270 */
[----:B------:R-:W-:Y:S02]  /*d1b0*/  FMNMX.FTZ R155, R163, R170, !PT ;  /* 0x000000aaa39b7209 */ /* 0x000fe40007810000 */
[----:B--2---:R-:W-:Y:S01]  /*d1c0*/  FMNMX.FTZ R170, R15, R157, !PT ;  /* 0x0000009d0faa7209 */ /* 0x004fe20007810000 */
[----:B------:R-:W-:Y:S01]  /*d1d0*/  IMAD.U32 R15, RZ, RZ, UR39 ;  /* 0x00000027ff0f7e24 */ /* 0x000fe2000f8e00ff */
[----:B------:R-:W-:-:S02]  /*d1e0*/  FMNMX.FTZ R155, R166, R155, !PT ;  /* 0x0000009ba69b7209 */ /* 0x000fc40007810000 */
[C---:B------:R-:W-:Y:S01]  /*d1f0*/  FSETP.NEU.FTZ.AND P5, PT, R170.reuse, -INF , PT ;  /* 0xff800000aa00780b */ /* 0x040fe20003fbd000 */
[----:B------:R-:W-:Y:S01]  /*d200*/  FMUL.FTZ R159, R170, R15 ;  /* 0x0000000faa9f7220 */ /* 0x000fe20000410000 */
[----:B------:R-:W-:Y:S02]  /*d210*/  FMNMX.FTZ R155, R167, R155, !PT ;  /* 0x0000009ba79b7209 */ /* 0x000fe40007810000 */
[----:B------:R-:W-:Y:S02]  /*d220*/  ISETP.GT.AND P3, PT, R231, 0x31, P2 ;  /* 0x00000031e700780c */ /* 0x000fe40001764270 */
[----:B------:R-:W-:Y:S02]  /*d230*/  FMNMX.FTZ R157, R153, R155, !PT ;  /* 0x0000009b999d7209 */ /* 0x000fe40007810000 */
[----:B------:R-:W-:Y:S02]  /*d240*/  ISETP.LT.OR P4, PT, R229, 0x31, P4 ;  /* 0x00000031e500780c */ /* 0x000fe40002781670 */
[----:B------:R-:W-:-:S02]  /*d250*/  FMNMX.FTZ R157, R171, R157, !PT ;  /* 0x0000009dab9d7209 */ /* 0x000fc40007810000 */
[----:B------:R-:W-:Y:S02]  /*d260*/  FSEL R155, R159, RZ, P5 ;  /* 0x000000ff9f9b7208 */ /* 0x000fe40002800000 */
[----:B------:R-:W-:Y:S02]  /*d270*/  FMNMX.FTZ R157, R174, R157, !PT ;  /* 0x0000009dae9d7209 */ /* 0x000fe40007810000 */
[----:B------:R-:W-:Y:S01]  /*d280*/  ISETP.GT.AND P6, PT, R231, 0x38, P2 ;  /* 0x00000038e700780c */ /* 0x000fe200017c4270 */
[-CC-:B------:R-:W-:Y:S01]  /*d290*/  FFMA.FTZ R161, R228, R15.reuse, -R155.reuse ;  /* 0x0000000fe4a17223 */ /* 0x180fe2000001089b */
[----:B------:R-:W-:Y:S01]  /*d2a0*/  ISETP.LT.OR P3, PT, R229, 0x32, P3 ;  /* 0x00000032e500780c */ /* 0x000fe20001f61670 */
[-CC-:B------:R-:W-:Y:S01]  /*d2b0*/  FFMA.FTZ R165, R234, R15.reuse, -R155.reuse ;  /* 0x0000000feaa57223 */ /* 0x180fe2000001089b */
[----:B------:R-:W-:Y:S01]  /*d2c0*/  FSEL R178, R178, -INF , !P4 ;  /* 0xff800000b2b27808 */ /* 0x000fe20006000000 */
[--C-:B------:R-:W-:Y:S01]  /*d2d0*/  FFMA.FTZ R206, R206, R15, -R155.reuse ;  /* 0x0000000fcece7223 */ /* 0x100fe2000001089b */
[----:B------:R-:W-:Y:S01]  /*d2e0*/  FMNMX.FTZ R157, R175, R157, !PT ;  /* 0x0000009daf9d7209 */ /* 0x000fe20007810000 */
[-CC-:B------:R-:W-:Y:S01]  /*d2f0*/  FFMA.FTZ R156, R156, R15.reuse, -R155.reuse ;  /* 0x0000000f9c9c7223 */ /* 0x180fe2000001089b */
[----:B------:R-:W-:Y:S01]  /*d300*/  ISETP.GT.AND P2, PT, R231, 0x39, P2 ;  /* 0x00000039e700780c */ /* 0x000fe20001744270 */
[-CC-:B------:R-:W-:Y:S01]  /*d310*/  FFMA.FTZ R209, R176, R15.reuse, -R155.reuse ;  /* 0x0000000fb0d17223 */ /* 0x180fe2000001089b */
[----:B------:R-:W-:Y:S01]  /*d320*/  ISETP.LT.OR P6, PT, R229, 0x39, P6 ;  /* 0x00000039e500780c */ /* 0x000fe200037c1670 */
[----:B------:R-:W-:Y:S01]  /*d330*/  MUFU.EX2 R206, R206 ;  /* 0x000000ce00ce7308 */ /* 0x000fe20000000800 */
[----:B------:R-:W-:Y:S01]  /*d340*/  FSEL R179, R179, -INF , !P3 ;  /* 0xff800000b3b37808 */ /* 0x000fe20005800000 */
[--C-:B------:R-:W-:Y:S01]  /*d350*/  FFMA.FTZ R160, R160, R15, -R155.reuse ;  /* 0x0000000fa0a07223 */ /* 0x100fe2000001089b */
[----:B------:R-:W-:Y:S01]  /*d360*/  FMNMX.FTZ R228, R178, R157, !PT ;  /* 0x0000009db2e47209 */ /* 0x000fe20007810000 */
[-CC-:B------:R-:W-:Y:S01]  /*d370*/  FFMA.FTZ R233, R177, R15.reuse, -R155.reuse ;  /* 0x0000000fb1e97223 */ /* 0x180fe2000001089b */
[----:B------:R-:W-:Y:S01]  /*d380*/  ISETP.LT.OR P2, PT, R229, 0x3a, P2 ;  /* 0x0000003ae500780c */ /* 0x000fe20001741670 */
[----:B------:R-:W-:Y:S01]  /*d390*/  IMAD.MOV R177, RZ, RZ, -R194 ;  /* 0x000000ffffb17224 */ /* 0x000fe200078e0ac2 */
[----:B------:R-:W-:Y:S01]  /*d3a0*/  FSEL R182, R182, -INF , !P6 ;  /* 0xff800000b6b67808 */ /* 0x000fe20007000000 */
[----:B------:R2:W-:Y:S01]  /*d3b0*/  MUFU.EX2 R157, R161 ;  /* 0x000000a1009d7308 */ /* 0x0005e20000000800 */
[----:B------:R-:W-:Y:S01]  /*d3c0*/  FMNMX.FTZ R159, R179, R228, !PT ;  /* 0x000000e4b39f7209 */ /* 0x000fe20007810000 */
[-CC-:B------:R-:W-:Y:S01]  /*d3d0*/  FFMA.FTZ R164, R164, R15.reuse, -R155.reuse ;  /* 0x0000000fa4a47223 */ /* 0x180fe2000001089b */
[----:B------:R-:W-:Y:S01]  /*d3e0*/  FSEL R228, R183, -INF , !P2 ;  /* 0xff800000b7e47808 */ /* 0x000fe20005000000 */
[--C-:B------:R-:W-:Y:S01]  /*d3f0*/  FFMA.FTZ R183, R172, R15, -R155.reuse ;  /* 0x0000000facb77223 */ /* 0x100fe2000001089b */
[----:B------:R-:W-:Y:S01]  /*d400*/  FMNMX.FTZ R159, R182, R159, !PT ;  /* 0x0000009fb69f7209 */ /* 0x000fe20007810000 */
[--C-:B------:R-:W-:Y:S01]  /*d410*/  FFMA.FTZ R168, R168, R15, -R155.reuse ;  /* 0x0000000fa8a87223 */ /* 0x100fe2000001089b */
[----:B------:R-:W-:Y:S01]  /*d420*/  FSEL R172, R170, RZ, P5 ;  /* 0x000000ffaaac7208 */ /* 0x000fe20002800000 */
[----:B------:R-:W-:Y:S01]  /*d430*/  MUFU.EX2 R156, R156 ;  /* 0x0000009c009c7308 */ /* 0x000fe20000000800 */
[----:B------:R-:W-:Y:S01]  /*d440*/  FMNMX.FTZ R169, R228, R159, !PT ;  /* 0x0000009fe4a97209 */ /* 0x000fe20007810000 */
[-CC-:B------:R-:W-:Y:S01]  /*d450*/  FFMA.FTZ R159, R230, R15.reuse, -R155.reuse ;  /* 0x0000000fe69f7223 */ /* 0x180fe2000001089b */
[-C--:B--2---:R-:W-:Y:S01]  /*d460*/  FFMA.FTZ R161, R232, R15.reuse, -R155 ;  /* 0x0000000fe8a17223 */ /* 0x084fe2000001089b */
[----:B------:R-:W-:Y:S01]  /*d470*/  FADD.FTZ R234, -R172, R9 ;  /* 0x00000009acea7221 */ /* 0x000fe20000010100 */
[-CC-:B------:R-:W-:Y:S01]  /*d480*/  FFMA.FTZ R180, R180, R15.reuse, -R155.reuse ;  /* 0x0000000fb4b47223 */ /* 0x180fe2000001089b */
[----:B------:R-:W2:Y:S01]  /*d490*/  SHFL.BFLY PT, R230, R169, 0x2, 0x1f ;  /* 0x0c401f00a9e67f89 */ /* 0x000ea200000e0000 */
[-CC-:B------:R-:W-:Y:S01]  /*d4a0*/  FFMA.FTZ R181, R181, R15.reuse, -R155.reuse ;  /* 0x0000000fb5b57223 */ /* 0x180fe2000001089b */
[-C--:B------:R-:W-:Y:S01]  /*d4b0*/  FMUL.FTZ R9, R234, R15.reuse ;  /* 0x0000000fea097220 */ /* 0x080fe20000410000 */
[----:B------:R-:W-:Y:S08]  /*d4c0*/  MUFU.EX2 R159, R159 ;  /* 0x0000009f009f7308 */ /* 0x000ff00000000800 */
[----:B------:R-:W3:Y:S08]  /*d4d0*/  MUFU.EX2 R9, R9 ;  /* 0x0000000900097308 */ /* 0x000ef00000000800 */
[----:B------:R-:W4:Y:S01]  /*d4e0*/  MUFU.EX2 R160, R160 ;  /* 0x000000a000a07308 */ /* 0x000f220000000800 */
[----:B--2---:R-:W-:Y:S01]  /*d4f0*/  FMNMX.FTZ R207, R169, R230, !PT ;  /* 0x000000e6a9cf7209 */ /* 0x004fe20007810000 */
[-CC-:B------:R-:W-:Y:S01]  /*d500*/  FFMA.FTZ R230, R173, R15.reuse, -R155.reuse ;  /* 0x0000000fade67223 */ /* 0x180fe2000001089b */
[----:B------:R-:W-:-:S05]  /*d510*/  FFMA.FTZ R169, R236, R15, -R155 ;  /* 0x0000000feca97223 */ /* 0x000fca000001089b */
[----:B------:R-:W2:Y:S01]  /*d520*/  MUFU.EX2 R161, R161 ;  /* 0x000000a100a17308 */ /* 0x000ea20000000800 */
[-C--:B---3--:R-:W-:Y:S01]  /*d530*/  FMUL.FTZ R24, R24, R9.reuse ;  /* 0x0000000918187220 */ /* 0x088fe20000410000 */
[----:B------:R-:W3:Y:S01]  /*d540*/  SHFL.BFLY PT, R232, R207, 0x1, 0x1f ;  /* 0x0c201f00cfe87f89 */ /* 0x000ee200000e0000 */
        /* <DEDUP_REMOVED lines=23> */
[----:B---3--:R-:W-:Y:S01]  /*d6c0*/  FMNMX.FTZ R172, R207, R232, !PT ;  /* 0x000000e8cfac7209 */ /* 0x008fe20007810000 */
[-C--:B------:R-:W-:Y:S01]  /*d6d0*/  FMUL.FTZ R65, R65, R9.reuse ;  /* 0x0000000941417220 */ /* 0x080fe20000410000 */
[-C--:B------:R-:W-:Y:S01]  /*d6e0*/  FMUL.FTZ R68, R68, R9.reuse ;  /* 0x0000000944447220 */ /* 0x080fe20000410000 */
[----:B------:R-:W-:Y:S01]  /*d6f0*/  FMUL.FTZ R69, R69, R9 ;  /* 0x0000000945457220 */ /* 0x000fe20000410000 */
[C---:B------:R-:W-:Y:S01]  /*d700*/  FSETP.NEU.FTZ.AND P2, PT, R172.reuse, -INF , PT ;  /* 0xff800000ac00780b */ /* 0x040fe20003f5d000 */
[----:B------:R-:W-:Y:S01]  /*d710*/  FMUL.FTZ R176, R172, R15 ;  /* 0x0000000facb07220 */ /* 0x000fe20000410000 */
[----:B------:R3:W-:Y:S01]  /*d720*/  MUFU.EX2 R155, R209 ;  /* 0x000000d1009b7308 */ /* 0x0007e20000000800 */
[-C--:B------:R-:W-:Y:S01]  /*d730*/  FMUL.FTZ R72, R72, R9.reuse ;  /* 0x0000000948487220 */ /* 0x080fe20000410000 */
[----:B------:R-:W-:Y:S01]  /*d740*/  FSEL R173, R172, RZ, P2 ;  /* 0x000000ffacad7208 */ /* 0x000fe20001000000 */
[-C--:B------:R-:W-:Y:S01]  /*d750*/  FMUL.FTZ R73, R73, R9.reuse ;  /* 0x0000000949497220 */ /* 0x080fe20000410000 */
[----:B------:R-:W-:Y:S01]  /*d760*/  FSEL R176, R176, RZ, P2 ;  /* 0x000000ffb0b07208 */ /* 0x000fe20001000000 */
[----:B------:R-:W-:Y:S01]  /*d770*/  FMUL.FTZ R76, R76, R9 ;  /* 0x000000094c4c7220 */ /* 0x000fe20000410000 */
[----:B------:R-:W-:Y:S01]  /*d780*/  ISETP.NE.AND P2, PT, R22, R177, PT ;  /* 0x000000b11600720c */ /* 0x000fe20003f45270 */
[----:B------:R-:W-:Y:S01]  /*d790*/  FADD.FTZ R232, -R173, R20 ;  /* 0x00000014ade87221 */ /* 0x000fe20000010100 */
[----:B------:R-:W1:Y:S01]  /*d7a0*/  MUFU.EX2 R169, R169 ;  /* 0x000000a900a97308 */ /* 0x000e620000000800 */
[----:B------:R-:W-:Y:S01]  /*d7b0*/  FFMA.FTZ R207, R152, R15, -R176 ;  /* 0x0000000f98cf7223 */ /* 0x000fe200000108b0 */
[----:B------:R-:W-:Y:S01]  /*d7c0*/  FFMA.FTZ R152, R9, R3, R206 ;  /* 0x0000000309987223 */ /* 0x000fe200000100ce */
[-CC-:B---3--:R-:W-:Y:S01]  /*d7d0*/  FFMA.FTZ R209, R158, R15.reuse, -R176.reuse ;  /* 0x0000000f9ed17223 */ /* 0x188fe200000108b0 */
[-C--:B------:R-:W-:Y:S01]  /*d7e0*/  FFMA.FTZ R231, R171, R15.reuse, -R176 ;  /* 0x0000000fabe77223 */ /* 0x080fe200000108b0 */
[-C--:B------:R-:W-:Y:S01]  /*d7f0*/  FMUL.FTZ R171, R232, R15.reuse ;  /* 0x0000000fe8ab7220 */ /* 0x080fe20000410000 */
[----:B------:R-:W-:Y:S01]  /*d800*/  FADD.FTZ R3, R157, R152 ;  /* 0x000000989d037221 */ /* 0x000fe20000010000 */
[-CC-:B------:R-:W-:Y:S01]  /*d810*/  FFMA.FTZ R229, R154, R15.reuse, -R176.reuse ;  /* 0x0000000f9ae57223 */ /* 0x180fe200000108b0 */
[----:B------:R3:W-:Y:S01]  /*d820*/  MUFU.EX2 R20, R233 ;  /* 0x000000e900147308 */ /* 0x0007e20000000800 */
[----:B------:R-:W-:Y:S01]  /*d830*/  FFMA.FTZ R177, R162, R15, -R176 ;  /* 0x0000000fa2b17223 */ /* 0x000fe200000108b0 */
[----:B------:R-:W-:Y:S01]  /*d840*/  FADD.FTZ R152, R156, R3 ;  /* 0x000000039c987221 */ /* 0x000fe20000010000 */
[----:B------:R-:W-:-:S02]  /*d850*/  @!P2 IMAD R3, R18, 0x40, R192 ;  /* 0x000000401203a824 */ /* 0x000fc400078e02c0 */
[-CC-:B------:R-:W-:Y:S01]  /*d860*/  FFMA.FTZ R173, R166, R15.reuse, -R176.reuse ;  /* 0x0000000fa6ad7223 */ /* 0x180fe200000108b0 */
[-CC-:B------:R-:W-:Y:S01]  /*d870*/  FFMA.FTZ R208, R208, R15.reuse, -R176.reuse ;  /* 0x0000000fd0d07223 */ /* 0x180fe200000108b0 */
[-C--:B------:R-:W-:Y:S01]  /*d880*/  FFMA.FTZ R163, R163, R15.reuse, -R176 ;  /* 0x0000000fa3a37223 */ /* 0x080fe200000108b0 */
[----:B------:R-:W-:Y:S01]  /*d890*/  @!P2 IMAD R158, R3, 0x4, R2 ;  /* 0x00000004039ea824 */ /* 0x000fe200078e0202 */
[----:B------:R-:W-:Y:S01]  /*d8a0*/  MUFU.EX2 R183, R183 ;  /* 0x000000b700b77308 */ /* 0x000fe20000000800 */
[----:B---3--:R-:W-:Y:S01]  /*d8b0*/  FADD.FTZ R233, R159, R152 ;  /* 0x000000989fe97221 */ /* 0x008fe20000010000 */
[----:B------:R-:W-:Y:S01]  /*d8c0*/  F2FP.BF16.F32.PACK_AB R152, R157, R206 ;  /* 0x000000ce9d98723e */ /* 0x000fe200000010ff */
[-CC-:B------:R-:W-:Y:S01]  /*d8d0*/  FFMA.FTZ R153, R153, R15.reuse, -R176.reuse ;  /* 0x0000000f99997223 */ /* 0x180fe200000108b0 */
[----:B------:R-:W-:Y:S01]  /*d8e0*/  @!P2 STS [R158+0x28800], R9 ;  /* 0x028800099e00a388 */ /* 0x000fe20000000800 */
[----:B----4-:R-:W-:Y:S01]  /*d8f0*/  FADD.FTZ R18, R160, R233 ;  /* 0x000000e9a0127221 */ /* 0x010fe20000010000 */
[-CC-:B------:R-:W-:Y:S01]  /*d900*/  FFMA.FTZ R167, R167, R15.reuse, -R176.reuse ;  /* 0x0000000fa7a77223 */ /* 0x180fe200000108b0 */
[-C--:B------:R-:W-:Y:S01]  /*d910*/  FFMA.FTZ R174, R174, R15.reuse, -R176 ;  /* 0x0000000faeae7223 */ /* 0x080fe200000108b0 */
[----:B------:R-:W3:Y:S01]  /*d920*/  MUFU.EX2 R171, R171 ;  /* 0x000000ab00ab7308 */ /* 0x000ee20000000800 */
[----:B--2---:R-:W-:Y:S01]  /*d930*/  FADD.FTZ R3, R161, R18 ;  /* 0x00000012a1037221 */ /* 0x004fe20000010000 */
[-CC-:B------:R-:W-:Y:S01]  /*d940*/  FFMA.FTZ R175, R175, R15.reuse, -R176.reuse ;  /* 0x0000000fafaf7223 */ /* 0x180fe200000108b0 */
[-CC-:B------:R-:W-:Y:S01]  /*d950*/  FFMA.FTZ R178, R178, R15.reuse, -R176.reuse ;  /* 0x0000000fb2b27223 */ /* 0x180fe200000108b0 */
[-CC-:B------:R-:W-:Y:S01]  /*d960*/  FFMA.FTZ R179, R179, R15.reuse, -R176.reuse ;  /* 0x0000000fb3b37223 */ /* 0x180fe200000108b0 */
[----:B-----5:R-:W-:Y:S01]  /*d970*/  FADD.FTZ R154, R164, R3 ;  /* 0x00000003a49a7221 */ /* 0x020fe20000010000 */
[-CC-:B------:R-:W-:Y:S01]  /*d980*/  FFMA.FTZ R182, R182, R15.reuse, -R176.reuse ;  /* 0x0000000fb6b67223 */ /* 0x180fe200000108b0 */
[----:B------:R-:W-:Y:S01]  /*d990*/  FFMA.FTZ R176, R228, R15, -R176 ;  /* 0x0000000fe4b07223 */ /* 0x000fe200000108b0 */
[----:B------:R-:W2:Y:S01]  /*d9a0*/  MUFU.EX2 R230, R230 ;  /* 0x000000e600e67308 */ /* 0x000ea20000000800 */
[----:B0-----:R-:W-:Y:S01]  /*d9b0*/  FADD.FTZ R3, R165, R154 ;  /* 0x0000009aa5037221 */ /* 0x001fe20000010000 */
[----:B------:R-:W-:Y:S01]  /*d9c0*/  F2FP.BF16.F32.PACK_AB R154, R159, R156 ;  /* 0x0000009c9f9a723e */ /* 0x000fe200000010ff */
[-C--:B------:R-:W-:Y:S01]  /*d9d0*/  FMUL.FTZ R77, R77, R9.reuse ;  /* 0x000000094d4d7220 */ /* 0x080fe20000410000 */
[----:B------:R-:W-:Y:S01]  /*d9e0*/  F2FP.BF16.F32.PACK_AB R156, R161, R160 ;  /* 0x000000a0a19c723e */ /* 0x000fe200000010ff */
[----:B-1----:R-:W-:Y:S01]  /*d9f0*/  FADD.FTZ R162, R168, R3 ;  /* 0x00000003a8a27221 */ /* 0x002fe20000010000 */
[C---:B------:R-:W-:Y:S01]  /*da00*/  F2FP.BF16.F32.PACK_AB R160, R169.reuse, R168 ;  /* 0x000000a8a9a0723e */ /* 0x040fe200000010ff */
[-C--:B------:R-:W-:Y:S01]  /*da10*/  FMUL.FTZ R80, R80, R9.reuse ;  /* 0x0000000950507220 */ /* 0x080fe20000410000 */
[----:B------:R-:W0:Y:S01]  /*da20*/  MUFU.EX2 R18, R229 ;  /* 0x000000e500127308 */ /* 0x000e220000000800 */
[----:B------:R-:W-:Y:S01]  /*da30*/  FADD.FTZ R162, R169, R162 ;  /* 0x000000a2a9a27221 */ /* 0x000fe20000010000 */
[----:B---3--:R2:W-:Y:S01]  /*da40*/  @!P2 STS [R158+0x28820], R171 ;  /* 0x028820ab9e00a388 */ /* 0x0085e20000000800 */
[-C--:B------:R-:W-:Y:S01]  /*da50*/  FMUL.FTZ R81, R81, R9.reuse ;  /* 0x0000000951517220 */ /* 0x080fe20000410000 */
[-C--:B------:R-:W-:Y:S01]  /*da60*/  FMUL.FTZ R84, R84, R9.reuse ;  /* 0x0000000954547220 */ /* 0x080fe20000410000 */
[----:B------:R-:W-:Y:S01]  /*da70*/  FADD.FTZ R3, R183, R162 ;  /* 0x000000a2b7037221 */ /* 0x000fe20000010000 */
[-C--:B------:R-:W-:Y:S01]  /*da80*/  FMUL.FTZ R85, R85, R9.reuse ;  /* 0x0000000955557220 */ /* 0x080fe20000410000 */
[-C--:B------:R-:W-:Y:S01]  /*da90*/  FMUL.FTZ R88, R88, R9.reuse ;  /* 0x0000000958587220 */ /* 0x080fe20000410000 */
[----:B------:R-:W1:Y:S01]  /*daa0*/  MUFU.EX2 R207, R207 ;  /* 0x000000cf00cf7308 */ /* 0x000e620000000800 */
[-C--:B------:R-:W-:Y:S01]  /*dab0*/  FMUL.FTZ R89, R89, R9.reuse ;  /* 0x0000000959597220 */ /* 0x080fe20000410000 */
[-C--:B------:R-:W-:Y:S01]  /*dac0*/  FMUL.FTZ R92, R92, R9.reuse ;  /* 0x000000095c5c7220 */ /* 0x080fe20000410000 */
[-C--:B------:R-:W-:Y:S01]  /*dad0*/  FMUL.FTZ R93, R93, R9.reuse ;  /* 0x000000095d5d7220 */ /* 0x080fe20000410000 */
[----:B--2---:R-:W-:Y:S01]  /*dae0*/  FADD.FTZ R158, R230, R3 ;  /* 0x00000003e69e7221 */ /* 0x004fe20000010000 */
[-C--:B------:R-:W-:Y:S01]  /*daf0*/  FMUL.FTZ R96, R96, R9.reuse ;  /* 0x0000000960607220 */ /* 0x080fe20000410000 */
[-C--:B------:R-:W-:Y:S01]  /*db00*/  FMUL.FTZ R97, R97, R9.reuse ;  /* 0x0000000961617220 */ /* 0x080fe20000410000 */
[-C--:B------:R-:W-:Y:S01]  /*db10*/  FMUL.FTZ R100, R100, R9.reuse ;  /* 0x0000000964647220 */ /* 0x080fe20000410000 */
[----:B------:R-:W2:Y:S01]  /*db20*/  MUFU.EX2 R166, R180 ;  /* 0x000000b400a67308 */ /* 0x000ea20000000800 */
[----:B------:R-:W-:Y:S01]  /*db30*/  FADD.FTZ R3, R155, R158 ;  /* 0x0000009e9b037221 */ /* 0x000fe20000010000 */
[----:B0-----:R-:W-:Y:S01]  /*db40*/  FFMA.FTZ R8, R171, R8, R18 ;  /* 0x00000008ab087223 */ /* 0x001fe20000010012 */
[----:B------:R-:W-:Y:S01]  /*db50*/  F2FP.BF16.F32.PACK_AB R158, R165, R164 ;  /* 0x000000a4a59e723e */ /* 0x000fe200000010ff */
[----:B------:R-:W-:Y:S01]  /*db60*/  FMUL.FTZ R101, R101, R9 ;  /* 0x0000000965657220 */ /* 0x000fe20000410000 */
[C---:B------:R-:W-:Y:S01]  /*db70*/  FADD.FTZ R3, R20.reuse, R3 ;  /* 0x0000000314037221 */ /* 0x040fe20000010000 */
[----:B------:R-:W-:Y:S01]  /*db80*/  F2FP.BF16.F32.PACK_AB R164, R20, R155 ;  /* 0x0000009b14a4723e */ /* 0x000fe200000010ff */
[-C--:B------:R-:W-:Y:S01]  /*db90*/  FMUL.FTZ R104, R104, R9.reuse ;  /* 0x0000000968687220 */ /* 0x080fe20000410000 */
[----:B------:R-:W-:Y:S01]  /*dba0*/  MUFU.EX2 R209, R209 ;  /* 0x000000d100d17308 */ /* 0x000fe20000000800 */
[----:B-1----:R-:W-:Y:S01]  /*dbb0*/  FADD.FTZ R8, R207, R8 ;  /* 0x00000008cf087221 */ /* 0x002fe20000010000 */
        /* <DEDUP_REMOVED lines=27> */
[----:B------:R-:W-:Y:S01]  /*dd70*/  FMUL.FTZ R149, R149, R9 ;  /* 0x0000000995957220 */ /* 0x000fe20000410000 */
[----:B------:R-:W-:Y:S01]  /*dd80*/  F2FP.BF16.F32.PACK_AB R162, R230, R183 ;  /* 0x000000b7e6a2723e */ /* 0x000fe200000010ff */
[-C--:B------:R-:W-:Y:S01]  /*dd90*/  FMUL.FTZ R26, R26, R171.reuse ;  /* 0x000000ab1a1a7220 */ /* 0x080fe20000410000 */
[----:B------:R-:W0:Y:S01]  /*dda0*/  MUFU.EX2 R20, R163 ;  /* 0x000000a300147308 */ /* 0x000e220000000800 */
[----:B------:R-:W-:Y:S01]  /*ddb0*/  F2FP.BF16.F32.PACK_AB R166, R181, R166 ;  /* 0x000000a6b5a6723e */ /* 0x000fe200000010ff */
        /* <DEDUP_REMOVED lines=27> */
[----:B-1----:R-:W-:Y:S01]  /*df70*/  FADD.FTZ R206, R208, R153 ;  /* 0x00000099d0ce7221 */ /* 0x002fe20000010000 */
[-C--:B------:R-:W-:Y:S01]  /*df80*/  FMUL.FTZ R74, R74, R171.reuse ;  /* 0x000000ab4a4a7220 */ /* 0x080fe20000410000 */
[----:B------:R-:W-:Y:S01]  /*df90*/  FMUL.FTZ R75, R75, R171 ;  /* 0x000000ab4b4b7220 */ /* 0x000fe20000410000 */
[----:B------:R-:W1:Y:S01]  /*dfa0*/  MUFU.EX2 R180, R231 ;  /* 0x000000e700b47308 */ /* 0x000e620000000800 */
[----:B--2---:R-:W-:Y:S01]  /*dfb0*/  FADD.FTZ R153, R157, R206 ;  /* 0x000000ce9d997221 */ /* 0x004fe20000010000 */
[----:B0-----:R-:W-:Y:S01]  /*dfc0*/  F2FP.BF16.F32.PACK_AB R157, R20, R157 ;  /* 0x0000009d149d723e */ /* 0x001fe200000010ff */
[-C--:B------:R-:W-:Y:S01]  /*dfd0*/  FMUL.FTZ R78, R78, R171.reuse ;  /* 0x000000ab4e4e7220 */ /* 0x080fe20000410000 */
[-C--:B------:R-:W-:Y:S01]  /*dfe0*/  FMUL.FTZ R79, R79, R171.reuse ;  /* 0x000000ab4f4f7220 */ /* 0x080fe20000410000 */
[-C--:B------:R-:W-:Y:S01]  /*dff0*/  FMUL.FTZ R82, R82, R171.reuse ;  /* 0x000000ab52527220 */ /* 0x080fe20000410000 */
[-C--:B------:R-:W-:Y:S01]  /*e000*/  FMUL.FTZ R83, R83, R171.reuse ;  /* 0x000000ab53537220 */ /* 0x080fe20000410000 */
[-C--:B------:R-:W-:Y:S01]  /*e010*/  FMUL.FTZ R86, R86, R171.reuse ;  /* 0x000000ab56567220 */ /* 0x080fe20000410000 */
[----:B------:R0:W2:Y:S01]  /*e020*/  MUFU.EX2 R163, R174 ;  /* 0x000000ae00a37308 */ /* 0x0000a20000000800 */
        /* <DEDUP_REMOVED lines=8> */
[----:B0-----:R-:W-:Y:S01]  /*e0b0*/  FADD.FTZ R174, R20, R153 ;  /* 0x0000009914ae7221 */ /* 0x001fe20000010000 */
[-C--:B------:R-:W-:Y:S01]  /*e0c0*/  FMUL.FTZ R102, R102, R171.reuse ;  /* 0x000000ab66667220 */ /* 0x080fe20000410000 */
[-C--:B------:R-:W-:Y:S01]  /*e0d0*/  FMUL.FTZ R103, R103, R171.reuse ;  /* 0x000000ab67677220 */ /* 0x080fe20000410000 */
[----:B------:R-:W-:Y:S01]  /*e0e0*/  FMUL.FTZ R106, R106, R171 ;  /* 0x000000ab6a6a7220 */ /* 0x000fe20000410000 */
[----:B---3--:R-:W-:Y:S01]  /*e0f0*/  FADD.FTZ R153, R159, R174 ;  /* 0x000000ae9f997221 */ /* 0x008fe20000010000 */
[C---:B-----5:R-:W-:Y:S01]  /*e100*/  F2FP.BF16.F32.PACK_AB R159, R168.reuse, R159 ;  /* 0x0000009fa89f723e */ /* 0x060fe200000010ff */
[-C--:B------:R-:W-:Y:S01]  /*e110*/  FMUL.FTZ R107, R107, R171.reuse ;  /* 0x000000ab6b6b7220 */ /* 0x080fe20000410000 */
[----:B------:R0:W3:Y:S01]  /*e120*/  MUFU.EX2 R165, R178 ;  /* 0x000000b200a57308 */ /* 0x0000e20000000800 */
[----:B------:R-:W-:Y:S01]  /*e130*/  FADD.FTZ R206, R168, R153 ;  /* 0x00000099a8ce7221 */ /* 0x000fe20000010000 */
[-C--:B------:R-:W-:Y:S01]  /*e140*/  FMUL.FTZ R110, R110, R171.reuse ;  /* 0x000000ab6e6e7220 */ /* 0x080fe20000410000 */
[-C--:B------:R-:W-:Y:S01]  /*e150*/  FMUL.FTZ R111, R111, R171.reuse ;  /* 0x000000ab6f6f7220 */ /* 0x080fe20000410000 */
[----:B------:R-:W-:Y:S01]  /*e160*/  FMUL.FTZ R114, R114, R171 ;  /* 0x000000ab72727220 */ /* 0x000fe20000410000 */
[----:B------:R-:W-:Y:S01]  /*e170*/  FADD.FTZ R153, R161, R206 ;  /* 0x000000cea1997221 */ /* 0x000fe20000010000 */
[C---:B-1----:R-:W-:Y:S01]  /*e180*/  F2FP.BF16.F32.PACK_AB R161, R180.reuse, R161 ;  /* 0x000000a1b4a1723e */ /* 0x042fe200000010ff */
[-C--:B------:R-:W-:Y:S01]  /*e190*/  FMUL.FTZ R115, R115, R171.reuse ;  /* 0x000000ab73737220 */ /* 0x080fe20000410000 */
[----:B------:R-:W1:Y:S01]  /*e1a0*/  MUFU.EX2 R174, R179 ;  /* 0x000000b300ae7308 */ /* 0x000e620000000800 */
[----:B0-----:R-:W-:Y:S01]  /*e1b0*/  FADD.FTZ R178, R180, R153 ;  /* 0x00000099b4b27221 */ /* 0x001fe20000010000 */
[-C--:B------:R-:W-:Y:S01]  /*e1c0*/  FMUL.FTZ R118, R118, R171.reuse ;  /* 0x000000ab76767220 */ /* 0x080fe20000410000 */
[-C--:B------:R-:W-:Y:S01]  /*e1d0*/  FMUL.FTZ R119, R119, R171.reuse ;  /* 0x000000ab77777220 */ /* 0x080fe20000410000 */
[----:B------:R-:W-:Y:S01]  /*e1e0*/  FMUL.FTZ R122, R122, R171 ;  /* 0x000000ab7a7a7220 */ /* 0x000fe20000410000 */
[----:B--2---:R-:W-:Y:S01]  /*e1f0*/  FADD.FTZ R153, R163, R178 ;  /* 0x000000b2a3997221 */ /* 0x004fe20000010000 */
[C---:B----4-:R-:W-:Y:S01]  /*e200*/  F2FP.BF16.F32.PACK_AB R163, R8.reuse, R163 ;  /* 0x000000a308a3723e */ /* 0x050fe200000010ff */
[-C--:B------:R-:W-:Y:S01]  /*e210*/  FMUL.FTZ R123, R123, R171.reuse ;  /* 0x000000ab7b7b7220 */ /* 0x080fe20000410000 */
[----:B------:R-:W0:Y:S01]  /*e220*/  MUFU.EX2 R167, R182 ;  /* 0x000000b600a77308 */ /* 0x000e220000000800 */
[----:B------:R-:W-:Y:S01]  /*e230*/  FADD.FTZ R178, R8, R153 ;  /* 0x0000009908b27221 */ /* 0x000fe20000010000 */
[----:B------:R-:W-:Y:S01]  /*e240*/  F2FP.BF16.F32.PACK_AB R153, R207, R18 ;  /* 0x00000012cf99723e */ /* 0x000fe200000010ff */
[-C--:B------:R-:W-:Y:S01]  /*e250*/  FMUL.FTZ R126, R126, R171.reuse ;  /* 0x000000ab7e7e7220 */ /* 0x080fe20000410000 */
[-C--:B------:R-:W-:Y:S01]  /*e260*/  FMUL.FTZ R127, R127, R171.reuse ;  /* 0x000000ab7f7f7220 */ /* 0x080fe20000410000 */
[----:B---3--:R-:W-:Y:S01]  /*e270*/  FADD.FTZ R155, R165, R178 ;  /* 0x000000b2a59b7221 */ /* 0x008fe20000010000 */
[-C--:B------:R-:W-:Y:S01]  /*e280*/  FMUL.FTZ R130, R130, R171.reuse ;  /* 0x000000ab82827220 */ /* 0x080fe20000410000 */
[----:B------:R-:W-:Y:S01]  /*e290*/  FMUL.FTZ R131, R131, R171 ;  /* 0x000000ab83837220 */ /* 0x000fe20000410000 */
[----:B------:R-:W2:Y:S01]  /*e2a0*/  MUFU.EX2 R176, R176 ;  /* 0x000000b000b07308 */ /* 0x000ea20000000800 */
[----:B-1----:R-:W-:Y:S01]  /*e2b0*/  FADD.FTZ R18, R174, R155 ;  /* 0x0000009bae127221 */ /* 0x002fe20000010000 */
[----:B------:R-:W-:Y:S01]  /*e2c0*/  F2FP.BF16.F32.PACK_AB R155, R208, R209 ;  /* 0x000000d1d09b723e */ /* 0x000fe200000010ff */
[----:B------:R-:W-:Y:S01]  /*e2d0*/  BAR.SYNC.DEFER_BLOCKING 0xf, 0x100 ;  /* 0x03c4000000007b1d */ /* 0x000fe20000010000 */
[----:B------:R-:W-:Y:S01]  /*e2e0*/  F2FP.BF16.F32.PACK_AB R165, R174, R165 ;  /* 0x000000a5aea5723e */ /* 0x000fe200000010ff */
        /* <DEDUP_REMOVED lines=10> */
[----:B------:R-:W-:Y:S01]  /*e390*/  FMUL.FTZ R151, R151, R171 ;  /* 0x000000ab97977220 */ /* 0x000fe20000410000 */
[C---:B--2---:R-:W-:Y:S01]  /*e3a0*/  F2FP.BF16.F32.PACK_AB R167, R176.reuse, R167 ;  /* 0x000000a7b0a7723e */ /* 0x044fe200000010ff */
[----:B------:R-:W-:Y:S01]  /*e3b0*/  FADD.FTZ R8, R176, R9 ;  /* 0x00000009b0087221 */ /* 0x000fe20000010000 */
[----:B------:R0:W-:Y:S04]  /*e3c0*/  STSM.16.M88.4 [R195+0x26800], R152 ;  /* 0x02680098c3007844 */ /* 0x0001e80000000200 */
[----:B------:R0:W-:Y:S04]  /*e3d0*/  STSM.16.M88.4 [R196], R156 ;  /* 0x0000009cc4007844 */ /* 0x0001e80000000200 */
[----:B------:R0:W-:Y:S04]  /*e3e0*/  STSM.16.M88.4 [R198], R160 ;  /* 0x000000a0c6007844 */ /* 0x0001e80000000200 */
[----:B------:R0:W-:Y:S01]  /*e3f0*/  STSM.16.M88.4 [R197], R164 ;  /* 0x000000a4c5007844 */ /* 0x0001e20000000200 */
[----:B------:R-:W-:Y:S05]  /*e400*/  @!P0 BRA `(.L_x_2104) ;  /* 0x0000000000048947 */ /* 0x000fea0003800000 */
[----:B------:R-:W-:Y:S01]  /*e410*/  BPT.TRAP 0x1 ;  /* 0x000000040000795c */ /* 0x000fe20000300000 */
.L_x_2104:
[----:B------:R1:W2:Y:S01]  /*e420*/  SYNCS.PHASECHK.TRANS64.TRYWAIT P2, [R212+URZ+0x28c50], R213 ;  /* 0x028c50d5d40075a7 */ /* 0x0002a2000804017f */
[----:B------:R-:W-:Y:S05]  /*e430*/  @!P0 BRA `(.L_x_2105) ;  /* 0x0000000000048947 */ /* 0x000fea0003800000 */
[----:B------:R-:W-:Y:S01]  /*e440*/  BPT.TRAP 0x1 ;  /* 0x000000040000795c */ /* 0x000fe20000300000 */
.L_x_2105:
[----:B------:R-:W-:Y:S04]  /*e450*/  BSSY B2, `(.L_x_2106) ;  /* 0x0000004000027945 */ /* 0x000fe80003800000 */
[----:B--2---:R-:W-:Y:S05]  /*e460*/  @P2 BRA `(.L_x_2107) ;  /* 0x0000000000082947 */ /* 0x004fea0003800000 */
[----:B------:R-:W2:Y:S02]  /*e470*/  SYNCS.PHASECHK.TRANS64.TRYWAIT P2, [R212+URZ+0x28c50], R213 ;  /* 0x028c50d5d40075a7 */ /* 0x000ea4000804017f */
[----:B--2---:R-:W-:Y:S05]  /*e480*/  @!P2 BRA `(.L_x_2108) ;  /* 0x000000ec0014a947 */ /* 0x004fea0003800000 */
.L_x_2107:
[----:B------:R-:W-:Y:S05]  /*e490*/  BSYNC B2 ;  /* 0x0000000000027941 */ /* 0x000fea0003800000 */
.L_x_2106:
[----:B------:R-:W-:Y:S01]  /*e4a0*/  IMAD R168, R211, 0x1000, R190 ;  /* 0x00001000d3a87824 */ /* 0x000fe200078e02be */
[----:B------:R-:W-:Y:S01]  /*e4b0*/  WARPGROUP.ARRIVE ;  /* 0x00000000000079c5 */ /* 0x000fe20000000000 */
[----:B------:R-:W-:Y:S01]  /*e4c0*/  IMAD.MOV.U32 R169, RZ, RZ, 0x40000040 ;  /* 0x40000040ffa97424 */ /* 0x000fe200078e00ff */
[----:B------:R-:W-:Y:S01]  /*e4d0*/  ISETP.GT.AND P2, PT, R14, R204, PT ;  /* 0x000000cc0e00720c */ /* 0x000fe20003f44270 */
[----:B-12---:R-:W-:Y:S01]  /*e4e0*/  @!P1 VIADD R212, R212, 0x28c60 ;  /* 0x00028c60d4d49836 */ /* 0x006fe20000000000 */
[----:B------:R-:W-:Y:S01]  /*e4f0*/  R2UR UR6, R168 ;  /* 0x00000000a80672ca */ /* 0x000fe200000e0000 */
[----:B------:R-:W-:Y:S01]  /*e500*/  VIADD R14, R14, 0xffffffff ;  /* 0xffffffff0e0e7836 */ /* 0x000fe20000000000 */
[----:B------:R-:W-:Y:S01]  /*e510*/  R2UR UR7, R169 ;  /* 0x00000000a90772ca */ /* 0x000fe200000e0000 */
[----:B------:R-:W-:Y:S01]  /*e520*/  IMAD.MOV.U32 R169, RZ, RZ, 0x40000040 ;  /* 0x40000040ffa97424 */ /* 0x000fe200078e00ff */
[----:B------:R-:W-:Y:S01]  /*e530*/  @!P1 PRMT R212, RZ, 0x654, R212 ;  /* 0x00000654ffd49816 */ /* 0x000fe200000000d4 */
[----:B------:R-:W-:-:S02]  /*e540*/  IMAD.MOV.U32 R20, RZ, RZ, R172 ;  /* 0x000000ffff147224 */ /* 0x000fc400078e00ac */
[----:B------:R-:W-:Y:S02]  /*e550*/  IMAD.MOV.U32 R9, RZ, RZ, R170 ;  /* 0x000000ffff097224 */ /* 0x000fe400078e00aa */
[----:B------:R-:W-:-:S06]  /*e560*/  IMAD.MOV.U32 R18, RZ, RZ, R211 ;  /* 0x000000ffff127224 */ /* 0x000fcc00078e00d3 */
[----:B------:R-:W-:Y:S03]  /*e570*/  HGMMA.64x256x16.F32.BF16 R24, R152, gdesc[UR4].tnspB, R24, gsb0 ;  /* 0x43e0000498187df0 */ /* 0x000fe60008001818 */
[----:B------:R-:W-:Y:S02]  /*e580*/  WARPGROUP.DEPBAR.LE gsb0, 0x0 ;  /* 0x00008000000079c5 */ /* 0x000fe40000010000 */
[----:B0-----:R-:W-:Y:S01]  /*e590*/  VIADD R152, R168, 0x80 ;  /* 0x00000080a8987836 */ /* 0x001fe20000000000 */
        /* <DEDUP_REMOVED lines=31> */
[----:B------:R-:W-:Y:S05]  /*e790*/  BSYNC B0 ;  /* 0x0000000000007941 */ /* 0x000fea0003800000 */
.L_x_2090:
[----:B------:R-:W-:Y:S02]  /*e7a0*/  IMAD.MOV.U32 R20, RZ, RZ, R172 ;  /* 0x000000ffff147224 */ /* 0x000fe400078e00ac */
[----:B------:R-:W-:Y:S02]  /*e7b0*/  IMAD.MOV.U32 R9, RZ, RZ, R170 ;  /* 0x000000ffff097224 */ /* 0x000fe400078e00aa */
[----:B------:R-:W-:-:S07]  /*e7c0*/  IMAD.MOV.U32 R18, RZ, RZ, R211 ;  /* 0x000000ffff127224 */ /* 0x000fce00078e00d3 */
.L_x_2089:
[----:B------:R-:W-:Y:S05]  /*e7d0*/  BSYNC B1 ;  /* 0x0000000000017941 */ /* 0x000fea0003800000 */
.L_x_2088:
[----:B------:R-:W1:Y:S01]  /*e7e0*/  LDC R154, c[0x0][0x9e4] ;  /* 0x00027900ff9a7b82 */ /* 0x000e620000000800 */
[----:B------:R-:W-:-:S04]  /*e7f0*/  IADD3 R152, R185, 0x40, -R186 ;  /* 0x00000040b9987810 */ /* 0x000fc80007ffe8ba */
[----:B------:R-:W-:-:S05]  /*e800*/  LEA R153, R189, R152, 0x6 ;  /* 0x00000098bd997211 */ /* 0x000fca00078e30ff */
[----:B------:R-:W-:Y:S01]  /*e810*/  IMAD.IADD R188, R153, 0x1, -R188 ;  /* 0x0000000199bc7824 */ /* 0x000fe200078e0abc */
[----:B-1----:R-:W-:-:S13]  /*e820*/  ISETP.GE.AND P6, PT, R154, 0x1, PT ;  /* 0x000000019a00780c */ /* 0x002fda0003fc6270 */
[----:B------:R-:W-:Y:S05]  /*e830*/  @!P6 BRA `(.L_x_2110) ;  /* 0x000000000048e947 */ /* 0x000fea0003800000 */
[----:B------:R-:W-:Y:S01]  /*e840*/  IMAD.MOV.U32 R155, RZ, RZ, R153 ;  /* 0x000000ffff9b7224 */ /* 0x000fe200078e0099 */
[----:B------:R-:W-:Y:S04]  /*e850*/  BSSY B0, `(.L_x_2111) ;  /* 0x000000e000007945 */ /* 0x000fe80003800000 */
        /* <DEDUP_REMOVED lines=9> */
.L_x_2112:
[----:B------:R-:W-:-:S13]  /*e8f0*/  ISETP.NE.AND P2, PT, R154, 0x1, PT ;  /* 0x000000019a00780c */ /* 0x000fda0003f45270 */
[----:B------:R-:W1:Y:S02]  /*e900*/  @P2 LDC.64 R152, c[0x0][0x9e8] ;  /* 0x00027a00ff982b82 */ /* 0x000e640000000a00 */
[----:B-1----:R-:W-:-:S05]  /*e910*/  @P2 IMAD.HI.U32 R152, R155, R152, RZ ;  /* 0x000000989b982227 */ /* 0x002fca00078e00ff */
[----:B------:R-:W-:-:S07]  /*e920*/  @P2 SHF.R.U32.HI R155, RZ, R153, R152 ;  /* 0x00000099ff9b2219 */ /* 0x000fce0000011698 */
.L_x_2113:
[----:B------:R-:W-:Y:S05]  /*e930*/  BSYNC B0 ;  /* 0x0000000000007941 */ /* 0x000fea0003800000 */
.L_x_2111:
[----:B------:R-:W-:-:S05]  /*e940*/  IMAD R155, R155, R154, RZ ;  /* 0x0000009a9b9b7224 */ /* 0x000fca00078e02ff */
[----:B------:R-:W-:-:S07]  /*e950*/  VIMNMX R188, R188, R155, !PT ;  /* 0x0000009bbcbc7248 */ /* 0x000fce0007fe0100 */
.L_x_2110:
[----:B------:R-:W-:Y:S01]  /*e960*/  VIADD R188, R188, 0x3f ;  /* 0x0000003fbcbc7836 */ /* 0x000fe20000000000 */
[----:B------:R-:W-:Y:S04]  /*e970*/  BSSY B1, `(.L_x_2114) ;  /* 0x00001ad000017945 */ /* 0x000fe80003800000 */
[----:B------:R-:W-:-:S04]  /*e980*/  SHF.R.S32.HI R153, RZ, 0x1f, R188 ;  /* 0x0000001fff997819 */ /* 0x000fc800000114bc */
[----:B------:R-:W-:-:S04]  /*e990*/  LEA.HI R153, R153, R188, RZ, 0x6 ;  /* 0x000000bc99997211 */ /* 0x000fc800078f30ff */
[----:B------:R-:W-:-:S04]  /*e9a0*/  SHF.R.S32.HI R152, RZ, 0x6, R153 ;  /* 0x00000006ff987819 */ /* 0x000fc80000011499 */
[----:B------:R-:W-:-:S04]  /*e9b0*/  VIMNMX R201, R191, R152, !PT ;  /* 0x00000098bfc97248 */ /* 0x000fc80007fe0100 */
[----:B------:R-:W-:-:S13]  /*e9c0*/  ISETP.GE.AND P2, PT, R14, R201, PT ;  /* 0x000000c90e00720c */ /* 0x000fda0003f46270 */
[----:B------:R-:W-:Y:S05]  /*e9d0*/  @!P2 BRA `(.L_x_2115) ;  /* 0x000000180098a947 */ /* 0x000fea0003800000 */
[----:B------:R-:W-:Y:S01]  /*e9e0*/  BSSY B0, `(.L_x_2116) ;  /* 0x00001a4000007945 */ /* 0x000fe20003800000 */
[----:B------:R-:W-:Y:S02]  /*e9f0*/  IMAD.MOV.U32 R207, RZ, RZ, R20 ;  /* 0x000000ffffcf7224 */ /* 0x000fe400078e0014 */
[----:B------:R-:W-:Y:S02]  /*ea00*/  IMAD.MOV.U32 R208, RZ, RZ, R9 ;  /* 0x000000ffffd07224 */ /* 0x000fe400078e0009 */
[----:B------:R-:W-:Y:S02]  /*ea10*/  IMAD.MOV.U32 R205, RZ, RZ, R14 ;  /* 0x000000ffffcd7224 */ /* 0x000fe400078e000e */
[----:B------:R-:W-:-:S07]  /*ea20*/  IMAD.MOV.U32 R209, RZ, RZ, R18 ;  /* 0x000000ffffd17224 */ /* 0x000fce00078e0012 */
.L_x_2127:
[----:B------:R-:W-:Y:S02]  /*ea30*/  VIADD R18, R209, 0x1 ;  /* 0x00000001d1127836 */ /* 0x000fe40000000000 */
[----:B------:R-:W-:Y:S02]  /*ea40*/  IMAD.MOV.U32 R14, RZ, RZ, R205 ;  /* 0x000000ffff0e7224 */ /* 0x000fe400078e00cd */
[----:B------:R-:W-:Y:S01]  /*ea50*/  VIADD R205, R205, 0xffffffff ;  /* 0xffffffffcdcd7836 */ /* 0x000fe20000000000 */
[----:B------:R-:W-:Y:S02]  /*ea60*/  ISETP.NE.AND P3, PT, R18, 0x2, PT ;  /* 0x000000021200780c */ /* 0x000fe40003f65270 */
[----:B------:R-:W-:Y:S02]  /*ea70*/  ISETP.GT.AND P2, PT, R14, R201, PT ;  /* 0x000000c90e00720c */ /* 0x000fe40003f44270 */
[----:B------:R-:W-:Y:S02]  /*ea80*/  SEL R14, RZ, 0x1, P3 ;  /* 0x00000001ff0e7807 */ /* 0x000fe40001800000 */
[----:B------:R-:W-:-:S02]  /*ea90*/  SEL R18, R18, RZ, P3 ;  /* 0x000000ff12127207 */ /* 0x000fc40001800000 */
[----:B------:R-:W-:Y:S01]  /*eaa0*/  LOP3.LUT R19, R19, R14, RZ, 0x3c, !PT ;  /* 0x0000000e13137212 */ /* 0x000fe200078e3cff */
[----:B-1----:R-:W-:Y:S06]  /*eab0*/  @!P0 BRA `(.L_x_2117) ;  /* 0x0000000000048947 */ /* 0x002fec0003800000 */
[----:B------:R-:W-:Y:S01]  /*eac0*/  BPT.TRAP 0x1 ;  /* 0x000000040000795c */ /* 0x000fe20000300000 */
.L_x_2117:
[----:B------:R-:W-:Y:S01]  /*ead0*/  IMAD R204, R18, 0x8, R2 ;  /* 0x0000000812cc7824 */ /* 0x000fe200078e0202 */
[----:B------:R-:W-:-:S04]  /*eae0*/  SHF.L.U32 R206, R19, 0x1f, RZ ;  /* 0x0000001f13ce7819 */ /* 0x000fc800000006ff */
[----:B------:R1:W2:Y:S01]  /*eaf0*/  SYNCS.PHASECHK.TRANS64.TRYWAIT P3, [R204+URZ+0x28c30], R206 ;  /* 0x028c30cecc0075a7 */ /* 0x0002a2000806017f */
[----:B------:R-:W-:Y:S05]  /*eb00*/  @!P0 BRA `(.L_x_2118) ;  /* 0x0000000000048947 */ /* 0x000fea0003800000 */
[----:B------:R-:W-:Y:S01]  /*eb10*/  BPT.TRAP 0x1 ;  /* 0x000000040000795c */ /* 0x000fe20000300000 */
.L_x_2118:
[----:B------:R-:W-:Y:S01]  /*eb20*/  BSSY B2, `(.L_x_2119) ;  /* 0x0000006000027945 */ /* 0x000fe20003800000 */
[----:B------:R-:W-:Y:S02]  /*eb30*/  IMAD R14, R18, 0x200, R21 ;  /* 0x00000200120e7824 */ /* 0x000fe400078e0215 */
[----:B------:R-:W-:Y:S01]  /*eb40*/  IMAD.MOV.U32 R15, RZ, RZ, 0x40000040 ;  /* 0x40000040ff0f7424 */ /* 0x000fe200078e00ff */
[----:B--2---:R-:W-:Y:S06]  /*eb50*/  @P3 BRA `(.L_x_2120) ;  /* 0x0000000000083947 */ /* 0x004fec0003800000 */
[----:B------:R-:W2:Y:S02]  /*eb60*/  SYNCS.PHASECHK.TRANS64.TRYWAIT P3, [R204+URZ+0x28c30], R206 ;  /* 0x028c30cecc0075a7 */ /* 0x000ea4000806017f */
[----:B--2---:R-:W-:Y:S05]  /*eb70*/  @!P3 BRA `(.L_x_2121) ;  /* 0x000000e4006cb947 */ /* 0x004fea0003800000 */
.L_x_2120:
[----:B------:R-:W-:Y:S05]  /*eb80*/  BSYNC B2 ;  /* 0x0000000000027941 */ /* 0x000fea0003800000 */
.L_x_2119:
[C---:B------:R-:W-:Y:S01]  /*eb90*/  R2UR UR6, R14.reuse ;  /* 0x000000000e0672ca */ /* 0x040fe200000e0000 */
[----:B------:R-:W-:Y:S01]  /*eba0*/  WARPGROUP.ARRIVE ;  /* 0x00000000000079c5 */ /* 0x000fe20000000000 */
[----:B------:R-:W-:Y:S01]  /*ebb0*/  R2UR UR7, R15 ;  /* 0x000000000f0772ca */ /* 0x000fe200000e0000 */
[----:B------:R-:W-:Y:S01]  /*ebc0*/  VIADD R188, R14, 0x2 ;  /* 0x000000020ebc7836 */ /* 0x000fe20000000000 */
[----:B------:R-:W-:Y:S01]  /*ebd0*/  R2UR UR4, R4 ;  /* 0x00000000040472ca */ /* 0x000fe200000e0000 */
[----:B------:R-:W-:Y:S01]  /*ebe0*/  IMAD.MOV.U32 R189, RZ, RZ, 0x40000040 ;  /* 0x40000040ffbd7424 */ /* 0x000fe200078e00ff */
[----:B------:R-:W-:Y:S01]  /*ebf0*/  R2UR UR5, R5 ;  /* 0x00000000050572ca */ /* 0x000fe200000e0000 */
[----:B------:R-:W-:-:S12]  /*ec00*/  IMAD.MOV.U32 R15, RZ, RZ, 0x40000040 ;  /* 0x40000040ff0f7424 */ /* 0x000fd800078e00ff */
        /* <DEDUP_REMOVED lines=44> */
[----:B------:R-:W3:Y:S02]  /*eed0*/  SHFL.BFLY PT, R9, R20, 0x2, 0x1f ;  /* 0x0c401f0014097f89 */ /* 0x000ee400000e0000 */
[----:B---3--:R-:W-:Y:S02]  /*eee0*/  FMNMX.FTZ R188, R20, R9, !PT ;  /* 0x0000000914bc7209 */ /* 0x008fe40007810000 */
[----:B------:R-:W-:-:S03]  /*eef0*/  FMNMX.FTZ R9, R155, R14, !PT ;  /* 0x0000000e9b097209 */ /* 0x000fc60007810000 */
[----:B------:R-:W3:Y:S01]  /*ef00*/  SHFL.BFLY PT, R189, R188, 0x1, 0x1f ;  /* 0x0c201f00bcbd7f89 */ /* 0x000ee200000e0000 */
[----:B------:R-:W-:-:S04]  /*ef10*/  FMNMX.FTZ R14, R158, R9, !PT ;  /* 0x000000099e0e7209 */ /* 0x000fc80007810000 */
[----:B------:R-:W-:-:S04]  /*ef20*/  FMNMX.FTZ R15, R159, R14, !PT ;  /* 0x0000000e9f0f7209 */ /* 0x000fc80007810000 */
[----:B------:R-:W-:Y:S01]  /*ef30*/  FMNMX.FTZ R14, R162, R15, !PT ;  /* 0x0000000fa20e7209 */ /* 0x000fe20007810000 */
[----:B------:R-:W-:Y:S01]  /*ef40*/  IMAD.U32 R15, RZ, RZ, UR4 ;  /* 0x00000004ff0f7e24 */ /* 0x000fe2000f8e00ff */
[----:B---3--:R-:W-:Y:S02]  /*ef50*/  FMNMX.FTZ R9, R188, R189, !PT ;  /* 0x000000bdbc097209 */ /* 0x008fe40007810000 */
[----:B------:R-:W-:-:S03]  /*ef60*/  FMNMX.FTZ R189, R163, R14, !PT ;  /* 0x0000000ea3bd7209 */ /* 0x000fc60007810000 */
[C---:B------:R-:W-:Y:S01]  /*ef70*/  FADD.FTZ R20, -R9.reuse, R208 ;  /* 0x000000d009147221 */ /* 0x040fe20000010100 */
[----:B------:R-:W-:Y:S01]  /*ef80*/  FMNMX.FTZ R14, R166, R189, !PT ;  /* 0x000000bda60e7209 */ /* 0x000fe20007810000 */
[-C--:B------:R-:W-:Y:S02]  /*ef90*/  FMUL.FTZ R188, R9, R15.reuse ;  /* 0x0000000f09bc7220 */ /* 0x080fe40000410000 */
[-C--:B------:R-:W-:Y:S01]  /*efa0*/  FMUL.FTZ R208, R20, R15.reuse ;  /* 0x0000000f14d07220 */ /* 0x080fe20000410000 */
[----:B------:R-:W-:Y:S01]  /*efb0*/  FMNMX.FTZ R189, R167, R14, !PT ;  /* 0x0000000ea7bd7209 */ /* 0x000fe20007810000 */
[-CC-:B------:R-:W-:Y:S01]  /*efc0*/  FFMA.FTZ R210, R152, R15.reuse, -R188.reuse ;  /* 0x0000000f98d27223 */ /* 0x180fe200000108bc */
[-CC-:B------:R-:W-:Y:S01]  /*efd0*/  FFMA.FTZ R152, R153, R15.reuse, -R188.reuse ;  /* 0x0000000f99987223 */ /* 0x180fe200000108bc */
[--C-:B0-----:R-:W-:Y:S01]  /*efe0*/  FFMA.FTZ R212, R156, R15, -R188.reuse ;  /* 0x0000000f9cd47223 */ /* 0x101fe200000108bc */
        /* <DEDUP_REMOVED lines=18> */
[----:B------:R-:W0:Y:S02]  /*f110*/  MUFU.EX2 R14, R208 ;  /* 0x000000d0000e7308 */ /* 0x000e240000000800 */
[----:B------:R-:W-:-:S04]  /*f120*/  FMNMX.FTZ R211, R179, R20, !PT ;  /* 0x00000014b3d37209 */ /* 0x000fc80007810000 */
[----:B------:R-:W-:Y:S02]  /*f130*/  FMNMX.FTZ R20, R182, R211, !PT ;  /* 0x000000d3b6147209 */ /* 0x000fe40007810000 */
[----:B------:R-:W3:Y:S02]  /*f140*/  MUFU.EX2 R189, R210 ;  /* 0x000000d200bd7308 */ /* 0x000ee40000000800 */
[----:B------:R-:W-:-:S05]  /*f150*/  FMNMX.FTZ R20, R183, R20, !PT ;  /* 0x00000014b7147209 */ /* 0x000fca0007810000 */
[----:B------:R-:W4:Y:S01]  /*f160*/  SHFL.BFLY PT, R211, R20, 0x2, 0x1f ;  /* 0x0c401f0014d37f89 */ /* 0x000f2200000e0000 */
[----:B------:R-:W-:Y:S01]  /*f170*/  MUFU.EX2 R152, R152 ;  /* 0x0000009800987308 */ /* 0x000fe20000000800 */
[-C--:B0-----:R-:W-:Y:S01]  /*f180*/  FMUL.FTZ R24, R24, R14.reuse ;  /* 0x0000000e18187220 */ /* 0x081fe20000410000 */
[-C--:B------:R-:W-:Y:S01]  /*f190*/  FMUL.FTZ R25, R25, R14.reuse ;  /* 0x0000000e19197220 */ /* 0x080fe20000410000 */
[-C--:B------:R-:W-:Y:S01]  /*f1a0*/  FMUL.FTZ R28, R28, R14.reuse ;  /* 0x0000000e1c1c7220 */ /* 0x080fe20000410000 */
[-C--:B------:R-:W-:Y:S01]  /*f1b0*/  FMUL.FTZ R29, R29, R14.reuse ;  /* 0x0000000e1d1d7220 */ /* 0x080fe20000410000 */
[-C--:B------:R-:W-:Y:S01]  /*f1c0*/  FMUL.FTZ R32, R32, R14.reuse ;  /* 0x0000000e20207220 */ /* 0x080fe20000410000 */
[-C--:B------:R-:W-:Y:S01]  /*f1d0*/  FMUL.FTZ R33, R33, R14.reuse ;  /* 0x0000000e21217220 */ /* 0x080fe20000410000 */
[-C--:B------:R-:W-:Y:S01]  /*f1e0*/  FMUL.FTZ R36, R36, R14.reuse ;  /* 0x0000000e24247220 */ /* 0x080fe20000410000 */
[----:B------:R0:W-:Y:S01]  /*f1f0*/  MUFU.EX2 R153, R212 ;  /* 0x000000d400997308 */ /* 0x0001e20000000800 */
        /* <DEDUP_REMOVED lines=14> */
[----:B----4-:R-:W-:Y:S01]  /*f2e0*/  FMNMX.FTZ R211, R20, R211, !PT ;  /* 0x000000d314d37209 */ /* 0x010fe20007810000 */
[----:B------:R-:W-:Y:S01]  /*f2f0*/  MUFU.EX2 R157, R157 ;  /* 0x0000009d009d7308 */ /* 0x000fe20000000800 */
[-C--:B------:R-:W-:Y:S01]  /*f300*/  FMUL.FTZ R61, R61, R14.reuse ;  /* 0x0000000e3d3d7220 */ /* 0x080fe20000410000 */
[-C--:B------:R-:W-:Y:S01]  /*f310*/  FMUL.FTZ R64, R64, R14.reuse ;  /* 0x0000000e40407220 */ /* 0x080fe20000410000 */
[-C--:B------:R-:W-:Y:S01]  /*f320*/  FMUL.FTZ R65, R65, R14.reuse ;  /* 0x0000000e41417220 */ /* 0x080fe20000410000 */
[----:B------:R-:W3:Y:S01]  /*f330*/  SHFL.BFLY PT, R20, R211, 0x1, 0x1f ;  /* 0x0c201f00d3147f89 */ /* 0x000ee200000e0000 */
        /* <DEDUP_REMOVED lines=23> */
[----:B---3--:R-:W-:Y:S01]  /*f4b0*/  FMNMX.FTZ R20, R211, R20, !PT ;  /* 0x00000014d3147209 */ /* 0x008fe20007810000 */
[----:B------:R-:W-:-:S02]  /*f4c0*/  IMAD.MOV R211, RZ, RZ, -R194 ;  /* 0x000000ffffd37224 */ /* 0x000fc400078e0ac2 */
[-C--:B------:R-:W-:Y:S01]  /*f4d0*/  FMUL.FTZ R108, R108, R14.reuse ;  /* 0x0000000e6c6c7220 */ /* 0x080fe20000410000 */
[-C--:B------:R-:W-:Y:S01]  /*f4e0*/  FMUL.FTZ R109, R109, R14.reuse ;  /* 0x0000000e6d6d7220 */ /* 0x080fe20000410000 */
[----:B------:R-:W-:Y:S01]  /*f4f0*/  MUFU.EX2 R165, R165 ;  /* 0x000000a500a57308 */ /* 0x000fe20000000800 */
[C---:B------:R-:W-:Y:S01]  /*f500*/  FADD.FTZ R188, -R20.reuse, R207 ;  /* 0x000000cf14bc7221 */ /* 0x040fe20000010100 */
[----:B------:R-:W-:Y:S01]  /*f510*/  FMUL.FTZ R228, R20, R15 ;  /* 0x0000000f14e47220 */ /* 0x000fe20000410000 */
[----:B------:R-:W-:Y:S01]  /*f520*/  ISETP.NE.AND P3, PT, R22, R211, PT ;  /* 0x000000d31600720c */ /* 0x000fe20003f65270 */
[----:B------:R-:W-:Y:S01]  /*f530*/  FMUL.FTZ R112, R112, R14 ;  /* 0x0000000e70707220 */ /* 0x000fe20000410000 */
[-C--:B------:R-:W-:Y:S01]  /*f540*/  FMUL.FTZ R169, R188, R15.reuse ;  /* 0x0000000fbca97220 */ /* 0x080fe20000410000 */
[-CC-:B------:R-:W-:Y:S01]  /*f550*/  FFMA.FTZ R188, R154, R15.reuse, -R228.reuse ;  /* 0x0000000f9abc7223 */ /* 0x180fe200000108e4 */
[-CC-:B------:R-:W-:Y:S01]  /*f560*/  FFMA.FTZ R155, R155, R15.reuse, -R228.reuse ;  /* 0x0000000f9b9b7223 */ /* 0x180fe200000108e4 */
[----:B0-----:R-:W-:Y:S01]  /*f570*/  FFMA.FTZ R212, R167, R15, -R228 ;  /* 0x0000000fa7d47223 */ /* 0x001fe200000108e4 */
[----:B------:R-:W-:-:S02]  /*f580*/  @!P1 VIADD R154, R204, 0x28c40 ;  /* 0x00028c40cc9a9836 */ /* 0x000fc40000000000 */
[-CC-:B------:R-:W-:Y:S01]  /*f590*/  FFMA.FTZ R167, R170, R15.reuse, -R228.reuse ;  /* 0x0000000faaa77223 */ /* 0x180fe200000108e4 */
[----:B------:R-:W-:Y:S01]  /*f5a0*/  MUFU.EX2 R169, R169 ;  /* 0x000000a900a97308 */ /* 0x000fe20000000800 */
[-CC-:B------:R-:W-:Y:S01]  /*f5b0*/  FFMA.FTZ R207, R158, R15.reuse, -R228.reuse ;  /* 0x0000000f9ecf7223 */ /* 0x180fe200000108e4 */
[-CC-:B------:R-:W-:Y:S01]  /*f5c0*/  FFMA.FTZ R170, R171, R15.reuse, -R228.reuse ;  /* 0x0000000fabaa7223 */ /* 0x180fe200000108e4 */
[-CC-:B------:R-:W-:Y:S01]  /*f5d0*/  FFMA.FTZ R171, R174, R15.reuse, -R228.reuse ;  /* 0x0000000faeab7223 */ /* 0x180fe200000108e4 */
[-C--:B------:R-:W-:Y:S01]  /*f5e0*/  FFMA.FTZ R174, R175, R15.reuse, -R228 ;  /* 0x0000000fafae7223 */ /* 0x080fe200000108e4 */
[----:B------:R-:W-:Y:S01]  /*f5f0*/  @!P1 PRMT R154, RZ, 0x654, R154 ;  /* 0x00000654ff9a9816 */ /* 0x000fe2000000009a */
[----:B------:R-:W-:Y:S02]  /*f600*/  @!P3 IMAD R175, R209, 0x40, R192 ;  /* 0x00000040d1afb824 */ /* 0x000fe400078e02c0 */
[-CC-:B------:R-:W-:Y:S01]  /*f610*/  FFMA.FTZ R208, R159, R15.reuse, -R228.reuse ;  /* 0x0000000f9fd07223 */ /* 0x180fe200000108e4 */
[----:B------:R-:W0:Y:S01]  /*f620*/  MUFU.EX2 R188, R188 ;  /* 0x000000bc00bc7308 */ /* 0x000e220000000800 */
[----:B------:R3:W-:Y:S01]  /*f630*/  @!P1 SYNCS.ARRIVE.TRANS64.RED.A1T0 RZ, [R154+URZ], RZ ;  /* 0x000000ff9aff99a7 */ /* 0x0007e2000810043f */
[-CC-:B------:R-:W-:Y:S01]  /*f640*/  FFMA.FTZ R159, R162, R15.reuse, -R228.reuse ;  /* 0x0000000fa29f7223 */ /* 0x180fe200000108e4 */
[-CC-:B------:R-:W-:Y:S01]  /*f650*/  FFMA.FTZ R210, R163, R15.reuse, -R228.reuse ;  /* 0x0000000fa3d27223 */ /* 0x180fe200000108e4 */
[-CC-:B------:R-:W-:Y:S01]  /*f660*/  FFMA.FTZ R163, R166, R15.reuse, -R228.reuse ;  /* 0x0000000fa6a37223 */ /* 0x180fe200000108e4 */
[-C--:B------:R-:W-:Y:S01]  /*f670*/  FMUL.FTZ R113, R113, R14.reuse ;  /* 0x0000000e71717220 */ /* 0x080fe20000410000 */
[-C--:B------:R-:W-:Y:S01]  /*f680*/  FMUL.FTZ R116, R116, R14.reuse ;  /* 0x0000000e74747220 */ /* 0x080fe20000410000 */
[----:B------:R-:W-:Y:S01]  /*f690*/  FMUL.FTZ R117, R117, R14 ;  /* 0x0000000e75757220 */ /* 0x000fe20000410000 */
[----:B------:R-:W4:Y:S01]  /*f6a0*/  MUFU.EX2 R155, R155 ;  /* 0x0000009b009b7308 */ /* 0x000f220000000800 */
[----:B---3--:R-:W-:Y:S01]  /*f6b0*/  @!P3 LEA R154, R175, R2, 0x2 ;  /* 0x00000002af9ab211 */ /* 0x008fe200078e10ff */
[-C--:B------:R-:W-:Y:S01]  /*f6c0*/  FFMA.FTZ R175, R178, R15.reuse, -R228 ;  /* 0x0000000fb2af7223 */ /* 0x080fe200000108e4 */
[-C--:B------:R-:W-:Y:S01]  /*f6d0*/  FMUL.FTZ R120, R120, R14.reuse ;  /* 0x0000000e78787220 */ /* 0x080fe20000410000 */
[-C--:B------:R-:W-:Y:S01]  /*f6e0*/  FMUL.FTZ R121, R121, R14.reuse ;  /* 0x0000000e79797220 */ /* 0x080fe20000410000 */
[-C--:B------:R-:W-:Y:S01]  /*f6f0*/  FMUL.FTZ R124, R124, R14.reuse ;  /* 0x0000000e7c7c7220 */ /* 0x080fe20000410000 */
[----:B------:R-:W-:Y:S01]  /*f700*/  @!P3 STS [R154+0x28800], R14 ;  /* 0x0288000e9a00b388 */ /* 0x000fe20000000800 */
[----:B------:R-:W-:Y:S01]  /*f710*/  FMUL.FTZ R125, R125, R14 ;  /* 0x0000000e7d7d7220 */ /* 0x000fe20000410000 */
[----:B------:R-:W3:Y:S01]  /*f720*/  MUFU.EX2 R207, R207 ;  /* 0x000000cf00cf7308 */ /* 0x000ee20000000800 */
[----:B0-----:R-:W-:Y:S01]  /*f730*/  FFMA.FTZ R8, R169, R8, R188 ;  /* 0x00000008a9087223 */ /* 0x001fe200000100bc */
[----:B------:R0:W-:Y:S01]  /*f740*/  @!P3 STS [R154+0x28820], R169 ;  /* 0x028820a99a00b388 */ /* 0x0001e20000000800 */
        /* <DEDUP_REMOVED lines=9> */
[----:B0-----:R-:W-:Y:S01]  /*f7e0*/  FADD.FTZ R154, R152, R3 ;  /* 0x00000003989a7221 */ /* 0x001fe20000010000 */
[-C--:B------:R-:W-:Y:S01]  /*f7f0*/  FMUL.FTZ R141, R141, R14.reuse ;  /* 0x0000000e8d8d7220 */ /* 0x080fe20000410000 */
[-C--:B------:R-:W-:Y:S01]  /*f800*/  FMUL.FTZ R144, R144, R14.reuse ;  /* 0x0000000e90907220 */ /* 0x080fe20000410000 */
[-C--:B------:R-:W-:Y:S01]  /*f810*/  FMUL.FTZ R145, R145, R14.reuse ;  /* 0x0000000e91917220 */ /* 0x080fe20000410000 */
[----:B------:R-:W0:Y:S01]  /*f820*/  MUFU.EX2 R159, R159 ;  /* 0x0000009f009f7308 */ /* 0x000e220000000800 */
[----:B------:R-:W-:Y:S01]  /*f830*/  FADD.FTZ R3, R153, R154 ;  /* 0x0000009a99037221 */ /* 0x000fe20000010000 */
[-C--:B------:R-:W-:Y:S01]  /*f840*/  FMUL.FTZ R148, R148, R14.reuse ;  /* 0x0000000e94947220 */ /* 0x080fe20000410000 */
[----:B------:R-:W-:Y:S01]  /*f850*/  FMUL.FTZ R149, R149, R14 ;  /* 0x0000000e95957220 */ /* 0x000fe20000410000 */
[-C--:B------:R-:W-:Y:S01]  /*f860*/  FFMA.FTZ R179, R179, R15.reuse, -R228 ;  /* 0x0000000fb3b37223 */ /* 0x080fe200000108e4 */
[----:B------:R-:W-:Y:S01]  /*f870*/  FADD.FTZ R154, R156, R3 ;  /* 0x000000039c9a7221 */ /* 0x000fe20000010000 */
[----:B---3--:R-:W-:Y:S01]  /*f880*/  FADD.FTZ R3, R207, R8 ;  /* 0x00000008cf037221 */ /* 0x008fe20000010000 */
[-C--:B------:R-:W-:Y:S01]  /*f890*/  FFMA.FTZ R182, R182, R15.reuse, -R228 ;  /* 0x0000000fb6b67223 */ /* 0x080fe200000108e4 */
[----:B------:R-:W3:Y:S01]  /*f8a0*/  MUFU.EX2 R210, R210 ;  /* 0x000000d200d27308 */ /* 0x000ee20000000800 */
[----:B------:R-:W-:Y:S01]  /*f8b0*/  FADD.FTZ R209, R157, R154 ;  /* 0x0000009a9dd17221 */ /* 0x000fe20000010000 */
[----:B-----5:R-:W-:Y:S01]  /*f8c0*/  FADD.FTZ R8, R208, R3 ;  /* 0x00000003d0087221 */ /* 0x020fe20000010000 */
[----:B------:R-:W-:Y:S01]  /*f8d0*/  FFMA.FTZ R183, R183, R15, -R228 ;  /* 0x0000000fb7b77223 */ /* 0x000fe200000108e4 */
[----:B------:R-:W-:Y:S01]  /*f8e0*/  F2FP.BF16.F32.PACK_AB R152, R152, R189 ;  /* 0x000000bd9898723e */ /* 0x000fe200000010ff */
[----:B------:R-:W-:Y:S01]  /*f8f0*/  FADD.FTZ R154, R160, R209 ;  /* 0x000000d1a09a7221 */ /* 0x000fe20000010000 */
[----:B------:R-:W-:Y:S01]  /*f900*/  F2FP.BF16.F32.PACK_AB R158, R164, R161 ;  /* 0x000000a1a49e723e */ /* 0x000fe200000010ff */
[-C--:B------:R-:W-:Y:S01]  /*f910*/  FMUL.FTZ R26, R26, R169.reuse ;  /* 0x000000a91a1a7220 */ /* 0x080fe20000410000 */
[----:B------:R-:W4:Y:S01]  /*f920*/  MUFU.EX2 R163, R163 ;  /* 0x000000a300a37308 */ /* 0x000f220000000800 */
[----:B0-----:R-:W-:Y:S01]  /*f930*/  FADD.FTZ R3, R159, R8 ;  /* 0x000000089f037221 */ /* 0x001fe20000010000 */
[----:B------:R-:W-:Y:S01]  /*f940*/  FADD.FTZ R209, R161, R154 ;  /* 0x0000009aa1d17221 */ /* 0x000fe20000010000 */
[-C--:B------:R-:W-:Y:S01]  /*f950*/  FMUL.FTZ R27, R27, R169.reuse ;  /* 0x000000a91b1b7220 */ /* 0x080fe20000410000 */
[-C--:B------:R-:W-:Y:S01]  /*f960*/  FMUL.FTZ R30, R30, R169.reuse ;  /* 0x000000a91e1e7220 */ /* 0x080fe20000410000 */
[-C--:B------:R-:W-:Y:S01]  /*f970*/  FMUL.FTZ R31, R31, R169.reuse ;  /* 0x000000a91f1f7220 */ /* 0x080fe20000410000 */
[----:B------:R-:W-:Y:S01]  /*f980*/  FADD.FTZ R154, R164, R209 ;  /* 0x000000d1a49a7221 */ /* 0x000fe20000010000 */
[-C--:B------:R-:W-:Y:S01]  /*f990*/  FMUL.FTZ R34, R34, R169.reuse ;  /* 0x000000a922227220 */ /* 0x080fe20000410000 */
[----:B------:R-:W0:Y:S01]  /*f9a0*/  MUFU.EX2 R212, R212 ;  /* 0x000000d400d47308 */ /* 0x000e220000000800 */
[----:B---3--:R-:W-:Y:S01]  /*f9b0*/  FADD.FTZ R8, R210, R3 ;  /* 0x00000003d2087221 */ /* 0x008fe20000010000 */
[----:B------:R-:W-:Y:S01]  /*f9c0*/  FADD.FTZ R209, R165, R154 ;  /* 0x0000009aa5d17221 */ /* 0x000fe20000010000 */
        /* <DEDUP_REMOVED lines=60> */
[----:B------:R-:W-:Y:S01]  /*fd90*/  FMUL.FTZ R127, R127, R169 ;  /* 0x000000a97f7f7220 */ /* 0x000fe20000410000 */
[----:B------:R-:W4:Y:S01]  /*fda0*/  MUFU.EX2 R176, R176 ;  /* 0x000000b000b07308 */ /* 0x000f220000000800 */
[----:B0-----:R-:W-:Y:S01]  /*fdb0*/  FADD.FTZ R189, R173, R154 ;  /* 0x0000009aadbd7221 */ /* 0x001fe20000010000 */
[----:B------:R-:W-:Y:S01]  /*fdc0*/  F2FP.BF16.F32.PACK_AB R154, R156, R153 ;  /* 0x000000999c9a723e */ /* 0x000fe200000010ff */
[----:B------:R-:W-:Y:S01]  /*fdd0*/  FMUL.FTZ R130, R130, R169 ;  /* 0x000000a982827220 */ /* 0x000fe20000410000 */
[----:B------:R-:W-:Y:S01]  /*fde0*/  F2FP.BF16.F32.PACK_AB R156, R160, R157 ;  /* 0x0000009da09c723e */ /* 0x000fe200000010ff */
[----:B------:R-:W-:Y:S01]  /*fdf0*/  FMUL.FTZ R131, R131, R169 ;  /* 0x000000a983837220 */ /* 0x000fe20000410000 */
[----:B------:R-:W-:Y:S01]  /*fe00*/  F2FP.BF16.F32.PACK_AB R160, R168, R165 ;  /* 0x000000a5a8a0723e */ /* 0x000fe200000010ff */
        /* <DEDUP_REMOVED lines=13> */
[----:B------:R-:W-:-:S04]  /*fee0*/  FMUL.FTZ R151, R151, R169 ;  /* 0x000000a997977220 */ /* 0x000fc80000410000 */
[----:B------:R-:W4:Y:S01]  /*fef0*/  MUFU.EX2 R8, R179 ;  /* 0x000000b300087308 */ /* 0x000f220000000800 */
[----:B0-----:R-:W-:-:S07]  /*ff00*/  FADD.FTZ R157, R175, R14 ;  /* 0x0000000eaf9d7221 */ /* 0x001fce0000010000 */
[----:B------:R-:W0:Y:S01]  /*ff10*/  MUFU.EX2 R180, R180 ;  /* 0x000000b400b47308 */ /* 0x000e220000000800 */
[----:B---3--:R-:W-:Y:S01]  /*ff20*/  FADD.FTZ R153, R177, R162 ;  /* 0x000000a2b1997221 */ /* 0x008fe20000010000 */
[----:B------:R-:W-:Y:S02]  /*ff30*/  F2FP.BF16.F32.PACK_AB R162, R173, R172 ;  /* 0x000000acada2723e */ /* 0x000fe400000010ff */
[----:B------:R-:W-:-:S04]  /*ff40*/  F2FP.BF16.F32.PACK_AB R164, R177, R176 ;  /* 0x000000b0b1a4723e */ /* 0x000fc800000010ff */
[----:B------:R-:W3:Y:S01]  /*ff50*/  MUFU.EX2 R182, R182 ;  /* 0x000000b600b67308 */ /* 0x000ee20000000800 */
[----:B----4-:R-:W-:Y:S01]  /*ff60*/  FADD.FTZ R161, R8, R157 ;  /* 0x0000009d08a17221 */ /* 0x010fe20000010000 */
[----:B------:R-:W-:Y:S02]  /*ff70*/  F2FP.BF16.F32.PACK_AB R157, R210, R159 ;  /* 0x0000009fd29d723e */ /* 0x000fe400000010ff */
[----:B------:R-:W-:Y:S02]  /*ff80*/  F2FP.BF16.F32.PACK_AB R159, R212, R163 ;  /* 0x000000a3d49f723e */ /* 0x000fe400000010ff */
[----:B------:R-:W-:Y:S02]  /*ff90*/  F2FP.BF16.F32.PACK_AB R163, R174, R171 ;  /* 0x000000abaea3723e */ /* 0x000fe400000010ff */
[----:B------:R-:W4:Y:S01]  /*ffa0*/  MUFU.EX2 R181, R181 ;  /* 0x000000b500b57308 */ /* 0x000f220000000800 */
[----:B0-----:R-:W-:Y:S01]  /*ffb0*/  FADD.FTZ R166, R180, R153 ;  /* 0x00000099b4a67221 */ /* 0x001fe20000010000 */
[----:B------:R-:W-:-:S02]  /*ffc0*/  F2FP.BF16.F32.PACK_AB R153, R155, R188 ;  /* 0x000000bc9b99723e */ /* 0x000fc400000010ff */
[----:B------:R-:W-:Y:S01]  /*ffd0*/  F2FP.BF16.F32.PACK_AB R155, R208, R207 ;  /* 0x000000cfd09b723e */ /* 0x000fe200000010ff */
[----:B------:R-:W-:Y:S01]  /*ffe0*/  BAR.SYNC.DEFER_BLOCKING 0xf, 0x100 ;  /* 0x03c4000000007b1d */ /* 0x000fe20000010000 */
[----:B------:R-:W-:Y:S01]  /*fff0*/  F2FP.BF16.F32.PACK_AB R165, R8, R175 ;  /* 0x000000af08a5723e */ /* 0x000fe200000010ff */
[----:B---3--:R-:W-:Y:S01]  /*10000*/  FADD.FTZ R14, R182, R161 ;  /* 0x000000a1b60e7221 */ /* 0x008fe20000010000 */
[----:B------:R-:W-:-:S03]  /*10010*/  F2FP.BF16.F32.PACK_AB R161, R170, R167 ;  /* 0x000000a7aaa1723e */ /* 0x000fc600000010ff */
[----:B------:R-:W0:Y:S01]  /*10020*/  MUFU.EX2 R183, R183 ;  /* 0x000000b700b77308 */ /* 0x000e220000000800 */
[C---:B----4-:R-:W-:Y:S01]  /*10030*/  FADD.FTZ R3, R181.reuse, R166 ;  /* 0x000000a6b5037221 */ /* 0x050fe20000010000 */
[----:B------:R-:W-:Y:S02]  /*10040*/  F2FP.BF16.F32.PACK_AB R166, R181, R180 ;  /* 0x000000b4b5a6723e */ /* 0x000fe400000010ff */
[C---:B0-----:R-:W-:Y:S01]  /*10050*/  F2FP.BF16.F32.PACK_AB R167, R183.reuse, R182 ;  /* 0x000000b6b7a7723e */ /* 0x041fe200000010ff */
[----:B------:R0:W-:Y:S01]  /*10060*/  STSM.16.M88.4 [R195+0x26800], R152 ;  /* 0x02680098c3007844 */ /* 0x0001e20000000200 */
[----:B------:R-:W-:-:S03]  /*10070*/  FADD.FTZ R8, R183, R14 ;  /* 0x0000000eb7087221 */ /* 0x000fc60000010000 */
[----:B------:R0:W-:Y:S04]  /*10080*/  STSM.16.M88.4 [R196], R156 ;  /* 0x0000009cc4007844 */ /* 0x0001e80000000200 */
[----:B------:R0:W-:Y:S04]  /*10090*/  STSM.16.M88.4 [R198], R160 ;  /* 0x000000a0c6007844 */ /* 0x0001e80000000200 */
[----:B------:R0:W-:Y:S01]  /*100a0*/  STSM.16.M88.4 [R197], R164 ;  /* 0x000000a4c5007844 */ /* 0x0001e20000000200 */
[----:B------:R-:W-:Y:S05]  /*100b0*/  @!P0 BRA `(.L_x_2122) ;  /* 0x0000000000048947 */ /* 0x000fea0003800000 */
[----:B------:R-:W-:Y:S01]  /*100c0*/  BPT.TRAP 0x1 ;  /* 0x000000040000795c */ /* 0x000fe20000300000 */
.L_x_2122:
[----:B------:R3:W4:Y:S01]  /*100d0*/  SYNCS.PHASECHK.TRANS64.TRYWAIT P3, [R204+URZ+0x28c50], R206 ;  /* 0x028c50cecc0075a7 */ /* 0x000722000806017f */
[----:B------:R-:W-:Y:S05]  /*100e0*/  @!P0 BRA `(.L_x_2123) ;  /* 0x0000000000048947 */ /* 0x000fea0003800000 */
[----:B------:R-:W-:Y:S01]  /*100f0*/  BPT.TRAP 0x1 ;  /* 0x000000040000795c */ /* 0x000fe20000300000 */
.L_x_2123:
[----:B------:R-:W-:Y:S04]  /*10100*/  BSSY B2, `(.L_x_2124) ;  /* 0x0000004000027945 */ /* 0x000fe80003800000 */
[----:B----4-:R-:W-:Y:S05]  /*10110*/  @P3 BRA `(.L_x_2125) ;  /* 0x0000000000083947 */ /* 0x010fea0003800000 */
[----:B------:R-:W4:Y:S02]  /*10120*/  SYNCS.PHASECHK.TRANS64.TRYWAIT P3, [R204+URZ+0x28c50], R206 ;  /* 0x028c50cecc0075a7 */ /* 0x000f24000806017f */
[----:B----4-:R-:W-:Y:S05]  /*10130*/  @!P3 BRA `(.L_x_2126) ;  /* 0x000000d00010b947 */ /* 0x010fea0003800000 */
.L_x_2125:
[----:B------:R-:W-:Y:S05]  /*10140*/  BSYNC B2 ;  /* 0x0000000000027941 */ /* 0x000fea0003800000 */
.L_x_2124:
[----:B------:R-:W-:Y:S01]  /*10150*/  IMAD R168, R18, 0x1000, R190 ;  /* 0x0000100012a87824 */ /* 0x000fe200078e02be */
[----:B------:R-:W-:Y:S01]  /*10160*/  WARPGROUP.ARRIVE ;  /* 0x00000000000079c5 */ /* 0x000fe20000000000 */
[----:B------:R-:W-:Y:S02]  /*10170*/  IMAD.MOV.U32 R169, RZ, RZ, 0x40000040 ;  /* 0x40000040ffa97424 */ /* 0x000fe400078e00ff */
[----:B-1234-:R-:W-:Y:S01]  /*10180*/  @!P1 VIADD R204, R204, 0x28c60 ;  /* 0x00028c60cccc9836 */ /* 0x01efe20000000000 */
[----:B------:R-:W-:Y:S01]  /*10190*/  R2UR UR6, R168 ;  /* 0x00000000a80672ca */ /* 0x000fe200000e0000 */
[----:B------:R-:W-:Y:S01]  /*101a0*/  IMAD.MOV.U32 R207, RZ, RZ, R20 ;  /* 0x000000ffffcf7224 */ /* 0x000fe200078e0014 */
[----:B------:R-:W-:Y:S01]  /*101b0*/  R2UR UR7, R169 ;  /* 0x00000000a90772ca */ /* 0x000fe200000e0000 */
[----:B------:R-:W-:Y:S01]  /*101c0*/  IMAD.MOV.U32 R169, RZ, RZ, 0x40000040 ;  /* 0x40000040ffa97424 */ /* 0x000fe200078e00ff */
[----:B------:R-:W-:Y:S01]  /*101d0*/  @!P1 PRMT R204, RZ, 0x654, R204 ;  /* 0x00000654ffcc9816 */ /* 0x000fe200000000cc */
[----:B------:R-:W-:-:S02]  /*101e0*/  IMAD.MOV.U32 R208, RZ, RZ, R9 ;  /* 0x000000ffffd07224 */ /* 0x000fc400078e0009 */
[----:B------:R-:W-:-:S08]  /*101f0*/  IMAD.MOV.U32 R209, RZ, RZ, R18 ;  /* 0x000000ffffd17224 */ /* 0x000fd000078e0012 */
        /* <DEDUP_REMOVED lines=35> */
.L_x_2116:
[----:B------:R-:W-:-:S07]  /*10430*/  IMAD.MOV.U32 R14, RZ, RZ, R205 ;  /* 0x000000ffff0e7224 */ /* 0x000fce00078e00cd */
.L_x_2115:
[----:B------:R-:W-:Y:S05]  /*10440*/  BSYNC B1 ;  /* 0x0000000000017941 */ /* 0x000fea0003800000 */
.L_x_2114:
[----:B------:R-:W-:Y:S01]  /*10450*/  ISETP.GE.AND P2, PT, R14, R191, PT ;  /* 0x000000bf0e00720c */ /* 0x000fe20003f46270 */
[----:B------:R-:W-:-:S12]  /*10460*/  BSSY B0, `(.L_x_2128) ;  /* 0x000024c000007945 */ /* 0x000fd80003800000 */
[----:B------:R-:W-:Y:S05]  /*10470*/  @!P2 BRA `(.L_x_2129) ;  /* 0x000000240028a947 */ /* 0x000fea0003800000 */
[----:B------:R-:W-:Y:S02]  /*10480*/  VIADD R201, R0, 0x8 ;  /* 0x0000000800c97836 */ /* 0x000fe40000000000 */
[----:B------:R-:W-:Y:S02]  /*10490*/  IMAD.MOV.U32 R210, RZ, RZ, R20 ;  /* 0x000000ffffd27224 */ /* 0x000fe400078e0014 */
[----:B------:R-:W-:Y:S01]  /*104a0*/  IMAD.MOV.U32 R208, RZ, RZ, R9 ;  /* 0x000000ffffd07224 */ /* 0x000fe200078e0009 */
[----:B------:R-:W-:Y:S01]  /*104b0*/  IADD3 R201, R201, R185, -R186 ;  /* 0x000000b9c9c97210 */ /* 0x000fe20007ffe8ba */
[----:B------:R-:W-:-:S07]  /*104c0*/  IMAD.MOV.U32 R209, RZ, RZ, R18 ;  /* 0x000000ffffd17224 */ /* 0x000fce00078e0012 */
.L_x_2148:
[----:B------:R-:W-:-:S05]  /*104d0*/  VIADD R18, R209, 0x1 ;  /* 0x00000001d1127836 */ /* 0x000fca0000000000 */
[----:B------:R-:W-:-:S04]  /*104e0*/  ISETP.NE.AND P2, PT, R18, 0x2, PT ;  /* 0x000000021200780c */ /* 0x000fc80003f45270 */
[----:B------:R-:W-:Y:S02]  /*104f0*/  SEL R20, RZ, 0x1, P2 ;  /* 0x00000001ff147807 */ /* 0x000fe40001000000 */
[----:B------:R-:W-:Y:S02]  /*10500*/  SEL R18, R18, RZ, P2 ;  /* 0x000000ff12127207 */ /* 0x000fe40001000000 */
[----:B------:R-:W-:Y:S01]  /*10510*/  LOP3.LUT R19, R19, R20, RZ, 0x3c, !PT ;  /* 0x0000001413137212 */ /* 0x000fe200078e3cff */
[----:B--2---:R-:W-:Y:S06]  /*10520*/  @!P0 BRA `(.L_x_2130) ;  /* 0x0000000000048947 */ /* 0x004fec0003800000 */
[----:B------:R-:W-:Y:S01]  /*10530*/  BPT.TRAP 0x1 ;  /* 0x000000040000795c */ /* 0x000fe20000300000 */
.L_x_2130:
[----:B------:R-:W-:Y:S01]  /*10540*/  IMAD R206, R18, 0x8, R2 ;  /* 0x0000000812ce7824 */ /* 0x000fe200078e0202 */
[----:B------:R-:W-:-:S04]  /*10550*/  SHF.L.U32 R207, R19, 0x1f, RZ ;  /* 0x0000001f13cf7819 */ /* 0x000fc800000006ff */
[----:B------:R2:W3:Y:S01]  /*10560*/  SYNCS.PHASECHK.TRANS64.TRYWAIT P2, [R206+URZ+0x28c30], R207 ;  /* 0x028c30cfce0075a7 */ /* 0x0004e2000804017f */
[----:B------:R-:W-:Y:S05]  /*10570*/  @!P0 BRA `(.L_x_2131) ;  /* 0x0000000000048947 */ /* 0x000fea0003800000 */
[----:B------:R-:W-:Y:S01]  /*10580*/  BPT.TRAP 0x1 ;  /* 0x000000040000795c */ /* 0x000fe20000300000 */
.L_x_2131:
[----:B------:R-:W-:Y:S01]  /*10590*/  BSSY B1, `(.L_x_2132) ;  /* 0x0000006000017945 */ /* 0x000fe20003800000 */
[----:B------:R-:W-:Y:S02]  /*105a0*/  IMAD R188, R18, 0x200, R21 ;  /* 0x0000020012bc7824 */ /* 0x000fe400078e0215 */
[----:B------:R-:W-:Y:S01]  /*105b0*/  IMAD.MOV.U32 R189, RZ, RZ, 0x40000040 ;  /* 0x40000040ffbd7424 */ /* 0x000fe200078e00ff */
[----:B---3--:R-:W-:Y:S06]  /*105c0*/  @P2 BRA `(.L_x_2133) ;  /* 0x0000000000082947 */ /* 0x008fec0003800000 */
[----:B------:R-:W3:Y:S02]  /*105d0*/  SYNCS.PHASECHK.TRANS64.TRYWAIT P2, [R206+URZ+0x28c30], R207 ;  /* 0x028c30cfce0075a7 */ /* 0x000ee4000804017f */
[----:B---3--:R-:W-:Y:S05]  /*105e0*/  @!P2 BRA `(.L_x_2134) ;  /* 0x000000c800f8a947 */ /* 0x008fea0003800000 */
.L_x_2133:
[----:B------:R-:W-:Y:S05]  /*105f0*/  BSYNC B1 ;  /* 0x0000000000017941 */ /* 0x000fea0003800000 */
.L_x_2132:
[C---:B------:R-:W-:Y:S01]  /*10600*/  R2UR UR6, R188.reuse ;  /* 0x00000000bc0672ca */ /* 0x040fe200000e0000 */
[----:B------:R-:W-:Y:S01]  /*10610*/  WARPGROUP.ARRIVE ;  /* 0x00000000000079c5 */ /* 0x000fe20000000000 */
[----:B------:R-:W-:Y:S01]  /*10620*/  R2UR UR7, R189 ;  /* 0x00000000bd0772ca */ /* 0x000fe200000e0000 */
[----:B-1----:R-:W-:Y:S01]  /*10630*/  VIADD R204, R188, 0x2 ;  /* 0x00000002bccc7836 */ /* 0x002fe20000000000 */
[----:B------:R-:W-:Y:S01]  /*10640*/  R2UR UR4, R4 ;  /* 0x00000000040472ca */ /* 0x000fe200000e0000 */
[----:B------:R-:W-:Y:S01]  /*10650*/  IMAD.MOV.U32 R205, RZ, RZ, 0x40000040 ;  /* 0x40000040ffcd7424 */ /* 0x000fe200078e00ff */
[----:B------:R-:W-:Y:S01]  /*10660*/  R2UR UR5, R5 ;  /* 0x00000000050572ca */ /* 0x000fe200000e0000 */
[----:B------:R-:W-:Y:S02]  /*10670*/  IMAD.MOV.U32 R189, RZ, RZ, 0x40000040 ;  /* 0x40000040ffbd7424 */ /* 0x000fe400078e00ff */
[----:B------:R-:W-:Y:S02]  /*10680*/  @!P1 VIADD R9, R206, 0x28c40 ;  /* 0x00028c40ce099836 */ /* 0x000fe40000000000 */
[----:B------:R-:W-:-:S03]  /*10690*/  IMAD.SHL.U32 R20, R14, 0x40, RZ ;  /* 0x000000400e147824 */ /* 0x000fc600078e00ff */
[----:B------:R-:W-:-:S05]  /*106a0*/  @!P1 PRMT R9, RZ, 0x654, R9 ;  /* 0x00000654ff099816 */ /* 0x000fca0000000009 */
[----:B------:R-:W-:Y:S01]  /*106b0*/  HGMMA.64x64x16.F32.BF16 R152, gdesc[UR4], RZ, !UPT, gsb0 ;  /* 0x00e00000049879f0 */ /* 0x000fe2000c0018ff */
[----:B------:R-:W-:Y:S02]  /*106c0*/  R2UR UR6, R204 ;  /* 0x00000000cc0672ca */ /* 0x000fe400000e0000 */
[----:B------:R-:W-:Y:S01]  /*106d0*/  R2UR UR7, R205 ;  /* 0x00000000cd0772ca */ /* 0x000fe200000e0000 */
[----:B------:R-:W-:Y:S01]  /*106e0*/  IMAD.MOV.U32 R205, RZ, RZ, 0x40000040 ;  /* 0x40000040ffcd7424 */ /* 0x000fe200078e00ff */
[----:B------:R-:W-:Y:S02]  /*106f0*/  R2UR UR4, R12 ;  /* 0x000000000c0472ca */ /* 0x000fe400000e0000 */
[----:B------:R-:W-:Y:S02]  /*10700*/  R2UR UR5, R13 ;  /* 0x000000000d0572ca */ /* 0x000fe400000e0000 */
[C---:B------:R-:W-:Y:S01]  /*10710*/  IADD3 R204, R188.reuse, 0x4, RZ ;  /* 0x00000004bccc7810 */ /* 0x040fe20007ffe0ff */
[----:B------:R-:W-:Y:S01]  /*10720*/  VIADD R188, R188, 0x6 ;  /* 0x00000006bcbc7836 */ /* 0x000fe20000000000 */
[----:B------:R-:W-:-:S02]  /*10730*/  WARPGROUP.DEPBAR.LE gsb0, 0x0 ;  /* 0x00008000000079c5 */ /* 0x000fc40000010000 */
        /* <DEDUP_REMOVED lines=16> */
[----:B------:R-:W-:Y:S01]  /*10840*/  ULDC UR4, c[0x0][0x9dc] ;  /* 0x0002770000047ab9 */ /* 0x000fe20000000800 */
[----:B------:R-:W-:Y:S01]  /*10850*/  ULDC UR5, c[0x0][0x9e0] ;  /* 0x0002780000057ab9 */ /* 0x000fe20000000800 */
[----:B------:R-:W-:Y:S01]  /*10860*/  ULOP3.LUT UR4, URZ, UR4, URZ, 0x33, !UPT ;  /* 0x000000043f047292 */ /* 0x000fe2000f8e333f */
[----:B------:R-:W-:Y:S02]  /*10870*/  WARPGROUP.DEPBAR.LE gsb0, 0x0 ;  /* 0x00008000000079c5 */ /* 0x000fe40000010000 */
[----:B------:R1:W-:Y:S02]  /*10880*/  @!P1 SYNCS.ARRIVE.TRANS64.RED.A1T0 RZ, [R9+URZ], RZ ;  /* 0x000000ff09ff99a7 */ /* 0x0003e4000810043f */
[----:B-1----:R-:W-:-:S04]  /*10890*/  IADD3 R9, R185, 0x1, -R20 ;  /* 0x00000001b9097810 */ /* 0x002fc80007ffe814 */
[----:B------:R-:W-:-:S05]  /*108a0*/  IADD3 R9, -R22, R9, -R186 ;  /* 0x0000000916097210 */ /* 0x000fca0007ffe9ba */
[C---:B------:R-:W-:Y:S02]  /*108b0*/  VIADD R211, R9.reuse, UR5 ;  /* 0x0000000509d37c36 */ /* 0x040fe40008000000 */
[----:B------:R-:W-:Y:S02]  /*108c0*/  VIADD R205, R9, UR4 ;  /* 0x0000000409cd7c36 */ /* 0x000fe40008000000 */
[C---:B------:R-:W-:Y:S02]  /*108d0*/  IMAD.IADD R15, R0.reuse, 0x1, R211 ;  /* 0x00000001000f7824 */ /* 0x040fe400078e02d3 */
[----:B------:R-:W-:Y:S01]  /*108e0*/  IMAD.IADD R9, R0, 0x1, R205 ;  /* 0x0000000100097824 */ /* 0x000fe200078e02cd */
[----:B------:R-:W-:Y:S06]  /*108f0*/  @!P6 BRA `(.L_x_2135) ;  /* 0x000000000060e947 */ /* 0x000fec0003800000 */
[----:B------:R-:W-:Y:S01]  /*10900*/  IADD3 R213, R0, R185, -R186 ;  /* 0x000000b900d57210 */ /* 0x000fe20007ffe8ba */
[----:B------:R-:W-:Y:S03]  /*10910*/  BSSY B1, `(.L_x_2136) ;  /* 0x0000012000017945 */ /* 0x000fe60003800000 */
[----:B------:R-:W-:-:S13]  /*10920*/  ISETP.GT.AND P2, PT, R213, -0x1, PT ;  /* 0xffffffffd500780c */ /* 0x000fda0003f44270 */
[----:B------:R-:W-:Y:S05]  /*10930*/  @P2 BRA `(.L_x_2137) ;  /* 0x0000000000242947 */ /* 0x000fea0003800000 */
[----:B------:R-:W-:Y:S01]  /*10940*/  ULDC UR4, c[0x0][0x9e4] ;  /* 0x0002790000047ab9 */ /* 0x000fe20000000800 */
[----:B------:R-:W-:Y:S01]  /*10950*/  LOP3.LUT R213, RZ, R213, RZ, 0x33, !PT ;  /* 0x000000d5ffd57212 */ /* 0x000fe200078e33ff */
[----:B------:R-:W-:-:S05]  /*10960*/  IMAD.U32 R204, RZ, RZ, UR4 ;  /* 0x00000004ffcc7e24 */ /* 0x000fca000f8e00ff */
[----:B------:R-:W-:-:S13]  /*10970*/  ISETP.NE.AND P2, PT, R204, 0x1, PT ;  /* 0x00000001cc00780c */ /* 0x000fda0003f45270 */
[----:B------:R-:W1:Y:S02]  /*10980*/  @P2 LDC.64 R188, c[0x0][0x9e8] ;  /* 0x00027a00ffbc2b82 */ /* 0x000e640000000a00 */
[----:B-1----:R-:W-:-:S05]  /*10990*/  @P2 IMAD.HI.U32 R188, R213, R188, RZ ;  /* 0x000000bcd5bc2227 */ /* 0x002fca00078e00ff */
[----:B------:R-:W-:-:S04]  /*109a0*/  @P2 SHF.R.U32.HI R213, RZ, R189, R188 ;  /* 0x000000bdffd52219 */ /* 0x000fc800000116bc */
[----:B------:R-:W-:Y:S01]  /*109b0*/  LOP3.LUT R213, RZ, R213, RZ, 0x33, !PT ;  /* 0x000000d5ffd57212 */ /* 0x000fe200078e33ff */
[----:B------:R-:W-:Y:S06]  /*109c0*/  BRA `(.L_x_2138) ;  /* 0x0000000000187947 */ /* 0x000fec0003800000 */
.L_x_2137:
[----:B------:R-:W-:Y:S02]  /*109d0*/  ULDC UR4, c[0x0][0x9e4] ;  /* 0x0002790000047ab9 */ /* 0x000fe40000000800 */
[----:B------:R-:W-:-:S05]  /*109e0*/  IMAD.U32 R204, RZ, RZ, UR4 ;  /* 0x00000004ffcc7e24 */ /* 0x000fca000f8e00ff */
[----:B------:R-:W-:-:S13]  /*109f0*/  ISETP.NE.AND P2, PT, R204, 0x1, PT ;  /* 0x00000001cc00780c */ /* 0x000fda0003f45270 */
[----:B------:R-:W1:Y:S02]  /*10a00*/  @P2 LDC.64 R188, c[0x0][0x9e8] ;  /* 0x00027a00ffbc2b82 */ /* 0x000e640000000a00 */
[----:B-1----:R-:W-:-:S05]  /*10a10*/  @P2 IMAD.HI.U32 R188, R213, R188, RZ ;  /* 0x000000bcd5bc2227 */ /* 0x002fca00078e00ff */
[----:B------:R-:W-:-:S07]  /*10a20*/  @P2 SHF.R.U32.HI R213, RZ, R189, R188 ;  /* 0x000000bdffd52219 */ /* 0x000fce00000116bc */
.L_x_2138:
[----:B------:R-:W-:Y:S05]  /*10a30*/  BSYNC B1 ;  /* 0x0000000000017941 */ /* 0x000fea0003800000 */
.L_x_2136:
[----:B------:R-:W-:-:S04]  /*10a40*/  IMAD R213, R213, R204, -R20 ;  /* 0x000000ccd5d57224 */ /* 0x000fc800078e0a14 */
[----:B------:R-:W-:-:S05]  /*10a50*/  IMAD.IADD R188, R213, 0x1, -R22 ;  /* 0x00000001d5bc7824 */ /* 0x000fca00078e0a16 */
[----:B------:R-:W-:Y:S02]  /*10a60*/  VIADDMNMX R15, R188, R204, R15, PT ;  /* 0x000000ccbc0f7246 */ /* 0x000fe4000380010f */
[----:B------:R-:W-:-:S07]  /*10a70*/  VIMNMX R9, R9, R188, !PT ;  /* 0x000000bc09097248 */ /* 0x000fce0007fe0100 */
.L_x_2135:
[----:B------:R-:W-:Y:S02]  /*10a80*/  ISETP.GT.AND P2, PT, R14, -0x1, PT ;  /* 0xffffffff0e00780c */ /* 0x000fe40003f44270 */
[----:B------:R-:W-:Y:S02]  /*10a90*/  IADD3 R211, R211, 0x8, R0 ;  /* 0x00000008d3d37810 */ /* 0x000fe40007ffe000 */
        /* <DEDUP_REMOVED lines=11> */
[----:B0-----:R-:W-:Y:S02]  /*10b50*/  FSEL R212, R157, -INF , !P4 ;  /* 0xff8000009dd47808 */ /* 0x001fe40006000000 */
        /* <DEDUP_REMOVED lines=34> */
[----:B------:R-:W-:Y:S02]  /*10d80*/  FSEL R236, R177, -INF , !P5 ;  /* 0xff800000b1ec7808 */ /* 0x000fe40006800000 */
[----:B------:R-:W-:Y:S02]  /*10d90*/  FSEL R180, R180, -INF , !P3 ;  /* 0xff800000b4b47808 */ /* 0x000fe40005800000 */
[----:B------:R-:W-:Y:S01]  /*10da0*/  FSEL R181, R181, -INF , !P4 ;  /* 0xff800000b5b57808 */ /* 0x000fe20006000000 */
[----:B------:R-:W-:Y:S06]  /*10db0*/  @!P6 BRA `(.L_x_2139) ;  /* 0x000000000068e947 */ /* 0x000fec0003800000 */
[----:B------:R-:W-:Y:S01]  /*10dc0*/  ISETP.GT.AND P3, PT, R201, -0x1, PT ;  /* 0xffffffffc900780c */ /* 0x000fe20003f64270 */
[----:B------:R-:W-:-:S12]  /*10dd0*/  BSSY B1, `(.L_x_2140) ;  /* 0x0000014000017945 */ /* 0x000fd80003800000 */
[----:B------:R-:W-:Y:S05]  /*10de0*/  @P3 BRA `(.L_x_2141) ;  /* 0x00000000002c3947 */ /* 0x000fea0003800000 */
[----:B------:R-:W-:Y:S01]  /*10df0*/  ULDC UR4, c[0x0][0x9e4] ;  /* 0x0002790000047ab9 */ /* 0x000fe20000000800 */
[----:B------:R-:W-:Y:S02]  /*10e00*/  VIADD R9, R0, 0x8 ;  /* 0x0000000800097836 */ /* 0x000fe40000000000 */
[----:B------:R-:W-:-:S03]  /*10e10*/  IMAD.U32 R15, RZ, RZ, UR4 ;  /* 0x00000004ff0f7e24 */ /* 0x000fc6000f8e00ff */
[----:B------:R-:W-:Y:S02]  /*10e20*/  IADD3 R9, R9, R185, -R186 ;  /* 0x000000b909097210 */ /* 0x000fe40007ffe8ba */
[----:B------:R-:W-:Y:S02]  /*10e30*/  ISETP.NE.AND P3, PT, R15, 0x1, PT ;  /* 0x000000010f00780c */ /* 0x000fe40003f65270 */
[----:B------:R-:W-:-:S11]  /*10e40*/  LOP3.LUT R9, RZ, R9, RZ, 0x33, !PT ;  /* 0x00000009ff097212 */ /* 0x000fd600078e33ff */
[----:B------:R-:W0:Y:S02]  /*10e50*/  @P3 LDC.64 R152, c[0x0][0x9e8] ;  /* 0x00027a00ff983b82 */ /* 0x000e240000000a00 */
[----:B0-----:R-:W-:-:S05]  /*10e60*/  @P3 IMAD.HI.U32 R152, R9, R152, RZ ;  /* 0x0000009809983227 */ /* 0x001fca00078e00ff */
[----:B------:R-:W-:-:S04]  /*10e70*/  @P3 SHF.R.U32.HI R9, RZ, R153, R152 ;  /* 0x00000099ff093219 */ /* 0x000fc80000011698 */
[----:B------:R-:W-:Y:S01]  /*10e80*/  LOP3.LUT R9, RZ, R9, RZ, 0x33, !PT ;  /* 0x00000009ff097212 */ /* 0x000fe200078e33ff */
[----:B------:R-:W-:Y:S06]  /*10e90*/  BRA `(.L_x_2142) ;  /* 0x00000000001c7947 */ /* 0x000fec0003800000 */
.L_x_2141:
[----:B------:R-:W-:Y:S01]  /*10ea0*/  ULDC UR4, c[0x0][0x9e4] ;  /* 0x0002790000047ab9 */ /* 0x000fe20000000800 */
[----:B------:R-:W-:Y:S02]  /*10eb0*/  IMAD.MOV.U32 R9, RZ, RZ, R201 ;  /* 0x000000ffff097224 */ /* 0x000fe400078e00c9 */
[----:B------:R-:W-:-:S05]  /*10ec0*/  IMAD.U32 R15, RZ, RZ, UR4 ;  /* 0x00000004ff0f7e24 */ /* 0x000fca000f8e00ff */
[----:B------:R-:W-:-:S13]  /*10ed0*/  ISETP.NE.AND P3, PT, R15, 0x1, PT ;  /* 0x000000010f00780c */ /* 0x000fda0003f65270 */
[----:B------:R-:W0:Y:S02]  /*10ee0*/  @P3 LDC.64 R152, c[0x0][0x9e8] ;  /* 0x00027a00ff983b82 */ /* 0x000e240000000a00 */
[----:B0-----:R-:W-:-:S05]  /*10ef0*/  @P3 IMAD.HI.U32 R152, R201, R152, RZ ;  /* 0x00000098c9983227 */ /* 0x001fca00078e00ff */
[----:B------:R-:W-:-:S07]  /*10f00*/  @P3 SHF.R.U32.HI R9, RZ, R153, R152 ;  /* 0x00000099ff093219 */ /* 0x000fce0000011698 */
.L_x_2142:
[----:B------:R-:W-:Y:S05]  /*10f10*/  BSYNC B1 ;  /* 0x0000000000017941 */ /* 0x000fea0003800000 */
.L_x_2140:
[----:B------:R-:W-:-:S04]  /*10f20*/  IMAD R9, R9, R15, -R20 ;  /* 0x0000000f09097224 */ /* 0x000fc800078e0a14 */
[----:B------:R-:W-:-:S05]  /*10f30*/  IMAD.IADD R20, R9, 0x1, -R22 ;  /* 0x0000000109147824 */ /* 0x000fca00078e0a16 */
[----:B------:R-:W-:Y:S02]  /*10f40*/  VIADDMNMX R211, R20, R15, R211, PT ;  /* 0x0000000f14d37246 */ /* 0x000fe400038001d3 */
[----:B------:R-:W-:-:S07]  /*10f50*/  VIMNMX R205, R205, R20, !PT ;  /* 0x00000014cdcd7248 */ /* 0x000fce0007fe0100 */
.L_x_2139:
[----:B------:R-:W-:Y:S01]  /*10f60*/  FMNMX.FTZ R9, R188, R208, !PT ;  /* 0x000000d0bc097209 */ /* 0x000fe20007810000 */
[----:B------:R-:W-:Y:S01]  /*10f70*/  ULDC UR4, c[0x0][0x988] ;  /* 0x0002620000047ab9 */ /* 0x000fe20000000800 */
[----:B------:R-:W-:Y:S02]  /*10f80*/  ISETP.GT.AND P5, PT, R205, 0x9, P2 ;  /* 0x00000009cd00780c */ /* 0x000fe400017a4270 */
[----:B------:R-:W-:Y:S02]  /*10f90*/  FMNMX.FTZ R9, R204, R9, !PT ;  /* 0x00000009cc097209 */ /* 0x000fe40007810000 */
[----:B------:R-:W-:Y:S02]  /*10fa0*/  ISETP.LT.OR P5, PT, R211, 0xa, P5 ;  /* 0x0000000ad300780c */ /* 0x000fe40002fa1670 */
[----:B------:R-:W-:Y:S02]  /*10fb0*/  FMNMX.FTZ R9, R156, R9, !PT ;  /* 0x000000099c097209 */ /* 0x000fe40007810000 */
[----:B------:R-:W-:-:S02]  /*10fc0*/  FSEL R159, R159, -INF , !P5 ;  /* 0xff8000009f9f7808 */ /* 0x000fc40006800000 */
[----:B------:R-:W-:Y:S02]  /*10fd0*/  FMNMX.FTZ R9, R212, R9, !PT ;  /* 0x00000009d4097209 */ /* 0x000fe40007810000 */
[C---:B------:R-:W-:Y:S02]  /*10fe0*/  ISETP.GT.AND P3, PT, R205.reuse, 0x1, P2 ;  /* 0x00000001cd00780c */ /* 0x040fe40001764270 */
[----:B------:R-:W-:Y:S02]  /*10ff0*/  FMNMX.FTZ R9, R160, R9, !PT ;  /* 0x00000009a0097209 */ /* 0x000fe40007810000 */
[----:B------:R-:W-:Y:S02]  /*11000*/  ISETP.GT.AND P5, PT, R205, 0x18, P2 ;  /* 0x00000018cd00780c */ /* 0x000fe400017a4270 */
[----:B------:R-:W-:Y:S02]  /*11010*/  FMNMX.FTZ R9, R228, R9, !PT ;  /* 0x00000009e4097209 */ /* 0x000fe40007810000 */
[----:B------:R-:W-:-:S02]  /*11020*/  ISETP.LT.OR P3, PT, R211, 0x2, P3 ;  /* 0x00000002d300780c */ /* 0x000fc40001f61670 */
[----:B------:R-:W-:Y:S02]  /*11030*/  FMNMX.FTZ R9, R164, R9, !PT ;  /* 0x00000009a4097209 */ /* 0x000fe40007810000 */
[----:B------:R-:W-:Y:S02]  /*11040*/  ISETP.LT.OR P5, PT, R211, 0x19, P5 ;  /* 0x00000019d300780c */ /* 0x000fe40002fa1670 */
[----:B------:R-:W-:Y:S02]  /*11050*/  FMNMX.FTZ R9, R230, R9, !PT ;  /* 0x00000009e6097209 */ /* 0x000fe40007810000 */
[----:B------:R-:W-:Y:S02]  /*11060*/  FSEL R152, R155, -INF , !P3 ;  /* 0xff8000009b987808 */ /* 0x000fe40005800000 */
        /* <DEDUP_REMOVED lines=16> */
[----:B------:R-:W-:Y:S01]  /*11170*/  ISETP.GT.AND P5, PT, R205, RZ, P2 ;  /* 0x000000ffcd00720c */ /* 0x000fe200017a4270 */
[----:B------:R-:W0:Y:S01]  /*11180*/  SHFL.BFLY PT, R9, R20, 0x2, 0x1f ;  /* 0x0c401f0014097f89 */ /* 0x000e2200000e0000 */
[C---:B------:R-:W-:Y:S02]  /*11190*/  ISETP.LT.OR P3, PT, R211.reuse, 0x1a, P3 ;  /* 0x0000001ad300780c */ /* 0x040fe40001f61670 */
[----:B------:R-:W-:Y:S02]  /*111a0*/  ISETP.LT.OR P5, PT, R211, 0x1, P5 ;  /* 0x00000001d300780c */ /* 0x000fe40002fa1670 */
[----:B------:R-:W-:-:S02]  /*111b0*/  ISETP.GT.AND P4, PT, R205, 0x8, P2 ;  /* 0x00000008cd00780c */ /* 0x000fc40001784270 */
[----:B------:R-:W-:Y:S02]  /*111c0*/  FSEL R167, R167, -INF , !P3 ;  /* 0xff800000a7a77808 */ /* 0x000fe40005800000 */
[----:B------:R-:W-:Y:S02]  /*111d0*/  FSEL R154, R154, -INF , !P5 ;  /* 0xff8000009a9a7808 */ /* 0x000fe40006800000 */
[----:B------:R-:W-:Y:S02]  /*111e0*/  ISETP.GT.AND P3, PT, R205, 0x28, P2 ;  /* 0x00000028cd00780c */ /* 0x000fe40001764270 */
[C---:B------:R-:W-:Y:S02]  /*111f0*/  ISETP.LT.OR P4, PT, R211.reuse, 0x9, P4 ;  /* 0x00000009d300780c */ /* 0x040fe40002781670 */
[----:B------:R-:W-:Y:S02]  /*11200*/  ISETP.LT.OR P3, PT, R211, 0x29, P3 ;  /* 0x00000029d300780c */ /* 0x000fe40001f61670 */
[----:B------:R-:W-:-:S02]  /*11210*/  FSEL R158, R158, -INF , !P4 ;  /* 0xff8000009e9e7808 */ /* 0x000fc40006000000 */
[----:B------:R-:W-:Y:S02]  /*11220*/  FSEL R174, R174, -INF , !P3 ;  /* 0xff800000aeae7808 */ /* 0x000fe40005800000 */
[C---:B------:R-:W-:Y:S02]  /*11230*/  ISETP.GT.AND P3, PT, R205.reuse, 0x30, P2 ;  /* 0x00000030cd00780c */ /* 0x040fe40001764270 */
[----:B------:R-:W-:Y:S02]  /*11240*/  ISETP.GT.AND P4, PT, R205, 0x11, P2 ;  /* 0x00000011cd00780c */ /* 0x000fe40001784270 */
[----:B0-----:R-:W-:Y:S02]  /*11250*/  FMNMX.FTZ R153, R20, R9, !PT ;  /* 0x0000000914997209 */ /* 0x001fe40007810000 */
[----:B------:R-:W-:Y:S02]  /*11260*/  FMNMX.FTZ R9, R154, R210, !PT ;  /* 0x000000d29a097209 */ /* 0x000fe40007810000 */
[----:B------:R-:W-:Y:S01]  /*11270*/  ISETP.LT.OR P3, PT, R211, 0x31, P3 ;  /* 0x00000031d300780c */ /* 0x000fe20001f61670 */
[----:B------:R-:W0:Y:S01]  /*11280*/  SHFL.BFLY PT, R20, R153, 0x1, 0x1f ;  /* 0x0c201f0099147f89 */ /* 0x000e2200000e0000 */
[----:B------:R-:W-:-:S02]  /*11290*/  FMNMX.FTZ R15, R152, R9, !PT ;  /* 0x00000009980f7209 */ /* 0x000fc40007810000 */
[----:B------:R-:W-:Y:S02]  /*112a0*/  ISETP.LT.OR P4, PT, R211, 0x12, P4 ;  /* 0x00000012d300780c */ /* 0x000fe40002781670 */
[----:B------:R-:W-:Y:S02]  /*112b0*/  FSEL R178, R178, -INF , !P3 ;  /* 0xff800000b2b27808 */ /* 0x000fe40005800000 */
[----:B------:R-:W-:Y:S02]  /*112c0*/  FSEL R163, R163, -INF , !P4 ;  /* 0xff800000a3a37808 */ /* 0x000fe40006000000 */
[C---:B------:R-:W-:Y:S02]  /*112d0*/  ISETP.GT.AND P4, PT, R205.reuse, 0x20, P2 ;  /* 0x00000020cd00780c */ /* 0x040fe40001784270 */
[----:B------:R-:W-:Y:S02]  /*112e0*/  ISETP.GT.AND P5, PT, R205, 0x38, P2 ;  /* 0x00000038cd00780c */ /* 0x000fe400017a4270 */
[----:B------:R-:W-:-:S02]  /*112f0*/  ISETP.LT.OR P4, PT, R211, 0x21, P4 ;  /* 0x00000021d300780c */ /* 0x000fc40002781670 */
[----:B------:R-:W-:Y:S02]  /*11300*/  ISETP.LT.OR P5, PT, R211, 0x39, P5 ;  /* 0x00000039d300780c */ /* 0x000fe40002fa1670 */
[----:B------:R-:W-:Y:S02]  /*11310*/  FSEL R170, R170, -INF , !P4 ;  /* 0xff800000aaaa7808 */ /* 0x000fe40006000000 */
[----:B------:R-:W-:Y:S02]  /*11320*/  ISETP.GT.AND P4, PT, R205, 0x29, P2 ;  /* 0x00000029cd00780c */ /* 0x000fe40001784270 */
[----:B------:R-:W-:Y:S02]  /*11330*/  FSEL R182, R182, -INF , !P5 ;  /* 0xff800000b6b67808 */ /* 0x000fe40006800000 */
[----:B------:R-:W-:Y:S02]  /*11340*/  ISETP.LT.OR P4, PT, R211, 0x2a, P4 ;  /* 0x0000002ad300780c */ /* 0x000fe40002781670 */
[----:B0-----:R-:W-:-:S02]  /*11350*/  FMNMX.FTZ R9, R153, R20, !PT ;  /* 0x0000001499097209 */ /* 0x001fc40007810000 */
[----:B------:R-:W-:Y:S01]  /*11360*/  FMNMX.FTZ R20, R158, R15, !PT ;  /* 0x0000000f9e147209 */ /* 0x000fe20007810000 */
[----:B------:R-:W-:Y:S01]  /*11370*/  IMAD.U32 R15, RZ, RZ, UR4 ;  /* 0x00000004ff0f7e24 */ /* 0x000fe2000f8e00ff */
[----:B------:R-:W-:Y:S02]  /*11380*/  FSETP.NEU.FTZ.AND P3, PT, R9, -INF , PT ;  /* 0xff8000000900780b */ /* 0x000fe40003f7d000 */
[----:B------:R-:W-:Y:S01]  /*11390*/  FMNMX.FTZ R153, R159, R20, !PT ;  /* 0x000000149f997209 */ /* 0x000fe20007810000 */
[----:B------:R-:W-:Y:S01]  /*113a0*/  FMUL.FTZ R155, R9, R15 ;  /* 0x0000000f099b7220 */ /* 0x000fe20000410000 */
[----:B------:R-:W-:Y:S02]  /*113b0*/  FSEL R175, R175, -INF , !P4 ;  /* 0xff800000afaf7808 */ /* 0x000fe40006000000 */
[----:B------:R-:W-:Y:S02]  /*113c0*/  FMNMX.FTZ R20, R162, R153, !PT ;  /* 0x00000099a2147209 */ /* 0x000fe40007810000 */
[----:B------:R-:W-:-:S02]  /*113d0*/  FSEL R153, R155, RZ, P3 ;  /* 0x000000ff9b997208 */ /* 0x000fc40001800000 */
[----:B------:R-:W-:Y:S02]  /*113e0*/  FMNMX.FTZ R155, R163, R20, !PT ;  /* 0x00000014a39b7209 */ /* 0x000fe40007810000 */
[----:B------:R-:W-:Y:S01]  /*113f0*/  ISETP.GT.AND P4, PT, R205, 0x31, P2 ;  /* 0x00000031cd00780c */ /* 0x000fe20001784270 */
[--C-:B------:R-:W-:Y:S01]  /*11400*/  FFMA.FTZ R165, R204, R15, -R153.reuse ;  /* 0x0000000fcca57223 */ /* 0x100fe20000010899 */
[----:B------:R-:W-:Y:S01]  /*11410*/  FMNMX.FTZ R20, R166, R155, !PT ;  /* 0x0000009ba6147209 */ /* 0x000fe20007810000 */
[-CC-:B------:R-:W-:Y:S01]  /*11420*/  FFMA.FTZ R173, R212, R15.reuse, -R153.reuse ;  /* 0x0000000fd4ad7223 */ /* 0x180fe20000010899 */
[----:B------:R-:W-:Y:S01]  /*11430*/  ISETP.LT.OR P4, PT, R211, 0x32, P4 ;  /* 0x00000032d300780c */ /* 0x000fe20002781670 */
[-CC-:B------:R-:W-:Y:S01]  /*11440*/  FFMA.FTZ R188, R188, R15.reuse, -R153.reuse ;  /* 0x0000000fbcbc7223 */ /* 0x180fe20000010899 */
[----:B------:R-:W-:Y:S01]  /*11450*/  FMNMX.FTZ R155, R167, R20, !PT ;  /* 0x00000014a79b7209 */ /* 0x000fe20007810000 */
[-CC-:B------:R-:W-:Y:S01]  /*11460*/  FFMA.FTZ R156, R156, R15.reuse, -R153.reuse ;  /* 0x0000000f9c9c7223 */ /* 0x180fe20000010899 */
[----:B------:R-:W-:Y:S01]  /*11470*/  ISETP.GT.AND P2, PT, R205, 0x39, P2 ;  /* 0x00000039cd00780c */ /* 0x000fe20001744270 */
[--C-:B------:R-:W-:Y:S01]  /*11480*/  FFMA.FTZ R160, R160, R15, -R153.reuse ;  /* 0x0000000fa0a07223 */ /* 0x100fe20000010899 */
[----:B------:R-:W-:Y:S01]  /*11490*/  FMNMX.FTZ R20, R170, R155, !PT ;  /* 0x0000009baa147209 */ /* 0x000fe20007810000 */
[----:B------:R-:W-:Y:S01]  /*114a0*/  MUFU.EX2 R188, R188 ;  /* 0x000000bc00bc7308 */ /* 0x000fe20000000800 */
[----:B------:R-:W-:Y:S01]  /*114b0*/  FSEL R204, R179, -INF , !P4 ;  /* 0xff800000b3cc7808 */ /* 0x000fe20006000000 */
[-CC-:B------:R-:W-:Y:S01]  /*114c0*/  FFMA.FTZ R164, R164, R15.reuse, -R153.reuse ;  /* 0x0000000fa4a47223 */ /* 0x180fe20000010899 */
[----:B------:R-:W-:Y:S01]  /*114d0*/  FMNMX.FTZ R157, R171, R20, !PT ;  /* 0x00000014ab9d7209 */ /* 0x000fe20007810000 */
[-CC-:B------:R-:W-:Y:S01]  /*114e0*/  FFMA.FTZ R168, R168, R15.reuse, -R153.reuse ;  /* 0x0000000fa8a87223 */ /* 0x180fe20000010899 */
[----:B------:R-:W-:Y:S01]  /*114f0*/  ISETP.LT.OR P2, PT, R211, 0x3a, P2 ;  /* 0x0000003ad300780c */ /* 0x000fe20001741670 */
[--C-:B------:R-:W-:Y:S01]  /*11500*/  FFMA.FTZ R172, R172, R15, -R153.reuse ;  /* 0x0000000facac7223 */ /* 0x100fe20000010899 */
[----:B------:R-:W-:Y:S01]  /*11510*/  FMNMX.FTZ R20, R174, R157, !PT ;  /* 0x0000009dae147209 */ /* 0x000fe20007810000 */
[----:B------:R0:W-:Y:S01]  /*11520*/  MUFU.EX2 R155, R165 ;  /* 0x000000a5009b7308 */ /* 0x0001e20000000800 */
[----:B------:R-:W-:Y:S01]  /*11530*/  FSEL R212, R183, -INF , !P2 ;  /* 0xff800000b7d47808 */ /* 0x000fe20005000000 */
[-CC-:B------:R-:W-:Y:S01]  /*11540*/  FFMA.FTZ R179, R234, R15.reuse, -R153.reuse ;  /* 0x0000000feab37223 */ /* 0x180fe20000010899 */
[----:B------:R-:W-:Y:S01]  /*11550*/  FMNMX.FTZ R157, R175, R20, !PT ;  /* 0x00000014af9d7209 */ /* 0x000fe20007810000 */
[-CC-:B------:R-:W-:Y:S01]  /*11560*/  FFMA.FTZ R176, R176, R15.reuse, -R153.reuse ;  /* 0x0000000fb0b07223 */ /* 0x180fe20000010899 */
[-CC-:B------:R-:W-:Y:S01]  /*11570*/  FFMA.FTZ R236, R236, R15.reuse, -R153.reuse ;  /* 0x0000000fecec7223 */ /* 0x180fe20000010899 */
[--C-:B------:R-:W-:Y:S01]  /*11580*/  FFMA.FTZ R180, R180, R15, -R153.reuse ;  /* 0x0000000fb4b47223 */ /* 0x100fe20000010899 */
[----:B------:R-:W-:Y:S01]  /*11590*/  FMNMX.FTZ R161, R178, R157, !PT ;  /* 0x0000009db2a17209 */ /* 0x000fe20007810000 */
[----:B------:R-:W-:Y:S01]  /*115a0*/  MUFU.EX2 R156, R156 ;  /* 0x0000009c009c7308 */ /* 0x000fe20000000800 */
[----:B0-----:R-:W-:-:S02]  /*115b0*/  FFMA.FTZ R165, R230, R15, -R153 ;  /* 0x0000000fe6a57223 */ /* 0x001fc40000010899 */
[----:B------:R-:W-:-:S04]  /*115c0*/  FMNMX.FTZ R161, R204, R161, !PT ;  /* 0x000000a1cca17209 */ /* 0x000fc80007810000 */
[----:B------:R-:W-:Y:S01]  /*115d0*/  FMNMX.FTZ R161, R182, R161, !PT ;  /* 0x000000a1b6a17209 */ /* 0x000fe20007810000 */
[----:B------:R0:W-:Y:S03]  /*115e0*/  MUFU.EX2 R157, R173 ;  /* 0x000000ad009d7308 */ /* 0x0001e60000000800 */
[----:B------:R-:W-:Y:S01]  /*115f0*/  FMNMX.FTZ R20, R212, R161, !PT ;  /* 0x000000a1d4147209 */ /* 0x000fe20007810000 */
[----:B------:R-:W-:-:S04]  /*11600*/  FFMA.FTZ R161, R228, R15, -R153 ;  /* 0x0000000fe4a17223 */ /* 0x000fc80000010899 */
[----:B------:R-:W1:Y:S01]  /*11610*/  SHFL.BFLY PT, R169, R20, 0x2, 0x1f ;  /* 0x0c401f0014a97f89 */ /* 0x000e6200000e0000 */
[----:B------:R-:W-:Y:S01]  /*11620*/  MUFU.EX2 R160, R160 ;  /* 0x000000a000a07308 */ /* 0x000fe20000000800 */
[-CC-:B0-----:R-:W-:Y:S01]  /*11630*/  FFMA.FTZ R173, R232, R15.reuse, -R153.reuse ;  /* 0x0000000fe8ad7223 */ /* 0x181fe20000010899 */
[----:B------:R-:W-:-:S06]  /*11640*/  FFMA.FTZ R153, R181, R15, -R153 ;  /* 0x0000000fb5997223 */ /* 0x000fcc0000010899 */
[----:B------:R-:W-:Y:S08]  /*11650*/  MUFU.EX2 R161, R161 ;  /* 0x000000a100a17308 */ /* 0x000ff00000000800 */
[----:B------:R-:W-:Y:S01]  /*11660*/  MUFU.EX2 R164, R164 ;  /* 0x000000a400a47308 */ /* 0x000fe20000000800 */
[----:B-1----:R-:W-:-:S07]  /*11670*/  FMNMX.FTZ R177, R20, R169, !PT ;  /* 0x000000a914b17209 */ /* 0x002fce0007810000 */
[----:B------:R-:W-:Y:S01]  /*11680*/  MUFU.EX2 R165, R165 ;  /* 0x000000a500a57308 */ /* 0x000fe20000000800 */
[----:B------:R-:W-:Y:S01]  /*11690*/  FSEL R169, R9, RZ, P3 ;  /* 0x000000ff09a97208 */ /* 0x000fe20001800000 */
[----:B------:R-:W0:Y:S04]  /*116a0*/  SHFL.BFLY PT, R20, R177, 0x1, 0x1f ;  /* 0x0c201f00b1147f89 */ /* 0x000e2800000e0000 */
[----:B------:R-:W-:Y:S02]  /*116b0*/  FADD.FTZ R208, -R169, R208 ;  /* 0x000000d0a9d07221 */ /* 0x000fe40000010100 */
[----:B------:R-:W-:Y:S02]  /*116c0*/  MUFU.EX2 R168, R168 ;  /* 0x000000a800a87308 */ /* 0x000fe40000000800 */
[----:B------:R-:W-:-:S06]  /*116d0*/  FMUL.FTZ R169, R208, R15 ;  /* 0x0000000fd0a97220 */ /* 0x000fcc0000410000 */
[----:B------:R-:W1:Y:S08]  /*116e0*/  MUFU.EX2 R169, R169 ;  /* 0x000000a900a97308 */ /* 0x000e700000000800 */
[----:B------:R-:W4:Y:S01]  /*116f0*/  MUFU.EX2 R173, R173 ;  /* 0x000000ad00ad7308 */ /* 0x000f220000000800 */
[----:B0-----:R-:W-:Y:S01]  /*11700*/  FMNMX.FTZ R20, R177, R20, !PT ;  /* 0x00000014b1147209 */ /* 0x001fe20007810000 */
[----:B------:R-:W-:-:S03]  /*11710*/  IMAD.MOV R177, RZ, RZ, -R194 ;  /* 0x000000ffffb17224 */ /* 0x000fc600078e0ac2 */
[----:B------:R-:W-:Y:S01]  /*11720*/  FSETP.NEU.FTZ.AND P2, PT, R20, -INF , PT ;  /* 0xff8000001400780b */ /* 0x000fe20003f5d000 */
[----:B-1----:R-:W-:Y:S01]  /*11730*/  FFMA.FTZ R208, R169, R3, R188 ;  /* 0x00000003a9d07223 */ /* 0x002fe200000100bc */
[----:B------:R-:W-:Y:S01]  /*11740*/  ISETP.NE.AND P3, PT, R22, R177, PT ;  /* 0x000000b11600720c */ /* 0x000fe20003f65270 */
[----:B------:R-:W-:Y:S01]  /*11750*/  FMUL.FTZ R177, R20, R15 ;  /* 0x0000000f14b17220 */ /* 0x000fe20000410000 */
[----:B------:R-:W0:Y:S01]  /*11760*/  MUFU.EX2 R172, R172 ;  /* 0x000000ac00ac7308 */ /* 0x000e220000000800 */
[----:B------:R-:W-:Y:S01]  /*11770*/  FADD.FTZ R183, R155, R208 ;  /* 0x000000d09bb77221 */ /* 0x000fe20000010000 */
[-C--:B------:R-:W-:Y:S01]  /*11780*/  FMUL.FTZ R24, R24, R169.reuse ;  /* 0x000000a918187220 */ /* 0x080fe20000410000 */
[-C--:B------:R-:W-:Y:S01]  /*11790*/  FMUL.FTZ R25, R25, R169.reuse ;  /* 0x000000a919197220 */ /* 0x080fe20000410000 */
[----:B------:R-:W-:Y:S01]  /*117a0*/  FSEL R3, R177, RZ, P2 ;  /* 0x000000ffb1037208 */ /* 0x000fe20001000000 */
[----:B------:R-:W-:Y:S01]  /*117b0*/  FADD.FTZ R230, R156, R183 ;  /* 0x000000b79ce67221 */ /* 0x000fe20000010000 */
[----:B------:R-:W-:Y:S01]  /*117c0*/  FSEL R177, R20, RZ, P2 ;  /* 0x000000ff14b17208 */ /* 0x000fe20001000000 */
[----:B------:R-:W-:Y:S01]  /*117d0*/  FMUL.FTZ R28, R28, R169 ;  /* 0x000000a91c1c7220 */ /* 0x000fe20000410000 */
[----:B------:R-:W1:Y:S01]  /*117e0*/  MUFU.EX2 R179, R179 ;  /* 0x000000b300b37308 */ /* 0x000e620000000800 */
[----:B------:R-:W-:Y:S01]  /*117f0*/  FADD.FTZ R183, R157, R230 ;  /* 0x000000e69db77221 */ /* 0x000fe20000010000 */
[----:B------:R-:W-:Y:S01]  /*11800*/  FFMA.FTZ R208, R154, R15, -R3 ;  /* 0x0000000f9ad07223 */ /* 0x000fe20000010803 */
[----:B------:R-:W-:Y:S01]  /*11810*/  FADD.FTZ R228, -R177, R210 ;  /* 0x000000d2b1e47221 */ /* 0x000fe20000010100 */
[----:B------:R-:W-:-:S02]  /*11820*/  @!P3 IMAD R177, R209, 0x40, R192 ;  /* 0x00000040d1b1b824 */ /* 0x000fc400078e02c0 */
[----:B------:R-:W-:Y:S01]  /*11830*/  FADD.FTZ R154, R160, R183 ;  /* 0x000000b7a09a7221 */ /* 0x000fe20000010000 */
[-CC-:B------:R-:W-:Y:S01]  /*11840*/  FFMA.FTZ R183, R152, R15.reuse, -R3.reuse ;  /* 0x0000000f98b77223 */ /* 0x180fe20000010803 */
[-CC-:B------:R-:W-:Y:S01]  /*11850*/  FFMA.FTZ R189, R158, R15.reuse, -R3.reuse ;  /* 0x0000000f9ebd7223 */ /* 0x180fe20000010803 */
[----:B------:R-:W-:Y:S02]  /*11860*/  @!P3 IMAD R210, R177, 0x4, R2 ;  /* 0x00000004b1d2b824 */ /* 0x000fe400078e0202 */
[----:B------:R-:W-:Y:S01]  /*11870*/  FADD.FTZ R205, R161, R154 ;  /* 0x0000009aa1cd7221 */ /* 0x000fe20000010000 */
[----:B------:R-:W5:Y:S01]  /*11880*/  MUFU.EX2 R176, R176 ;  /* 0x000000b000b07308 */ /* 0x000f620000000800 */
[-C--:B------:R-:W-:Y:S01]  /*11890*/  FMUL.FTZ R177, R228, R15.reuse ;  /* 0x0000000fe4b17220 */ /* 0x080fe20000410000 */
[-C--:B------:R-:W-:Y:S01]  /*118a0*/  FFMA.FTZ R228, R159, R15.reuse, -R3 ;  /* 0x0000000f9fe47223 */ /* 0x080fe20000010803 */
[----:B------:R-:W-:Y:S01]  /*118b0*/  FADD.FTZ R152, R164, R205 ;  /* 0x000000cda4987221 */ /* 0x000fe20000010000 */
[-CC-:B------:R-:W-:Y:S01]  /*118c0*/  FFMA.FTZ R205, R162, R15.reuse, -R3.reuse ;  /* 0x0000000fa2cd7223 */ /* 0x180fe20000010803 */
[-CC-:B------:R-:W-:Y:S01]  /*118d0*/  FFMA.FTZ R163, R163, R15.reuse, -R3.reuse ;  /* 0x0000000fa3a37223 */ /* 0x180fe20000010803 */
[-CC-:B------:R-:W-:Y:S01]  /*118e0*/  FFMA.FTZ R159, R166, R15.reuse, -R3.reuse ;  /* 0x0000000fa69f7223 */ /* 0x180fe20000010803 */
[----:B------:R-:W-:Y:S01]  /*118f0*/  FADD.FTZ R209, R165, R152 ;  /* 0x00000098a5d17221 */ /* 0x000fe20000010000 */
[----:B------:R-:W2:Y:S01]  /*11900*/  MUFU.EX2 R181, R236 ;  /* 0x000000ec00b57308 */ /* 0x000ea20000000800 */
[-CC-:B------:R-:W-:Y:S01]  /*11910*/  FFMA.FTZ R167, R167, R15.reuse, -R3.reuse ;  /* 0x0000000fa7a77223 */ /* 0x180fe20000010803 */
[-C--:B------:R-:W-:Y:S01]  /*11920*/  FFMA.FTZ R170, R170, R15.reuse, -R3 ;  /* 0x0000000faaaa7223 */ /* 0x080fe20000010803 */
[----:B------:R-:W-:Y:S01]  /*11930*/  FADD.FTZ R152, R168, R209 ;  /* 0x000000d1a8987221 */ /* 0x000fe20000010000 */
[-CC-:B------:R-:W-:Y:S01]  /*11940*/  FFMA.FTZ R171, R171, R15.reuse, -R3.reuse ;  /* 0x0000000fabab7223 */ /* 0x180fe20000010803 */
[-CC-:B------:R-:W-:Y:S01]  /*11950*/  FFMA.FTZ R174, R174, R15.reuse, -R3.reuse ;  /* 0x0000000faeae7223 */ /* 0x180fe20000010803 */
[-CC-:B------:R-:W-:Y:S01]  /*11960*/  FFMA.FTZ R175, R175, R15.reuse, -R3.reuse ;  /* 0x0000000fafaf7223 */ /* 0x180fe20000010803 */
[----:B----4-:R-:W-:Y:S01]  /*11970*/  FADD.FTZ R209, R173, R152 ;  /* 0x00000098add17221 */ /* 0x010fe20000010000 */
[----:B------:R-:W-:Y:S01]  /*11980*/  MUFU.EX2 R208, R208 ;  /* 0x000000d000d07308 */ /* 0x000fe20000000800 */
[-CC-:B------:R-:W-:Y:S01]  /*11990*/  FFMA.FTZ R178, R178, R15.reuse, -R3.reuse ;  /* 0x0000000fb2b27223 */ /* 0x180fe20000010803 */
[-C--:B------:R-:W-:Y:S01]  /*119a0*/  FFMA.FTZ R204, R204, R15.reuse, -R3 ;  /* 0x0000000fcccc7223 */ /* 0x080fe20000010803 */
[----:B0-----:R-:W-:Y:S01]  /*119b0*/  FADD.FTZ R152, R172, R209 ;  /* 0x000000d1ac987221 */ /* 0x001fe20000010000 */
[-CC-:B------:R-:W-:Y:S01]  /*119c0*/  FFMA.FTZ R182, R182, R15.reuse, -R3.reuse ;  /* 0x0000000fb6b67223 */ /* 0x180fe20000010803 */
[----:B------:R-:W-:Y:S01]  /*119d0*/  FFMA.FTZ R212, R212, R15, -R3 ;  /* 0x0000000fd4d47223 */ /* 0x000fe20000010803 */
[----:B------:R-:W-:Y:S01]  /*119e0*/  F2FP.BF16.F32.PACK_AB R154, R157, R156 ;  /* 0x0000009c9d9a723e */ /* 0x000fe200000010ff */
[----:B-1----:R-:W-:Y:S01]  /*119f0*/  FADD.FTZ R3, R179, R152 ;  /* 0x00000098b3037221 */ /* 0x002fe20000010000 */
[----:B------:R-:W0:Y:S01]  /*11a00*/  MUFU.EX2 R177, R177 ;  /* 0x000000b100b17308 */ /* 0x000e220000000800 */
[----:B------:R-:W-:Y:S01]  /*11a10*/  F2FP.BF16.F32.PACK_AB R156, R161, R160 ;  /* 0x000000a0a19c723e */ /* 0x000fe200000010ff */
[----:B------:R1:W-:Y:S01]  /*11a20*/  @!P3 STS [R210+0x28800], R169 ;  /* 0x028800a9d200b388 */ /* 0x0003e20000000800 */
[----:B-----5:R-:W-:Y:S01]  /*11a30*/  FADD.FTZ R158, R176, R3 ;  /* 0x00000003b09e7221 */ /* 0x020fe20000010000 */
[----:B------:R-:W-:Y:S01]  /*11a40*/  F2FP.BF16.F32.PACK_AB R160, R173, R168 ;  /* 0x000000a8ada0723e */ /* 0x000fe200000010ff */
[-C--:B------:R-:W-:Y:S01]  /*11a50*/  FMUL.FTZ R29, R29, R169.reuse ;  /* 0x000000a91d1d7220 */ /* 0x080fe20000410000 */
[----:B------:R-:W-:Y:S01]  /*11a60*/  F2FP.BF16.F32.PACK_AB R162, R179, R172 ;  /* 0x000000acb3a2723e */ /* 0x000fe200000010ff */
[----:B--2---:R-:W-:Y:S01]  /*11a70*/  FADD.FTZ R3, R181, R158 ;  /* 0x0000009eb5037221 */ /* 0x004fe20000010000 */
[----:B------:R-:W2:Y:S01]  /*11a80*/  MUFU.EX2 R180, R180 ;  /* 0x000000b400b47308 */ /* 0x000ea20000000800 */
[----:B------:R-:W-:Y:S01]  /*11a90*/  F2FP.BF16.F32.PACK_AB R158, R165, R164 ;  /* 0x000000a4a59e723e */ /* 0x000fe200000010ff */
[-C--:B------:R-:W-:Y:S01]  /*11aa0*/  FMUL.FTZ R32, R32, R169.reuse ;  /* 0x000000a920207220 */ /* 0x080fe20000410000 */
[----:B------:R-:W-:Y:S01]  /*11ab0*/  F2FP.BF16.F32.PACK_AB R164, R181, R176 ;  /* 0x000000b0b5a4723e */ /* 0x000fe200000010ff */
[-C--:B------:R-:W-:Y:S01]  /*11ac0*/  FMUL.FTZ R33, R33, R169.reuse ;  /* 0x000000a921217220 */ /* 0x080fe20000410000 */
[----:B------:R-:W-:Y:S01]  /*11ad0*/  F2FP.BF16.F32.PACK_AB R152, R155, R188 ;  /* 0x000000bc9b98723e */ /* 0x000fe200000010ff */
[-C--:B------:R-:W-:Y:S01]  /*11ae0*/  FMUL.FTZ R36, R36, R169.reuse ;  /* 0x000000a924247220 */ /* 0x080fe20000410000 */
[-C--:B------:R-:W-:Y:S01]  /*11af0*/  FMUL.FTZ R37, R37, R169.reuse ;  /* 0x000000a925257220 */ /* 0x080fe20000410000 */
[----:B------:R-:W4:Y:S01]  /*11b00*/  MUFU.EX2 R183, R183 ;  /* 0x000000b700b77308 */ /* 0x000f220000000800 */
        /* <DEDUP_REMOVED lines=24> */
[C---:B-----5:R-:W-:Y:S01]  /*11c90*/  FADD.FTZ R3, R153.reuse, R166 ;  /* 0x000000a699037221 */ /* 0x060fe20000010000 */
[----:B------:R-:W-:Y:S01]  /*11ca0*/  F2FP.BF16.F32.PACK_AB R166, R153, R180 ;  /* 0x000000b499a6723e */ /* 0x000fe200000010ff */
        /* <DEDUP_REMOVED lines=37> */
[----:B------:R4:W0:Y:S01]  /*11f00*/  MUFU.EX2 R161, R170 ;  /* 0x000000aa00a17308 */ /* 0x0008220000000800 */
        /* <DEDUP_REMOVED lines=8> */
[----:B----4-:R-:W-:Y:S01]  /*11f90*/  FADD.FTZ R170, R228, R153 ;  /* 0x00000099e4aa7221 */ /* 0x010fe20000010000 */
[-C--:B------:R-:W-:Y:S01]  /*11fa0*/  FMUL.FTZ R26, R26, R177.reuse ;  /* 0x000000b11a1a7220 */ /* 0x080fe20000410000 */
[-C--:B------:R-:W-:Y:S01]  /*11fb0*/  FMUL.FTZ R27, R27, R177.reuse ;  /* 0x000000b11b1b7220 */ /* 0x080fe20000410000 */
[----:B------:R-:W-:Y:S01]  /*11fc0*/  FMUL.FTZ R30, R30, R177 ;  /* 0x000000b11e1e7220 */ /* 0x000fe20000410000 */
[----:B-----5:R-:W-:Y:S01]  /*11fd0*/  FADD.FTZ R153, R157, R170 ;  /* 0x000000aa9d997221 */ /* 0x020fe20000010000 */
[C---:B--2---:R-:W-:Y:S01]  /*11fe0*/  F2FP.BF16.F32.PACK_AB R157, R168.reuse, R157 ;  /* 0x0000009da89d723e */ /* 0x044fe200000010ff */
[-C--:B------:R-:W-:Y:S01]  /*11ff0*/  FMUL.FTZ R31, R31, R177.reuse ;  /* 0x000000b11f1f7220 */ /* 0x080fe20000410000 */
[----:B------:R-:W2:Y:S01]  /*12000*/  MUFU.EX2 R163, R174 ;  /* 0x000000ae00a37308 */ /* 0x000ea20000000800 */
[----:B------:R-:W-:Y:S01]  /*12010*/  FADD.FTZ R170, R168, R153 ;  /* 0x00000099a8aa7221 */ /* 0x000fe20000010000 */
[-C--:B------:R-:W-:Y:S01]  /*12020*/  FMUL.FTZ R34, R34, R177.reuse ;  /* 0x000000b122227220 */ /* 0x080fe20000410000 */
[-C--:B------:R-:W-:Y:S01]  /*12030*/  FMUL.FTZ R35, R35, R177.reuse ;  /* 0x000000b123237220 */ /* 0x080fe20000410000 */
[----:B------:R-:W-:Y:S01]  /*12040*/  FMUL.FTZ R38, R38, R177 ;  /* 0x000000b126267220 */ /* 0x000fe20000410000 */
[----:B---3--:R-:W-:Y:S01]  /*12050*/  FADD.FTZ R153, R159, R170 ;  /* 0x000000aa9f997221 */ /* 0x008fe20000010000 */
[C---:B-1----:R-:W-:Y:S01]  /*12060*/  F2FP.BF16.F32.PACK_AB R159, R172.reuse, R159 ;  /* 0x0000009fac9f723e */ /* 0x042fe200000010ff */
[-C--:B------:R-:W-:Y:S01]  /*12070*/  FMUL.FTZ R39, R39, R177.reuse ;  /* 0x000000b127277220 */ /* 0x080fe20000410000 */
[----:B------:R-:W1:Y:S01]  /*12080*/  MUFU.EX2 R8, R175 ;  /* 0x000000af00087308 */ /* 0x000e620000000800 */
[----:B------:R-:W-:Y:S01]  /*12090*/  FADD.FTZ R170, R172, R153 ;  /* 0x00000099acaa7221 */ /* 0x000fe20000010000 */
[-C--:B------:R-:W-:Y:S01]  /*120a0*/  FMUL.FTZ R42, R42, R177.reuse ;  /* 0x000000b12a2a7220 */ /* 0x080fe20000410000 */
[-C--:B------:R-:W-:Y:S01]  /*120b0*/  FMUL.FTZ R43, R43, R177.reuse ;  /* 0x000000b12b2b7220 */ /* 0x080fe20000410000 */
[----:B------:R-:W-:Y:S01]  /*120c0*/  FMUL.FTZ R46, R46, R177 ;  /* 0x000000b12e2e7220 */ /* 0x000fe20000410000 */
[----:B0-----:R-:W-:Y:S01]  /*120d0*/  FADD.FTZ R153, R161, R170 ;  /* 0x000000aaa1997221 */ /* 0x001fe20000010000 */
[C---:B------:R-:W-:Y:S01]  /*120e0*/  F2FP.BF16.F32.PACK_AB R161, R176.reuse, R161 ;  /* 0x000000a1b0a1723e */ /* 0x040fe200000010ff */
[-C--:B------:R-:W-:Y:S01]  /*120f0*/  FMUL.FTZ R47, R47, R177.reuse ;  /* 0x000000b12f2f7220 */ /* 0x080fe20000410000 */
[----:B------:R-:W0:Y:S01]  /*12100*/  MUFU.EX2 R165, R178 ;  /* 0x000000b200a57308 */ /* 0x000e220000000800 */
[----:B------:R-:W-:Y:S01]  /*12110*/  FADD.FTZ R170, R176, R153 ;  /* 0x00000099b0aa7221 */ /* 0x000fe20000010000 */
[-C--:B------:R-:W-:Y:S01]  /*12120*/  FMUL.FTZ R50, R50, R177.reuse ;  /* 0x000000b132327220 */ /* 0x080fe20000410000 */
[-C--:B------:R-:W-:Y:S01]  /*12130*/  FMUL.FTZ R51, R51, R177.reuse ;  /* 0x000000b133337220 */ /* 0x080fe20000410000 */
[-C--:B------:R-:W-:Y:S01]  /*12140*/  FMUL.FTZ R54, R54, R177.reuse ;  /* 0x000000b136367220 */ /* 0x080fe20000410000 */
[----:B--2---:R-:W-:Y:S01]  /*12150*/  FADD.FTZ R153, R163, R170 ;  /* 0x000000aaa3997221 */ /* 0x004fe20000010000 */
[-C--:B------:R-:W-:Y:S01]  /*12160*/  FMUL.FTZ R55, R55, R177.reuse ;  /* 0x000000b137377220 */ /* 0x080fe20000410000 */
[-C--:B------:R-:W-:Y:S01]  /*12170*/  FMUL.FTZ R58, R58, R177.reuse ;  /* 0x000000b13a3a7220 */ /* 0x080fe20000410000 */
[----:B------:R-:W2:Y:S01]  /*12180*/  MUFU.EX2 R204, R204 ;  /* 0x000000cc00cc7308 */ /* 0x000ea20000000800 */
[C---:B-1----:R-:W-:Y:S01]  /*12190*/  FADD.FTZ R170, R8.reuse, R153 ;  /* 0x0000009908aa7221 */ /* 0x042fe20000010000 */
[----:B------:R-:W-:Y:S01]  /*121a0*/  F2FP.BF16.F32.PACK_AB R153, R183, R208 ;  /* 0x000000d0b799723e */ /* 0x000fe200000010ff */
[----:B------:R-:W-:Y:S01]  /*121b0*/  FMUL.FTZ R59, R59, R177 ;  /* 0x000000b13b3b7220 */ /* 0x000fe20000410000 */
[----:B------:R-:W-:Y:S01]  /*121c0*/  F2FP.BF16.F32.PACK_AB R163, R8, R163 ;  /* 0x000000a308a3723e */ /* 0x000fe200000010ff */
[-C--:B------:R-:W-:Y:S01]  /*121d0*/  FMUL.FTZ R62, R62, R177.reuse ;  /* 0x000000b13e3e7220 */ /* 0x080fe20000410000 */
[-C--:B------:R-:W-:Y:S01]  /*121e0*/  FMUL.FTZ R63, R63, R177.reuse ;  /* 0x000000b13f3f7220 */ /* 0x080fe20000410000 */
[-C--:B------:R-:W-:Y:S01]  /*121f0*/  FMUL.FTZ R66, R66, R177.reuse ;  /* 0x000000b142427220 */ /* 0x080fe20000410000 */
[----:B------:R-:W1:Y:S01]  /*12200*/  MUFU.EX2 R167, R182 ;  /* 0x000000b600a77308 */ /* 0x000e620000000800 */
        /* <DEDUP_REMOVED lines=8> */
[----:B--2---:R-:W-:Y:S01]  /*12290*/  FADD.FTZ R170, R204, R155 ;  /* 0x0000009bccaa7221 */ /* 0x004fe20000010000 */
[----:B------:R-:W-:Y:S01]  /*122a0*/  F2FP.BF16.F32.PACK_AB R155, R228, R189 ;  /* 0x000000bde49b723e */ /* 0x000fe200000010ff */
[----:B------:R-:W-:Y:S01]  /*122b0*/  BAR.SYNC.DEFER_BLOCKING 0xf, 0x100 ;  /* 0x03c4000000007b1d */ /* 0x000fe20000010000 */
[----:B------:R-:W-:Y:S01]  /*122c0*/  F2FP.BF16.F32.PACK_AB R165, R204, R165 ;  /* 0x000000a5cca5723e */ /* 0x000fe200000010ff */
        /* <DEDUP_REMOVED lines=11> */
[----:B------:R-:W-:Y:S01]  /*12380*/  FMUL.FTZ R99, R99, R177 ;  /* 0x000000b163637220 */ /* 0x000fe20000410000 */
[C---:B0-----:R-:W-:Y:S01]  /*12390*/  F2FP.BF16.F32.PACK_AB R167, R212.reuse, R167 ;  /* 0x000000a7d4a7723e */ /* 0x041fe200000010ff */
[----:B------:R-:W-:Y:S01]  /*123a0*/  FADD.FTZ R8, R212, R169 ;  /* 0x000000a9d4087221 */ /* 0x000fe20000010000 */
        /* <DEDUP_REMOVED lines=8> */
[----:B------:R0:W-:Y:S01]  /*12430*/  STSM.16.M88.4 [R195+0x26800], R152 ;  /* 0x02680098c3007844 */ /* 0x0001e20000000200 */
[-C--:B------:R-:W-:Y:S01]  /*12440*/  FMUL.FTZ R118, R118, R177.reuse ;  /* 0x000000b176767220 */ /* 0x080fe20000410000 */
[-C--:B------:R-:W-:Y:S01]  /*12450*/  FMUL.FTZ R119, R119, R177.reuse ;  /* 0x000000b177777220 */ /* 0x080fe20000410000 */
[-C--:B------:R-:W-:Y:S01]  /*12460*/  FMUL.FTZ R122, R122, R177.reuse ;  /* 0x000000b17a7a7220 */ /* 0x080fe20000410000 */
[----:B------:R0:W-:Y:S01]  /*12470*/  STSM.16.M88.4 [R196], R156 ;  /* 0x0000009cc4007844 */ /* 0x0001e20000000200 */
        /* <DEDUP_REMOVED lines=19> */
.L_x_2143:
[----:B------:R1:W2:Y:S01]  /*125b0*/  SYNCS.PHASECHK.TRANS64.TRYWAIT P2, [R206+URZ+0x28c50], R207 ;  /* 0x028c50cfce0075a7 */ /* 0x0002a2000804017f */
[----:B------:R-:W-:Y:S05]  /*125c0*/  @!P0 BRA `(.L_x_2144) ;  /* 0x0000000000048947 */ /* 0x000fea0003800000 */
[----:B------:R-:W-:Y:S01]  /*125d0*/  BPT.TRAP 0x1 ;  /* 0x000000040000795c */ /* 0x000fe20000300000 */
.L_x_2144:
[----:B------:R-:W-:Y:S04]  /*125e0*/  BSSY B1, `(.L_x_2145) ;  /* 0x0000004000017945 */ /* 0x000fe80003800000 */
[----:B--2---:R-:W-:Y:S05]  /*125f0*/  @P2 BRA `(.L_x_2146) ;  /* 0x0000000000082947 */ /* 0x004fea0003800000 */
[----:B------:R-:W2:Y:S02]  /*12600*/  SYNCS.PHASECHK.TRANS64.TRYWAIT P2, [R206+URZ+0x28c50], R207 ;  /* 0x028c50cfce0075a7 */ /* 0x000ea4000804017f */
[----:B--2---:R-:W-:Y:S05]  /*12610*/  @!P2 BRA `(.L_x_2147) ;  /* 0x000000ac0000a947 */ /* 0x004fea0003800000 */
.L_x_2146:
[----:B------:R-:W-:Y:S05]  /*12620*/  BSYNC B1 ;  /* 0x0000000000017941 */ /* 0x000fea0003800000 */
.L_x_2145:
        /* <DEDUP_REMOVED lines=47> */
.L_x_2129:
[----:B------:R-:W-:Y:S05]  /*12920*/  BSYNC B0 ;  /* 0x0000000000007941 */ /* 0x000fea0003800000 */
.L_x_2128:
[----:B------:R-:W3:Y:S01]  /*12930*/  SHFL.BFLY PT, R0, R3, 0x2, 0x1f ;  /* 0x0c401f0003007f89 */ /* 0x000ee200000e0000 */
[----:B------:R-:W-:Y:S02]  /*12940*/  IMAD.MOV R13, RZ, RZ, -R194 ;  /* 0x000000ffff0d7224 */ /* 0x000fe400078e0ac2 */
[----:B------:R-:W-:Y:S01]  /*12950*/  VIADD R216, R216, 0x1 ;  /* 0x00000001d8d87836 */ /* 0x000fe20000000000 */
[----:B------:R-:W4:Y:S01]  /*12960*/  SHFL.BFLY PT, R7, R8, 0x2, 0x1f ;  /* 0x0c401f0008077f89 */ /* 0x000f2200000e0000 */
[----:B------:R-:W-:Y:S08]  /*12970*/  BAR.ARV 0x8, 0xa0 ;  /* 0x0202800000007b1d */ /* 0x000ff00000002000 */
[----:B------:R-:W-:Y:S01]  /*12980*/  BAR.SYNC.DEFER_BLOCKING 0xf, 0x100 ;  /* 0x03c4000000007b1d */ /* 0x000fe20000010000 */
[----:B------:R-:W-:Y:S01]  /*12990*/  ISETP.NE.AND P0, PT, R22, R13, PT ;  /* 0x0000000d1600720c */ /* 0x000fe20003f05270 */
[----:B---3--:R-:W-:Y:S01]  /*129a0*/  FADD.FTZ R4, R0, R3 ;  /* 0x0000000300047221 */ /* 0x008fe20000010000 */
[----:B----4-:R-:W-:-:S04]  /*129b0*/  FADD.FTZ R7, R7, R8 ;  /* 0x0000000807077221 */ /* 0x010fc80000010000 */
[----:B------:R-:W3:Y:S07]  /*129c0*/  SHFL.BFLY PT, R5, R4, 0x1, 0x1f ;  /* 0x0c201f0004057f89 */ /* 0x000eee00000e0000 */
[C---:B------:R-:W-:Y:S02]  /*129d0*/  @!P0 IMAD R3, R18.reuse, 0x40, R192 ;  /* 0x0000004012038824 */ /* 0x040fe400078e02c0 */
[----:B------:R-:W-:Y:S01]  /*129e0*/  VIADD R8, R18, 0x1 ;  /* 0x0000000112087836 */ /* 0x000fe20000000000 */
[----:B------:R-:W4:Y:S01]  /*129f0*/  SHFL.BFLY PT, R0, R7, 0x1, 0x1f ;  /* 0x0c201f0007007f89 */ /* 0x000f2200000e0000 */
[----:B------:R-:W-:-:S03]  /*12a00*/  @!P0 IMAD R3, R3, 0x4, R2 ;  /* 0x0000000403038824 */ /* 0x000fc600078e0202 */
[----:B------:R-:W-:-:S04]  /*12a10*/  ISETP.NE.AND P1, PT, R8, 0x2, PT ;  /* 0x000000020800780c */ /* 0x000fc80003f25270 */
[----:B------:R-:W-:-:S04]  /*12a20*/  SEL R6, RZ, 0x1, P1 ;  /* 0x00000001ff067807 */ /* 0x000fc80000800000 */
[----:B------:R-:W-:Y:S01]  /*12a30*/  LOP3.LUT R19, R19, R6, RZ, 0x3c, !PT ;  /* 0x0000000613137212 */ /* 0x000fe200078e3cff */
[----:B---3--:R-:W-:Y:S01]  /*12a40*/  FADD.FTZ R5, R4, R5 ;  /* 0x0000000504057221 */ /* 0x008fe20000010000 */
[----:B------:R-:W-:Y:S02]  /*12a50*/  IMAD.MOV.U32 R4, RZ, RZ, RZ ;  /* 0x000000ffff047224 */ /* 0x000fe400078e00ff */
[----:B----4-:R-:W-:Y:S02]  /*12a60*/  FADD.FTZ R11, R7, R0 ;  /* 0x00000000070b7221 */ /* 0x010fe40000010000 */
[----:B------:R-:W-:Y:S01]  /*12a70*/  FSETP.NE.FTZ.AND P2, PT, R5, RZ, PT ;  /* 0x000000ff0500720b */ /* 0x000fe20003f55000 */
[----:B------:R-:W-:Y:S02]  /*12a80*/  IMAD.MOV.U32 R0, RZ, RZ, RZ ;  /* 0x000000ffff007224 */ /* 0x000fe400078e00ff */
[----:B------:R-:W-:-:S10]  /*12a90*/  FSETP.NE.FTZ.AND P3, PT, R11, RZ, PT ;  /* 0x000000ff0b00720b */ /* 0x000fd40003f75000 */
[----:B------:R-:W3:Y:S01]  /*12aa0*/  @P2 MUFU.RCP R0, R5 ;  /* 0x0000000500002308 */ /* 0x000ee20000001000 */
[C---:B------:R-:W-:Y:S02]  /*12ab0*/  @P2 FMUL.FTZ R18, R15.reuse, 0.69314718246459960938 ;  /* 0x3f3172180f122820 */ /* 0x040fe40000410000 */
[----:B------:R-:W-:-:S05]  /*12ac0*/  @P3 FMUL.FTZ R21, R15, 0.69314718246459960938 ;  /* 0x3f3172180f153820 */ /* 0x000fca0000410000 */
[----:B------:R-:W4:Y:S08]  /*12ad0*/  @P3 MUFU.RCP R4, R11 ;  /* 0x0000000b00043308 */ /* 0x000f300000001000 */
[----:B------:R-:W5:Y:S01]  /*12ae0*/  @P2 MUFU.LG2 R2, R5 ;  /* 0x0000000500022308 */ /* 0x000f620000000c00 */
[-C--:B---3--:R-:W-:Y:S01]  /*12af0*/  FMUL.FTZ R172, R32, R0.reuse ;  /* 0x0000000020ac7220 */ /* 0x088fe20000410000 */
[----:B------:R-:W-:Y:S01]  /*12b00*/  @!P0 STS [R3+0x28800], R0 ;  /* 0x0288000003008388 */ /* 0x000fe20000000800 */
[-C--:B------:R-:W-:Y:S01]  /*12b10*/  FMUL.FTZ R170, R33, R0.reuse ;  /* 0x0000000021aa7220 */ /* 0x080fe20000410000 */
[-C--:B------:R-:W-:Y:S01]  /*12b20*/  FMUL.FTZ R175, R24, R0.reuse ;  /* 0x0000000018af7220 */ /* 0x080fe20000410000 */
[-C--:B------:R-:W-:Y:S01]  /*12b30*/  FMUL.FTZ R174, R28, R0.reuse ;  /* 0x000000001cae7220 */ /* 0x080fe20000410000 */
[-C--:B------:R-:W-:Y:S01]  /*12b40*/  FMUL.FTZ R173, R25, R0.reuse ;  /* 0x0000000019ad7220 */ /* 0x080fe20000410000 */
[-C--:B------:R-:W-:Y:S01]  /*12b50*/  FMUL.FTZ R6, R29, R0.reuse ;  /* 0x000000001d067220 */ /* 0x080fe20000410000 */
[----:B------:R-:W3:Y:S01]  /*12b60*/  @P3 MUFU.LG2 R32, R11 ;  /* 0x0000000b00203308 */ /* 0x000ee20000000c00 */
[----:B----4-:R4:W-:Y:S01]  /*12b70*/  @!P0 STS [R3+0x28820], R4 ;  /* 0x0288200403008388 */ /* 0x0109e20000000800 */
[-C--:B------:R-:W-:Y:S01]  /*12b80*/  FMUL.FTZ R171, R36, R0.reuse ;  /* 0x0000000024ab7220 */ /* 0x080fe20000410000 */
[-C--:B------:R-:W-:Y:S01]  /*12b90*/  FMUL.FTZ R167, R37, R0.reuse ;  /* 0x0000000025a77220 */ /* 0x080fe20000410000 */
[-C--:B------:R-:W-:Y:S01]  /*12ba0*/  FMUL.FTZ R169, R40, R0.reuse ;  /* 0x0000000028a97220 */ /* 0x080fe20000410000 */
[-C--:B------:R-:W-:Y:S01]  /*12bb0*/  FMUL.FTZ R165, R41, R0.reuse ;  /* 0x0000000029a57220 */ /* 0x080fe20000410000 */
[-C--:B------:R-:W-:Y:S01]  /*12bc0*/  FMUL.FTZ R166, R44, R0.reuse ;  /* 0x000000002ca67220 */ /* 0x080fe20000410000 */
[-C--:B------:R-:W-:Y:S01]  /*12bd0*/  FMUL.FTZ R10, R45, R0.reuse ;  /* 0x000000002d0a7220 */ /* 0x080fe20000410000 */
[-C--:B------:R-:W-:Y:S01]  /*12be0*/  FMUL.FTZ R164, R48, R0.reuse ;  /* 0x0000000030a47220 */ /* 0x080fe20000410000 */
[----:B-----5:R-:W-:Y:S01]  /*12bf0*/  @P2 FMUL.FTZ R33, R2, 0.69314718246459960938 ;  /* 0x3f31721802212820 */ /* 0x020fe20000410000 */
        /* <DEDUP_REMOVED lines=52> */
[----:B----4-:R-:W-:-:S02]  /*12f40*/  IMAD.MOV.U32 R3, RZ, RZ, -0x800000 ;  /* 0xff800000ff037424 */ /* 0x010fc400078e00ff */
[-C--:B------:R-:W-:Y:S01]  /*12f50*/  FMUL.FTZ R11, R46, R4.reuse ;  /* 0x000000042e0b7220 */ /* 0x080fe20000410000 */
[----:B------:R-:W-:Y:S02]  /*12f60*/  IMAD.MOV.U32 R0, RZ, RZ, -0x800000 ;  /* 0xff800000ff007424 */ /* 0x000fe400078e00ff */
[-C--:B------:R-:W-:Y:S01]  /*12f70*/  FMUL.FTZ R13, R50, R4.reuse ;  /* 0x00000004320d7220 */ /* 0x080fe20000410000 */
[-C--:B------:R-:W-:Y:S01]  /*12f80*/  FMUL.FTZ R15, R54, R4.reuse ;  /* 0x00000004360f7220 */ /* 0x080fe20000410000 */
[-C--:B------:R-:W-:Y:S01]  /*12f90*/  FMUL.FTZ R25, R58, R4.reuse ;  /* 0x000000043a197220 */ /* 0x080fe20000410000 */
[-C--:B------:R-:W-:Y:S01]  /*12fa0*/  FMUL.FTZ R29, R66, R4.reuse ;  /* 0x00000004421d7220 */ /* 0x080fe20000410000 */
[----:B------:R-:W-:Y:S01]  /*12fb0*/  @P2 FFMA.FTZ R3, R18, R9, R33 ;  /* 0x0000000912032223 */ /* 0x000fe20000010021 */
        /* <DEDUP_REMOVED lines=63> */
.L_x_2003:
[----:B------:R-:W-:Y:S05]  /*133b0*/  BSYNC B7 ;  /* 0x0000000000077941 */ /* 0x000fea0003800000 */
.L_x_1993:
[----:B------:R-:W3:Y:S08]  /*133c0*/  S2UR UR5, SR_CgaCtaId ;  /* 0x00000000000579c3 */ /* 0x000ef00000008800 */
[----:B------:R-:W-:Y:S06]  /*133d0*/  BAR.SYNC.DEFER_BLOCKING 0x5, 0x120 ;  /* 0x0144800000007b1d */ /* 0x000fec0000010000 */
[----:B------:R-:W-:Y:S01]  /*133e0*/  UMOV UR4, 0x400 ;  /* 0x0000040000047882 */ /* 0x000fe20000000000 */
[----:B------:R-:W-:Y:S01]  /*133f0*/  BSSY B0, `(.L_x_2149) ;  /* 0x000026d000007945 */ /* 0x000fe20003800000 */
[----:B---3--:R-:W-:-:S06]  /*13400*/  ULEA UR4, UR5, UR4, 0x18 ;  /* 0x0000000405047291 */ /* 0x008fcc000f8ec03f */
[----:B------:R-:W-:-:S05]  /*13410*/  IMAD.U32 R2, RZ, RZ, UR4 ;  /* 0x00000004ff027e24 */ /* 0x000fca000f8e00ff */
[----:B------:R3:W4:Y:S01]  /*13420*/  LDS.128 R188, [R2+0x28cd0] ;  /* 0x028cd00002bc7984 */ /* 0x0007220000000c00 */
[----:B------:R-:W-:Y:S06]  /*13430*/  BAR.ARV 0x4, 0x120 ;  /* 0x0104800000007b1d */ /* 0x000fec0000002000 */
[----:B------:R-:W-:Y:S05]  /*13440*/  @P0 BRA `(.L_x_2150) ;  /* 0x0000001c000c0947 */ /* 0x000fea0003800000 */
[----:B------:R-:W0:Y:S01]  /*13450*/  S2R R9, SR_SWINHI ;  /* 0x0000000000097919 */ /* 0x000e220000002f00 */
        /* <DEDUP_REMOVED lines=18> */
[----:B0-----:R-:W-:-:S02]  /*13580*/  MOV R21, R9 ;  /* 0x0000000900157202 */ /* 0x001fc40000000f00 */
[----:B------:R-:W-:Y:S02]  /*13590*/  F2FP.BF16.F32.PACK_AB R80, R81, R80 ;  /* 0x000000505150723e */ /* 0x000fe400000010ff */
[----:B------:R-:W-:Y:S01]  /*135a0*/  F2FP.BF16.F32.PACK_AB R74, R77, R76 ;  /* 0x0000004c4d4a723e */ /* 0x000fe200000010ff */
[----:B------:R-:W-:Y:S01]  /*135b0*/  IMAD.WIDE R118, R224, 0x2, R20 ;  /* 0x00000002e0767825 */ /* 0x000fe200078e0214 */
[----:B------:R-:W-:Y:S02]  /*135c0*/  F2FP.BF16.F32.PACK_AB R75, R79, R78 ;  /* 0x0000004e4f4b723e */ /* 0x000fe400000010ff */
[----:B------:R-:W-:Y:S01]  /*135d0*/  F2FP.BF16.F32.PACK_AB R81, R83, R82 ;  /* 0x000000525351723e */ /* 0x000fe200000010ff */
[----:B------:R-:W-:Y:S01]  /*135e0*/  IMAD.MOV.U32 R76, RZ, RZ, RZ ;  /* 0x000000ffff4c7224 */ /* 0x000fe200078e00ff */
[C---:B------:R-:W-:Y:S02]  /*135f0*/  IADD3 R177, P1, R118.reuse, 0x20, RZ ;  /* 0x0000002076b17810 */ /* 0x040fe40007f3e0ff */
[----:B------:R-:W-:-:S02]  /*13600*/  IADD3 R179, P0, R118, 0x40, RZ ;  /* 0x0000004076b37810 */ /* 0x000fc40007f1e0ff */
[----:B------:R-:W-:Y:S01]  /*13610*/  LOP3.LUT R8, R177, 0x380, RZ, 0xc0, !PT ;  /* 0x00000380b1087812 */ /* 0x000fe200078ec0ff */
[--C-:B------:R-:W-:Y:S01]  /*13620*/  IMAD.X R9, RZ, RZ, R119.reuse, P1 ;  /* 0x000000ffff097224 */ /* 0x100fe200008e0677 */
[C---:B-----5:R-:W-:Y:S01]  /*13630*/  LOP3.LUT R33, R118.reuse, 0x380, RZ, 0xc0, !PT ;  /* 0x0000038076217812 */ /* 0x060fe200078ec0ff */
[--C-:B------:R-:W-:Y:S01]  /*13640*/  IMAD.X R37, RZ, RZ, R119.reuse, P0 ;  /* 0x000000ffff257224 */ /* 0x100fe200000e0677 */
        /* <DEDUP_REMOVED lines=12> */
[----:B------:R-:W-:-:S02]  /*13710*/  IADD3 R4, P0, R118, 0x4020, RZ ;  /* 0x0000402076047810 */ /* 0x000fc40007f1e0ff */
[----:B------:R-:W-:Y:S02]  /*13720*/  SHF.R.U64 R33, R33, 0x3, RZ ;  /* 0x0000000321217819 */ /* 0x000fe400000012ff */
[----:B------:R-:W-:Y:S01]  /*13730*/  IADD3.X R45, RZ, R119, RZ, P3, !PT ;  /* 0x00000077ff2d7210 */ /* 0x000fe20001ffe4ff */
[--C-:B------:R-:W-:Y:S01]  /*13740*/  IMAD.X R65, RZ, RZ, R119.reuse, P0 ;  /* 0x000000ffff417224 */ /* 0x100fe200000e0677 */
[----:B------:R-:W-:Y:S02]  /*13750*/  LOP3.LUT R8, R8, R177, RZ, 0x3c, !PT ;  /* 0x000000b108087212 */ /* 0x000fe400078e3cff */
        /* <DEDUP_REMOVED lines=12> */
[----:B------:R-:W-:Y:S01]  /*13820*/  LOP3.LUT R118, R33, R118, RZ, 0x3c, !PT ;  /* 0x0000007621767212 */ /* 0x000fe200078e3cff */
[----:B------:R-:W-:Y:S01]  /*13830*/  IMAD.X R33, RZ, RZ, R119, P1 ;  /* 0x000000ffff217224 */ /* 0x000fe200008e0677 */
[----:B------:R-:W-:-:S02]  /*13840*/  SHF.R.U64 R177, R177, 0x3, RZ ;  /* 0x00000003b1b17819 */ /* 0x000fc400000012ff */
[----:B------:R-:W-:Y:S02]  /*13850*/  MOV R168, R118 ;  /* 0x0000007600a87202 */ /* 0x000fe40000000f00 */
[----:B------:R-:W-:Y:S02]  /*13860*/  LOP3.LUT R119, R32, 0x380, RZ, 0xc0, !PT ;  /* 0x0000038020777812 */ /* 0x000fe400078ec0ff */
[----:B------:R-:W-:Y:S02]  /*13870*/  LOP3.LUT R64, R177, R4, RZ, 0x3c, !PT ;  /* 0x00000004b1407212 */ /* 0x000fe400078e3cff */
[----:B------:R-:W-:Y:S01]  /*13880*/  F2FP.BF16.F32.PACK_AB R4, R173, R175 ;  /* 0x000000afad04723e */ /* 0x000fe200000010ff */
[----:B------:R-:W-:Y:S01]  /*13890*/  BAR.SYNC.DEFER_BLOCKING 0x1, 0x100 ;  /* 0x0044000000007b1d */ /* 0x000fe20000010000 */
[----:B------:R-:W-:Y:S02]  /*138a0*/  SHF.R.U64 R119, R119, 0x3, RZ ;  /* 0x0000000377777819 */ /* 0x000fe400000012ff */
[----:B------:R-:W-:-:S02]  /*138b0*/  LOP3.LUT R36, R179, 0x380, RZ, 0xc0, !PT ;  /* 0x00000380b3247812 */ /* 0x000fc400078ec0ff */
[----:B------:R-:W-:Y:S02]  /*138c0*/  LOP3.LUT R114, R119, R32, RZ, 0x3c, !PT ;  /* 0x0000002077727212 */ /* 0x000fe400078e3cff */
[----:B------:R-:W-:Y:S02]  /*138d0*/  MOV R119, R8 ;  /* 0x0000000800777202 */ /* 0x000fe40000000f00 */
[----:B------:R-:W-:Y:S02]  /*138e0*/  LOP3.LUT R44, R183, 0x380, RZ, 0xc0, !PT ;  /* 0x00000380b72c7812 */ /* 0x000fe400078ec0ff */
[----:B------:R-:W-:Y:S02]  /*138f0*/  LOP3.LUT R40, R181, 0x380, RZ, 0xc0, !PT ;  /* 0x00000380b5287812 */ /* 0x000fe400078ec0ff */
[----:B------:R-:W-:Y:S02]  /*13900*/  SHF.R.U64 R36, R36, 0x3, RZ ;  /* 0x0000000324247819 */ /* 0x000fe400000012ff */
[----:B------:R-:W-:-:S02]  /*13910*/  SHF.R.U64 R44, R44, 0x3, RZ ;  /* 0x000000032c2c7819 */ /* 0x000fc400000012ff */
[----:B------:R-:W-:Y:S02]  /*13920*/  ISETP.NE.U32.AND P0, PT, RZ, UR4, PT ;  /* 0x00000004ff007c0c */ /* 0x000fe4000bf05070 */
[----:B------:R-:W-:Y:S02]  /*13930*/  LOP3.LUT R48, R185, 0x380, RZ, 0xc0, !PT ;  /* 0x00000380b9307812 */ /* 0x000fe400078ec0ff */
[----:B------:R-:W-:Y:S02]  /*13940*/  SHF.R.U64 R40, R40, 0x3, RZ ;  /* 0x0000000328287819 */ /* 0x000fe400000012ff */
[----:B------:R-:W-:Y:S01]  /*13950*/  LOP3.LUT R52, R201, 0x380, RZ, 0xc0, !PT ;  /* 0x00000380c9347812 */ /* 0x000fe200078ec0ff */
[----:B------:R0:W-:Y:S01]  /*13960*/  STSM.16.M88.4 [R168], R4 ;  /* 0x00000004a8007844 */ /* 0x0001e20000000200 */
[----:B------:R-:W-:Y:S02]  /*13970*/  LOP3.LUT R36, R36, R179, RZ, 0x3c, !PT ;  /* 0x000000b324247212 */ /* 0x000fe400078e3cff */
[----:B------:R-:W-:-:S02]  /*13980*/  LOP3.LUT R56, R205, 0x380, RZ, 0xc0, !PT ;  /* 0x00000380cd387812 */ /* 0x000fc400078ec0ff */
[----:B------:R-:W-:Y:S02]  /*13990*/  LOP3.LUT R27, R26, 0x380, RZ, 0xc0, !PT ;  /* 0x000003801a1b7812 */ /* 0x000fe400078ec0ff */
[----:B------:R-:W-:Y:S02]  /*139a0*/  LOP3.LUT R44, R44, R183, RZ, 0x3c, !PT ;  /* 0x000000b72c2c7212 */ /* 0x000fe400078e3cff */
[----:B------:R-:W-:Y:S02]  /*139b0*/  LOP3.LUT R60, R207, 0x380, RZ, 0xc0, !PT ;  /* 0x00000380cf3c7812 */ /* 0x000fe400078ec0ff */
[----:B------:R-:W-:Y:S02]  /*139c0*/  LOP3.LUT R179, R98, 0x380, RZ, 0xc0, !PT ;  /* 0x0000038062b37812 */ /* 0x000fe400078ec0ff */
[----:B------:R-:W-:Y:S02]  /*139d0*/  LOP3.LUT R173, R30, 0x380, RZ, 0xc0, !PT ;  /* 0x000003801ead7812 */ /* 0x000fe400078ec0ff */
[----:B------:R-:W-:Y:S01]  /*139e0*/  ISETP.NE.AND.EX P0, PT, RZ, UR5, PT, P0 ;  /* 0x00000005ff007c0c */ /* 0x000fe2000bf05300 */
[----:B------:R-:W-:Y:S01]  /*139f0*/  ULDC.64 UR4, c[0x0][0xbe0] ;  /* 0x0002f80000047ab9 */ /* 0x000fe20000000a00 */
[----:B0-----:R-:W-:-:S02]  /*13a00*/  F2FP.BF16.F32.PACK_AB R4, R170, R172 ;  /* 0x000000acaa04723e */ /* 0x001fc400000010ff */
[----:B------:R-:W-:Y:S02]  /*13a10*/  F2FP.BF16.F32.PACK_AB R5, R35, R34 ;  /* 0x000000222305723e */ /* 0x000fe400000010ff */
[----:B------:R-:W-:Y:S02]  /*13a20*/  F2FP.BF16.F32.PACK_AB R6, R167, R171 ;  /* 0x000000aba706723e */ /* 0x000fe400000010ff */
[----:B------:R-:W-:Y:S02]  /*13a30*/  F2FP.BF16.F32.PACK_AB R7, R39, R38 ;  /* 0x000000262707723e */ /* 0x000fe400000010ff */
[----:B------:R-:W-:Y:S02]  /*13a40*/  SHF.R.U64 R48, R48, 0x3, RZ ;  /* 0x0000000330307819 */ /* 0x000fe400000012ff */
[----:B------:R-:W-:Y:S01]  /*13a50*/  LOP3.LUT R183, R106, 0x380, RZ, 0xc0, !PT ;  /* 0x000003806ab77812 */ /* 0x000fe200078ec0ff */
[----:B------:R0:W-:Y:S01]  /*13a60*/  STSM.16.M88.4 [R119], R4 ;  /* 0x0000000477007844 */ /* 0x0001e20000000200 */
[----:B------:R-:W-:-:S02]  /*13a70*/  LOP3.LUT R40, R40, R181, RZ, 0x3c, !PT ;  /* 0x000000b528287212 */ /* 0x000fc400078e3cff */
[----:B------:R-:W-:Y:S02]  /*13a80*/  SHF.R.U64 R52, R52, 0x3, RZ ;  /* 0x0000000334347819 */ /* 0x000fe400000012ff */
[----:B------:R-:W-:Y:S02]  /*13a90*/  SHF.R.U64 R56, R56, 0x3, RZ ;  /* 0x0000000338387819 */ /* 0x000fe400000012ff */
[----:B------:R-:W-:Y:S02]  /*13aa0*/  LOP3.LUT R181, R102, 0x380, RZ, 0xc0, !PT ;  /* 0x0000038066b57812 */ /* 0x000fe400078ec0ff */
[----:B------:R-:W-:Y:S02]  /*13ab0*/  SHF.R.U64 R27, R27, 0x3, RZ ;  /* 0x000000031b1b7819 */ /* 0x000fe400000012ff */
[----:B------:R-:W-:Y:S02]  /*13ac0*/  ISETP.NE.U32.AND P6, PT, RZ, UR4, PT ;  /* 0x00000004ff007c0c */ /* 0x000fe4000bfc5070 */
[----:B------:R-:W-:-:S02]  /*13ad0*/  SHF.R.U64 R60, R60, 0x3, RZ ;  /* 0x000000033c3c7819 */ /* 0x000fc400000012ff */
[----:B------:R-:W-:Y:S01]  /*13ae0*/  SHF.R.U64 R179, R179, 0x3, RZ ;  /* 0x00000003b3b37819 */ /* 0x000fe200000012ff */
[----:B0-----:R-:W0:Y:S01]  /*13af0*/  LDC.64 R4, c[0x0][0xbd8] ;  /* 0x0002f600ff047b82 */ /* 0x001e220000000a00 */
[----:B------:R-:W-:Y:S02]  /*13b00*/  SHF.R.U64 R173, R173, 0x3, RZ ;  /* 0x00000003adad7819 */ /* 0x000fe400000012ff */
[----:B------:R-:W-:Y:S02]  /*13b10*/  LOP3.LUT R48, R48, R185, RZ, 0x3c, !PT ;  /* 0x000000b930307212 */ /* 0x000fe400078e3cff */
[----:B------:R-:W-:Y:S02]  /*13b20*/  SHF.R.U64 R183, R183, 0x3, RZ ;  /* 0x00000003b7b77819 */ /* 0x000fe400000012ff */
[----:B------:R-:W-:Y:S02]  /*13b30*/  LOP3.LUT R52, R52, R201, RZ, 0x3c, !PT ;  /* 0x000000c934347212 */ /* 0x000fe400078e3cff */
[----:B------:R-:W-:-:S02]  /*13b40*/  MOV R118, R36 ;  /* 0x0000002400767202 */ /* 0x000fc40000000f00 */
[----:B------:R-:W-:Y:S02]  /*13b50*/  F2FP.BF16.F32.PACK_AB R8, R165, R169 ;  /* 0x000000a9a508723e */ /* 0x000fe400000010ff */
[----:B------:R-:W-:Y:S02]  /*13b60*/  F2FP.BF16.F32.PACK_AB R9, R43, R42 ;  /* 0x0000002a2b09723e */ /* 0x000fe400000010ff */
[----:B------:R-:W-:Y:S02]  /*13b70*/  LOP3.LUT R56, R56, R205, RZ, 0x3c, !PT ;  /* 0x000000cd38387212 */ /* 0x000fe400078e3cff */
[----:B------:R-:W-:Y:S01]  /*13b80*/  SHF.R.U64 R181, R181, 0x3, RZ ;  /* 0x00000003b5b57819 */ /* 0x000fe200000012ff */
[----:B------:R1:W-:Y:S01]  /*13b90*/  STSM.16.M88.4 [R118], R8 ;  /* 0x0000000876007844 */ /* 0x0003e20000000200 */
[----:B------:R-:W-:Y:S02]  /*13ba0*/  LOP3.LUT R110, R27, R26, RZ, 0x3c, !PT ;  /* 0x0000001a1b6e7212 */ /* 0x000fe400078e3cff */
[----:B------:R-:W-:-:S02]  /*13bb0*/  MOV R41, R40 ;  /* 0x0000002800297202 */ /* 0x000fc40000000f00 */
[----:B------:R-:W-:Y:S01]  /*13bc0*/  ISETP.NE.AND.EX P6, PT, RZ, UR5, PT, P6 ;  /* 0x00000005ff007c0c */ /* 0x000fe2000bfc5360 */
[----:B0-----:R-:W-:Y:S01]  /*13bd0*/  IMAD.WIDE R6, R215, 0x4, R4 ;  /* 0x00000004d7067825 */ /* 0x001fe200078e0204 */
[----:B------:R-:W-:Y:S01]  /*13be0*/  LOP3.LUT R60, R60, R207, RZ, 0x3c, !PT ;  /* 0x000000cf3c3c7212 */ /* 0x000fe200078e3cff */
[----:B------:R0:W-:Y:S01]  /*13bf0*/  STSM.16.M88.4 [R41], R12 ;  /* 0x0000000c29007844 */ /* 0x0001e20000000200 */
[----:B------:R-:W-:Y:S02]  /*13c00*/  LOP3.LUT R98, R179, R98, RZ, 0x3c, !PT ;  /* 0x00000062b3627212 */ /* 0x000fe400078e3cff */
[----:B------:R-:W-:Y:S02]  /*13c10*/  LOP3.LUT R32, R173, R30, RZ, 0x3c, !PT ;  /* 0x0000001ead207212 */ /* 0x000fe400078e3cff */
[----:B------:R-:W-:Y:S02]  /*13c20*/  MOV R44, R44 ;  /* 0x0000002c002c7202 */ /* 0x000fe40000000f00 */
[----:B------:R-:W-:-:S02]  /*13c30*/  F2FP.BF16.F32.PACK_AB R26, R159, R161 ;  /* 0x000000a19f1a723e */ /* 0x000fc400000010ff */
[----:B------:R-:W-:Y:S02]  /*13c40*/  F2FP.BF16.F32.PACK_AB R27, R63, R62 ;  /* 0x0000003e3f1b723e */ /* 0x000fe400000010ff */
[----:B------:R-:W-:Y:S02]  /*13c50*/  LOP3.LUT R106, R183, R106, RZ, 0x3c, !PT ;  /* 0x0000006ab76a7212 */ /* 0x000fe400078e3cff */
[----:B------:R-:W-:Y:S01]  /*13c60*/  MOV R48, R48 ;  /* 0x0000003000307202 */ /* 0x000fe20000000f00 */
[----:B------:R2:W-:Y:S01]  /*13c70*/  STSM.16.M88.4 [R44], R24 ;  /* 0x000000182c007844 */ /* 0x0005e20000000200 */
[----:B------:R-:W-:Y:S02]  /*13c80*/  F2FP.BF16.F32.PACK_AB R30, R69, R156 ;  /* 0x0000009c451e723e */ /* 0x000fe400000010ff */
[----:B------:R-:W-:Y:S02]  /*13c90*/  MOV R52, R52 ;  /* 0x0000003400347202 */ /* 0x000fe40000000f00 */
[----:B------:R-:W-:Y:S01]  /*13ca0*/  F2FP.BF16.F32.PACK_AB R88, R89, R88 ;  /* 0x000000585958723e */ /* 0x000fe200000010ff */
[----:B------:R3:W-:Y:S01]  /*13cb0*/  STSM.16.M88.4 [R48], R28 ;  /* 0x0000001c30007844 */ /* 0x0007e20000000200 */
[----:B------:R-:W-:-:S02]  /*13cc0*/  LOP3.LUT R102, R181, R102, RZ, 0x3c, !PT ;  /* 0x00000066b5667212 */ /* 0x000fc400078e3cff */
[----:B------:R-:W-:Y:S02]  /*13cd0*/  MOV R56, R56 ;  /* 0x0000003800387202 */ /* 0x000fe40000000f00 */
[----:B------:R-:W-:Y:S02]  /*13ce0*/  F2FP.BF16.F32.PACK_AB R82, R85, R84 ;  /* 0x000000545552723e */ /* 0x000fe400000010ff */
[----:B------:R-:W-:Y:S02]  /*13cf0*/  F2FP.BF16.F32.PACK_AB R83, R87, R86 ;  /* 0x000000565753723e */ /* 0x000fe400000010ff */
[----:B------:R-:W-:Y:S01]  /*13d00*/  F2FP.BF16.F32.PACK_AB R96, R97, R96 ;  /* 0x000000606160723e */ /* 0x000fe200000010ff */
[----:B------:R-:W-:Y:S01]  /*13d10*/  IMAD R5, R202, 0x40, R199 ;  /* 0x00000040ca057824 */ /* 0x000fe200078e02c7 */
[----:B------:R-:W-:Y:S01]  /*13d20*/  F2FP.BF16.F32.PACK_AB R89, R91, R90 ;  /* 0x0000005a5b59723e */ /* 0x000fe200000010ff */
[----:B------:R-:W-:Y:S01]  /*13d30*/  STSM.16.M88.4 [R52], R72 ;  /* 0x0000004834007844 */ /* 0x000fe20000000200 */
[----:B------:R-:W-:-:S02]  /*13d40*/  MOV R60, R60 ;  /* 0x0000003c003c7202 */ /* 0x000fc40000000f00 */
[----:B------:R-:W-:Y:S01]  /*13d50*/  MOV R40, R98 ;  /* 0x0000006200287202 */ /* 0x000fe20000000f00 */
[----:B------:R-:W-:Y:S01]  /*13d60*/  STSM.16.M88.4 [R56], R80 ;  /* 0x0000005038007844 */ /* 0x000fe20000000200 */
[----:B------:R-:W-:Y:S02]  /*13d70*/  F2FP.BF16.F32.PACK_AB R90, R93, R92 ;  /* 0x0000005c5d5a723e */ /* 0x000fe400000010ff */
[----:B------:R-:W-:Y:S02]  /*13d80*/  F2FP.BF16.F32.PACK_AB R91, R95, R94 ;  /* 0x0000005e5f5b723e */ /* 0x000fe400000010ff */
[----:B------:R-:W-:Y:S02]  /*13d90*/  MOV R64, R64 ;  /* 0x0000004000407202 */ /* 0x000fe40000000f00 */
        /* <DEDUP_REMOVED lines=18> */
[----:B------:R-:W-:Y:S02]  /*13ec0*/  F2FP.BF16.F32.PACK_AB R121, R123, R122 ;  /* 0x0000007a7b79723e */ /* 0x000fe400000010ff */
[----:B------:R-:W-:Y:S02]  /*13ed0*/  F2FP.BF16.F32.PACK_AB R128, R129, R128 ;  /* 0x000000808180723e */ /* 0x000fe400000010ff */
[----:B------:R-:W-:Y:S02]  /*13ee0*/  F2FP.BF16.F32.PACK_AB R136, R137, R136 ;  /* 0x000000888988723e */ /* 0x000fe400000010ff */
[----:B------:R-:W-:Y:S02]  /*13ef0*/  MOV R110, R110 ;  /* 0x0000006e006e7202 */ /* 0x000fe40000000f00 */
[----:B------:R-:W-:Y:S01]  /*13f00*/  F2FP.BF16.F32.PACK_AB R144, R145, R144 ;  /* 0x000000909190723e */ /* 0x000fe200000010ff */
[----:B------:R-:W-:Y:S01]  /*13f10*/  IMAD.WIDE R20, R5, 0x2, R20 ;  /* 0x0000000205147825 */ /* 0x000fe200078e0214 */
[----:B------:R-:W-:Y:S01]  /*13f20*/  F2FP.BF16.F32.PACK_AB R122, R125, R124 ;  /* 0x0000007c7d7a723e */ /* 0x000fe200000010ff */
[----:B------:R-:W-:Y:S01]  /*13f30*/  STSM.16.M88.4 [R102], R112 ;  /* 0x0000007066007844 */ /* 0x000fe20000000200 */
[----:B------:R-:W-:Y:S01]  /*13f40*/  F2FP.BF16.F32.PACK_AB R123, R127, R126 ;  /* 0x0000007e7f7b723e */ /* 0x000fe200000010ff */
[----:B------:R-:W4:Y:S01]  /*13f50*/  @P6 LDC.64 R4, c[0x0][0xbe0] ;  /* 0x0002f800ff046b82 */ /* 0x000f220000000a00 */
[----:B------:R-:W-:-:S02]  /*13f60*/  F2FP.BF16.F32.PACK_AB R129, R131, R130 ;  /* 0x000000828381723e */ /* 0x000fc400000010ff */
[----:B------:R-:W-:Y:S01]  /*13f70*/  F2FP.BF16.F32.PACK_AB R130, R133, R132 ;  /* 0x000000848582723e */ /* 0x000fe200000010ff */
[----:B------:R3:W-:Y:S01]  /*13f80*/  STSM.16.M88.4 [R37], R120 ;  /* 0x0000007825007844 */ /* 0x0007e20000000200 */
[----:B------:R-:W-:Y:S02]  /*13f90*/  F2FP.BF16.F32.PACK_AB R131, R135, R134 ;  /* 0x000000868783723e */ /* 0x000fe400000010ff */
[----:B------:R-:W-:Y:S02]  /*13fa0*/  F2FP.BF16.F32.PACK_AB R137, R139, R138 ;  /* 0x0000008a8b89723e */ /* 0x000fe400000010ff */
[----:B------:R-:W-:Y:S01]  /*13fb0*/  F2FP.BF16.F32.PACK_AB R138, R141, R140 ;  /* 0x0000008c8d8a723e */ /* 0x000fe200000010ff */
[----:B------:R-:W-:Y:S01]  /*13fc0*/  STSM.16.M88.4 [R110], R128 ;  /* 0x000000806e007844 */ /* 0x000fe20000000200 */
[----:B------:R-:W-:Y:S02]  /*13fd0*/  F2FP.BF16.F32.PACK_AB R139, R143, R142 ;  /* 0x0000008e8f8b723e */ /* 0x000fe400000010ff */
[----:B------:R-:W-:-:S02]  /*13fe0*/  F2FP.BF16.F32.PACK_AB R145, R147, R146 ;  /* 0x000000929391723e */ /* 0x000fc400000010ff */
[----:B------:R-:W-:Y:S01]  /*13ff0*/  MOV R32, R32 ;  /* 0x0000002000207202 */ /* 0x000fe20000000f00 */
[----:B------:R-:W-:Y:S01]  /*14000*/  STSM.16.M88.4 [R36], R136 ;  /* 0x0000008824007844 */ /* 0x000fe20000000200 */
[----:B------:R-:W-:Y:S02]  /*14010*/  F2FP.BF16.F32.PACK_AB R146, R149, R148 ;  /* 0x000000949592723e */ /* 0x000fe400000010ff */
[----:B------:R-:W-:-:S05]  /*14020*/  F2FP.BF16.F32.PACK_AB R147, R151, R150 ;  /* 0x000000969793723e */ /* 0x000fca00000010ff */
[----:B------:R3:W-:Y:S01]  /*14030*/  STSM.16.M88.4 [R32], R144 ;  /* 0x0000009020007844 */ /* 0x0007e20000000200 */
[----:B------:R-:W-:Y:S01]  /*14040*/  BAR.SYNC.DEFER_BLOCKING 0x1, 0x100 ;  /* 0x0044000000007b1d */ /* 0x000fe20000010000 */
[----:B----4-:R-:W-:-:S05]  /*14050*/  @P6 IMAD.WIDE R4, R215, 0x4, R4 ;  /* 0x00000004d7046825 */ /* 0x010fca00078e0204 */
[----:B------:R-:W-:Y:S02]  /*14060*/  ULDC UR4, c[0x0][0xa88] ;  /* 0x0002a20000047ab9 */ /* 0x000fe40000000800 */
[----:B------:R-:W-:Y:S01]  /*14070*/  IMAD.U32 R78, RZ, RZ, UR4 ;  /* 0x00000004ff4e7e24 */ /* 0x000fe2000f8e00ff */
[----:B------:R4:W5:Y:S01]  /*14080*/  @P0 LDG.E R76, desc[UR42][R6.64] ;  /* 0x0000002a064c0981 */ /* 0x000962000c1e1900 */
[C---:B-1----:R-:W-:Y:S02]  /*14090*/  IADD3 R9, P1, R20.reuse, 0x1000, RZ ;  /* 0x0000100014097810 */ /* 0x042fe40007f3e0ff */
[C---:B0-----:R-:W-:Y:S02]  /*140a0*/  IADD3 R13, P2, R20.reuse, 0x2000, RZ ;  /* 0x00002000140d7810 */ /* 0x041fe40007f5e0ff */
[----:B------:R4:W5:Y:S01]  /*140b0*/  @P6 LDG.E R78, desc[UR42][R4.64] ;  /* 0x0000002a044e6981 */ /* 0x000962000c1e1900 */
[C---:B--2---:R-:W-:Y:S02]  /*140c0*/  IADD3 R25, P3, R20.reuse, 0x3000, RZ ;  /* 0x0000300014197810 */ /* 0x044fe40007f7e0ff */
[----:B---3--:R-:W-:-:S02]  /*140d0*/  IADD3 R29, P4, R20, 0x4000, RZ ;  /* 0x00004000141d7810 */ /* 0x008fc40007f9e0ff */
[----:B------:R-:W-:Y:S02]  /*140e0*/  LOP3.LUT R8, R9, 0x380, RZ, 0xc0, !PT ;  /* 0x0000038009087812 */ /* 0x000fe400078ec0ff */
[----:B------:R-:W-:Y:S02]  /*140f0*/  LOP3.LUT R12, R13, 0x380, RZ, 0xc0, !PT ;  /* 0x000003800d0c7812 */ /* 0x000fe400078ec0ff */
[----:B------:R-:W-:Y:S02]  /*14100*/  LOP3.LUT R24, R25, 0x380, RZ, 0xc0, !PT ;  /* 0x0000038019187812 */ /* 0x000fe400078ec0ff */
[----:B------:R-:W-:Y:S02]  /*14110*/  LOP3.LUT R28, R29, 0x380, RZ, 0xc0, !PT ;  /* 0x000003801d1c7812 */ /* 0x000fe400078ec0ff */
[----:B------:R-:W-:Y:S02]  /*14120*/  SHF.R.U64 R8, R8, 0x3, RZ ;  /* 0x0000000308087819 */ /* 0x000fe400000012ff */
[----:B------:R-:W-:-:S02]  /*14130*/  SHF.R.U64 R12, R12, 0x3, RZ ;  /* 0x000000030c0c7819 */ /* 0x000fc400000012ff */
[----:B------:R-:W-:Y:S02]  /*14140*/  SHF.R.U64 R24, R24, 0x3, RZ ;  /* 0x0000000318187819 */ /* 0x000fe400000012ff */
        /* <DEDUP_REMOVED lines=9> */
[----:B------:R-:W-:-:S02]  /*141e0*/  IADD3 R33, P5, R20, 0x5000, RZ ;  /* 0x0000500014217810 */ /* 0x000fc40007fbe0ff */
[C---:B------:R-:W-:Y:S02]  /*141f0*/  IADD3 R37, P1, R20.reuse, 0x6000, RZ ;  /* 0x0000600014257810 */ /* 0x040fe40007f3e0ff */
[C---:B------:R-:W-:Y:S02]  /*14200*/  IADD3 R41, P2, R20.reuse, 0x7000, RZ ;  /* 0x0000700014297810 */ /* 0x040fe40007f5e0ff */
[C---:B------:R-:W-:Y:S02]  /*14210*/  IADD3 R45, P3, R20.reuse, 0x8000, RZ ;  /* 0x00008000142d7810 */ /* 0x040fe40007f7e0ff */
[----:B------:R-:W-:Y:S02]  /*14220*/  IADD3 R49, P4, R20, 0x9000, RZ ;  /* 0x0000900014317810 */ /* 0x000fe40007f9e0ff */
[----:B------:R-:W-:Y:S02]  /*14230*/  P2R R10, PR, RZ, 0x20 ;  /* 0x00000020ff0a7803 */ /* 0x000fe40000000000 */
[----:B------:R-:W-:-:S02]  /*14240*/  LOP3.LUT R32, R33, 0x380, RZ, 0xc0, !PT ;  /* 0x0000038021207812 */ /* 0x000fc400078ec0ff */
[----:B------:R-:W-:Y:S02]  /*14250*/  LOP3.LUT R36, R37, 0x380, RZ, 0xc0, !PT ;  /* 0x0000038025247812 */ /* 0x000fe400078ec0ff */
[----:B------:R-:W-:Y:S02]  /*14260*/  LOP3.LUT R40, R41, 0x380, RZ, 0xc0, !PT ;  /* 0x0000038029287812 */ /* 0x000fe400078ec0ff */
[----:B------:R-:W-:Y:S02]  /*14270*/  LOP3.LUT R44, R45, 0x380, RZ, 0xc0, !PT ;  /* 0x000003802d2c7812 */ /* 0x000fe400078ec0ff */
[----:B------:R-:W-:Y:S02]  /*14280*/  LOP3.LUT R48, R49, 0x380, RZ, 0xc0, !PT ;  /* 0x0000038031307812 */ /* 0x000fe400078ec0ff */
[----:B------:R-:W-:Y:S02]  /*14290*/  IADD3 R53, P5, R20, 0xa000, RZ ;  /* 0x0000a00014357810 */ /* 0x000fe40007fbe0ff */
[----:B------:R-:W-:-:S02]  /*142a0*/  SHF.R.U64 R32, R32, 0x3, RZ ;  /* 0x0000000320207819 */ /* 0x000fc400000012ff */
[----:B------:R-:W-:Y:S02]  /*142b0*/  SHF.R.U64 R36, R36, 0x3, RZ ;  /* 0x0000000324247819 */ /* 0x000fe400000012ff */
[----:B------:R-:W-:Y:S02]  /*142c0*/  LOP3.LUT R52, R53, 0x380, RZ, 0xc0, !PT ;  /* 0x0000038035347812 */ /* 0x000fe400078ec0ff */
        /* <DEDUP_REMOVED lines=8> */
[----:B------:R-:W-:Y:S01]  /*14350*/  SHF.R.U64 R52, R52, 0x3, RZ ;  /* 0x0000000334347819 */ /* 0x000fe200000012ff */
[----:B----4-:R-:W-:Y:S06]  /*14360*/  @P6 BRA `(.L_x_2151) ;  /* 0x0000000000106947 */ /* 0x010fec0003800000 */
[----:B------:R-:W-:Y:S05]  /*14370*/  @!P0 BRA `(.L_x_2151) ;  /* 0x00000000000c8947 */ /* 0x000fea0003800000 */
[----:B------:R-:W2:Y:S04]  /*14380*/  LDG.E R5, desc[UR42][R6.64] ;  /* 0x0000002a06057981 */ /* 0x000ea8000c1e1900 */
[----:B-----5:R-:W2:Y:S02]  /*14390*/  LDG.E R78, desc[UR42][R6.64+0x4] ;  /* 0x0000042a064e7981 */ /* 0x020ea4000c1e1900 */
[----:B--2---:R-:W-:-:S07]  /*143a0*/  IMAD.IADD R78, R78, 0x1, -R5 ;  /* 0x000000014e4e7824 */ /* 0x004fce00078e0a05 */
.L_x_2151:
[----:B------:R-:W0:Y:S01]  /*143b0*/  SHFL.IDX PT, R4, R219, RZ, 0x1f ;  /* 0x00001fffdb047589 */ /* 0x000e2200000e0000 */
[----:B------:R-:W-:Y:S01]  /*143c0*/  ISETP.NE.AND P6, PT, R10, RZ, PT ;  /* 0x000000ff0a00720c */ /* 0x000fe20003fc5270 */
[--C-:B------:R-:W-:Y:S01]  /*143d0*/  IMAD.X R37, RZ, RZ, R21.reuse, P1 ;  /* 0x000000ffff257224 */ /* 0x100fe200008e0615 */
[----:B------:R-:W-:Y:S01]  /*143e0*/  IADD3.X R49, RZ, R21, RZ, P4, !PT ;  /* 0x00000015ff317210 */ /* 0x000fe200027fe4ff */
[--C-:B------:R-:W-:Y:S01]  /*143f0*/  IMAD.X R41, RZ, RZ, R21.reuse, P2 ;  /* 0x000000ffff297224 */ /* 0x100fe200010e0615 */
[----:B------:R-:W-:Y:S01]  /*14400*/  LOP3.LUT R52, R52, R53, RZ, 0x3c, !PT ;  /* 0x0000003534347212 */ /* 0x000fe200078e3cff */
[--C-:B------:R-:W-:Y:S01]  /*14410*/  IMAD.X R33, RZ, RZ, R21.reuse, P6 ;  /* 0x000000ffff217224 */ /* 0x100fe200030e0615 */
[C---:B------:R-:W-:Y:S01]  /*14420*/  IADD3 R57, P6, R20.reuse, 0xb000, RZ ;  /* 0x0000b00014397810 */ /* 0x040fe20007fde0ff */
[--C-:B------:R-:W-:Y:S01]  /*14430*/  IMAD.X R45, RZ, RZ, R21.reuse, P3 ;  /* 0x000000ffff2d7224 */ /* 0x100fe200018e0615 */
[C---:B------:R-:W-:Y:S01]  /*14440*/  IADD3 R61, P1, R20.reuse, 0xc000, RZ ;  /* 0x0000c000143d7810 */ /* 0x040fe20007f3e0ff */
[----:B------:R-:W-:Y:S01]  /*14450*/  IMAD.X R53, RZ, RZ, R21, P5 ;  /* 0x000000ffff357224 */ /* 0x000fe200028e0615 */
[----:B------:R-:W-:-:S02]  /*14460*/  IADD3 R65, P2, R20, 0xd000, RZ ;  /* 0x0000d00014417810 */ /* 0x000fc40007f5e0ff */
[C---:B------:R-:W-:Y:S02]  /*14470*/  IADD3 R73, P3, R20.reuse, 0xe000, RZ ;  /* 0x0000e00014497810 */ /* 0x040fe40007f7e0ff */
[----:B------:R-:W-:Y:S02]  /*14480*/  IADD3 R6, P5, R20, 0xf000, RZ ;  /* 0x0000f00014067810 */ /* 0x000fe40007fbe0ff */
[----:B------:R-:W-:Y:S02]  /*14490*/  LOP3.LUT R56, R57, 0x380, RZ, 0xc0, !PT ;  /* 0x0000038039387812 */ /* 0x000fe400078ec0ff */
[----:B------:R-:W-:Y:S01]  /*144a0*/  LOP3.LUT R60, R61, 0x380, RZ, 0xc0, !PT ;  /* 0x000003803d3c7812 */ /* 0x000fe200078ec0ff */
[----:B------:R-:W-:Y:S01]  /*144b0*/  IMAD.X R69, RZ, RZ, R21, P5 ;  /* 0x000000ffff457224 */ /* 0x000fe200028e0615 */
[----:B------:R-:W-:Y:S02]  /*144c0*/  LOP3.LUT R64, R65, 0x380, RZ, 0xc0, !PT ;  /* 0x0000038041407812 */ /* 0x000fe400078ec0ff */
[----:B------:R-:W-:-:S02]  /*144d0*/  LOP3.LUT R72, R73, 0x380, RZ, 0xc0, !PT ;  /* 0x0000038049487812 */ /* 0x000fc400078ec0ff */
[----:B0-----:R-:W-:Y:S02]  /*144e0*/  ISETP.NE.AND P4, PT, R4, RZ, PT ;  /* 0x000000ff0400720c */ /* 0x001fe40003f85270 */
[----:B------:R-:W-:Y:S02]  /*144f0*/  LOP3.LUT R7, R20, 0x380, RZ, 0xc0, !PT ;  /* 0x0000038014077812 */ /* 0x000fe400078ec0ff */
[----:B------:R-:W-:Y:S02]  /*14500*/  LOP3.LUT R5, R6, 0x380, RZ, 0xc0, !PT ;  /* 0x0000038006057812 */ /* 0x000fe400078ec0ff */
[----:B------:R-:W-:Y:S02]  /*14510*/  SHF.R.U64 R56, R56, 0x3, RZ ;  /* 0x0000000338387819 */ /* 0x000fe400000012ff */
[----:B------:R-:W-:Y:S02]  /*14520*/  SHF.R.U64 R60, R60, 0x3, RZ ;  /* 0x000000033c3c7819 */ /* 0x000fe400000012ff */
[----:B------:R-:W-:-:S02]  /*14530*/  SHF.R.U64 R64, R64, 0x3, RZ ;  /* 0x0000000340407819 */ /* 0x000fc400000012ff */
[----:B------:R-:W-:Y:S02]  /*14540*/  SHF.R.U64 R72, R72, 0x3, RZ ;  /* 0x0000000348487819 */ /* 0x000fe400000012ff */
[----:B------:R-:W-:Y:S02]  /*14550*/  SHF.R.U64 R7, R7, 0x3, RZ ;  /* 0x0000000307077819 */ /* 0x000fe400000012ff */
[----:B------:R-:W-:Y:S02]  /*14560*/  SHF.R.U64 R5, R5, 0x3, RZ ;  /* 0x0000000305057819 */ /* 0x000fe400000012ff */
[----:B------:R-:W-:Y:S02]  /*14570*/  SHF.R.S32.HI R4, RZ, 0x1f, R215 ;  /* 0x0000001fff047819 */ /* 0x000fe400000114d7 */
        /* <DEDUP_REMOVED lines=16> */
[----:B------:R-:W-:Y:S02]  /*14680*/  IMAD R15, R217, 0x40, R192 ;  /* 0x00000040d90f7824 */ /* 0x000fe400078e02c0 */
[----:B------:R-:W-:Y:S02]  /*14690*/  IMAD R7, R79, UR4, RZ ;  /* 0x000000044f077c24 */ /* 0x000fe4000f8e02ff */
[----:B------:R-:W-:Y:S01]  /*146a0*/  IMAD.WIDE.U32 R4, R214, UR4, R76 ;  /* 0x00000004d6047c25 */ /* 0x000fe2000f8e004c */
[----:B------:R-:W-:-:S03]  /*146b0*/  SHF.R.S32.HI R11, RZ, 0x1f, R15 ;  /* 0x0000001fff0b7819 */ /* 0x000fc6000001140f */
[----:B------:R-:W-:Y:S01]  /*146c0*/  IMAD R7, R214, UR5, R7 ;  /* 0x00000005d6077c24 */ /* 0x000fe2000f8e0207 */
[----:B------:R-:W-:Y:S02]  /*146d0*/  ULDC.64 UR4, c[0x0][0xb78] ;  /* 0x0002de0000047ab9 */ /* 0x000fe40000000a00 */
[----:B------:R-:W-:Y:S02]  /*146e0*/  IMAD R6, R80, UR4, RZ ;  /* 0x0000000450067c24 */ /* 0x000fe4000f8e02ff */
[----:B------:R-:W-:Y:S02]  /*146f0*/  IMAD.IADD R5, R5, 0x1, R7 ;  /* 0x0000000105057824 */ /* 0x000fe400078e0207 */
[----:B------:R-:W-:Y:S02]  /*14700*/  IMAD.MOV R7, RZ, RZ, -R194 ;  /* 0x000000ffff077224 */ /* 0x000fe400078e0ac2 */
[----:B------:R-:W-:-:S03]  /*14710*/  IMAD.WIDE.U32 R4, R87, UR4, R4 ;  /* 0x0000000457047c25 */ /* 0x000fc6000f8e0004 */
[----:B------:R-:W-:Y:S01]  /*14720*/  ISETP.NE.AND P0, PT, R22, R7, PT ;  /* 0x000000071600720c */ /* 0x000fe20003f05270 */
[----:B------:R-:W-:Y:S02]  /*14730*/  VIADD R7, R15, 0x8 ;  /* 0x000000080f077836 */ /* 0x000fe40000000000 */
[----:B------:R-:W-:Y:S01]  /*14740*/  IMAD R10, R87, UR5, R6 ;  /* 0x00000005570a7c24 */ /* 0x000fe2000f8e0206 */
[C---:B------:R-:W-:Y:S01]  /*14750*/  IADD3 R6, P2, R15.reuse, R4, RZ ;  /* 0x000000040f067210 */ /* 0x040fe20007f5e0ff */
[----:B------:R-:W-:Y:S01]  /*14760*/  ULDC.64 UR4, c[0x0][0xb40] ;  /* 0x0002d00000047ab9 */ /* 0x000fe20000000a00 */
[-C--:B------:R-:W-:Y:S02]  /*14770*/  ISETP.GE.OR P1, PT, R15, R78.reuse, P0 ;  /* 0x0000004e0f00720c */ /* 0x080fe40000726670 */
[----:B------:R-:W-:Y:S02]  /*14780*/  ISETP.GE.OR P0, PT, R7, R78, P0 ;  /* 0x0000004e0700720c */ /* 0x000fe40000706670 */
[----:B------:R-:W-:-:S02]  /*14790*/  IADD3.X R11, R11, R5, R10, P2, !PT ;  /* 0x000000050b0b7210 */ /* 0x000fc400017fe40a */
[----:B------:R-:W-:-:S04]  /*147a0*/  LEA R4, P2, R6, UR4, 0x2 ;  /* 0x0000000406047c11 */ /* 0x000fc8000f8410ff */
[----:B------:R-:W-:-:S05]  /*147b0*/  LEA.HI.X R5, R6, UR5, R11, 0x2, P2 ;  /* 0x0000000506057c11 */ /* 0x000fca00090f140b */
[----:B------:R0:W-:Y:S04]  /*147c0*/  @!P1 STG.E desc[UR42][R4.64], R3 ;  /* 0x0000000304009986 */ /* 0x0001e8000c10192a */
[----:B------:R0:W-:Y:S02]  /*147d0*/  @!P0 STG.E desc[UR42][R4.64+0x20], R0 ;  /* 0x0000200004008986 */ /* 0x0001e4000c10192a */
.L_x_2152:
[----:B------:R-:W1:Y:S01]  /*147e0*/  LDC R88, c[0x0][0xa8c] ;  /* 0x0002a300ff587b82 */ /* 0x000e620000000800 */
[----:B0-----:R0:W5:Y:S01]  /*147f0*/  LD.E.128 R4, desc[UR42][R20.64] ;  /* 0x0000002a14047980 */ /* 0x001162000c101d00 */
[----:B------:R-:W-:Y:S02]  /*14800*/  ULDC.64 UR4, c[0x0][0xaa0] ;  /* 0x0002a80000047ab9 */ /* 0x000fe40000000a00 */
[----:B------:R-:W-:Y:S01]  /*14810*/  IMAD R3, R77, UR4, RZ ;  /* 0x000000044d037c24 */ /* 0x000fe2000f8e02ff */
[----:B------:R-:W5:Y:S04]  /*14820*/  LD.E.128 R8, desc[UR42][R8.64] ;  /* 0x0000002a08087980 */ /* 0x000f68000c101d00 */
[----:B------:R-:W5:Y:S01]  /*14830*/  LD.E.128 R12, desc[UR42][R12.64] ;  /* 0x0000002a0c0c7980 */ /* 0x000f62000c101d00 */
[--C-:B0-----:R-:W-:Y:S01]  /*14840*/  SHF.R.S32.HI R21, RZ, 0x1f, R199.reuse ;  /* 0x0000001fff157819 */ /* 0x101fe200000114c7 */
[----:B------:R-:W-:-:S02]  /*14850*/  IMAD.MOV.U32 R20, RZ, RZ, R199 ;  /* 0x000000ffff147224 */ /* 0x000fc400078e00c7 */
[----:B------:R-:W5:Y:S01]  /*14860*/  LD.E.128 R24, desc[UR42][R24.64] ;  /* 0x0000002a18187980 */ /* 0x000f62000c101d00 */
[C---:B------:R-:W-:Y:S02]  /*14870*/  IMAD R3, R76.reuse, UR5, R3 ;  /* 0x000000054c037c24 */ /* 0x040fe4000f8e0203 */
[----:B------:R-:W-:Y:S01]  /*14880*/  IMAD.WIDE.U32 R20, R76, UR4, R20 ;  /* 0x000000044c147c25 */ /* 0x000fe2000f8e0014 */
[----:B------:R-:W-:Y:S01]  /*14890*/  ULDC.64 UR4, c[0x0][0xae0] ;  /* 0x0002b80000047ab9 */ /* 0x000fe20000000a00 */
[----:B------:R-:W5:Y:S02]  /*148a0*/  LD.E.128 R28, desc[UR42][R28.64] ;  /* 0x0000002a1c1c7980 */ /* 0x000f64000c101d00 */
[----:B------:R-:W-:Y:S02]  /*148b0*/  IMAD.IADD R21, R21, 0x1, R3 ;  /* 0x0000000115157824 */ /* 0x000fe400078e0203 */
[----:B------:R-:W-:Y:S01]  /*148c0*/  VIADD R3, R199, 0x40 ;  /* 0x00000040c7037836 */ /* 0x000fe20000000000 */
[----:B------:R-:W5:Y:S01]  /*148d0*/  LD.E.128 R32, desc[UR42][R32.64] ;  /* 0x0000002a20207980 */ /* 0x000f62000c101d00 */
[----:B------:R-:W-:-:S03]  /*148e0*/  IMAD R77, R79, UR4, RZ ;  /* 0x000000044f4d7c24 */ /* 0x000fc6000f8e02ff */
[-C--:B-1----:R-:W-:Y:S01]  /*148f0*/  ISETP.GE.AND P3, PT, R3, R88.reuse, PT ;  /* 0x000000580300720c */ /* 0x082fe20003f66270 */
[----:B------:R-:W5:Y:S01]  /*14900*/  LD.E.128 R36, desc[UR42][R36.64] ;  /* 0x0000002a24247980 */ /* 0x000f62000c101d00 */
[----:B------:R-:W-:Y:S02]  /*14910*/  IMAD R79, R217, -0x40, R78 ;  /* 0xffffffc0d94f7824 */ /* 0x000fe400078e024e */
[----:B------:R-:W-:Y:S01]  /*14920*/  VIADD R0, R202, 0x20 ;  /* 0x00000020ca007836 */ /* 0x000fe20000000000 */
[----:B------:R-:W5:Y:S01]  /*14930*/  LD.E.128 R40, desc[UR42][R40.64] ;  /* 0x0000002a28287980 */ /* 0x000f62000c101d00 */
[C---:B------:R-:W-:Y:S01]  /*14940*/  IMAD R77, R214.reuse, UR5, R77 ;  /* 0x00000005d64d7c24 */ /* 0x040fe2000f8e024d */
[----:B------:R-:W-:Y:S01]  /*14950*/  SEL R76, RZ, 0xffffffff, P3 ;  /* 0xffffffffff4c7807 */ /* 0x000fe20001800000 */
[----:B------:R-:W-:Y:S01]  /*14960*/  IMAD.WIDE.U32 R20, R214, UR4, R20 ;  /* 0x00000004d6147c25 */ /* 0x000fe2000f8e0014 */
[----:B------:R-:W5:Y:S01]  /*14970*/  LD.E.128 R44, desc[UR42][R44.64] ;  /* 0x0000002a2c2c7980 */ /* 0x000f62000c101d00 */
[----:B------:R-:W-:Y:S01]  /*14980*/  ISETP.GE.AND P2, PT, R199, R88, PT ;  /* 0x00000058c700720c */ /* 0x000fe20003f46270 */
[----:B------:R-:W-:-:S02]  /*14990*/  ULDC.64 UR4, c[0x0][0xae8] ;  /* 0x0002ba0000047ab9 */ /* 0x000fc40000000a00 */
        /* <DEDUP_REMOVED lines=8> */
[----:B------:R-:W5:Y:S01]  /*14a20*/  LD.E.128 R68, desc[UR42][R68.64] ;  /* 0x0000002a44447980 */ /* 0x000f62000c101d00 */
[----:B------:R-:W-:Y:S01]  /*14a30*/  IMAD.IADD R21, R21, 0x1, R77 ;  /* 0x0000000115157824 */ /* 0x000fe200078e024d */
[----:B------:R-:W-:Y:S01]  /*14a40*/  ISETP.GE.AND P0, PT, R0, R79, PT ;  /* 0x0000004f0000720c */ /* 0x000fe20003f06270 */
[----:B------:R-:W-:Y:S01]  /*14a50*/  IMAD.SHL.U32 R77, R76, 0x2, RZ ;  /* 0x000000024c4d7824 */ /* 0x000fe200078e00ff */
[----:B------:R-:W-:Y:S01]  /*14a60*/  @!PT LDS RZ, [RZ] ;  /* 0x00000000fffff984 */ /* 0x000fe20000000800 */
[----:B------:R-:W-:Y:S01]  /*14a70*/  @!PT LDS RZ, [RZ] ;  /* 0x00000000fffff984 */ /* 0x000fe20000000800 */
[----:B------:R-:W-:Y:S01]  /*14a80*/  @!PT LDS RZ, [RZ] ;  /* 0x00000000fffff984 */ /* 0x000fe20000000800 */
[----:B------:R-:W-:Y:S01]  /*14a90*/  @!PT LDS RZ, [RZ] ;  /* 0x00000000fffff984 */ /* 0x000fe20000000800 */
[----:B------:R0:W-:Y:S06]  /*14aa0*/  MEMBAR.ALL.CTA ;  /* 0x0000000000007992 */ /* 0x0001ec0000008000 */
[----:B0-----:R-:W0:Y:S01]  /*14ab0*/  FENCE.VIEW.ASYNC.S ;  /* 0x00000000000073c6 */ /* 0x001e220000000000 */
[----:B------:R-:W-:Y:S01]  /*14ac0*/  SEL R0, RZ, 0x1, P2 ;  /* 0x00000001ff007807 */ /* 0x000fe20001000000 */
[C---:B------:R-:W-:Y:S01]  /*14ad0*/  VIADD R84, R199.reuse, 0x100 ;  /* 0x00000100c7547836 */ /* 0x040fe20000000000 */
[-C--:B------:R-:W-:Y:S01]  /*14ae0*/  ISETP.GE.AND P2, PT, R82, R88.reuse, PT ;  /* 0x000000585200720c */ /* 0x080fe20003f46270 */
[----:B------:R-:W-:Y:S01]  /*14af0*/  VIADD R85, R199, 0x140 ;  /* 0x00000140c7557836 */ /* 0x000fe20000000000 */
[----:B------:R-:W-:Y:S01]  /*14b00*/  ISETP.GE.AND P3, PT, R83, R88, PT ;  /* 0x000000585300720c */ /* 0x000fe20003f66270 */
[----:B------:R-:W-:Y:S01]  /*14b10*/  VIADD R78, R199, 0x180 ;  /* 0x00000180c74e7836 */ /* 0x000fe20000000000 */
[----:B------:R-:W-:Y:S01]  /*14b20*/  LOP3.LUT R0, R77, 0x2, R0, 0xe2, !PT ;  /* 0x000000024d007812 */ /* 0x000fe200078ee200 */
[----:B------:R-:W-:Y:S01]  /*14b30*/  BSSY B1, `(.L_x_2153) ;  /* 0x0000035000017945 */ /* 0x000fe20003800000 */
[----:B------:R-:W-:-:S02]  /*14b40*/  SEL R77, RZ, 0x4, P2 ;  /* 0x00000004ff4d7807 */ /* 0x000fc40001000000 */
[----:B------:R-:W-:Y:S02]  /*14b50*/  SEL R76, RZ, 0x8, P3 ;  /* 0x00000008ff4c7807 */ /* 0x000fe40001800000 */
[----:B------:R-:W-:Y:S02]  /*14b60*/  ISETP.GE.AND P2, PT, R84, R88, PT ;  /* 0x000000585400720c */ /* 0x000fe40003f46270 */
[----:B------:R-:W-:Y:S01]  /*14b70*/  LOP3.LUT R76, R76, R0, R77, 0xfe, !PT ;  /* 0x000000004c4c7212 */ /* 0x000fe200078efe4d */
[----:B------:R-:W-:Y:S01]  /*14b80*/  VIADD R0, R2, 0x28c20 ;  /* 0x00028c2002007836 */ /* 0x000fe20000000000 */
[-C--:B------:R-:W-:Y:S02]  /*14b90*/  ISETP.GE.AND P3, PT, R85, R88.reuse, PT ;  /* 0x000000585500720c */ /* 0x080fe40003f66270 */
[----:B------:R-:W-:Y:S01]  /*14ba0*/  ISETP.GE.AND P1, PT, R202, R79, PT ;  /* 0x0000004fca00720c */ /* 0x000fe20003f26270 */
[----:B------:R-:W-:Y:S01]  /*14bb0*/  VIADD R79, R199, 0x1c0 ;  /* 0x000001c0c74f7836 */ /* 0x000fe20000000000 */
[----:B------:R-:W-:-:S02]  /*14bc0*/  ISETP.GE.AND P4, PT, R78, R88, PT ;  /* 0x000000584e00720c */ /* 0x000fc40003f86270 */
[----:B------:R-:W-:Y:S02]  /*14bd0*/  SEL R77, RZ, 0x10, P2 ;  /* 0x00000010ff4d7807 */ /* 0x000fe40001000000 */
[----:B------:R-:W-:Y:S02]  /*14be0*/  SEL R78, RZ, 0x20, P3 ;  /* 0x00000020ff4e7807 */ /* 0x000fe40001800000 */
[----:B------:R-:W-:Y:S02]  /*14bf0*/  PRMT R0, RZ, 0x654, R0 ;  /* 0x00000654ff007816 */ /* 0x000fe40000000000 */
[----:B------:R-:W-:Y:S01]  /*14c00*/  LOP3.LUT R77, R78, R76, R77, 0xfe, !PT ;  /* 0x0000004c4e4d7212 */ /* 0x000fe200078efe4d */
[----:B------:R-:W-:Y:S01]  /*14c10*/  IMAD R76, R80, UR4, RZ ;  /* 0x00000004504c7c24 */ /* 0x000fe2000f8e02ff */
[----:B0-----:R0:W-:Y:S01]  /*14c20*/  SYNCS.ARRIVE.TRANS64.RED.A1T0 RZ, [R0+URZ], RZ ;  /* 0x000000ff00ff79a7 */ /* 0x0011e2000810043f */
[----:B------:R-:W-:Y:S01]  /*14c30*/  ISETP.GE.AND P2, PT, R79, R88, PT ;  /* 0x000000584f00720c */ /* 0x000fe20003f46270 */
[----:B------:R-:W-:Y:S01]  /*14c40*/  IMAD.WIDE.U32 R78, R87, UR4, R20 ;  /* 0x00000004574e7c25 */ /* 0x000fe2000f8e0014 */
[----:B------:R-:W-:-:S02]  /*14c50*/  SHF.R.S32.HI R203, RZ, 0x1f, R202 ;  /* 0x0000001fffcb7819 */ /* 0x000fc400000114ca */
[----:B------:R-:W-:Y:S01]  /*14c60*/  SEL R21, RZ, 0x80, P2 ;  /* 0x00000080ff157807 */ /* 0x000fe20001000000 */
[----:B------:R-:W-:Y:S01]  /*14c70*/  IMAD R81, R87, UR5, R76 ;  /* 0x0000000557517c24 */ /* 0x000fe2000f8e024c */
[----:B0-----:R-:W-:-:S04]  /*14c80*/  SEL R0, RZ, 0x40, P4 ;  /* 0x00000040ff007807 */ /* 0x001fc80002000000 */
[----:B------:R-:W-:Y:S02]  /*14c90*/  IADD3 R87, R79, R81, RZ ;  /* 0x000000514f577210 */ /* 0x000fe40007ffe0ff */
        /* <DEDUP_REMOVED lines=30> */
.L_x_2154:
[----:B------:R-:W-:Y:S05]  /*14e80*/  BSYNC B1 ;  /* 0x0000000000017941 */ /* 0x000fea0003800000 */
.L_x_2153:
[----:B------:R-:W-:Y:S05]  /*14e90*/  @P0 BRA `(.L_x_2155) ;  /* 0x0000000c00080947 */ /* 0x000fea0003800000 */
[----:B0----5:R-:W-:Y:S01]  /*14ea0*/  IADD3 R7, P0, R76, 0x20, RZ ;  /* 0x000000204c077810 */ /* 0x021fe20007f1e0ff */
        /* <DEDUP_REMOVED lines=29> */
.L_x_2150:
[----:B------:R-:W-:Y:S01]  /*15080*/  ULDC.64 UR4, c[0x0][0xbd8] ;  /* 0x0002f60000047ab9 */ /* 0x000fe20000000a00 */
[----:B------:R-:W0:Y:S01]  /*15090*/  LDC.64 R4, c[0x0][0xbd8] ;  /* 0x0002f600ff047b82 */ /* 0x000e220000000a00 */
[----:B------:R-:W-:Y:S01]  /*150a0*/  ISETP.NE.U32.AND P0, PT, RZ, UR4, PT ;  /* 0x00000004ff007c0c */ /* 0x000fe2000bf05070 */
[----:B------:R-:W-:-:S03]  /*150b0*/  IMAD.MOV.U32 R3, RZ, RZ, RZ ;  /* 0x000000ffff037224 */ /* 0x000fc600078e00ff */
[----:B------:R-:W-:Y:S01]  /*150c0*/  ISETP.NE.AND.EX P0, PT, RZ, UR5, PT, P0 ;  /* 0x00000005ff007c0c */ /* 0x000fe2000bf05300 */
[----:B------:R-:W-:Y:S02]  /*150d0*/  ULDC.64 UR4, c[0x0][0xbe0] ;  /* 0x0002f80000047ab9 */ /* 0x000fe40000000a00 */
[----:B------:R-:W-:Y:S01]  /*150e0*/  ISETP.NE.U32.AND P1, PT, RZ, UR4, PT ;  /* 0x00000004ff007c0c */ /* 0x000fe2000bf25070 */
[----:B------:R-:W1:Y:S03]  /*150f0*/  LDC R14, c[0x0][0xa8c] ;  /* 0x0002a300ff0e7b82 */ /* 0x000e660000000800 */
[----:B------:R-:W-:Y:S01]  /*15100*/  ISETP.NE.AND.EX P1, PT, RZ, UR5, PT, P1 ;  /* 0x00000005ff007c0c */ /* 0x000fe2000bf25310 */
[----:B0-----:R-:W-:-:S12]  /*15110*/  IMAD.WIDE R4, R215, 0x4, R4 ;  /* 0x00000004d7047825 */ /* 0x001fd800078e0204 */
[----:B------:R-:W0:Y:S01]  /*15120*/  @P1 LDC.64 R6, c[0x0][0xbe0] ;  /* 0x0002f800ff061b82 */ /* 0x000e220000000a00 */
[----:B------:R-:W-:Y:S02]  /*15130*/  ULDC UR4, c[0x0][0xa88] ;  /* 0x0002a20000047ab9 */ /* 0x000fe40000000800 */
[----:B------:R-:W-:Y:S01]  /*15140*/  IMAD.U32 R0, RZ, RZ, UR4 ;  /* 0x00000004ff007e24 */ /* 0x000fe2000f8e00ff */
[----:B------:R0:W5:Y:S02]  /*15150*/  @P0 LDG.E R3, desc[UR42][R4.64] ;  /* 0x0000002a04030981 */ /* 0x000164000c1e1900 */
[----:B0-----:R-:W-:-:S05]  /*15160*/  @P1 IMAD.WIDE R6, R215, 0x4, R6 ;  /* 0x00000004d7061825 */ /* 0x001fca00078e0206 */
[----:B------:R0:W5:Y:S01]  /*15170*/  @P1 LDG.E R0, desc[UR42][R6.64] ;  /* 0x0000002a06001981 */ /* 0x000162000c1e1900 */
[----:B------:R-:W-:Y:S01]  /*15180*/  ISETP.GT.AND P2, PT, R225, 0x3f, PT ;  /* 0x0000003fe100780c */ /* 0x000fe20003f44270 */
[----:B-1----:R-:W-:-:S12]  /*15190*/  @P1 BRA `(.L_x_2156) ;  /* 0x0000000000101947 */ /* 0x002fd80003800000 */
[----:B------:R-:W-:Y:S05]  /*151a0*/  @!P0 BRA `(.L_x_2156) ;  /* 0x00000000000c8947 */ /* 0x000fea0003800000 */
[----:B0-----:R-:W2:Y:S04]  /*151b0*/  LDG.E R7, desc[UR42][R4.64] ;  /* 0x0000002a04077981 */ /* 0x001ea8000c1e1900 */
[----:B-----5:R-:W2:Y:S02]  /*151c0*/  LDG.E R0, desc[UR42][R4.64+0x4] ;  /* 0x0000042a04007981 */ /* 0x020ea4000c1e1900 */
[----:B--2---:R-:W-:-:S07]  /*151d0*/  IMAD.IADD R0, R0, 0x1, -R7 ;  /* 0x0000000100007824 */ /* 0x004fce00078e0a07 */
.L_x_2156:
[----:B------:R-:W-:Y:S01]  /*151e0*/  SHF.R.S32.HI R4, RZ, 0x1f, R215 ;  /* 0x0000001fff047819 */ /* 0x000fe200000114d7 */
[----:B------:R-:W-:Y:S01]  /*151f0*/  BSSY B1, `(.L_x_2157) ;  /* 0x000001d000017945 */ /* 0x000fe20003800000 */
[----:B------:R-:W-:Y:S02]  /*15200*/  SHF.R.S32.HI R9, RZ, 0x1f, R214 ;  /* 0x0000001fff097819 */ /* 0x000fe400000114d6 */
[----:B------:R-:W-:Y:S02]  /*15210*/  SHF.R.S32.HI R12, RZ, 0x1f, R199 ;  /* 0x0000001fff0c7819 */ /* 0x000fe400000114c7 */
[----:B------:R-:W-:Y:S02]  /*15220*/  SEL R11, R215, RZ, !P0 ;  /* 0x000000ffd70b7207 */ /* 0x000fe40004000000 */
[----:B------:R-:W-:Y:S02]  /*15230*/  SEL R10, R4, RZ, !P0 ;  /* 0x000000ff040a7207 */ /* 0x000fe40004000000 */
[----:B-----5:R-:W-:Y:S01]  /*15240*/  SHF.R.S32.HI R8, RZ, 0x1f, R3 ;  /* 0x0000001fff087819 */ /* 0x020fe20000011403 */
[----:B------:R-:W-:Y:S06]  /*15250*/  @P2 BRA `(.L_x_2158) ;  /* 0x0000000000582947 */ /* 0x000fec0003800000 */
[----:B------:R-:W1:Y:S02]  /*15260*/  S2R R4, SR_TID.X ;  /* 0x0000000000047919 */ /* 0x000e640000002100 */
[----:B-1----:R-:W-:-:S04]  /*15270*/  IMAD R4, R217, 0x40, R4 ;  /* 0x00000040d9047824 */ /* 0x002fc800078e0204 */
[----:B------:R-:W-:-:S05]  /*15280*/  VIADD R5, R4, 0xffffff80 ;  /* 0xffffff8004057836 */ /* 0x000fca0000000000 */
[----:B------:R-:W-:-:S13]  /*15290*/  ISETP.GE.AND P0, PT, R5, R0, PT ;  /* 0x000000000500720c */ /* 0x000fda0003f06270 */
[----:B------:R-:W-:Y:S05]  /*152a0*/  @P0 BRA `(.L_x_2158) ;  /* 0x0000000000440947 */ /* 0x000fea0003800000 */
[----:B------:R-:W-:Y:S01]  /*152b0*/  IADD3 R4, P0, R5, R3, RZ ;  /* 0x0000000305047210 */ /* 0x000fe20007f1e0ff */
[----:B------:R-:W-:Y:S02]  /*152c0*/  ULDC.64 UR4, c[0x0][0xb70] ;  /* 0x0002dc0000047ab9 */ /* 0x000fe40000000a00 */
[----:B0-----:R-:W-:Y:S01]  /*152d0*/  IMAD R7, R9, UR4, RZ ;  /* 0x0000000409077c24 */ /* 0x001fe2000f8e02ff */
        /* <DEDUP_REMOVED lines=14> */
.L_x_2158:
[----:B------:R-:W-:Y:S05]  /*153c0*/  BSYNC B1 ;  /* 0x0000000000017941 */ /* 0x000fea0003800000 */
.L_x_2157:
[----:B------:R-:W-:Y:S01]  /*153d0*/  ULDC.64 UR4, c[0x0][0xaa0] ;  /* 0x0002a80000047ab9 */ /* 0x000fe20000000a00 */
[----:B------:R-:W-:Y:S01]  /*153e0*/  IMAD.MOV.U32 R4, RZ, RZ, R199 ;  /* 0x000000ffff047224 */ /* 0x000fe200078e00c7 */
[CC--:B------:R-:W-:Y:S01]  /*153f0*/  ISETP.GE.AND P2, PT, R199.reuse, R14.reuse, PT ;  /* 0x0000000ec700720c */ /* 0x0c0fe20003f46270 */
[----:B-1----:R-:W-:Y:S01]  /*15400*/  IMAD.MOV.U32 R5, RZ, RZ, R12 ;  /* 0x000000ffff057224 */ /* 0x002fe200078e000c */
[C---:B------:R-:W-:Y:S01]  /*15410*/  IADD3 R21, R199.reuse, 0xc0, RZ ;  /* 0x000000c0c7157810 */ /* 0x040fe20007ffe0ff */
[----:B0-----:R-:W-:Y:S01]  /*15420*/  IMAD R6, R8, UR4, RZ ;  /* 0x0000000408067c24 */ /* 0x001fe2000f8e02ff */
[----:B------:R-:W-:Y:S01]  /*15430*/  BSSY B1, `(.L_x_2159) ;  /* 0x000004b000017945 */ /* 0x000fe20003800000 */
[----:B------:R-:W-:Y:S01]  /*15440*/  VIADD R13, R199, 0x40 ;  /* 0x00000040c70d7836 */ /* 0x000fe20000000000 */
[----:B------:R-:W-:Y:S01]  /*15450*/  ISETP.GE.AND P3, PT, R21, R14, PT ;  /* 0x0000000e1500720c */ /* 0x000fe20003f66270 */
[----:B------:R-:W-:-:S03]  /*15460*/  IMAD.WIDE.U32 R4, R3, UR4, R4 ;  /* 0x0000000403047c25 */ /* 0x000fc6000f8e0004 */
[----:B------:R-:W-:Y:S01]  /*15470*/  ISETP.GE.AND P0, PT, R13, R14, PT ;  /* 0x0000000e0d00720c */ /* 0x000fe20003f06270 */
        /* <DEDUP_REMOVED lines=9> */
[----:B------:R-:W-:Y:S01]  /*15510*/  IMAD.WIDE.U32 R4, R214, UR4, R4 ;  /* 0x00000004d6047c25 */ /* 0x000fe2000f8e0004 */
[----:B------:R-:W-:-:S02]  /*15520*/  ISETP.GE.AND P0, PT, R0, R3, PT ;  /* 0x000000030000720c */ /* 0x000fc40003f06270 */
[----:B------:R-:W-:Y:S01]  /*15530*/  SEL R0, RZ, 0x1, P2 ;  /* 0x00000001ff007807 */ /* 0x000fe20001000000 */
[----:B------:R-:W-:Y:S01]  /*15540*/  IMAD R7, R214, UR5, R7 ;  /* 0x00000005d6077c24 */ /* 0x000fe2000f8e0207 */
[-C--:B------:R-:W-:Y:S01]  /*15550*/  ISETP.GE.AND P2, PT, R15, R14.reuse, PT ;  /* 0x0000000e0f00720c */ /* 0x080fe20003f46270 */
[----:B------:R-:W-:Y:S01]  /*15560*/  IMAD.SHL.U32 R3, R6, 0x2, RZ ;  /* 0x0000000206037824 */ /* 0x000fe200078e00ff */
[----:B------:R-:W-:Y:S01]  /*15570*/  SEL R6, RZ, 0x8, P3 ;  /* 0x00000008ff067807 */ /* 0x000fe20001800000 */
[C---:B------:R-:W-:Y:S01]  /*15580*/  VIADD R25, R199.reuse, 0x100 ;  /* 0x00000100c7197836 */ /* 0x040fe20000000000 */
[----:B------:R-:W-:Y:S01]  /*15590*/  ULDC.64 UR4, c[0x0][0xae8] ;  /* 0x0002ba0000047ab9 */ /* 0x000fe20000000a00 */
[----:B------:R-:W-:Y:S01]  /*155a0*/  VIADD R27, R199, 0x140 ;  /* 0x00000140c71b7836 */ /* 0x000fe20000000000 */
[----:B------:R-:W-:Y:S01]  /*155b0*/  LOP3.LUT R0, R3, 0x2, R0, 0xe2, !PT ;  /* 0x0000000203007812 */ /* 0x000fe200078ee200 */
[----:B------:R-:W-:Y:S01]  /*155c0*/  IMAD.IADD R5, R5, 0x1, R7 ;  /* 0x0000000105057824 */ /* 0x000fe200078e0207 */
[----:B------:R-:W-:Y:S01]  /*155d0*/  SEL R3, RZ, 0x4, P2 ;  /* 0x00000004ff037807 */ /* 0x000fe20001000000 */
[----:B------:R-:W-:Y:S01]  /*155e0*/  VIADD R7, R199, 0x180 ;  /* 0x00000180c7077836 */ /* 0x000fe20000000000 */
[-C--:B------:R-:W-:Y:S01]  /*155f0*/  ISETP.GE.AND P2, PT, R25, R14.reuse, PT ;  /* 0x0000000e1900720c */ /* 0x080fe20003f46270 */
[----:B------:R-:W-:Y:S01]  /*15600*/  VIADD R9, R199, 0x1c0 ;  /* 0x000001c0c7097836 */ /* 0x000fe20000000000 */
[----:B------:R-:W-:-:S02]  /*15610*/  ISETP.GE.AND P3, PT, R27, R14, PT ;  /* 0x0000000e1b00720c */ /* 0x000fc40003f66270 */
[----:B------:R-:W-:Y:S02]  /*15620*/  ISETP.GE.AND P4, PT, R7, R14, PT ;  /* 0x0000000e0700720c */ /* 0x000fe40003f86270 */
[----:B------:R-:W-:Y:S01]  /*15630*/  LOP3.LUT R3, R6, R0, R3, 0xfe, !PT ;  /* 0x0000000006037212 */ /* 0x000fe200078efe03 */
[----:B------:R-:W-:Y:S01]  /*15640*/  IMAD R0, R10, UR4, RZ ;  /* 0x000000040a007c24 */ /* 0x000fe2000f8e02ff */
[----:B------:R-:W-:Y:S02]  /*15650*/  SEL R6, RZ, 0x10, P2 ;  /* 0x00000010ff067807 */ /* 0x000fe40001000000 */
[----:B------:R-:W-:Y:S02]  /*15660*/  SEL R7, RZ, 0x20, P3 ;  /* 0x00000020ff077807 */ /* 0x000fe40001800000 */
[----:B------:R-:W-:Y:S02]  /*15670*/  SEL R8, RZ, 0x40, P4 ;  /* 0x00000040ff087807 */ /* 0x000fe40002000000 */
[----:B------:R-:W-:Y:S01]  /*15680*/  LOP3.LUT R29, R7, R3, R6, 0xfe, !PT ;  /* 0x00000003071d7212 */ /* 0x000fe200078efe06 */
[----:B------:R-:W-:Y:S01]  /*15690*/  IMAD R3, R11, UR5, R0 ;  /* 0x000000050b037c24 */ /* 0x000fe2000f8e0200 */
[----:B------:R-:W-:Y:S01]  /*156a0*/  ISETP.GE.AND P2, PT, R9, R14, PT ;  /* 0x0000000e0900720c */ /* 0x000fe20003f46270 */
[----:B------:R-:W-:Y:S01]  /*156b0*/  IMAD.WIDE.U32 R6, R11, UR4, R4 ;  /* 0x000000040b067c25 */ /* 0x000fe2000f8e0004 */
[----:B------:R-:W-:-:S02]  /*156c0*/  SHF.R.S32.HI R9, RZ, 0x1f, R202 ;  /* 0x0000001fff097819 */ /* 0x000fc400000114ca */
        /* <DEDUP_REMOVED lines=33> */
.L_x_2160:
[----:B------:R-:W-:Y:S05]  /*158e0*/  BSYNC B1 ;  /* 0x0000000000017941 */ /* 0x000fea0003800000 */
.L_x_2159:
        /* <DEDUP_REMOVED lines=29> */
.L_x_2155:
[----:B------:R-:W-:Y:S05]  /*15ac0*/  BSYNC B0 ;  /* 0x0000000000007941 */ /* 0x000fea0003800000 */
.L_x_2149:
[----:B------:R-:W-:Y:S02]  /*15ad0*/  ULDC UR4, c[0x0][0xc14] ;  /* 0x0003050000047ab9 */ /* 0x000fe40000000800 */
[----:B----4-:R-:W-:-:S13]  /*15ae0*/  ISETP.GE.AND P0, PT, R191, UR4, PT ;  /* 0x00000004bf007c0c */ /* 0x010fda000bf06270 */
[----:B------:R-:W-:Y:S05]  /*15af0*/  @!P0 BRA `(.L_x_2161) ;  /* 0xfffffeb400748947 */ /* 0x000fea000383ffff */
[----:B------:R-:W-:Y:S05]  /*15b00*/  BRA `(.L_x_1944) ;  /* 0x0000006800107947 */ /* 0x000fea0003800000 */
.L_x_1942:
[----:B------:R-:W-:-:S08]  /*15b10*/  NOP ;  /* 0x0000000000007918 */ /* 0x000fd00000000000 */
[----:B------:R-:W0:-:S00]  /*15b20*/  USETMAXREG.DEALLOC.CTAPOOL 0x18 ;  /* 0x00000018000079c8 */ /* 0x000e0000080e0500 */
[----:B0-----:R-:W-:-:S06]  /*15b30*/  LOP3.LUT R0, R0, 0x3, RZ, 0xc0, !PT ;  /* 0x0000000300007812 */ /* 0x001fcc00078ec0ff */
[----:B------:R-:W0:Y:S02]  /*15b40*/  SHFL.IDX PT, R0, R0, RZ, 0x1f ;  /* 0x00001fff00007589 */ /* 0x000e2400000e0000 */
[----:B0-----:R-:W-:-:S13]  /*15b50*/  ISETP.NE.AND P0, PT, R0, RZ, PT ;  /* 0x000000ff0000720c */ /* 0x001fda0003f05270 */
[----:B------:R-:W-:Y:S05]  /*15b60*/  @P0 BRA `(.L_x_1944) ;  /* 0x0000006400f80947 */ /* 0x000fea0003800000 */
        /* <DEDUP_REMOVED lines=54> */
.L_x_2166:
        /* <DEDUP_REMOVED lines=15> */
.L_x_2165:
[----:B------:R-:W-:Y:S05]  /*15fc0*/  BSYNC B0 ;  /* 0x0000000000007941 */ /* 0x000fea0003800000 */
.L_x_2164:
        /* <DEDUP_REMOVED lines=25> */
.L_x_2162:
        /* <DEDUP_REMOVED lines=20> */
.L_x_2167:
[----:B-1----:R-:W-:Y:S01]  /*162a0*/  IMAD.MOV R2, RZ, RZ, -R3 ;  /* 0x000000ffff027224 */ /* 0x002fe200078e0a03 */
[----:B--2---:R-:W-:Y:S01]  /*162b0*/  IABS R4, R6 ;  /* 0x0000000600047213 */ /* 0x004fe20000000000 */
[----:B---3--:R-:W-:Y:S02]  /*162c0*/  IMAD R16, R16, UR4, R7 ;  /* 0x0000000410107c24 */ /* 0x008fe4000f8e0207 */
        /* <DEDUP_REMOVED lines=18> */
[----:B------:R-:W-:Y:S01]  /*163f0*/  IMAD R4, R10, R2, RZ ;  /* 0x000000020a047224 */ /* 0x000fe200078e02ff */
[----:B------:R-:W-:-:S03]  /*16400*/  IADD3 R2, -R2, RZ, RZ ;  /* 0x000000ff02027210 */ /* 0x000fc60007ffe1ff */
        /* <DEDUP_REMOVED lines=33> */
.L_x_2163:
[----:B------:R-:W-:Y:S02]  /*16620*/  IMAD.MOV.U32 R17, RZ, RZ, RZ ;  /* 0x000000ffff117224 */ /* 0x000fe400078e00ff */
[----:B------:R-:W-:Y:S02]  /*16630*/  IMAD.U32 R16, RZ, RZ, UR6 ;  /* 0x00000006ff107e24 */ /* 0x000fe4000f8e00ff */
[----:B------:R-:W-:-:S07]  /*16640*/  IMAD.MOV.U32 R18, RZ, RZ, RZ ;  /* 0x000000ffff127224 */ /* 0x000fce00078e00ff */
.L_x_2168:
        /* <DEDUP_REMOVED lines=16> */
[----:B------:R-:W-:Y:S01]  /*16750*/  ULDC.64 UR40, c[0x0][0x198] ;  /* 0x0000660000287ab9 */ /* 0x000fe20000000a00 */
[----:B------:R-:W-:Y:S02]  /*16760*/  ULDC UR37, c[0x0][0xc] ;  /* 0x0000030000257ab9 */ /* 0x000fe40000000800 */
[----:B------:R1:W-:Y:S04]  /*16770*/  STL [R1+0xc], R0 ;  /* 0x00000c0001007387 */ /* 0x0003e80000100800 */
[----:B------:R1:W-:Y:S04]  /*16780*/  STL [R1+0x4], RZ ;  /* 0x000004ff01007387 */ /* 0x0003e80000100800 */
[----:B------:R1:W-:Y:S04]  /*16790*/  STL [R1], RZ ;  /* 0x000000ff01007387 */ /* 0x0003e80000100800 */
[----:B------:R1:W-:Y:S02]  /*167a0*/  STL [R1+0x8], R0 ;  /* 0x0000080001007387 */ /* 0x0003e40000100800 */
.L_x_2269:
[----:B------:R-:W-:Y:S05]  /*167b0*/  YIELD ;  /* 0x0000000000007946 */ /* 0x000fea0003800000 */
[----:B------:R-:W-:Y:S01]  /*167c0*/  ULDC.64 UR4, c[0x0][0xa28] ;  /* 0x00028a0000047ab9 */ /* 0x000fe20000000a00 */
[----:B------:R-:W-:Y:S01]  /*167d0*/  IMAD.MOV.U32 R6, RZ, RZ, RZ ;  /* 0x000000ffff067224 */ /* 0x000fe200078e00ff */
[----:B------:R-:W-:Y:S01]  /*167e0*/  ISETP.NE.U32.AND P0, PT, RZ, UR4, PT ;  /* 0x00000004ff007c0c */ /* 0x000fe2000bf05070 */
[----:B-1----:R-:W-:Y:S01]  /*167f0*/  IMAD.MOV.U32 R0, RZ, RZ, RZ ;  /* 0x000000ffff007224 */ /* 0x002fe200078e00ff */
[----:B------:R-:W-:Y:S01]  /*16800*/  ULDC.64 UR8, c[0x0][0xa08] ;  /* 0x0002820000087ab9 */ /* 0x000fe20000000a00 */
[----:B------:R-:W-:Y:S01]  /*16810*/  ULDC.64 UR10, c[0x0][0xa10] ;  /* 0x00028400000a7ab9 */ /* 0x000fe20000000a00 */
        /* <DEDUP_REMOVED lines=21> */
[----:B------:R-:W-:Y:S01]  /*16970*/  ISETP.NE.U32.AND P1, PT, RZ, UR8, PT ;  /* 0x00000008ff007c0c */ /* 0x000fe2000bf25070 */
[----:B------:R-:W-:Y:S01]  /*16980*/  ULDC UR6, c[0x0][0x338] ;  /* 0x0000ce0000067ab9 */ /* 0x000fe20000000800 */
[----:B------:R-:W-:Y:S01]  /*16990*/  ULDC UR4, c[0x0][0x404] ;  /* 0x0001010000047ab9 */ /* 0x000fe20000000800 */
[----:B------:R-:W-:Y:S01]  /*169a0*/  UISETP.NE.AND.EX UP0, UPT, UR5, URZ, UPT, UP0 ;  /* 0x0000003f0500728c */ /* 0x000fe2000bf05300 */
[----:B------:R-:W-:Y:S01]  /*169b0*/  ISETP.NE.AND.EX P3, PT, RZ, UR9, PT, P1 ;  /* 0x00000009ff007c0c */ /* 0x000fe2000bf65310 */
[----:B------:R-:W-:Y:S01]  /*169c0*/  IMAD.U32 R9, RZ, RZ, UR6 ;  /* 0x00000006ff097e24 */ /* 0x000fe2000f8e00ff */
[----:B------:R-:W-:Y:S01]  /*169d0*/  ULDC UR5, c[0x0][0x2e0] ;  /* 0x0000b80000057ab9 */ /* 0x000fe20000000800 */
[----:B------:R-:W-:Y:S01]  /*169e0*/  USEL UR4, UR4, 0x1, UP0 ;  /* 0x0000000104047887 */ /* 0x000fe20008000000 */
[----:B------:R-:W-:-:S03]  /*169f0*/  ISETP.NE.U32.AND P1, PT, RZ, UR10, PT ;  /* 0x0000000aff007c0c */ /* 0x000fc6000bf25070 */
[----:B------:R-:W-:Y:S01]  /*16a00*/  UIMAD UR4, UR4, UR5, URZ ;  /* 0x00000005040472a4 */ /* 0x000fe2000f8e023f */
[----:B------:R-:W-:-:S05]  /*16a10*/  ISETP.NE.AND.EX P1, PT, RZ, UR11, PT, P1 ;  /* 0x0000000bff007c0c */ /* 0x000fca000bf25310 */
[----:B------:R-:W-:Y:S01]  /*16a20*/  IMAD.U32 R7, RZ, RZ, UR4 ;  /* 0x00000004ff077e24 */ /* 0x000fe2000f8e00ff */
[----:B-1----:R-:W-:Y:S07]  /*16a30*/  @P0 BRA `(.L_x_2170) ;  /* 0x0000000000100947 */ /* 0x002fee0003800000 */
[----:B------:R-:W-:Y:S05]  /*16a40*/  @!P2 BRA `(.L_x_2170) ;  /* 0x00000000000ca947 */ /* 0x000fea0003800000 */
[----:B------:R-:W2:Y:S04]  /*16a50*/  LDG.E R5, desc[UR42][R2.64] ;  /* 0x0000002a02057981 */ /* 0x000ea8000c1e1900 */
[----:B-----5:R-:W2:Y:S02]  /*16a60*/  LDG.E R0, desc[UR42][R2.64+0x4] ;  /* 0x0000042a02007981 */ /* 0x020ea4000c1e1900 */
[----:B--2---:R-:W-:-:S07]  /*16a70*/  IMAD.IADD R0, R0, 0x1, -R5 ;  /* 0x0000000100007824 */ /* 0x004fce00078e0a05 */
.L_x_2170:
[----:B------:R-:W1:Y:S01]  /*16a80*/  LDC.64 R4, c[0x0][0xa08] ;  /* 0x00028200ff047b82 */ /* 0x000e620000000a00 */
[----:B------:R-:W-:Y:S01]  /*16a90*/  IMAD.MOV.U32 R8, RZ, RZ, RZ ;  /* 0x000000ffff087224 */ /* 0x000fe200078e00ff */
[----:B------:R-:W-:-:S06]  /*16aa0*/  ULDC.64 UR4, c[0x0][0xa20] ;  /* 0x0002880000047ab9 */ /* 0x000fcc0000000a00 */
[----:B------:R-:W2:Y:S01]  /*16ab0*/  LDC.64 R2, c[0x0][0xa10] ;  /* 0x00028400ff027b82 */ /* 0x000ea20000000a00 */
[----:B-1----:R-:W-:-:S05]  /*16ac0*/  IMAD.WIDE R4, R19, 0x4, R4 ;  /* 0x0000000413047825 */ /* 0x002fca00078e0204 */
[----:B------:R-:W3:Y:S01]  /*16ad0*/  @P3 LDG.E R8, desc[UR42][R4.64] ;  /* 0x0000002a04083981 */ /* 0x000ee2000c1e1900 */
[----:B------:R-:W-:Y:S02]  /*16ae0*/  IMAD.MOV.U32 R10, RZ, RZ, RZ ;  /* 0x000000ffff0a7224 */ /* 0x000fe400078e00ff */
[----:B--2---:R-:W-:-:S05]  /*16af0*/  IMAD.WIDE R2, R19, 0x4, R2 ;  /* 0x0000000413027825 */ /* 0x004fca00078e0202 */
[----:B------:R1:W5:Y:S01]  /*16b00*/  @P1 LDG.E R10, desc[UR42][R2.64] ;  /* 0x0000002a020a1981 */ /* 0x000362000c1e1900 */
[----:B------:R-:W-:-:S04]  /*16b10*/  ISETP.NE.U32.AND P0, PT, RZ, UR4, PT ;  /* 0x00000004ff007c0c */ /* 0x000fc8000bf05070 */
[----:B------:R-:W-:Y:S02]  /*16b20*/  ISETP.NE.AND.EX P0, PT, RZ, UR5, PT, P0 ;  /* 0x00000005ff007c0c */ /* 0x000fe4000bf05300 */
[----:B---3-5:R-:W-:-:S05]  /*16b30*/  IADD3 R8, R8, R6, RZ ;  /* 0x0000000608087210 */ /* 0x028fca0007ffe0ff */
[----:B------:R1:W-:Y:S06]  /*16b40*/  STL [R1+0x10], R8 ;  /* 0x0000100801007387 */ /* 0x0003ec0000100800 */
[----:B------:R-:W-:Y:S05]  /*16b50*/  @!P0 BRA `(.L_x_2171) ;  /* 0x0000000000108947 */ /* 0x000fea0003800000 */
[----:B------:R-:W2:Y:S02]  /*16b60*/  LDC.64 R4, c[0x0][0xa20] ;  /* 0x00028800ff047b82 */ /* 0x000ea40000000a00 */
[----:B--2---:R-:W-:-:S05]  /*16b70*/  IMAD.WIDE R4, R19, 0x4, R4 ;  /* 0x0000000413047825 */ /* 0x004fca00078e0204 */
[----:B------:R2:W5:Y:S01]  /*16b80*/  LDG.E R7, desc[UR42][R4.64] ;  /* 0x0000002a04077981 */ /* 0x000562000c1e1900 */
[----:B------:R-:W-:Y:S05]  /*16b90*/  BRA `(.L_x_2172) ;  /* 0x0000000000107947 */ /* 0x000fea0003800000 */
.L_x_2171:
[----:B------:R-:W-:Y:S05]  /*16ba0*/  @!P3 BRA `(.L_x_2172) ;  /* 0x00000000000cb947 */ /* 0x000fea0003800000 */
[----:B------:R-:W2:Y:S04]  /*16bb0*/  LDG.E R7, desc[UR42][R4.64] ;  /* 0x0000002a04077981 */ /* 0x000ea8000c1e1900 */
[----:B------:R-:W2:Y:S02]  /*16bc0*/  LDG.E R4, desc[UR42][R4.64+0x4] ;  /* 0x0000042a04047981 */ /* 0x000ea4000c1e1900 */
[----:B--2---:R-:W-:-:S07]  /*16bd0*/  IMAD.IADD R7, R4, 0x1, -R7 ;  /* 0x0000000104077824 */ /* 0x004fce00078e0a07 */
.L_x_2172:
[----:B--2---:R-:W2:Y:S04]  /*16be0*/  @P1 LDG.E R4, desc[UR42][R2.64] ;  /* 0x0000002a02041981 */ /* 0x004ea8000c1e1900 */
[----:B------:R1:W2:Y:S02]  /*16bf0*/  @P1 LDG.E R5, desc[UR42][R2.64+0x4] ;  /* 0x0000042a02051981 */ /* 0x0002a4000c1e1900 */
[----:B-1----:R-:W1:Y:S02]  /*16c00*/  LDC.64 R2, c[0x0][0x9e0] ;  /* 0x00027800ff027b82 */ /* 0x002e640000000a00 */
[----:B-1----:R-:W-:Y:S01]  /*16c10*/  ISETP.GE.AND P2, PT, R3, 0x1, PT ;  /* 0x000000010300780c */ /* 0x002fe20003f46270 */
[----:B--2---:R-:W-:Y:S01]  /*16c20*/  @P1 IMAD.IADD R9, R5, 0x1, -R4 ;  /* 0x0000000105091824 */ /* 0x004fe200078e0a04 */
[----:B------:R-:W-:Y:S01]  /*16c30*/  LEA R4, R17, 0x40, 0x6 ;  /* 0x0000004011047811 */ /* 0x000fe200078e30ff */
[----:B-----5:R-:W-:-:S04]  /*16c40*/  IMAD.IADD R5, R7, 0x1, -R6 ;  /* 0x0000000107057824 */ /* 0x020fc800078e0a06 */
[----:B------:R-:W-:-:S04]  /*16c50*/  IMAD.IADD R8, R5, 0x1, R9 ;  /* 0x0000000105087824 */ /* 0x000fc800078e0209 */
[C---:B------:R-:W-:Y:S01]  /*16c60*/  VIADD R20, R8.reuse, 0x3f ;  /* 0x0000003f08147836 */ /* 0x040fe20000000000 */
[----:B------:R-:W-:-:S04]  /*16c70*/  IADD3 R4, R8, R4, -R0 ;  /* 0x0000000408047210 */ /* 0x000fc80007ffe800 */
[----:B------:R-:W-:Y:S01]  /*16c80*/  SHF.R.S32.HI R7, RZ, 0x1f, R20 ;  /* 0x0000001fff077819 */ /* 0x000fe20000011414 */
[----:B------:R-:W-:-:S03]  /*16c90*/  IMAD.IADD R2, R4, 0x1, R2 ;  /* 0x0000000104027824 */ /* 0x000fc600078e0202 */
[----:B------:R-:W-:-:S04]  /*16ca0*/  LEA.HI R20, R7, R20, RZ, 0x6 ;  /* 0x0000001407147211 */ /* 0x000fc800078f30ff */
[----:B------:R-:W-:Y:S01]  /*16cb0*/  SHF.R.S32.HI R20, RZ, 0x6, R20 ;  /* 0x00000006ff147819 */ /* 0x000fe20000011414 */
[----:B------:R-:W-:Y:S06]  /*16cc0*/  @!P2 BRA `(.L_x_2173) ;  /* 0x000000000048a947 */ /* 0x000fec0003800000 */
[C---:B------:R-:W-:Y:S01]  /*16cd0*/  ISETP.GT.AND P0, PT, R4.reuse, RZ, PT ;  /* 0x000000ff0400720c */ /* 0x040fe20003f04270 */
[----:B------:R-:W-:Y:S01]  /*16ce0*/  BSSY B0, `(.L_x_2174) ;  /* 0x000000e000007945 */ /* 0x000fe20003800000 */
[----:B------:R-:W-:-:S11]  /*16cf0*/  VIADD R11, R4, 0xffffffff ;  /* 0xffffffff040b7836 */ /* 0x000fd60000000000 */
        /* <DEDUP_REMOVED lines=8> */
.L_x_2175:
[----:B------:R-:W-:-:S13]  /*16d80*/  ISETP.NE.AND P0, PT, R3, 0x1, PT ;  /* 0x000000010300780c */ /* 0x000fda0003f05270 */
[----:B------:R-:W1:Y:S02]  /*16d90*/  @P0 LDC.64 R6, c[0x0][0x9e8] ;  /* 0x00027a00ff060b82 */ /* 0x000e640000000a00 */
[----:B-1----:R-:W-:-:S05]  /*16da0*/  @P0 IMAD.HI.U32 R6, R11, R6, RZ ;  /* 0x000000060b060227 */ /* 0x002fca00078e00ff */
[----:B------:R-:W-:-:S07]  /*16db0*/  @P0 SHF.R.U32.HI R11, RZ, R7, R6 ;  /* 0x00000007ff0b0219 */ /* 0x000fce0000011606 */
.L_x_2176:
[----:B------:R-:W-:Y:S05]  /*16dc0*/  BSYNC B0 ;  /* 0x0000000000007941 */ /* 0x000fea0003800000 */
.L_x_2174:
[----:B------:R-:W-:-:S05]  /*16dd0*/  IMAD R11, R11, R3, R3 ;  /* 0x000000030b0b7224 */ /* 0x000fca00078e0203 */
[----:B------:R-:W-:-:S07]  /*16de0*/  VIMNMX R2, R2, R11, PT ;  /* 0x0000000b02027248 */ /* 0x000fce0003fe0100 */
.L_x_2173:
        /* <DEDUP_REMOVED lines=15> */
.L_x_2179:
[----:B------:R-:W-:Y:S01]  /*16ee0*/  ISETP.NE.AND P0, PT, R3, 0x1, PT ;  /* 0x000000010300780c */ /* 0x000fe20003f05270 */
[----:B------:R-:W-:-:S12]  /*16ef0*/  IMAD.MOV.U32 R11, RZ, RZ, R0 ;  /* 0x000000ffff0b7224 */ /* 0x000fd800078e0000 */
[----:B------:R-:W1:Y:S02]  /*16f00*/  @P0 LDC.64 R6, c[0x0][0x9e8] ;  /* 0x00027a00ff060b82 */ /* 0x000e640000000a00 */
[----:B-1----:R-:W-:-:S05]  /*16f10*/  @P0 IMAD.HI.U32 R6, R0, R6, RZ ;  /* 0x0000000600060227 */ /* 0x002fca00078e00ff */
[----:B------:R-:W-:-:S07]  /*16f20*/  @P0 SHF.R.U32.HI R11, RZ, R7, R6 ;  /* 0x00000007ff0b0219 */ /* 0x000fce0000011606 */
.L_x_2180:
[----:B------:R-:W-:Y:S05]  /*16f30*/  BSYNC B0 ;  /* 0x0000000000007941 */ /* 0x000fea0003800000 */
.L_x_2178:
[----:B------:R-:W-:-:S05]  /*16f40*/  IMAD R3, R11, R3, RZ ;  /* 0x000000030b037224 */ /* 0x000fca00078e02ff */
[----:B------:R-:W-:-:S07]  /*16f50*/  VIMNMX R8, R8, R3, !PT ;  /* 0x0000000308087248 */ /* 0x000fce0007fe0100 */
.L_x_2177:
[----:B------:R-:W-:Y:S01]  /*16f60*/  VIADD R2, R2, 0x3f ;  /* 0x0000003f02027836 */ /* 0x000fe20000000000 */
[----:B------:R-:W-:Y:S01]  /*16f70*/  BSSY B0, `(.L_x_2181) ;  /* 0x0000111000007945 */ /* 0x000fe20003800000 */
[----:B------:R-:W-:-:S03]  /*16f80*/  PLOP3.LUT P2, PT, PT, PT, PT, 0x80, 0x0 ;  /* 0x000000000000781c */ /* 0x000fc60003f4f070 */
[----:B------:R-:W-:-:S04]  /*16f90*/  SHF.R.S32.HI R3, RZ, 0x1f, R2 ;  /* 0x0000001fff037819 */ /* 0x000fc80000011402 */
[----:B------:R-:W-:Y:S02]  /*16fa0*/  LEA.HI R3, R3, R2, RZ, 0x6 ;  /* 0x0000000203037211 */ /* 0x000fe400078f30ff */
[----:B------:R-:W-:Y:S02]  /*16fb0*/  SHF.R.S32.HI R2, RZ, 0x1f, R8 ;  /* 0x0000001fff027819 */ /* 0x000fe40000011408 */
[----:B------:R-:W-:Y:S02]  /*16fc0*/  SHF.R.S32.HI R3, RZ, 0x6, R3 ;  /* 0x00000006ff037819 */ /* 0x000fe40000011403 */
[----:B------:R-:W-:Y:S02]  /*16fd0*/  LEA.HI R2, R2, R8, RZ, 0x6 ;  /* 0x0000000802027211 */ /* 0x000fe400078f30ff */
[----:B------:R-:W-:Y:S02]  /*16fe0*/  VIMNMX R3, R20, R3, PT ;  /* 0x0000000314037248 */ /* 0x000fe40003fe0100 */
[----:B------:R-:W-:-:S03]  /*16ff0*/  SHF.R.S32.HI R2, RZ, 0x6, R2 ;  /* 0x00000006ff027819 */ /* 0x000fc60000011402 */
[----:B------:R-:W-:Y:S01]  /*17000*/  IMAD R6, R3, 0x40, -R5 ;  /* 0x0000004003067824 */ /* 0x000fe200078e0a05 */
[----:B------:R-:W-:-:S04]  /*17010*/  VIMNMX R2, RZ, R2, !PT ;  /* 0x00000002ff027248 */ /* 0x000fc80007fe0100 */
[----:B------:R-:W-:Y:S01]  /*17020*/  VIMNMX R3, R6, R9, PT ;  /* 0x0000000906037248 */ /* 0x000fe20003fe0100 */
[----:B------:R-:W-:-:S05]  /*17030*/  IMAD R2, R2, 0x40, -R5 ;  /* 0x0000004002027824 */ /* 0x000fca00078e0a05 */
[----:B------:R-:W-:-:S04]  /*17040*/  VIMNMX R2, RZ, R2, !PT ;  /* 0x00000002ff027248 */ /* 0x000fc80007fe0100 */
[----:B------:R-:W-:Y:S02]  /*17050*/  ISETP.GT.AND P0, PT, R3, R2, PT ;  /* 0x000000020300720c */ /* 0x000fe40003f04270 */
[----:B------:R-:W-:-:S11]  /*17060*/  SHF.R.U32.HI R2, RZ, 0x6, R2 ;  /* 0x00000006ff027819 */ /* 0x000fd60000011602 */
[----:B------:R-:W-:-:S05]  /*17070*/  @P0 VIADD R3, R3, 0x3f ;  /* 0x0000003f03030836 */ /* 0x000fca0000000000 */
[----:B------:R-:W-:-:S04]  /*17080*/  @P0 SHF.R.S32.HI R6, RZ, 0x1f, R3 ;  /* 0x0000001fff060819 */ /* 0x000fc80000011403 */
[----:B------:R-:W-:Y:S01]  /*17090*/  @P0 LEA.HI R6, R6, R3, RZ, 0x6 ;  /* 0x0000000306060211 */ /* 0x000fe200078f30ff */
[----:B------:R-:W-:-:S03]  /*170a0*/  IMAD.MOV.U32 R3, RZ, RZ, R2 ;  /* 0x000000ffff037224 */ /* 0x000fc600078e0002 */
[----:B------:R-:W-:-:S04]  /*170b0*/  @P0 SHF.R.S32.HI R3, RZ, 0x6, R6 ;  /* 0x00000006ff030819 */ /* 0x000fc80000011406 */
[----:B------:R-:W-:-:S13]  /*170c0*/  ISETP.GT.AND P0, PT, R3, R2, PT ;  /* 0x000000020300720c */ /* 0x000fda0003f04270 */
[----:B------:R-:W-:Y:S05]  /*170d0*/  @!P0 BRA `(.L_x_2182) ;  /* 0x0000000c00e88947 */ /* 0x000fea0003800000 */
[----:B------:R-:W1:Y:S01]  /*170e0*/  LDC R5, c[0x0][0x428] ;  /* 0x00010a00ff057b82 */ /* 0x000e620000000800 */
[----:B------:R-:W-:Y:S01]  /*170f0*/  UMOV UR4, 0xffffffff ;  /* 0xffffffff00047882 */ /* 0x000fe20000000000 */
[----:B-1----:R-:W-:Y:S01]  /*17100*/  ISETP.NE.AND P0, PT, R5, 0x1, PT ;  /* 0x000000010500780c */ /* 0x002fe20003f05270 */
[----:B------:R-:W-:-:S12]  /*17110*/  IMAD.MOV.U32 R5, RZ, RZ, R18 ;  /* 0x000000ffff057224 */ /* 0x000fd800078e0012 */
[----:B------:R-:W1:Y:S08]  /*17120*/  @P0 LDC R7, c[0x0][0x42c] ;  /* 0x00010b00ff070b82 */ /* 0x000e700000000800 */
[----:B------:R-:W2:Y:S01]  /*17130*/  @P0 LDC R6, c[0x0][0x430] ;  /* 0x00010c00ff060b82 */ /* 0x000ea20000000800 */
[----:B-1----:R-:W-:-:S05]  /*17140*/  @P0 IMAD.HI.U32 R7, R18, R7, RZ ;  /* 0x0000000712070227 */ /* 0x002fca00078e00ff */
[----:B--2---:R-:W-:Y:S02]  /*17150*/  @P0 SHF.R.U32.HI R5, RZ, R6, R7 ;  /* 0x00000006ff050219 */ /* 0x004fe40000011607 */
[----:B------:R-:W-:Y:S01]  /*17160*/  SEL R6, R19, RZ, !P1 ;  /* 0x000000ff13067207 */ /* 0x000fe20004800000 */
[----:B------:R-:W-:Y:S06]  /*17170*/  BRA.DIV UR4, `(.L_x_2183) ;  /* 0x00000062043c7947 */ /* 0x000fec000b800000 */
.L_x_2337:
[----:B------:R-:W-:-:S03]  /*17180*/  UMOV UR4, 0xffffffff ;  /* 0xffffffff00047882 */ /* 0x000fc60000000000 */
[----:B------:R-:W-:Y:S05]  /*17190*/  BRA.DIV UR4, `(.L_x_2184) ;  /* 0x0000006204687947 */ /* 0x000fea000b800000 */
[----:B------:R-:W-:-:S13]  /*171a0*/  ELECT P6, URZ, PT ;  /* 0x00000000003f782f */ /* 0x000fda00038c0000 */
.L_x_2340:
[----:B------:R-:W2:Y:S01]  /*171b0*/  LDL R7, [R1+0x20] ;  /* 0x0000200001077983 */ /* 0x000ea20000100800 */
[----:B------:R-:W-:Y:S01]  /*171c0*/  MOV R9, 0x400 ;  /* 0x0000040000097802 */ /* 0x000fe20000000f00 */
[----:B------:R-:W-:Y:S01]  /*171d0*/  BSSY B1, `(.L_x_2185) ;  /* 0x000000a000017945 */ /* 0x000fe20003800000 */
[----:B--2---:R-:W-:-:S05]  /*171e0*/  VIADD R8, R7, 0x1 ;  /* 0x0000000107087836 */ /* 0x004fca0000000000 */
[----:B------:R-:W-:-:S04]  /*171f0*/  LEA.HI R7, R8, R8, RZ, 0x1 ;  /* 0x0000000808077211 */ /* 0x000fc800078f08ff */
[----:B------:R-:W-:-:S05]  /*17200*/  LOP3.LUT R7, R7, 0xfffffffe, RZ, 0xc0, !PT ;  /* 0xfffffffe07077812 */ /* 0x000fca00078ec0ff */
[----:B------:R-:W-:Y:S02]  /*17210*/  IMAD.IADD R8, R8, 0x1, -R7 ;  /* 0x0000000108087824 */ /* 0x000fe400078e0a07 */
[----:B------:R-:W1:Y:S03]  /*17220*/  S2R R7, SR_CgaCtaId ;  /* 0x0000000000077919 */ /* 0x000e660000008800 */
[----:B------:R-:W-:Y:S02]  /*17230*/  SHF.L.U32 R8, R8, 0x1f, RZ ;  /* 0x0000001f08087819 */ /* 0x000fe400000006ff */
[----:B-1----:R-:W-:-:S04]  /*17240*/  LEA R7, R7, R9, 0x18 ;  /* 0x0000000907077211 */ /* 0x002fc800078ec0ff */
[----:B------:R-:W1:Y:S02]  /*17250*/  SYNCS.PHASECHK.TRANS64.TRYWAIT P0, [R7+URZ+0x28c20], R8 ;  /* 0x028c2008070075a7 */ /* 0x000e64000800017f */
[----:B-1----:R-:W-:Y:S05]  /*17260*/  @!P0 BRA `(.L_x_2186) ;  /* 0x0000006000548947 */ /* 0x002fea0003800000 */
.L_x_2341:
[----:B------:R-:W-:Y:S05]  /*17270*/  BSYNC B1 ;  /* 0x0000000000017941 */ /* 0x000fea0003800000 */
.L_x_2185:
[----:B------:R-:W-:Y:S04]  /*17280*/  BSSY B1, `(.L_x_2187) ;  /* 0x0000061000017945 */ /* 0x000fe80003800000 */
[----:B------:R-:W-:Y:S05]  /*17290*/  @!P6 BRA `(.L_x_2188) ;  /* 0x00000004007ce947 */ /* 0x000fea0003800000 */
[----:B------:R-:W1:Y:S04]  /*172a0*/  LDL R11, [R1+0x4] ;  /* 0x00000400010b7983 */ /* 0x000e680000100800 */
[----:B------:R-:W2:Y:S01]  /*172b0*/  LDL R9, [R1+0xc] ;  /* 0x00000c0001097983 */ /* 0x000ea20000100800 */
[----:B-1----:R-:W-:Y:S01]  /*172c0*/  IMAD R8, R11, 0x8, R7 ;  /* 0x000000080b087824 */ /* 0x002fe200078e0207 */
[----:B--2---:R-:W-:-:S04]  /*172d0*/  SHF.L.U32 R11, R9, 0x1f, RZ ;  /* 0x0000001f090b7819 */ /* 0x004fc800000006ff */
[----:B------:R-:W1:Y:S02]  /*172e0*/  SYNCS.PHASECHK.TRANS64.TRYWAIT P0, [R8+URZ+0x28ca0], R11 ;  /* 0x028ca00b080075a7 */ /* 0x000e64000800017f */
[----:B-1----:R-:W-:Y:S05]  /*172f0*/  @!P0 BRA `(.L_x_2189) ;  /* 0x0000006000448947 */ /* 0x002fea0003800000 */
.L_x_2342:
        /* <DEDUP_REMOVED lines=11> */
.L_x_2190:
[----:B--2---:R-:W2:Y:S01]  /*173b0*/  LDL R9, [R1+0x4] ;  /* 0x0000040001097983 */ /* 0x004ea20000100800 */
        /* <DEDUP_REMOVED lines=10> */
[----:B------:R-:W-:Y:S02]  /*17460*/  R2UR UR8, R9 ;  /* 0x00000000090872ca */ /* 0x000fe400000e0000 */
[----:B------:R-:W-:-:S05]  /*17470*/  LEA R9, R3, R10, 0x6 ;  /* 0x0000000a03097211 */ /* 0x000fca00078e30ff */
[----:B------:R-:W-:-:S05]  /*17480*/  VIADD R9, R9, 0xffffffc0 ;  /* 0xffffffc009097836 */ /* 0x000fca0000000000 */
[----:B------:R-:W-:Y:S01]  /*17490*/  R2UR UR11, R9 ;  /* 0x00000000090b72ca */ /* 0x000fe200000e0000 */
[----:B------:R-:W-:-:S12]  /*174a0*/  UIADD3 UR8, UR8, 0x22400, URZ ;  /* 0x0002240008087890 */ /* 0x000fd8000fffe03f */
[----:B------:R2:W-:Y:S01]  /*174b0*/  UTMALDG.4D [UR8], [UR4], desc[UR6] ;  /* 0x00000608040075b4 */ /* 0x0005e20008019000 */
[----:B------:R-:W3:Y:S02]  /*174c0*/  SYNCS.PHASECHK.TRANS64.TRYWAIT P0, [R8+URZ+0x28cc0], R11 ;  /* 0x028cc00b080075a7 */ /* 0x000ee4000800017f */
[----:B--23--:R-:W-:Y:S05]  /*174d0*/  @!P0 BRA `(.L_x_2191) ;  /* 0x0000005c00e08947 */ /* 0x00cfea0003800000 */
.L_x_2343:
        /* <DEDUP_REMOVED lines=8> */
.L_x_2192:
[----:B-12---:R-:W2:Y:S01]  /*17560*/  LDL R11, [R1+0x4] ;  /* 0x00000400010b7983 */ /* 0x006ea20000100800 */
        /* <DEDUP_REMOVED lines=50> */
.L_x_2188:
[----:B------:R-:W-:Y:S05]  /*17890*/  BSYNC B1 ;  /* 0x0000000000017941 */ /* 0x000fea0003800000 */
.L_x_2187:
[----:B-1----:R-:W2:Y:S04]  /*178a0*/  LDL.LU R8, [R1+0x4] ;  /* 0x0000040001087983 */ /* 0x002ea80000300800 */
        /* <DEDUP_REMOVED lines=12> */
[C---:B------:R-:W-:Y:S02]  /*17970*/  IMAD R8, R3.reuse, 0x40, R10 ;  /* 0x0000004003087824 */ /* 0x040fe400078e020a */
[----:B------:R-:W-:Y:S02]  /*17980*/  VIADD R3, R3, 0xffffffff ;  /* 0xffffffff03037836 */ /* 0x000fe40000000000 */
[----:B------:R-:W-:-:S07]  /*17990*/  VIADD R8, R8, 0xffffff80 ;  /* 0xffffff8008087836 */ /* 0x000fce0000000000 */
.L_x_2199:
[----:B------:R-:W-:Y:S05]  /*179a0*/  YIELD ;  /* 0x0000000000007946 */ /* 0x000fea0003800000 */
[----:B------:R-:W-:Y:S04]  /*179b0*/  BSSY B1, `(.L_x_2193) ;  /* 0x000005f000017945 */ /* 0x000fe80003800000 */
[----:B-1----:R-:W-:Y:S05]  /*179c0*/  @!P6 BRA `(.L_x_2194) ;  /* 0x000000040074e947 */ /* 0x002fea0003800000 */
[----:B------:R-:W2:Y:S04]  /*179d0*/  LDL R9, [R1+0x4] ;  /* 0x0000040001097983 */ /* 0x000ea80000100800 */
[----:B------:R-:W3:Y:S01]  /*179e0*/  LDL R10, [R1+0xc] ;  /* 0x00000c00010a7983 */ /* 0x000ee20000100800 */
[----:B--2---:R-:W-:Y:S01]  /*179f0*/  IMAD R9, R9, 0x8, R7 ;  /* 0x0000000809097824 */ /* 0x004fe200078e0207 */
[----:B---3--:R-:W-:-:S04]  /*17a00*/  SHF.L.U32 R10, R10, 0x1f, RZ ;  /* 0x0000001f0a0a7819 */ /* 0x008fc800000006ff */
[----:B------:R-:W1:Y:S02]  /*17a10*/  SYNCS.PHASECHK.TRANS64.TRYWAIT P0, [R9+URZ+0x28ca0], R10 ;  /* 0x028ca00a090075a7 */ /* 0x000e64000800017f */
[----:B-1----:R-:W-:Y:S05]  /*17a20*/  @!P0 BRA `(.L_x_2195) ;  /* 0x0000005800a08947 */ /* 0x002fea0003800000 */
.L_x_2344:
        /* <DEDUP_REMOVED lines=11> */
.L_x_2196:
[----:B--2---:R-:W2:Y:S01]  /*17ae0*/  LDL R11, [R1+0x4] ;  /* 0x00000400010b7983 */ /* 0x004ea20000100800 */
        /* <DEDUP_REMOVED lines=14> */
[----:B------:R-:W3:Y:S02]  /*17bd0*/  SYNCS.PHASECHK.TRANS64.TRYWAIT P1, [R9+URZ+0x28cc0], R10 ;  /* 0x028cc00a090075a7 */ /* 0x000ee4000802017f */
[----:B--23--:R-:W-:Y:S05]  /*17be0*/  @!P1 BRA `(.L_x_2197) ;  /* 0x0000005800449947 */ /* 0x00cfea0003800000 */
.L_x_2345:
        /* <DEDUP_REMOVED lines=8> */
.L_x_2198:
        /* <DEDUP_REMOVED lines=51> */
.L_x_2194:
[----:B------:R-:W-:Y:S05]  /*17fa0*/  BSYNC B1 ;  /* 0x0000000000017941 */ /* 0x000fea0003800000 */
.L_x_2193:
        /* <DEDUP_REMOVED lines=13> */
.L_x_2182:
[----:B------:R-:W-:Y:S05]  /*18080*/  BSYNC B0 ;  /* 0x0000000000007941 */ /* 0x000fea0003800000 */
.L_x_2181:
[----:B------:R-:W2:Y:S01]  /*18090*/  LDC.64 R2, c[0x0][0x9e0] ;  /* 0x00027800ff027b82 */ /* 0x000ea20000000a00 */
[----:B------:R-:W-:Y:S07]  /*180a0*/  @!P2 WARPSYNC.ALL ;  /* 0x000000000000a948 */ /* 0x000fee0003800000 */
[----:B------:R-:W-:Y:S01]  /*180b0*/  @!P2 BAR.SYNC.DEFER_BLOCKING 0xc, 0x120 ;  /* 0x030480000000ab1d */ /* 0x000fe20000010000 */
[----:B--2---:R-:W-:Y:S01]  /*180c0*/  ISETP.GE.AND P0, PT, R3, 0x1, PT ;  /* 0x000000010300780c */ /* 0x004fe20003f06270 */
[----:B------:R-:W-:-:S12]  /*180d0*/  IMAD.IADD R2, R4, 0x1, R2 ;  /* 0x0000000104027824 */ /* 0x000fd800078e0202 */
[----:B------:R-:W-:Y:S05]  /*180e0*/  @!P0 BRA `(.L_x_2200) ;  /* 0x0000000000488947 */ /* 0x000fea0003800000 */
[C---:B------:R-:W-:Y:S01]  /*180f0*/  ISETP.GT.AND P1, PT, R4.reuse, RZ, PT ;  /* 0x000000ff0400720c */ /* 0x040fe20003f24270 */
[----:B------:R-:W-:Y:S01]  /*18100*/  BSSY B0, `(.L_x_2201) ;  /* 0x000000e000007945 */ /* 0x000fe20003800000 */
[----:B------:R-:W-:-:S11]  /*18110*/  VIADD R6, R4, 0xffffffff ;  /* 0xffffffff04067836 */ /* 0x000fd60000000000 */
        /* <DEDUP_REMOVED lines=8> */
.L_x_2202:
[----:B------:R-:W-:-:S13]  /*181a0*/  ISETP.NE.AND P1, PT, R3, 0x1, PT ;  /* 0x000000010300780c */ /* 0x000fda0003f25270 */
[----:B------:R-:W2:Y:S02]  /*181b0*/  @P1 LDC.64 R4, c[0x0][0x9e8] ;  /* 0x00027a00ff041b82 */ /* 0x000ea40000000a00 */
[----:B--2---:R-:W-:-:S05]  /*181c0*/  @P1 IMAD.HI.U32 R4, R6, R4, RZ ;  /* 0x0000000406041227 */ /* 0x004fca00078e00ff */
[----:B------:R-:W-:-:S07]  /*181d0*/  @P1 SHF.R.U32.HI R6, RZ, R5, R4 ;  /* 0x00000005ff061219 */ /* 0x000fce0000011604 */
.L_x_2203:
[----:B------:R-:W-:Y:S05]  /*181e0*/  BSYNC B0 ;  /* 0x0000000000007941 */ /* 0x000fea0003800000 */
.L_x_2201:
[----:B------:R-:W-:-:S05]  /*181f0*/  IMAD R5, R6, R3, R3 ;  /* 0x0000000306057224 */ /* 0x000fca00078e0203 */
[----:B------:R-:W-:-:S07]  /*18200*/  VIMNMX R2, R2, R5, PT ;  /* 0x0000000502027248 */ /* 0x000fce0003fe0100 */
.L_x_2200:
[----:B------:R-:W-:Y:S01]  /*18210*/  VIADD R2, R2, 0x3f ;  /* 0x0000003f02027836 */ /* 0x000fe20000000000 */
[----:B------:R-:W-:-:S04]  /*18220*/  ULDC UR4, c[0x0][0x9dc] ;  /* 0x0002770000047ab9 */ /* 0x000fc80000000800 */
[----:B------:R-:W-:-:S04]  /*18230*/  SHF.R.S32.HI R5, RZ, 0x1f, R2 ;  /* 0x0000001fff057819 */ /* 0x000fc80000011402 */
[----:B------:R-:W-:Y:S01]  /*18240*/  LEA.HI R5, R5, R2, RZ, 0x6 ;  /* 0x0000000205057211 */ /* 0x000fe200078f30ff */
[----:B------:R-:W-:-:S03]  /*18250*/  VIADD R2, R0, -UR4 ;  /* 0x8000000400027c36 */ /* 0x000fc60008000000 */
[----:B------:R-:W-:-:S04]  /*18260*/  SHF.R.S32.HI R5, RZ, 0x6, R5 ;  /* 0x00000006ff057819 */ /* 0x000fc80000011405 */
[----:B------:R-:W-:-:S05]  /*18270*/  VIMNMX R6, R20, R5, PT ;  /* 0x0000000514067248 */ /* 0x000fca0003fe0100 */
[----:B------:R2:W-:Y:S01]  /*18280*/  STL [R1+0x1c], R6 ;  /* 0x00001c0601007387 */ /* 0x0005e20000100800 */
[----:B------:R-:W-:Y:S05]  /*18290*/  @!P0 BRA `(.L_x_2204) ;  /* 0x0000000000448947 */ /* 0x000fea0003800000 */
[----:B------:R-:W-:Y:S01]  /*182a0*/  ISETP.GT.AND P0, PT, R0, -0x1, PT ;  /* 0xffffffff0000780c */ /* 0x000fe20003f04270 */
[----:B------:R-:W-:-:S12]  /*182b0*/  BSSY B0, `(.L_x_2205) ;  /* 0x000000d000007945 */ /* 0x000fd80003800000 */
[----:B------:R-:W-:Y:S05]  /*182c0*/  @P0 BRA `(.L_x_2206) ;  /* 0x00000000001c0947 */ /* 0x000fea0003800000 */
[----:B------:R-:W-:Y:S02]  /*182d0*/  ISETP.NE.AND P0, PT, R3, 0x1, PT ;  /* 0x000000010300780c */ /* 0x000fe40003f05270 */
[----:B------:R-:W-:-:S11]  /*182e0*/  LOP3.LUT R7, RZ, R0, RZ, 0x33, !PT ;  /* 0x00000000ff077212 */ /* 0x000fd600078e33ff */
[----:B------:R-:W3:Y:S02]  /*182f0*/  @P0 LDC.64 R4, c[0x0][0x9e8] ;  /* 0x00027a00ff040b82 */ /* 0x000ee40000000a00 */
[----:B---3--:R-:W-:-:S05]  /*18300*/  @P0 IMAD.HI.U32 R4, R7, R4, RZ ;  /* 0x0000000407040227 */ /* 0x008fca00078e00ff */
[----:B------:R-:W-:-:S04]  /*18310*/  @P0 SHF.R.U32.HI R7, RZ, R5, R4 ;  /* 0x00000005ff070219 */ /* 0x000fc80000011604 */
[----:B------:R-:W-:Y:S01]  /*18320*/  LOP3.LUT R0, RZ, R7, RZ, 0x33, !PT ;  /* 0x00000007ff007212 */ /* 0x000fe200078e33ff */
[----:B------:R-:W-:Y:S06]  /*18330*/  BRA `(.L_x_2207) ;  /* 0x0000000000107947 */ /* 0x000fec0003800000 */
.L_x_2206:
[----:B------:R-:W-:-:S13]  /*18340*/  ISETP.NE.AND P0, PT, R3, 0x1, PT ;  /* 0x000000010300780c */ /* 0x000fda0003f05270 */
[----:B------:R-:W3:Y:S02]  /*18350*/  @P0 LDC.64 R4, c[0x0][0x9e8] ;  /* 0x00027a00ff040b82 */ /* 0x000ee40000000a00 */
[----:B---3--:R-:W-:-:S05]  /*18360*/  @P0 IMAD.HI.U32 R4, R0, R4, RZ ;  /* 0x0000000400040227 */ /* 0x008fca00078e00ff */
[----:B------:R-:W-:-:S07]  /*18370*/  @P0 SHF.R.U32.HI R0, RZ, R5, R4 ;  /* 0x00000005ff000219 */ /* 0x000fce0000011604 */
.L_x_2207:
[----:B------:R-:W-:Y:S05]  /*18380*/  BSYNC B0 ;  /* 0x0000000000007941 */ /* 0x000fea0003800000 */
.L_x_2205:
[----:B------:R-:W-:-:S05]  /*18390*/  IMAD R3, R0, R3, RZ ;  /* 0x0000000300037224 */ /* 0x000fca00078e02ff */
[----:B------:R-:W-:-:S07]  /*183a0*/  VIMNMX R2, R2, R3, !PT ;  /* 0x0000000302027248 */ /* 0x000fce0007fe0100 */
.L_x_2204:
[----:B------:R-:W-:Y:S01]  /*183b0*/  SHF.R.S32.HI R3, RZ, 0x1f, R2 ;  /* 0x0000001fff037819 */ /* 0x000fe20000011402 */
[----:B------:R-:W-:Y:S03]  /*183c0*/  BSSY B6, `(.L_x_2208) ;  /* 0x00002fd000067945 */ /* 0x000fe60003800000 */
[----:B------:R-:W-:-:S04]  /*183d0*/  LEA.HI R3, R3, R2, RZ, 0x6 ;  /* 0x0000000203037211 */ /* 0x000fc800078f30ff */
[----:B------:R-:W-:-:S04]  /*183e0*/  SHF.R.S32.HI R3, RZ, 0x6, R3 ;  /* 0x00000006ff037819 */ /* 0x000fc80000011403 */
[----:B------:R-:W-:-:S04]  /*183f0*/  VIMNMX R0, RZ, R3, !PT ;  /* 0x00000003ff007248 */ /* 0x000fc80007fe0100 */
[----:B------:R-:W-:Y:S01]  /*18400*/  ISETP.GT.AND P0, PT, R6, R0, PT ;  /* 0x000000000600720c */ /* 0x000fe20003f04270 */
[----:B------:R3:W-:-:S12]  /*18410*/  STL [R1+0x14], R0 ;  /* 0x0000140001007387 */ /* 0x0007d80000100800 */
[----:B---3--:R-:W-:Y:S05]  /*18420*/  @P0 BRA `(.L_x_2209) ;  /* 0x0000000000440947 */ /* 0x008fea0003800000 */
[----:B------:R-:W3:Y:S02]  /*18430*/  S2R R0, SR_TID.X ;  /* 0x0000000000007919 */ /* 0x000ee40000002100 */
[----:B---3--:R-:W-:-:S04]  /*18440*/  LOP3.LUT R0, R0, 0x1f, RZ, 0xc0, !PT ;  /* 0x0000001f00007812 */ /* 0x008fc800078ec0ff */
[----:B------:R-:W-:-:S13]  /*18450*/  ISETP.NE.AND P1, PT, R0, RZ, PT ;  /* 0x000000ff0000720c */ /* 0x000fda0003f25270 */
[----:B------:R-:W-:Y:S05]  /*18460*/  @P1 BRA `(.L_x_2210) ;  /* 0x0000002c00c81947 */ /* 0x000fea0003800000 */
[----:B------:R-:W3:Y:S01]  /*18470*/  S2R R7, SR_LANEID ;  /* 0x0000000000077919 */ /* 0x000ee20000000000 */
[----:B------:R-:W-:Y:S01]  /*18480*/  VOTEU.ANY UR4, UPT, PT ;  /* 0x0000000000047886 */ /* 0x000fe200038e0100 */
[----:B------:R-:W4:Y:S01]  /*18490*/  LDC.64 R2, c[0x0][0xc38] ;  /* 0x00030e00ff027b82 */ /* 0x000f220000000a00 */
[----:B------:R-:W3:Y:S08]  /*184a0*/  FLO.U32 R0, UR4 ;  /* 0x0000000400007d00 */ /* 0x000ef000080e0000 */
[----:B------:R-:W4:Y:S01]  /*184b0*/  POPC R5, UR4 ;  /* 0x0000000400057d09 */ /* 0x000f220008000000 */
[----:B---3--:R-:W-:-:S13]  /*184c0*/  ISETP.EQ.U32.AND P0, PT, R0, R7, PT ;  /* 0x000000070000720c */ /* 0x008fda0003f02070 */
[----:B----4-:R-:W3:Y:S01]  /*184d0*/  @P0 ATOMG.E.ADD.STRONG.GPU PT, R3, desc[UR42][R2.64], R5 ;  /* 0x00000005020309a8 */ /* 0x010ee200081ee1ea */
[----:B------:R-:W4:Y:S02]  /*184e0*/  S2R R4, SR_LTMASK ;  /* 0x0000000000047919 */ /* 0x000f240000003900 */
[----:B----4-:R-:W-:-:S04]  /*184f0*/  LOP3.LUT R4, R4, UR4, RZ, 0xc0, !PT ;  /* 0x0000000404047c12 */ /* 0x010fc8000f8ec0ff */
[----:B------:R-:W4:Y:S01]  /*18500*/  POPC R7, R4 ;  /* 0x0000000400077309 */ /* 0x000f220000000000 */
[----:B---3--:R-:W4:Y:S02]  /*18510*/  SHFL.IDX PT, R0, R3, R0, 0x1f ;  /* 0x00001f0003007589 */ /* 0x008f2400000e0000 */
[----:B----4-:R-:W-:Y:S01]  /*18520*/  IADD3 R16, R0, UR37, R7 ;  /* 0x0000002500107c10 */ /* 0x010fe2000fffe007 */
[----:B------:R-:W-:Y:S06]  /*18530*/  BRA `(.L_x_2210) ;  /* 0x0000002c00947947 */ /* 0x000fec0003800000 */
.L_x_2209:
[----:B------:R-:W3:Y:S01]  /*18540*/  S2R R3, SR_CgaCtaId ;  /* 0x0000000000037919 */ /* 0x000ee20000008800 */
[----:B------:R-:W-:-:S04]  /*18550*/  MOV R0, 0x400 ;  /* 0x0000040000007802 */ /* 0x000fc80000000f00 */
[----:B---3--:R-:W-:-:S05]  /*18560*/  LEA R2, R3, R0, 0x18 ;  /* 0x0000000003027211 */ /* 0x008fca00078ec0ff */
[----:B------:R3:W-:Y:S01]  /*18570*/  STL [R1+0x18], R2 ;  /* 0x0000180201007387 */ /* 0x0007e20000100800 */
[----:B------:R-:W-:-:S05]  /*18580*/  VIADD R0, R2, 0x22400 ;  /* 0x0002240002007836 */ /* 0x000fca0000000000 */
[----:B------:R-:W-:-:S13]  /*18590*/  LOP3.LUT P0, RZ, R0, 0x3ff, RZ, 0xc0, !PT ;  /* 0x000003ff00ff7812 */ /* 0x000fda000780c0ff */
[----:B---3--:R-:W-:Y:S05]  /*185a0*/  @!P0 BRA `(.L_x_2211) ;  /* 0x0000000000408947 */ /* 0x008fea0003800000 */
[----:B------:R-:W-:Y:S01]  /*185b0*/  MOV R2, 0x0 ;  /* 0x0000000000027802 */ /* 0x000fe20000000f00 */
[----:B------:R-:W-:Y:S01]  /*185c0*/  ULDC.64 UR6, c[0x4][0x88] ;  /* 0x0100220000067ab9 */ /* 0x000fe20000000a00 */
[----:B------:R-:W-:Y:S01]  /*185d0*/  ULDC.64 UR8, c[0x4][0x90] ;  /* 0x0100240000087ab9 */ /* 0x000fe20000000a00 */
[----:B------:R-:W-:Y:S01]  /*185e0*/  ULDC.64 UR4, c[0x4][0x8] ;  /* 0x0100020000047ab9 */ /* 0x000fe20000000a00 */
[----:B------:R-:W-:Y:S01]  /*185f0*/  IMAD.U32 R4, RZ, RZ, UR6 ;  /* 0x00000006ff047e24 */ /* 0x000fe2000f8e00ff */
[----:B------:R-:W-:Y:S01]  /*18600*/  MOV R5, UR7 ;  /* 0x0000000700057c02 */ /* 0x000fe20008000f00 */
[----:B------:R-:W3:Y:S01]  /*18610*/  LDC.64 R2, c[0x4][R2] ;  /* 0x0100000002027b82 */ /* 0x000ee20000000a00 */
[----:B--2---:R-:W-:Y:S02]  /*18620*/  IMAD.U32 R6, RZ, RZ, UR8 ;  /* 0x00000008ff067e24 */ /* 0x004fe4000f8e00ff */
[----:B------:R-:W-:Y:S02]  /*18630*/  IMAD.U32 R7, RZ, RZ, UR9 ;  /* 0x00000009ff077e24 */ /* 0x000fe4000f8e00ff */
[----:B------:R-:W-:-:S02]  /*18640*/  IMAD.U32 R10, RZ, RZ, UR4 ;  /* 0x00000004ff0a7e24 */ /* 0x000fc4000f8e00ff */
[----:B-1----:R-:W-:Y:S02]  /*18650*/  IMAD.U32 R11, RZ, RZ, UR5 ;  /* 0x00000005ff0b7e24 */ /* 0x002fe4000f8e00ff */
[----:B------:R-:W-:Y:S02]  /*18660*/  IMAD.MOV.U32 R8, RZ, RZ, 0x70 ;  /* 0x00000070ff087424 */ /* 0x000fe400078e00ff */
[----:B------:R-:W-:Y:S02]  /*18670*/  IMAD.MOV.U32 R12, RZ, RZ, 0x1 ;  /* 0x00000001ff0c7424 */ /* 0x000fe400078e00ff */
[----:B0-----:R-:W-:-:S07]  /*18680*/  IMAD.MOV.U32 R13, RZ, RZ, RZ ;  /* 0x000000ffff0d7224 */ /* 0x001fce00078e00ff */
[----:B------:R-:W-:-:S07]  /*18690*/  LEPC R20, `(.L_x_2211) ;  /* 0x000000001014794e */ /* 0x000fce0000000000 */
[----:B---3--:R-:W-:Y:S05]  /*186a0*/  CALL.ABS.NOINC R2 ;  /* 0x0000000002007343 */ /* 0x008fea0003c00000 */
.L_x_2211:
[----:B------:R-:W3:Y:S02]  /*186b0*/  LDL R2, [R1+0x18] ;  /* 0x0000180001027983 */ /* 0x000ee40000100800 */
[----:B---3--:R-:W-:-:S05]  /*186c0*/  VIADD R0, R2, 0x400 ;  /* 0x0000040002007836 */ /* 0x008fca0000000000 */
[----:B------:R-:W-:-:S13]  /*186d0*/  LOP3.LUT P0, RZ, R0, 0x3ff, RZ, 0xc0, !PT ;  /* 0x000003ff00ff7812 */ /* 0x000fda000780c0ff */
[----:B------:R-:W-:Y:S05]  /*186e0*/  @!P0 BRA `(.L_x_2212) ;  /* 0x0000000000808947 */ /* 0x000fea0003800000 */
[----:B------:R-:W-:Y:S01]  /*186f0*/  MOV R0, 0x0 ;  /* 0x0000000000007802 */ /* 0x000fe20000000f00 */
[----:B------:R-:W-:Y:S01]  /*18700*/  ULDC.64 UR6, c[0x4][0x88] ;  /* 0x0100220000067ab9 */ /* 0x000fe20000000a00 */
[----:B------:R-:W-:Y:S01]  /*18710*/  ULDC.64 UR8, c[0x4][0x90] ;  /* 0x0100240000087ab9 */ /* 0x000fe20000000a00 */
[----:B------:R-:W-:Y:S01]  /*18720*/  ULDC.64 UR4, c[0x4][0x10] ;  /* 0x0100040000047ab9 */ /* 0x000fe20000000a00 */
[----:B------:R3:W4:Y:S01]  /*18730*/  LDC.64 R2, c[0x4][R0] ;  /* 0x0100000000027b82 */ /* 0x0007220000000a00 */
[----:B------:R-:W-:Y:S02]  /*18740*/  IMAD.U32 R4, RZ, RZ, UR6 ;  /* 0x00000006ff047e24 */ /* 0x000fe4000f8e00ff */
[----:B------:R-:W-:Y:S02]  /*18750*/  IMAD.U32 R5, RZ, RZ, UR7 ;  /* 0x00000007ff057e24 */ /* 0x000fe4000f8e00ff */
[----:B--2---:R-:W-:Y:S02]  /*18760*/  IMAD.U32 R6, RZ, RZ, UR8 ;  /* 0x00000008ff067e24 */ /* 0x004fe4000f8e00ff */
[----:B------:R-:W-:-:S02]  /*18770*/  IMAD.U32 R7, RZ, RZ, UR9 ;  /* 0x00000009ff077e24 */ /* 0x000fc4000f8e00ff */
[----:B------:R-:W-:Y:S02]  /*18780*/  IMAD.U32 R10, RZ, RZ, UR4 ;  /* 0x00000004ff0a7e24 */ /* 0x000fe4000f8e00ff */
[----:B-1----:R-:W-:Y:S02]  /*18790*/  IMAD.U32 R11, RZ, RZ, UR5 ;  /* 0x00000005ff0b7e24 */ /* 0x002fe4000f8e00ff */
[----:B------:R-:W-:Y:S02]  /*187a0*/  IMAD.MOV.U32 R8, RZ, RZ, 0x70 ;  /* 0x00000070ff087424 */ /* 0x000fe400078e00ff */
[----:B------:R-:W-:Y:S02]  /*187b0*/  IMAD.MOV.U32 R12, RZ, RZ, 0x1 ;  /* 0x00000001ff0c7424 */ /* 0x000fe400078e00ff */
[----:B0--3--:R-:W-:-:S07]  /*187c0*/  IMAD.MOV.U32 R13, RZ, RZ, RZ ;  /* 0x000000ffff0d7224 */ /* 0x009fce00078e00ff */
[----:B------:R-:W-:-:S07]  /*187d0*/  LEPC R20, `(.L_x_2213) ;  /* 0x000000001014794e */ /* 0x000fce0000000000 */
[----:B----4-:R-:W-:Y:S05]  /*187e0*/  CALL.ABS.NOINC R2 ;  /* 0x0000000002007343 */ /* 0x010fea0003c00000 */
.L_x_2213:
        /* <DEDUP_REMOVED lines=16> */
.L_x_2212:
[----:B------:R-:W3:Y:S01]  /*188f0*/  LDL.LU R4, [R1+0x24] ;  /* 0x0000240001047983 */ /* 0x000ee20000300800 */
[----:B------:R-:W4:Y:S01]  /*18900*/  LDC R0, c[0x0][0x428] ;  /* 0x00010a00ff007b82 */ /* 0x000f220000000800 */
[----:B------:R-:W-:Y:S01]  /*18910*/  ULDC.64 UR4, c[0x0][0x9f8] ;  /* 0x00027e0000047ab9 */ /* 0x000fe20000000a00 */
[----:B------:R-:W0:Y:S01]  /*18920*/  S2R R5, SR_TID.X ;  /* 0x0000000000057919 */ /* 0x000e220000002100 */
[----:B----4-:R-:W-:Y:S01]  /*18930*/  ISETP.NE.AND P0, PT, R0, 0x1, PT ;  /* 0x000000010000780c */ /* 0x010fe20003f05270 */
[----:B------:R-:W-:Y:S01]  /*18940*/  IMAD.MOV.U32 R0, RZ, RZ, R18 ;  /* 0x000000ffff007224 */ /* 0x000fe200078e0012 */
[----:B0-----:R-:W-:-:S11]  /*18950*/  LOP3.LUT R5, R5, 0x1f, RZ, 0xc0, !PT ;  /* 0x0000001f05057812 */ /* 0x001fd600078ec0ff */
[----:B------:R-:W0:Y:S08]  /*18960*/  @P0 LDC R3, c[0x0][0x42c] ;  /* 0x00010b00ff030b82 */ /* 0x000e300000000800 */
[----:B------:R-:W4:Y:S01]  /*18970*/  @P0 LDC R2, c[0x0][0x430] ;  /* 0x00010c00ff020b82 */ /* 0x000f220000000800 */
[----:B0-----:R-:W-:-:S05]  /*18980*/  @P0 IMAD.HI.U32 R3, R18, R3, RZ ;  /* 0x0000000312030227 */ /* 0x001fca00078e00ff */
[----:B----4-:R-:W-:Y:S02]  /*18990*/  @P0 SHF.R.U32.HI R0, RZ, R2, R3 ;  /* 0x00000002ff000219 */ /* 0x010fe40000011603 */
[----:B------:R-:W-:-:S04]  /*189a0*/  ISETP.NE.U32.AND P0, PT, RZ, UR4, PT ;  /* 0x00000004ff007c0c */ /* 0x000fc8000bf05070 */
[----:B------:R-:W-:Y:S01]  /*189b0*/  ISETP.NE.AND.EX P0, PT, RZ, UR5, PT, P0 ;  /* 0x00000005ff007c0c */ /* 0x000fe2000bf05300 */
[----:B------:R-:W-:-:S12]  /*189c0*/  ULDC.64 UR4, c[0x0][0xa00] ;  /* 0x0002800000047ab9 */ /* 0x000fd80000000a00 */
[----:B------:R-:W0:Y:S01]  /*189d0*/  @P0 LDC.64 R2, c[0x0][0x9f8] ;  /* 0x00027e00ff020b82 */ /* 0x000e220000000a00 */
[----:B------:R-:W-:-:S04]  /*189e0*/  ISETP.NE.AND P6, PT, R5, RZ, PT ;  /* 0x000000ff0500720c */ /* 0x000fc80003fc5270 */
[----:B------:R-:W-:-:S09]  /*189f0*/  PLOP3.LUT P1, PT, P6, PT, PT, 0x8, 0x0 ;  /* 0x000000000000781c */ /* 0x000fd2000372e170 */
[----:B------:R-:W-:Y:S01]  /*18a00*/  VOTEU.ALL UP1, P6 ;  /* 0x00000000003f7886 */ /* 0x000fe20003020000 */
[----:B0-----:R-:W-:-:S04]  /*18a10*/  @P0 IMAD.WIDE R2, R19, 0x4, R2 ;  /* 0x0000000413020825 */ /* 0x001fc800078e0202 */
[----:B------:R-:W-:-:S04]  /*18a20*/  @!UP1 UIADD3 UR8, UP0, UR40, 0x270, URZ ;  /* 0x0000027028089890 */ /* 0x000fc8000ff1e03f */
[----:B------:R-:W-:-:S03]  /*18a30*/  @!UP1 UIADD3.X UR9, URZ, UR41, URZ, UP0, !UPT ;  /* 0x000000293f099290 */ /* 0x000fc600087fe43f */
[----:B------:R-:W-:Y:S01]  /*18a40*/  VOTEU.ALL UP0, P6 ;  /* 0x00000000003f7886 */ /* 0x000fe20003000000 */
[----:B---3--:R-:W-:Y:S02]  /*18a50*/  IMAD R17, R17, 0x40, R4 ;  /* 0x0000004011117824 */ /* 0x008fe400078e0204 */
[----:B------:R-:W-:-:S06]  /*18a60*/  IMAD.MOV.U32 R4, RZ, RZ, R19 ;  /* 0x000000ffff047224 */ /* 0x000fcc00078e0013 */
[----:B------:R0:W5:Y:S01]  /*18a70*/  @P0 LDG.E R4, desc[UR42][R2.64] ;  /* 0x0000002a02040981 */ /* 0x000162000c1e1900 */
[----:B------:R-:W-:-:S04]  /*18a80*/  ISETP.NE.U32.AND P0, PT, RZ, UR4, PT ;  /* 0x00000004ff007c0c */ /* 0x000fc8000bf05070 */
[----:B------:R-:W-:-:S04]  /*18a90*/  ISETP.NE.AND.EX P0, PT, RZ, UR5, PT, P0 ;  /* 0x00000005ff007c0c */ /* 0x000fc8000bf05300 */
[----:B0-----:R-:W-:-:S09]  /*18aa0*/  SEL R2, R19, RZ, !P0 ;  /* 0x000000ff13027207 */ /* 0x001fd20004000000 */
.L_x_2214:
        /* <DEDUP_REMOVED lines=10> */
[----:B------:R-:W3:Y:S01]  /*18b50*/  LDL R3, [R1+0x1c] ;  /* 0x00001c0001037983 */ /* 0x000ee20000100800 */
[----:B------:R-:W0:Y:S01]  /*18b60*/  LDC.64 R20, c[0x0][0x3f8] ;  /* 0x0000fe00ff147b82 */ /* 0x000e220000000a00 */
[----:B------:R-:W-:Y:S02]  /*18b70*/  ULDC.64 UR4, c[0x0][0xa08] ;  /* 0x0002820000047ab9 */ /* 0x000fe40000000a00 */
[----:B0-----:R-:W-:Y:S01]  /*18b80*/  LOP3.LUT P0, RZ, R20, UR4, RZ, 0xfc, !PT ;  /* 0x0000000414ff7c12 */ /* 0x001fe2000f80fcff */
[----:B------:R-:W-:-:S03]  /*18b90*/  UMOV UR4, 0xffffffff ;  /* 0xffffffff00047882 */ /* 0x000fc60000000000 */
[----:B------:R-:W-:-:S04]  /*18ba0*/  LOP3.LUT P0, RZ, R21, UR5, RZ, 0xfc, P0 ;  /* 0x0000000515ff7c12 */ /* 0x000fc8000800fcff */
[----:B--2--5:R-:W-:Y:S01]  /*18bb0*/  SEL R6, R4, RZ, !P0 ;  /* 0x000000ff04067207 */ /* 0x024fe20004000000 */
[----:B---3--:R-:W-:Y:S01]  /*18bc0*/  VIADD R3, R3, 0xffffffff ;  /* 0xffffffff03037836 */ /* 0x008fe20000000000 */
[----:B------:R-:W-:Y:S07]  /*18bd0*/  BRA.DIV UR4, `(.L_x_2215) ;  /* 0x0000004a045c7947 */ /* 0x000fee000b800000 */
.L_x_2348:
[----:B------:R-:W-:Y:S01]  /*18be0*/  UMOV UR4, 0xffffffff ;  /* 0xffffffff00047882 */ /* 0x000fe20000000000 */
[----:B------:R-:W-:Y:S02]  /*18bf0*/  SHF.R.S32.HI R8, RZ, 0x1f, R4 ;  /* 0x0000001fff087819 */ /* 0x000fe40000011404 */
[----:B------:R-:W-:Y:S05]  /*18c00*/  BRA.DIV UR4, `(.L_x_2216) ;  /* 0x0000004a04847947 */ /* 0x000fea000b800000 */
[----:B------:R-:W-:-:S13]  /*18c10*/  ELECT P6, URZ, PT ;  /* 0x00000000003f782f */ /* 0x000fda00038c0000 */
.L_x_2351:
[----:B------:R-:W-:Y:S05]  /*18c20*/  @!P6 BRA `(.L_x_2217) ;  /* 0x0000000000fce947 */ /* 0x000fea0003800000 */
[----:B------:R-:W-:-:S04]  /*18c30*/  ISETP.NE.U32.AND P0, PT, R20, RZ, PT ;  /* 0x000000ff1400720c */ /* 0x000fc80003f05070 */
[----:B------:R-:W-:-:S13]  /*18c40*/  ISETP.NE.AND.EX P0, PT, R21, RZ, PT, P0 ;  /* 0x000000ff1500720c */ /* 0x000fda0003f05300 */
[----:B------:R-:W-:Y:S05]  /*18c50*/  @!P0 BRA `(.L_x_2218) ;  /* 0x0000000000488947 */ /* 0x000fea0003800000 */
[----:B-1----:R-:W0:Y:S01]  /*18c60*/  LDC R9, c[0x0][0x41c] ;  /* 0x00010700ff097b82 */ /* 0x002e220000000800 */
[----:B------:R-:W-:Y:S01]  /*18c70*/  IMAD.MOV.U32 R5, RZ, RZ, R3 ;  /* 0x000000ffff057224 */ /* 0x000fe200078e0003 */
[----:B------:R-:W-:Y:S01]  /*18c80*/  ULDC.64 UR4, c[0x0][0x408] ;  /* 0x0001020000047ab9 */ /* 0x000fe20000000a00 */
[----:B0-----:R-:W-:-:S13]  /*18c90*/  ISETP.NE.AND P0, PT, R9, 0x1, PT ;  /* 0x000000010900780c */ /* 0x001fda0003f05270 */
[----:B------:R-:W0:Y:S02]  /*18ca0*/  @P0 LDC.64 R6, c[0x0][0x420] ;  /* 0x00010800ff060b82 */ /* 0x000e240000000a00 */
[----:B0-----:R-:W-:-:S05]  /*18cb0*/  @P0 IMAD.HI.U32 R6, R3, R6, RZ ;  /* 0x0000000603060227 */ /* 0x001fca00078e00ff */
[----:B------:R-:W-:-:S04]  /*18cc0*/  @P0 SHF.R.U32.HI R5, RZ, R7, R6 ;  /* 0x00000007ff050219 */ /* 0x000fc80000011606 */
[--C-:B------:R-:W-:Y:S01]  /*18cd0*/  SHF.R.S32.HI R7, RZ, 0x1f, R5.reuse ;  /* 0x0000001fff077819 */ /* 0x100fe20000011405 */
[----:B------:R-:W-:-:S04]  /*18ce0*/  IMAD.MOV R6, RZ, RZ, -R5 ;  /* 0x000000ffff067224 */ /* 0x000fc800078e0a05 */
[----:B------:R-:W-:Y:S02]  /*18cf0*/  IMAD R3, R9, R6, R3 ;  /* 0x0000000609037224 */ /* 0x000fe400078e0203 */
[----:B------:R-:W-:-:S04]  /*18d00*/  IMAD R6, R8, UR4, RZ ;  /* 0x0000000408067c24 */ /* 0x000fc8000f8e02ff */
[----:B------:R-:W-:Y:S02]  /*18d10*/  IMAD R9, R4, UR5, R6 ;  /* 0x0000000504097c24 */ /* 0x000fe4000f8e0206 */
[----:B------:R-:W-:-:S04]  /*18d20*/  IMAD.MOV.U32 R6, RZ, RZ, R5 ;  /* 0x000000ffff067224 */ /* 0x000fc800078e0005 */
[----:B------:R-:W-:-:S04]  /*18d30*/  IMAD.WIDE.U32 R6, R4, UR4, R6 ;  /* 0x0000000404067c25 */ /* 0x000fc8000f8e0006 */
[----:B------:R-:W-:Y:S01]  /*18d40*/  IMAD.IADD R5, R7, 0x1, R9 ;  /* 0x0000000107057824 */ /* 0x000fe200078e0209 */
[----:B------:R-:W-:-:S04]  /*18d50*/  LEA R10, P0, R6, R20, 0x2 ;  /* 0x00000014060a7211 */ /* 0x000fc800078010ff */
[----:B------:R-:W-:-:S05]  /*18d60*/  LEA.HI.X R11, R6, R21, R5, 0x2, P0 ;  /* 0x00000015060b7211 */ /* 0x000fca00000f1405 */
[----:B------:R0:W5:Y:S04]  /*18d70*/  LDG.E R6, desc[UR42][R10.64] ;  /* 0x0000002a0a067981 */ /* 0x000168000c1e1900 */
.L_x_2218:
[----:B------:R-:W2:Y:S01]  /*18d80*/  LDL R5, [R1] ;  /* 0x0000000001057983 */ /* 0x000ea20000100800 */
[----:B-1----:R-:W-:-:S03]  /*18d90*/  MOV R9, 0x400 ;  /* 0x0000040000097802 */ /* 0x002fc60000000f00 */
[----:B------:R-:W3:Y:S01]  /*18da0*/  LDL R7, [R1+0x8] ;  /* 0x0000080001077983 */ /* 0x000ee20000100800 */
[----:B0-----:R-:W0:Y:S02]  /*18db0*/  S2R R10, SR_CgaCtaId ;  /* 0x00000000000a7919 */ /* 0x001e240000008800 */
[----:B0-----:R-:W-:-:S05]  /*18dc0*/  LEA R9, R10, R9, 0x18 ;  /* 0x000000090a097211 */ /* 0x001fca00078ec0ff */
[----:B--2---:R-:W-:Y:S01]  /*18dd0*/  IMAD R5, R5, 0x8, R9 ;  /* 0x0000000805057824 */ /* 0x004fe200078e0209 */
[----:B---3--:R-:W-:-:S04]  /*18de0*/  SHF.L.U32 R7, R7, 0x1f, RZ ;  /* 0x0000001f07077819 */ /* 0x008fc800000006ff */
[----:B------:R-:W0:Y:S02]  /*18df0*/  SYNCS.PHASECHK.TRANS64.TRYWAIT P0, [R5+URZ+0x28c40], R7 ;  /* 0x028c4007050075a7 */ /* 0x000e24000800017f */
[----:B0-----:R-:W-:Y:S05]  /*18e00*/  @!P0 BRA `(.L_x_2219) ;  /* 0x0000004800248947 */ /* 0x001fea0003800000 */
.L_x_2352:
        /* <DEDUP_REMOVED lines=11> */
.L_x_2220:
[----:B------:R-:W2:Y:S01]  /*18ec0*/  LDL R9, [R1] ;  /* 0x0000000001097983 */ /* 0x000ea20000100800 */
[----:B------:R-:W-:-:S03]  /*18ed0*/  MOV R10, 0x400 ;  /* 0x00000400000a7802 */ /* 0x000fc60000000f00 */
[----:B0-----:R-:W3:Y:S01]  /*18ee0*/  LDL R7, [R1+0x10] ;  /* 0x0000100001077983 */ /* 0x001ee20000100800 */
[----:B------:R-:W0:Y:S01]  /*18ef0*/  S2R R11, SR_CgaCtaId ;  /* 0x00000000000b7919 */ /* 0x000e220000008800 */
        /* <DEDUP_REMOVED lines=17> */
[----:B0-----:R-:W-:Y:S01]  /*19010*/  NOP ;  /* 0x0000000000007918 */ /* 0x001fe20000000000 */
.L_x_2217:
[----:B------:R-:W2:Y:S01]  /*19020*/  LDL.LU R10, [R1+0x20] ;  /* 0x00002000010a7983 */ /* 0x000ea20000300800 */
[----:B------:R-:W-:Y:S01]  /*19030*/  MOV R7, 0x400 ;  /* 0x0000040000077802 */ /* 0x000fe20000000f00 */
[----:B------:R-:W-:Y:S05]  /*19040*/  WARPSYNC.ALL ;  /* 0x0000000000007948 */ /* 0x000fea0003800000 */
[----:B-1----:R-:W0:Y:S01]  /*19050*/  S2R R9, SR_CgaCtaId ;  /* 0x0000000000097919 */ /* 0x002e220000008800 */
        /* <DEDUP_REMOVED lines=26> */
.L_x_2353:
[----:B------:R-:W-:Y:S05]  /*19200*/  BSYNC B0 ;  /* 0x0000000000007941 */ /* 0x000fea0003800000 */
.L_x_2221:
        /* <DEDUP_REMOVED lines=11> */
.L_x_2354:
        /* <DEDUP_REMOVED lines=11> */
.L_x_2226:
        /* <DEDUP_REMOVED lines=8> */
[----:B------:R-:W-:Y:S02]  /*193f0*/  R2UR UR13, R6 ;  /* 0x00000000060d72ca */ /* 0x000fe400000e0000 */
        /* <DEDUP_REMOVED lines=48> */
.L_x_2224:
[----:B------:R-:W-:Y:S05]  /*19700*/  BSYNC B0 ;  /* 0x0000000000007941 */ /* 0x000fea0003800000 */
.L_x_2223:
[----:B------:R-:W2:Y:S04]  /*19710*/  LDL R3, [R1+0x1c] ;  /* 0x00001c0001037983 */ /* 0x000ea80000100800 */
[----:B0-----:R-:W3:Y:S01]  /*19720*/  LDL R2, [R1+0x14] ;  /* 0x0000140001027983 */ /* 0x001ee20000100800 */
[----:B------:R-:W-:Y:S01]  /*19730*/  BSSY B0, `(.L_x_2227) ;  /* 0x00001aa000007945 */ /* 0x000fe20003800000 */
[----:B--2---:R-:W-:-:S05]  /*19740*/  VIADD R5, R3, 0xfffffffe ;  /* 0xfffffffe03057836 */ /* 0x004fca0000000000 */
[----:B---3--:R-:W-:-:S13]  /*19750*/  ISETP.GE.AND P0, PT, R5, R2, PT ;  /* 0x000000020500720c */ /* 0x008fda0003f06270 */
[----:B------:R-:W-:Y:S05]  /*19760*/  @!P0 BRA `(.L_x_2228) ;  /* 0x0000001800988947 */ /* 0x000fea0003800000 */
[----:B------:R-:W-:Y:S01]  /*19770*/  LOP3.LUT R9, RZ, R2, RZ, 0x33, !PT ;  /* 0x00000002ff097212 */ /* 0x000fe200078e33ff */
[----:B------:R-:W-:Y:S01]  /*19780*/  IMAD.MOV R2, RZ, RZ, -R3 ;  /* 0x000000ffff027224 */ /* 0x000fe200078e0a03 */
[----:B------:R-:W-:Y:S04]  /*19790*/  BSSY B1, `(.L_x_2229) ;  /* 0x000008e000017945 */ /* 0x000fe80003800000 */
[----:B------:R-:W-:-:S05]  /*197a0*/  VIADDMNMX R9, R2, 0x1, R9, !PT ;  /* 0x0000000102097846 */ /* 0x000fca0007800109 */
[----:B------:R-:W-:-:S05]  /*197b0*/  IMAD.IADD R2, R3, 0x1, R9 ;  /* 0x0000000103027824 */ /* 0x000fca00078e0209 */
        /* <DEDUP_REMOVED lines=18> */
[----:B------:R-:W-:Y:S01]  /*198e0*/  ULDC.64 UR4, c[0x0][0x408] ;  /* 0x0001020000047ab9 */ /* 0x000fe20000000a00 */
[----:B-1----:R-:W-:-:S13]  /*198f0*/  ISETP.NE.AND P0, PT, R11, 0x1, PT ;  /* 0x000000010b00780c */ /* 0x002fda0003f05270 */
[----:B------:R-:W1:Y:S02]  /*19900*/  @P0 LDC.64 R2, c[0x0][0x420] ;  /* 0x00010800ff020b82 */ /* 0x000e640000000a00 */
[----:B-1----:R-:W-:Y:S01]  /*19910*/  @P0 IMAD.HI.U32 R6, R5, R2, RZ ;  /* 0x0000000205060227 */ /* 0x002fe200078e00ff */
[----:B------:R-:W-:-:S04]  /*19920*/  MOV R2, R5 ;  /* 0x0000000500027202 */ /* 0x000fc80000000f00 */
[----:B------:R-:W-:Y:S01]  /*19930*/  @P0 SHF.R.U32.HI R2, RZ, R3, R6 ;  /* 0x00000003ff020219 */ /* 0x000fe20000011606 */
[----:B------:R-:W-:-:S03]  /*19940*/  IMAD R6, R8, UR4, RZ ;  /* 0x0000000408067c24 */ /* 0x000fc6000f8e02ff */
[----:B------:R-:W-:Y:S01]  /*19950*/  SHF.R.S32.HI R3, RZ, 0x1f, R2 ;  /* 0x0000001fff037819 */ /* 0x000fe20000011402 */
[C---:B------:R-:W-:Y:S02]  /*19960*/  IMAD R10, R4.reuse, UR5, R6 ;  /* 0x00000005040a7c24 */ /* 0x040fe4000f8e0206 */
[----:B------:R-:W-:-:S04]  /*19970*/  IMAD.WIDE.U32 R6, R4, UR4, R2 ;  /* 0x0000000404067c25 */ /* 0x000fc8000f8e0002 */
[----:B------:R-:W-:Y:S01]  /*19980*/  IMAD.IADD R10, R10, 0x1, R7 ;  /* 0x000000010a0a7824 */ /* 0x000fe200078e0207 */
[----:B------:R-:W-:Y:S01]  /*19990*/  LEA R20, P0, R6, R20, 0x2 ;  /* 0x0000001406147211 */ /* 0x000fe200078010ff */
[----:B------:R-:W-:-:S03]  /*199a0*/  IMAD.MOV R2, RZ, RZ, -R2 ;  /* 0x000000ffff027224 */ /* 0x000fc600078e0a02 */
[----:B------:R-:W-:Y:S01]  /*199b0*/  LEA.HI.X R21, R6, R21, R10, 0x2, P0 ;  /* 0x0000001506157211 */ /* 0x000fe200000f140a */
[----:B------:R-:W-:-:S04]  /*199c0*/  IMAD R5, R11, R2, R5 ;  /* 0x000000020b057224 */ /* 0x000fc800078e0205 */
[----:B------:R1:W5:Y:S04]  /*199d0*/  LDG.E R6, desc[UR42][R20.64] ;  /* 0x0000002a14067981 */ /* 0x000368000c1e1900 */
.L_x_2233:
[----:B------:R-:W2:Y:S01]  /*199e0*/  S2R R3, SR_CgaCtaId ;  /* 0x0000000000037919 */ /* 0x000ea20000008800 */
[----:B------:R-:W-:-:S04]  /*199f0*/  MOV R2, 0x400 ;  /* 0x0000040000027802 */ /* 0x000fc80000000f00 */
[----:B--2---:R-:W-:Y:S02]  /*19a00*/  LEA R2, R3, R2, 0x18 ;  /* 0x0000000203027211 */ /* 0x004fe400078ec0ff */
[----:B------:R-:W-:-:S03]  /*19a10*/  SHF.L.U32 R3, R12, 0x1f, RZ ;  /* 0x0000001f0c037819 */ /* 0x000fc600000006ff */
[----:B------:R-:W-:-:S04]  /*19a20*/  IMAD R2, R13, 0x8, R2 ;  /* 0x000000080d027824 */ /* 0x000fc800078e0202 */
[----:B------:R-:W2:Y:S02]  /*19a30*/  SYNCS.PHASECHK.TRANS64.TRYWAIT P0, [R2+URZ+0x28c40], R3 ;  /* 0x028c4003020075a7 */ /* 0x000ea4000800017f */
[----:B--2---:R-:W-:Y:S05]  /*19a40*/  @!P0 BRA `(.L_x_2234) ;  /* 0x0000003c005c8947 */ /* 0x004fea0003800000 */
.L_x_2355:
[----:B------:R-:W3:Y:S02]  /*19a50*/  S2R R7, SR_TID.X ;  /* 0x0000000000077919 */ /* 0x000ee40000002100 */
        /* <DEDUP_REMOVED lines=10> */
.L_x_2235:
[----:B---3--:R-:W3:Y:S01]  /*19b00*/  LDL R7, [R1] ;  /* 0x0000000001077983 */ /* 0x008ee20000100800 */
[----:B------:R-:W-:-:S03]  /*19b10*/  MOV R11, 0x400 ;  /* 0x00000400000b7802 */ /* 0x000fc60000000f00 */
        /* <DEDUP_REMOVED lines=20> */
.L_x_2356:
        /* <DEDUP_REMOVED lines=8> */
.L_x_2237:
        /* <DEDUP_REMOVED lines=54> */
.L_x_2232:
[----:B------:R-:W-:Y:S05]  /*1a040*/  BSYNC B2 ;  /* 0x0000000000027941 */ /* 0x000fea0003800000 */
.L_x_2231:
[----:B------:R-:W2:Y:S02]  /*1a050*/  LDL R2, [R1+0x1c] ;  /* 0x00001c0001027983 */ /* 0x000ea40000100800 */
[----:B--2---:R-:W-:-:S07]  /*1a060*/  VIADD R5, R2, 0xfffffffd ;  /* 0xfffffffd02057836 */ /* 0x004fce0000000000 */
.L_x_2230:
[----:B------:R-:W-:Y:S05]  /*1a070*/  BSYNC B1 ;  /* 0x0000000000017941 */ /* 0x000fea0003800000 */
.L_x_2229:
[----:B------:R-:W2:Y:S01]  /*1a080*/  LDL.LU R2, [R1+0x1c] ;  /* 0x00001c0001027983 */ /* 0x000ea20000300800 */
[----:B------:R-:W-:Y:S01]  /*1a090*/  VIADD R9, R9, 0xfffffffe ;  /* 0xfffffffe09097836 */ /* 0x000fe20000000000 */
[----:B--2---:R-:W-:-:S04]  /*1a0a0*/  LOP3.LUT R2, RZ, R2, RZ, 0x33, !PT ;  /* 0x00000002ff027212 */ /* 0x004fc800078e33ff */
[----:B------:R-:W-:-:S13]  /*1a0b0*/  ISETP.NE.AND P0, PT, R9, R2, PT ;  /* 0x000000020900720c */ /* 0x000fda0003f05270 */
[----:B------:R-:W-:Y:S05]  /*1a0c0*/  @!P0 BRA `(.L_x_2228) ;  /* 0x0000001000408947 */ /* 0x000fea0003800000 */
.L_x_2252:
        /* <DEDUP_REMOVED lines=9> */
[----:B0-----:R-:W-:Y:S06]  /*1a160*/  @!P6 BRA `(.L_x_2239) ;  /* 0x0000000400e8e947 */ /* 0x001fec0003800000 */
        /* <DEDUP_REMOVED lines=8> */
[----:B------:R-:W0:Y:S02]  /*1a1f0*/  @P0 LDC.64 R2, c[0x0][0x420] ;  /* 0x00010800ff020b82 */ /* 0x000e240000000a00 */
[----:B0-----:R-:W-:-:S04]  /*1a200*/  @P0 IMAD.HI.U32 R12, R5, R2, RZ ;  /* 0x00000002050c0227 */ /* 0x001fc800078e00ff */
[----:B------:R-:W-:Y:S01]  /*1a210*/  IMAD.MOV.U32 R2, RZ, RZ, R5 ;  /* 0x000000ffff027224 */ /* 0x000fe200078e0005 */
        /* <DEDUP_REMOVED lines=11> */
.L_x_2240:
[----:B------:R-:W3:Y:S01]  /*1a2d0*/  S2R R3, SR_CgaCtaId ;  /* 0x0000000000037919 */ /* 0x000ee20000008800 */
[----:B------:R-:W-:-:S04]  /*1a2e0*/  MOV R2, 0x400 ;  /* 0x0000040000027802 */ /* 0x000fc80000000f00 */
[----:B---3--:R-:W-:Y:S02]  /*1a2f0*/  LEA R2, R3, R2, 0x18 ;  /* 0x0000000203027211 */ /* 0x008fe400078ec0ff */
[----:B------:R-:W-:-:S03]  /*1a300*/  SHF.L.U32 R3, R9, 0x1f, RZ ;  /* 0x0000001f09037819 */ /* 0x000fc600000006ff */
[----:B------:R-:W-:-:S04]  /*1a310*/  IMAD R2, R10, 0x8, R2 ;  /* 0x000000080a027824 */ /* 0x000fc800078e0202 */
[----:B------:R-:W3:Y:S02]  /*1a320*/  SYNCS.PHASECHK.TRANS64.TRYWAIT P0, [R2+URZ+0x28c40], R3 ;  /* 0x028c4003020075a7 */ /* 0x000ee4000800017f */
[----:B---3--:R-:W-:Y:S05]  /*1a330*/  @!P0 BRA `(.L_x_2241) ;  /* 0x0000003400488947 */ /* 0x008fea0003800000 */
.L_x_2357:
        /* <DEDUP_REMOVED lines=11> */
.L_x_2242:
        /* <DEDUP_REMOVED lines=21> */
.L_x_2358:
        /* <DEDUP_REMOVED lines=8> */
.L_x_2244:
        /* <DEDUP_REMOVED lines=53> */
.L_x_2239:
[----:B------:R-:W-:Y:S05]  /*1a910*/  BSYNC B1 ;  /* 0x0000000000017941 */ /* 0x000fea0003800000 */
.L_x_2238:
[----:B------:R-:W-:Y:S01]  /*1a920*/  VIADD R10, R10, 0x1 ;  /* 0x000000010a0a7836 */ /* 0x000fe20000000000 */
[----:B------:R-:W-:Y:S04]  /*1a930*/  BSSY B1, `(.L_x_2245) ;  /* 0x0000085000017945 */ /* 0x000fe80003800000 */
[----:B------:R-:W-:-:S04]  /*1a940*/  ISETP.NE.AND P0, PT, R10, 0x2, PT ;  /* 0x000000020a00780c */ /* 0x000fc80003f05270 */
[----:B------:R-:W-:Y:S02]  /*1a950*/  SEL R2, RZ, 0x1, P0 ;  /* 0x00000001ff027807 */ /* 0x000fe40000000000 */
[----:B0-----:R-:W-:Y:S02]  /*1a960*/  SEL R12, R10, RZ, P0 ;  /* 0x000000ff0a0c7207 */ /* 0x001fe40000000000 */
[----:B------:R-:W-:Y:S01]  /*1a970*/  LOP3.LUT R11, R9, R2, RZ, 0x3c, !PT ;  /* 0x00000002090b7212 */ /* 0x000fe200078e3cff */
[----:B------:R-:W-:-:S04]  /*1a980*/  VIADD R9, R5, 0xffffffff ;  /* 0xffffffff05097836 */ /* 0x000fc80000000000 */
[----:B------:R0:W-:Y:S04]  /*1a990*/  STL [R1+0x8], R11 ;  /* 0x0000080b01007387 */ /* 0x0001e80000100800 */
[----:B------:R0:W-:Y:S01]  /*1a9a0*/  STL [R1], R12 ;  /* 0x0000000c01007387 */ /* 0x0001e20000100800 */
[----:B------:R-:W-:Y:S05]  /*1a9b0*/  @!P6 BRA `(.L_x_2246) ;  /* 0x0000000400f0e947 */ /* 0x000fea0003800000 */
[----:B------:R-:W-:Y:S01]  /*1a9c0*/  ULDC.64 UR4, c[0x0][0x3f8] ;  /* 0x0000fe0000047ab9 */ /* 0x000fe20000000a00 */
[----:B------:R-:W-:Y:S02]  /*1a9d0*/  MOV R10, R9 ;  /* 0x00000009000a7202 */ /* 0x000fe40000000f00 */
        /* <DEDUP_REMOVED lines=17> */
[----:B------:R-:W-:-:S04]  /*1aaf0*/  LEA R6, P0, R2, UR4, 0x2 ;  /* 0x0000000402067c11 */ /* 0x000fc8000f8010ff */
[----:B------:R-:W-:-:S05]  /*1ab00*/  LEA.HI.X R7, R2, UR5, R3, 0x2, P0 ;  /* 0x0000000502077c11 */ /* 0x000fca00080f1403 */
[----:B------:R2:W5:Y:S04]  /*1ab10*/  LDG.E R6, desc[UR42][R6.64] ;  /* 0x0000002a06067981 */ /* 0x000568000c1e1900 */
.L_x_2247:
[----:B------:R-:W3:Y:S01]  /*1ab20*/  S2R R3, SR_CgaCtaId ;  /* 0x0000000000037919 */ /* 0x000ee20000008800 */
[----:B------:R-:W-:-:S04]  /*1ab30*/  MOV R2, 0x400 ;  /* 0x0000040000027802 */ /* 0x000fc80000000f00 */
[----:B---3--:R-:W-:Y:S02]  /*1ab40*/  LEA R2, R3, R2, 0x18 ;  /* 0x0000000203027211 */ /* 0x008fe400078ec0ff */
[----:B------:R-:W-:-:S03]  /*1ab50*/  SHF.L.U32 R3, R11, 0x1f, RZ ;  /* 0x0000001f0b037819 */ /* 0x000fc600000006ff */
[----:B------:R-:W-:-:S04]  /*1ab60*/  IMAD R2, R12, 0x8, R2 ;  /* 0x000000080c027824 */ /* 0x000fc800078e0202 */
[----:B------:R-:W3:Y:S02]  /*1ab70*/  SYNCS.PHASECHK.TRANS64.TRYWAIT P0, [R2+URZ+0x28c40], R3 ;  /* 0x028c4003020075a7 */ /* 0x000ee4000800017f */
[----:B---3--:R-:W-:Y:S05]  /*1ab80*/  @!P0 BRA `(.L_x_2248) ;  /* 0x0000002c005c8947 */ /* 0x008fea0003800000 */
.L_x_2359:
        /* <DEDUP_REMOVED lines=11> */
.L_x_2249:
[----:B--2---:R-:W2:Y:S01]  /*1ac40*/  LDL R7, [R1] ;  /* 0x0000000001077983 */ /* 0x004ea20000100800 */
        /* <DEDUP_REMOVED lines=20> */
[----:B0-2---:R-:W-:Y:S05]  /*1ad90*/  @!P1 BRA `(.L_x_2250) ;  /* 0x0000002800ec9947 */ /* 0x005fea0003800000 */
.L_x_2360:
        /* <DEDUP_REMOVED lines=8> */
.L_x_2251:
        /* <DEDUP_REMOVED lines=54> */
.L_x_2246:
[----:B------:R-:W-:Y:S05]  /*1b180*/  BSYNC B1 ;  /* 0x0000000000017941 */ /* 0x000fea0003800000 */
.L_x_2245:
[----:B------:R-:W2:Y:S01]  /*1b190*/  LDL R2, [R1+0x14] ;  /* 0x0000140001027983 */ /* 0x000ea20000100800 */
[----:B------:R-:W-:Y:S01]  /*1b1a0*/  VIADD R5, R5, 0xfffffffe ;  /* 0xfffffffe05057836 */ /* 0x000fe20000000000 */
[----:B--2---:R-:W-:-:S13]  /*1b1b0*/  ISETP.GT.AND P0, PT, R9, R2, PT ;  /* 0x000000020900720c */ /* 0x004fda0003f04270 */
[----:B------:R-:W-:Y:S05]  /*1b1c0*/  @P0 BRA `(.L_x_2252) ;  /* 0xffffffec00c00947 */ /* 0x000fea000383ffff */
.L_x_2228:
[----:B------:R-:W-:Y:S05]  /*1b1d0*/  BSYNC B0 ;  /* 0x0000000000007941 */ /* 0x000fea0003800000 */
.L_x_2227:
        /* <DEDUP_REMOVED lines=23> */
.L_x_2254:
[----:B------:R-:W-:Y:S05]  /*1b350*/  BSYNC B0 ;  /* 0x0000000000007941 */ /* 0x000fea0003800000 */
.L_x_2253:
[----:B--2---:R-:W2:Y:S02]  /*1b360*/  LDL.LU R2, [R1+0x8] ;  /* 0x0000080001027983 */ /* 0x004ea40000300800 */
[----:B--2---:R-:W-:-:S05]  /*1b370*/  LOP3.LUT R2, R2, R0, RZ, 0x3c, !PT ;  /* 0x0000000002027212 */ /* 0x004fca00078e3cff */
[----:B------:R2:W-:Y:S02]  /*1b380*/  STL [R1+0x8], R2 ;  /* 0x0000080201007387 */ /* 0x0005e40000100800 */
.L_x_2210:
[----:B------:R-:W-:Y:S05]  /*1b390*/  BSYNC B6 ;  /* 0x0000000000067941 */ /* 0x000fea0003800000 */
.L_x_2208:
[----:B------:R-:W-:-:S03]  /*1b3a0*/  UMOV UR4, 0xffffffff ;  /* 0xffffffff00047882 */ /* 0x000fc60000000000 */
[----:B------:R-:W-:Y:S05]  /*1b3b0*/  BRA.DIV UR4, `(.L_x_2255) ;  /* 0x0000002604787947 */ /* 0x000fea000b800000 */
[----:B------:R3:W4:Y:S04]  /*1b3c0*/  SHFL.IDX PT, R4, R16, RZ, 0x1f ;  /* 0x00001fff10047589 */ /* 0x00072800000e0000 */
[----:B------:R-:W0:Y:S02]  /*1b3d0*/  SHFL.IDX PT, R16, R16, 0x1, 0x1f ;  /* 0x00201f0010107f89 */ /* 0x000e2400000e0000 */
.L_x_2364:
[----:B------:R-:W5:Y:S01]  /*1b3e0*/  S2R R7, SR_TID.X ;  /* 0x0000000000077919 */ /* 0x000f620000002100 */
[----:B------:R-:W-:Y:S01]  /*1b3f0*/  ULDC UR4, c[0x0][0xc14] ;  /* 0x0003050000047ab9 */ /* 0x000fe20000000800 */
[----:B------:R-:W-:Y:S01]  /*1b400*/  BSSY B0, `(.L_x_2256) ;  /* 0x000000b000007945 */ /* 0x000fe20003800000 */
[----:B------:R-:W-:Y:S02]  /*1b410*/  IMAD.U32 R0, RZ, RZ, UR4 ;  /* 0x00000004ff007e24 */ /* 0x000fe4000f8e00ff */
[----:B------:R-:W-:Y:S01]  /*1b420*/  IMAD.MOV.U32 R17, RZ, RZ, RZ ;  /* 0x000000ffff117224 */ /* 0x000fe200078e00ff */
[----:B-----5:R-:W-:-:S04]  /*1b430*/  LOP3.LUT R7, R7, 0x1f, RZ, 0xc0, !PT ;  /* 0x0000001f07077812 */ /* 0x020fc800078ec0ff */
[C---:B------:R-:W-:Y:S01]  /*1b440*/  ISETP.NE.AND P0, PT, R7.reuse, 0x1f, PT ;  /* 0x0000001f0700780c */ /* 0x040fe20003f05270 */
[----:B------:R-:W-:-:S05]  /*1b450*/  IMAD.IADD R5, R7, 0x1, R19 ;  /* 0x0000000107057824 */ /* 0x000fca00078e0213 */
[----:B------:R-:W-:-:S13]  /*1b460*/  ISETP.GE.OR P0, PT, R5, R0, !P0 ;  /* 0x000000000500720c */ /* 0x000fda0004706670 */
[----:B------:R-:W-:Y:S05]  /*1b470*/  @P0 BRA `(.L_x_2257) ;  /* 0x00000000000c0947 */ /* 0x000fea0003800000 */
[----:B--2---:R-:W2:Y:S02]  /*1b480*/  LDC.64 R2, c[0x0][0xc58] ;  /* 0x00031600ff027b82 */ /* 0x004ea40000000a00 */
[----:B--2---:R-:W-:-:S05]  /*1b490*/  IMAD.WIDE R2, R5, 0x4, R2 ;  /* 0x0000000405027825 */ /* 0x004fca00078e0202 */
[----:B------:R2:W5:Y:S02]  /*1b4a0*/  LDG.E R17, desc[UR42][R2.64] ;  /* 0x0000002a02117981 */ /* 0x000564000c1e1900 */
.L_x_2257:
[----:B------:R-:W-:Y:S05]  /*1b4b0*/  BSYNC B0 ;  /* 0x0000000000007941 */ /* 0x000fea0003800000 */
.L_x_2256:
        /* <DEDUP_REMOVED lines=11> */
[----:B--2---:R-:W-:-:S05]  /*1b570*/  IMAD.IADD R3, R13, 0x1, R14 ;  /* 0x000000010d037824 */ /* 0x004fca00078e020e */
        /* <DEDUP_REMOVED lines=11> */
.L_x_2372:
[----:B------:R-:W-:Y:S02]  /*1b630*/  ULDC UR4, c[0x0][0xc10] ;  /* 0x0003040000047ab9 */ /* 0x000fe40000000800 */
[----:B------:R-:W-:-:S04]  /*1b640*/  IMAD.U32 R5, RZ, RZ, UR4 ;  /* 0x00000004ff057e24 */ /* 0x000fc8000f8e00ff */
[----:B--2---:R-:W-:-:S04]  /*1b650*/  IMAD R3, R14, R5, RZ ;  /* 0x000000050e037224 */ /* 0x004fc800078e02ff */
[----:B---3--:R-:W-:-:S05]  /*1b660*/  IMAD.IADD R16, R16, 0x1, R3 ;  /* 0x0000000110107824 */ /* 0x008fca00078e0203 */
[----:B----4-:R-:W-:-:S13]  /*1b670*/  ISETP.GT.AND P0, PT, R16, R4, PT ;  /* 0x000000041000720c */ /* 0x010fda0003f04270 */
[----:B------:R-:W-:Y:S05]  /*1b680*/  @P0 BRA `(.L_x_2259) ;  /* 0x0000000000b40947 */ /* 0x000fea0003800000 */
[----:B------:R-:W2:Y:S02]  /*1b690*/  LDC R0, c[0x0][0xc14] ;  /* 0x00030500ff007b82 */ /* 0x000ea40000000800 */
.L_x_2264:
[----:B------:R-:W-:-:S05]  /*1b6a0*/  VIADD R19, R19, 0x1f ;  /* 0x0000001f13137836 */ /* 0x000fca0000000000 */
[----:B--2---:R-:W-:-:S13]  /*1b6b0*/  ISETP.GE.AND P0, PT, R19, R0, PT ;  /* 0x000000001300720c */ /* 0x004fda0003f06270 */
[----:B------:R-:W-:Y:S05]  /*1b6c0*/  @P0 BRA `(.L_x_2260) ;  /* 0x0000000400ec0947 */ /* 0x000fea0003800000 */
[----:B------:R-:W2:Y:S01]  /*1b6d0*/  S2R R6, SR_TID.X ;  /* 0x0000000000067919 */ /* 0x000ea20000002100 */
[----:B------:R-:W-:Y:S01]  /*1b6e0*/  BSSY B0, `(.L_x_2261) ;  /* 0x000000a000007945 */ /* 0x000fe20003800000 */
[----:B------:R-:W-:Y:S02]  /*1b6f0*/  MOV R17, RZ ;  /* 0x000000ff00117202 */ /* 0x000fe40000000f00 */
[----:B--2---:R-:W-:-:S04]  /*1b700*/  LOP3.LUT R6, R6, 0x1f, RZ, 0xc0, !PT ;  /* 0x0000001f06067812 */ /* 0x004fc800078ec0ff */
[C---:B------:R-:W-:Y:S01]  /*1b710*/  ISETP.NE.AND P1, PT, R6.reuse, 0x1f, PT ;  /* 0x0000001f0600780c */ /* 0x040fe20003f25270 */
[----:B------:R-:W-:-:S05]  /*1b720*/  IMAD.IADD R5, R6, 0x1, R19 ;  /* 0x0000000106057824 */ /* 0x000fca00078e0213 */
[----:B------:R-:W-:-:S13]  /*1b730*/  ISETP.GE.OR P0, PT, R5, R0, !P1 ;  /* 0x000000000500720c */ /* 0x000fda0004f06670 */
[----:B------:R-:W-:Y:S05]  /*1b740*/  @P0 BRA `(.L_x_2262) ;  /* 0x00000000000c0947 */ /* 0x000fea0003800000 */
[----:B0-----:R-:W0:Y:S02]  /*1b750*/  LDC.64 R2, c[0x0][0xc58] ;  /* 0x00031600ff027b82 */ /* 0x001e240000000a00 */
[----:B0-----:R-:W-:-:S05]  /*1b760*/  IMAD.WIDE R2, R5, 0x4, R2 ;  /* 0x0000000405027825 */ /* 0x001fca00078e0202 */
[----:B------:R2:W5:Y:S02]  /*1b770*/  LDG.E R17, desc[UR42][R2.64] ;  /* 0x0000002a02117981 */ /* 0x000564000c1e1900 */
.L_x_2262:
[----:B------:R-:W-:Y:S05]  /*1b780*/  BSYNC B0 ;  /* 0x0000000000007941 */ /* 0x000fea0003800000 */
.L_x_2261:
        /* <DEDUP_REMOVED lines=8> */
[----:B------:R-:W0:Y:S02]  /*1b810*/  SHFL.UP PT, R14, R13, 0x2, RZ ;  /* 0x044000000d0e7989 */ /* 0x000e2400000e00ff */
[----:B0-2---:R-:W-:Y:S02]  /*1b820*/  SEL R2, R14, RZ, P1 ;  /* 0x000000ff0e027207 */ /* 0x005fe40000800000 */
        /* <DEDUP_REMOVED lines=13> */
.L_x_2380:
[----:B------:R-:W-:Y:S02]  /*1b900*/  ULDC UR4, c[0x0][0xc10] ;  /* 0x0003040000047ab9 */ /* 0x000fe40000000800 */
[----:B------:R-:W-:-:S04]  /*1b910*/  IMAD.U32 R5, RZ, RZ, UR4 ;  /* 0x00000004ff057e24 */ /* 0x000fc8000f8e00ff */
[----:B--2---:R-:W-:-:S04]  /*1b920*/  IMAD R3, R14, R5, RZ ;  /* 0x000000050e037224 */ /* 0x004fc800078e02ff */
[----:B------:R-:W-:-:S05]  /*1b930*/  IMAD.IADD R16, R3, 0x1, R16 ;  /* 0x0000000103107824 */ /* 0x000fca00078e0210 */
[----:B------:R-:W-:-:S13]  /*1b940*/  ISETP.GT.AND P0, PT, R16, R4, PT ;  /* 0x000000041000720c */ /* 0x000fda0003f04270 */
[----:B------:R-:W-:Y:S05]  /*1b950*/  @!P0 BRA `(.L_x_2264) ;  /* 0xfffffffc00508947 */ /* 0x000fea000383ffff */
.L_x_2259:
        /* <DEDUP_REMOVED lines=8> */
.L_x_2384:
[----:B------:R-:W-:Y:S01]  /*1b9e0*/  ISETP.NE.AND P0, PT, R3, RZ, PT ;  /* 0x000000ff0300720c */ /* 0x000fe20003f05270 */
[----:B------:R-:W-:-:S12]  /*1b9f0*/  IMAD.MOV.U32 R7, RZ, RZ, RZ ;  /* 0x000000ffff077224 */ /* 0x000fd800078e00ff */
[----:B------:R-:W-:Y:S05]  /*1ba00*/  @!P0 BRA `(.L_x_2266) ;  /* 0x0000000000108947 */ /* 0x000fea0003800000 */
[----:B------:R-:W-:Y:S01]  /*1ba10*/  UMOV UR4, 0xffffffff ;  /* 0xffffffff00047882 */ /* 0x000fe20000000000 */
[----:B------:R-:W-:Y:S02]  /*1ba20*/  VIADD R12, R6, 0xffffffff ;  /* 0xffffffff060c7836 */ /* 0x000fe40000000000 */
[----:B------:R-:W-:Y:S05]  /*1ba30*/  BRA.DIV UR4, `(.L_x_2267) ;  /* 0x0000002a040c7947 */ /* 0x000fea000b800000 */
[----:B------:R4:W0:Y:S02]  /*1ba40*/  SHFL.IDX PT, R7, R2, R12, 0x1f ;  /* 0x00001f0c02077589 */ /* 0x00082400000e0000 */
.L_x_2266:
[----:B0---4-:R-:W0:Y:S01]  /*1ba50*/  LDC.64 R2, c[0x0][0xc68] ;  /* 0x00031a00ff027b82 */ /* 0x011e220000000a00 */
[----:B------:R-:W-:-:S04]  /*1ba60*/  IMAD.IADD R19, R6, 0x1, R19 ;  /* 0x0000000106137824 */ /* 0x000fc800078e0213 */
[----:B0-----:R-:W-:-:S05]  /*1ba70*/  IMAD.WIDE R2, R19, 0x4, R2 ;  /* 0x0000000413027825 */ /* 0x001fca00078e0202 */
[----:B------:R0:W2:Y:S01]  /*1ba80*/  LDG.E R8, desc[UR42][R2.64] ;  /* 0x0000002a02087981 */ /* 0x0000a2000c1e1900 */
[----:B------:R-:W-:-:S04]  /*1ba90*/  IMAD R16, R7, R5, R16 ;  /* 0x0000000507107224 */ /* 0x000fc800078e0210 */
[----:B------:R-:W-:Y:S02]  /*1baa0*/  IMAD.IADD R7, R4, 0x1, -R16 ;  /* 0x0000000104077824 */ /* 0x000fe400078e0a10 */
[----:B0-----:R-:W-:Y:S02]  /*1bab0*/  IMAD.MOV.U32 R2, RZ, RZ, RZ ;  /* 0x000000ffff027224 */ /* 0x001fe400078e00ff */
[----:B--23--:R-:W-:-:S05]  /*1bac0*/  IMAD R6, R17, R8, RZ ;  /* 0x0000000811067224 */ /* 0x00cfca00078e02ff */
[-C--:B-1----:R-:W-:Y:S02]  /*1bad0*/  IABS R9, R6.reuse ;  /* 0x0000000600097213 */ /* 0x082fe40000000000 */
        /* <DEDUP_REMOVED lines=28> */
[----:B------:R-:W-:Y:S02]  /*1bca0*/  IMAD.MOV.U32 R2, RZ, RZ, RZ ;  /* 0x000000ffff027224 */ /* 0x000fe400078e00ff */
[----:B------:R-:W-:Y:S01]  /*1bcb0*/  IMAD.IADD R4, R6, 0x1, R4 ;  /* 0x0000000106047824 */ /* 0x000fe200078e0204 */
[----:B------:R-:W-:-:S04]  /*1bcc0*/  IABS R8, R5 ;  /* 0x0000000500087213 */ /* 0x000fc80000000000 */
[----:B------:R-:W0:Y:S08]  /*1bcd0*/  I2F.RP R10, R8 ;  /* 0x00000008000a7306 */ /* 0x000e300000209400 */
[----:B0-----:R-:W0:Y:S02]  /*1bce0*/  MUFU.RCP R10, R10 ;  /* 0x0000000a000a7308 */ /* 0x001e240000001000 */
[----:B0-----:R-:W-:-:S06]  /*1bcf0*/  VIADD R11, R10, 0xffffffe ;  /* 0x0ffffffe0a0b7836 */ /* 0x001fcc0000000000 */
[----:B------:R-:W0:Y:S02]  /*1bd00*/  F2I.FTZ.U32.TRUNC.NTZ R3, R11 ;  /* 0x0000000b00037305 */ /* 0x000e24000021f000 */
[----:B0-----:R-:W-:-:S04]  /*1bd10*/  IMAD.MOV R7, RZ, RZ, -R3 ;  /* 0x000000ffff077224 */ /* 0x001fc800078e0a03 */
[----:B------:R-:W-:-:S04]  /*1bd20*/  IMAD R7, R7, R8, RZ ;  /* 0x0000000807077224 */ /* 0x000fc800078e02ff */
[----:B------:R-:W-:Y:S01]  /*1bd30*/  IMAD.HI.U32 R3, R3, R7, R2 ;  /* 0x0000000703037227 */ /* 0x000fe200078e0002 */
[----:B------:R-:W-:Y:S02]  /*1bd40*/  IABS R2, R6 ;  /* 0x0000000600027213 */ /* 0x000fe40000000000 */
[----:B------:R-:W-:-:S03]  /*1bd50*/  IABS R7, R5 ;  /* 0x0000000500077213 */ /* 0x000fc60000000000 */
[----:B------:R-:W-:-:S04]  /*1bd60*/  IMAD.HI.U32 R3, R3, R2, RZ ;  /* 0x0000000203037227 */ /* 0x000fc800078e00ff */
[----:B------:R-:W-:-:S04]  /*1bd70*/  IMAD.MOV R7, RZ, RZ, -R7 ;  /* 0x000000ffff077224 */ /* 0x000fc800078e0a07 */
        /* <DEDUP_REMOVED lines=16> */
.L_x_2260:
[----:B------:R-:W-:Y:S01]  /*1be80*/  UMOV UR4, URZ ;  /* 0x0000003f00047c82 */ /* 0x000fe20008000000 */
[----:B------:R-:W-:Y:S01]  /*1be90*/  UMOV UR5, URZ ;  /* 0x0000003f00057c82 */ /* 0x000fe20008000000 */
[----:B------:R-:W-:Y:S01]  /*1bea0*/  ULDC UR6, c[0x0][0xc14] ;  /* 0x0003050000067ab9 */ /* 0x000fe20000000800 */
[----:B------:R-:W-:Y:S02]  /*1beb0*/  IMAD.MOV.U32 R16, RZ, RZ, R4 ;  /* 0x000000ffff107224 */ /* 0x000fe400078e0004 */
[----:B------:R-:W-:Y:S02]  /*1bec0*/  IMAD.U32 R17, RZ, RZ, UR4 ;  /* 0x00000004ff117e24 */ /* 0x000fe4000f8e00ff */
[----:B------:R-:W-:Y:S02]  /*1bed0*/  IMAD.U32 R18, RZ, RZ, UR5 ;  /* 0x00000005ff127e24 */ /* 0x000fe4000f8e00ff */
[----:B------:R-:W-:-:S07]  /*1bee0*/  IMAD.U32 R19, RZ, RZ, UR6 ;  /* 0x00000006ff137e24 */ /* 0x000fce000f8e00ff */
.L_x_2268:
        /* <DEDUP_REMOVED lines=12> */
.L_x_2169:
[----:B-1----:R-:W3:Y:S01]  /*1bfb0*/  LDL.LU R0, [R1+0x20] ;  /* 0x0000200001007983 */ /* 0x002ee20000300800 */
[----:B------:R-:W-:Y:S01]  /*1bfc0*/  BSSY B0, `(.L_x_2270) ;  /* 0x000000b000007945 */ /* 0x000fe20003800000 */
[----:B------:R-:W1:Y:S01]  /*1bfd0*/  S2R R5, SR_CgaCtaId ;  /* 0x0000000000057919 */ /* 0x000e620000008800 */
[----:B---3--:R-:W-:-:S05]  /*1bfe0*/  VIADD R0, R0, 0x1 ;  /* 0x0000000100007836 */ /* 0x008fca0000000000 */
        /* <DEDUP_REMOVED lines=8> */
.L_x_2387:
[----:B------:R-:W-:Y:S05]  /*1c070*/  BSYNC B0 ;  /* 0x0000000000007941 */ /* 0x000fea0003800000 */
.L_x_2270:
[----:B------:R-:W-:-:S03]  /*1c080*/  UMOV UR4, 0xffffffff ;  /* 0xffffffff00047882 */ /* 0x000fc60000000000 */
[----:B------:R-:W-:Y:S05]  /*1c090*/  BRA.DIV UR4, `(.L_x_2272) ;  /* 0x0000002204b07947 */ /* 0x000fea000b800000 */
[----:B------:R-:W2:Y:S02]  /*1c0a0*/  S2R R2, SR_TID.X ;  /* 0x0000000000027919 */ /* 0x000ea40000002100 */
[----:B--2---:R-:W-:-:S04]  /*1c0b0*/  SHF.R.U32.HI R2, RZ, 0x5, R2 ;  /* 0x00000005ff027819 */ /* 0x004fc80000011602 */
[----:B------:R-:W-:-:S05]  /*1c0c0*/  LOP3.LUT R2, R2, 0x3, RZ, 0xc0, !PT ;  /* 0x0000000302027812 */ /* 0x000fca00078ec0ff */
[----:B------:R2:W3:Y:S02]  /*1c0d0*/  SHFL.IDX PT, R14, R2, RZ, 0x1f ;  /* 0x00001fff020e7589 */ /* 0x0004e400000e0000 */
.L_x_2390:
[----:B---3--:R-:W-:-:S13]  /*1c0e0*/  ISETP.NE.AND P0, PT, R14, RZ, PT ;  /* 0x000000ff0e00720c */ /* 0x008fda0003f05270 */
[----:B------:R-:W-:Y:S05]  /*1c0f0*/  @P0 BRA `(.L_x_1944) ;  /* 0x0000000000940947 */ /* 0x000fea0003800000 */
[----:B------:R-:W-:-:S03]  /*1c100*/  UMOV UR4, 0xffffffff ;  /* 0xffffffff00047882 */ /* 0x000fc60000000000 */
[----:B------:R-:W-:Y:S05]  /*1c110*/  BRA.DIV UR4, `(.L_x_2273) ;  /* 0x0000002204c47947 */ /* 0x000fea000b800000 */
[----:B------:R-:W-:-:S13]  /*1c120*/  ELECT P6, URZ, PT ;  /* 0x00000000003f782f */ /* 0x000fda00038c0000 */
.L_x_2393:
[----:B------:R-:W-:Y:S05]  /*1c130*/  @!P6 BRA `(.L_x_1944) ;  /* 0x000000000084e947 */ /* 0x000fea0003800000 */
[----:B------:R-:W-:-:S06]  /*1c140*/  ULOP3.LUT UR4, UR36, 0x2, URZ, 0xfc, !UPT ;  /* 0x0000000224047892 */ /* 0x000fcc000f8efc3f */
[----:B--2---:R-:W-:-:S05]  /*1c150*/  IMAD.U32 R2, RZ, RZ, UR4 ;  /* 0x00000004ff027e24 */ /* 0x004fca000f8e00ff */
[----:B------:R-:W-:-:S13]  /*1c160*/  ISETP.NE.AND P2, PT, R2, 0x3, PT ;  /* 0x000000030200780c */ /* 0x000fda0003f45270 */
[----:B------:R-:W-:Y:S05]  /*1c170*/  @!P2 BRA `(.L_x_2274) ;  /* 0x000000000004a947 */ /* 0x000fea0003800000 */
[----:B------:R-:W-:Y:S01]  /*1c180*/  BPT.TRAP 0x1 ;  /* 0x000000040000795c */ /* 0x000fe20000300000 */
.L_x_2274:
        /* <DEDUP_REMOVED lines=14> */
.L_x_2394:
[----:B------:R-:W2:Y:S02]  /*1c270*/  SYNCS.PHASECHK.TRANS64.TRYWAIT P0, [R7+URZ], R2 ;  /* 0x00000002070075a7 */ /* 0x000ea4000800017f */
[----:B--2---:R-:W-:Y:S05]  /*1c280*/  @!P0 BRA `(.L_x_2276) ;  /* 0x00000020009c8947 */ /* 0x004fea0003800000 */
.L_x_2395:
[----:B------:R-:W-:Y:S05]  /*1c290*/  @!P2 BRA `(.L_x_2277) ;  /* 0x000000000004a947 */ /* 0x000fea0003800000 */
[----:B------:R-:W-:Y:S01]  /*1c2a0*/  BPT.TRAP 0x1 ;  /* 0x000000040000795c */ /* 0x000fe20000300000 */
.L_x_2277:
[----:B------:R-:W3:Y:S01]  /*1c2b0*/  LDL.LU R4, [R1] ;  /* 0x0000000001047983 */ /* 0x000ee20000300800 */
[----:B------:R-:W-:-:S04]  /*1c2c0*/  VIADD R0, R0, 0x28c60 ;  /* 0x00028c6000007836 */ /* 0x000fc80000000000 */
[----:B---3--:R-:W-:-:S04]  /*1c2d0*/  IMAD R4, R4, 0x8, R0 ;  /* 0x0000000804047824 */ /* 0x008fc800078e0200 */
[----:B------:R-:W3:Y:S02]  /*1c2e0*/  SYNCS.PHASECHK.TRANS64.TRYWAIT P0, [R4+URZ], R5 ;  /* 0x00000005040075a7 */ /* 0x000ee4000800017f */
[----:B---3--:R-:W-:Y:S05]  /*1c2f0*/  @!P0 BRA `(.L_x_2278) ;  /* 0x0000002000948947 */ /* 0x008fea0003800000 */
.L_x_2396:
[----:B------:R-:W-:-:S07]  /*1c300*/  LEA R3, R3, R0, 0x3 ;  /* 0x0000000003037211 */ /* 0x000fce00078e18ff */
.L_x_2279:
[----:B----4-:R4:W0:Y:S02]  /*1c310*/  SYNCS.PHASECHK.TRANS64.TRYWAIT P0, [R3+URZ], R2 ;  /* 0x00000002030075a7 */ /* 0x010824000800017f */
[----:B0-----:R-:W-:Y:S05]  /*1c320*/  @!P0 NANOSLEEP.SYNCS 0x989680 ;  /* 0x009896800000895d */ /* 0x001fea0003900000 */
[----:B------:R-:W0:Y:S02]  /*1c330*/  @!P0 SYNCS.PHASECHK.TRANS64 P0, [R3+URZ], R2 ;  /* 0x00000002030085a7 */ /* 0x000e24000800007f */
[----:B0-----:R-:W-:Y:S05]  /*1c340*/  @!P0 BRA `(.L_x_2279) ;  /* 0xfffffffc00f08947 */ /* 0x001fea000383ffff */
.L_x_1944:
[----:B------:R-:W-:Y:S05]  /*1c350*/  BSYNC B8 ;  /* 0x0000000000087941 */ /* 0x000fea0003800000 */
.L_x_1941:
[----:B------:R-:W-:Y:S05]  /*1c360*/  EXIT ;  /* 0x000000000000794d */ /* 0x000fea0003800000 */
.L_x_1968:
[----:B0-----:R0:W1:Y:S02]  /*1c370*/  SYNCS.PHASECHK.TRANS64.TRYWAIT P5, [R70+URZ+0x28c90], R77 ;  /* 0x028c904d460075a7 */ /* 0x00106400080a017f */
[----:B-1----:R-:W-:Y:S05]  /*1c380*/  @!P5 NANOSLEEP.SYNCS 0x989680 ;  /* 0x009896800000d95d */ /* 0x002fea0003900000 */
[----:B------:R-:W1:Y:S02]  /*1c390*/  @!P5 SYNCS.PHASECHK.TRANS64 P5, [R70+URZ+0x28c90], R77 ;  /* 0x028c904d4600d5a7 */ /* 0x000e6400080a007f */
[----:B-1----:R-:W-:Y:S05]  /*1c3a0*/  @!P5 BRA `(.L_x_1968) ;  /* 0xfffffffc00f0d947 */ /* 0x002fea000383ffff */
[----:B------:R-:W-:Y:S05]  /*1c3b0*/  BRA `(.L_x_2280) ;  /* 0xfffffe6400587947 */ /* 0x000fea000383ffff */
.L_x_1978:
[----:B0-----:R0:W1:Y:S02]  /*1c3c0*/  SYNCS.PHASECHK.TRANS64.TRYWAIT P5, [R70+URZ+0x28c90], R77 ;  /* 0x028c904d460075a7 */ /* 0x00106400080a017f */
[----:B-1----:R-:W-:Y:S05]  /*1c3d0*/  @!P5 NANOSLEEP.SYNCS 0x989680 ;  /* 0x009896800000d95d */ /* 0x002fea0003900000 */
[----:B------:R-:W1:Y:S02]  /*1c3e0*/  @!P5 SYNCS.PHASECHK.TRANS64 P5, [R70+URZ+0x28c90], R77 ;  /* 0x028c904d4600d5a7 */ /* 0x000e6400080a007f */
[----:B-1----:R-:W-:Y:S05]  /*1c3f0*/  @!P5 BRA `(.L_x_1978) ;  /* 0xfffffffc00f0d947 */ /* 0x002fea000383ffff */
[----:B------:R-:W-:Y:S05]  /*1c400*/  BRA `(.L_x_2281) ;  /* 0xfffffe6c00cc7947 */ /* 0x000fea000383ffff */
.L_x_1983:
[----:B0-----:R0:W1:Y:S02]  /*1c410*/  SYNCS.PHASECHK.TRANS64.TRYWAIT P5, [R70+URZ+0x28c90], R77 ;  /* 0x028c904d460075a7 */ /* 0x00106400080a017f */
[----:B-1----:R-:W-:Y:S05]  /*1c420*/  @!P5 NANOSLEEP.SYNCS 0x989680 ;  /* 0x009896800000d95d */ /* 0x002fea0003900000 */
[----:B------:R-:W1:Y:S02]  /*1c430*/  @!P5 SYNCS.PHASECHK.TRANS64 P5, [R70+URZ+0x28c90], R77 ;  /* 0x028c904d4600d5a7 */ /* 0x000e6400080a007f */
[----:B-1----:R-:W-:Y:S05]  /*1c440*/  @!P5 BRA `(.L_x_1983) ;  /* 0xfffffffc00f0d947 */ /* 0x002fea000383ffff */
[----:B------:R-:W-:Y:S05]  /*1c450*/  BRA `(.L_x_2282) ;  /* 0xfffffe7800007947 */ /* 0x000fea000383ffff */
.L_x_1987:
[----:B--2---:R2:W4:Y:S02]  /*1c460*/  SYNCS.PHASECHK.TRANS64.TRYWAIT P5, [R70+URZ+0x28cb0], R77 ;  /* 0x028cb04d460075a7 */ /* 0x00452400080a017f */
[----:B----4-:R-:W-:Y:S05]  /*1c470*/  @!P5 NANOSLEEP.SYNCS 0x989680 ;  /* 0x009896800000d95d */ /* 0x010fea0003900000 */
[----:B------:R-:W4:Y:S02]  /*1c480*/  @!P5 SYNCS.PHASECHK.TRANS64 P5, [R70+URZ+0x28cb0], R77 ;  /* 0x028cb04d4600d5a7 */ /* 0x000f2400080a007f */
[----:B----4-:R-:W-:Y:S05]  /*1c490*/  @!P5 BRA `(.L_x_1987) ;  /* 0xfffffffc00f0d947 */ /* 0x010fea000383ffff */
[----:B------:R-:W-:Y:S05]  /*1c4a0*/  BRA `(.L_x_2283) ;  /* 0xfffffe78007c7947 */ /* 0x000fea000383ffff */
.L_x_2006:
[----:B0-----:R0:W1:Y:S02]  /*1c4b0*/  SYNCS.PHASECHK.TRANS64.TRYWAIT P1, [R152+URZ+0x28c50], R3 ;  /* 0x028c5003980075a7 */ /* 0x001064000802017f */
[----:B-1----:R-:W-:Y:S05]  /*1c4c0*/  @!P1 NANOSLEEP.SYNCS 0x989680 ;  /* 0x009896800000995d */ /* 0x002fea0003900000 */
[----:B------:R-:W1:Y:S02]  /*1c4d0*/  @!P1 SYNCS.PHASECHK.TRANS64 P1, [R152+URZ+0x28c50], R3 ;  /* 0x028c5003980095a7 */ /* 0x000e64000802007f */
[----:B-1----:R-:W-:Y:S05]  /*1c4e0*/  @!P1 BRA `(.L_x_2006) ;  /* 0xfffffffc00f09947 */ /* 0x002fea000383ffff */
[----:B------:R-:W-:Y:S05]  /*1c4f0*/  BRA `(.L_x_2284) ;  /* 0xfffffe88006c7947 */ /* 0x000fea000383ffff */
.L_x_2013:
[----:B-1----:R1:W2:Y:S02]  /*1c500*/  SYNCS.PHASECHK.TRANS64.TRYWAIT P2, [R0+URZ+0x28c50], R5 ;  /* 0x028c5005000075a7 */ /* 0x0022a4000804017f */
[----:B--2---:R-:W-:Y:S05]  /*1c510*/  @!P2 NANOSLEEP.SYNCS 0x989680 ;  /* 0x009896800000a95d */ /* 0x004fea0003900000 */
[----:B------:R-:W2:Y:S02]  /*1c520*/  @!P2 SYNCS.PHASECHK.TRANS64 P2, [R0+URZ+0x28c50], R5 ;  /* 0x028c50050000a5a7 */ /* 0x000ea4000804007f */
[----:B--2---:R-:W-:Y:S05]  /*1c530*/  @!P2 BRA `(.L_x_2013) ;  /* 0xfffffffc00f0a947 */ /* 0x004fea000383ffff */
[----:B------:R-:W-:Y:S05]  /*1c540*/  BRA `(.L_x_2012) ;  /* 0xfffffe9400947947 */ /* 0x000fea000383ffff */
.L_x_2038:
[----:B------:R-:W-:Y:S01]  /*1c550*/  BSSY B1, `(.L_x_2285) ;  /* 0x0000008000017945 */ /* 0x000fe20003800000 */
[----:B------:R-:W-:Y:S02]  /*1c560*/  IMAD.MOV.U32 R13, RZ, RZ, R5 ;  /* 0x000000ffff0d7224 */ /* 0x000fe400078e0005 */
[----:B------:R-:W-:Y:S02]  /*1c570*/  IMAD.MOV.U32 R12, RZ, RZ, RZ ;  /* 0x000000ffff0c7224 */ /* 0x000fe400078e00ff */
[----:B------:R-:W-:Y:S02]  /*1c580*/  IMAD.MOV.U32 R11, RZ, RZ, 0x1c1f ;  /* 0x00001c1fff0b7424 */ /* 0x000fe400078e00ff */
[----:B------:R-:W-:-:S07]  /*1c590*/  IMAD.MOV.U32 R15, RZ, RZ, -0x1 ;  /* 0xffffffffff0f7424 */ /* 0x000fce00078e00ff */
[----:B-----5:R-:W-:Y:S05]  /*1c5a0*/  WARPSYNC.COLLECTIVE R15, `(.L_x_2286) ;  /* 0x000000000f087348 */ /* 0x020fea0003c00000 */
[----:B------:R0:W1:Y:S02]  /*1c5b0*/  SHFL.IDX P6, R14, R13, R12, R11 ;  /* 0x0000000c0d0e7389 */ /* 0x00006400000c000b */
[----:B01---5:R-:W-:Y:S01]  /*1c5c0*/  ENDCOLLECTIVE ;  /* 0x000000000000791b */ /* 0x023fe20003800000 */
.L_x_2286:
[----:B------:R-:W-:Y:S05]  /*1c5d0*/  BSYNC B1 ;  /* 0x0000000000017941 */ /* 0x000fea0003800000 */
.L_x_2285:
[----:B------:R-:W-:Y:S05]  /*1c5e0*/  BRA `(.L_x_2287) ;  /* 0xfffffeb400c07947 */ /* 0x000fea000383ffff */
.L_x_2039:
        /* <DEDUP_REMOVED lines=8> */
.L_x_2289:
[----:B------:R-:W-:Y:S05]  /*1c670*/  BSYNC B1 ;  /* 0x0000000000017941 */ /* 0x000fea0003800000 */
.L_x_2288:
[----:B------:R-:W-:Y:S05]  /*1c680*/  BRA `(.L_x_2290) ;  /* 0xfffffeb400a07947 */ /* 0x000fea000383ffff */
.L_x_2040:
        /* <DEDUP_REMOVED lines=8> */
.L_x_2292:
[----:B------:R-:W-:Y:S05]  /*1c710*/  BSYNC B1 ;  /* 0x0000000000017941 */ /* 0x000fea0003800000 */
.L_x_2291:
[----:B------:R-:W-:Y:S05]  /*1c720*/  BRA `(.L_x_2293) ;  /* 0xfffffeb400807947 */ /* 0x000fea000383ffff */
.L_x_2041:
        /* <DEDUP_REMOVED lines=8> */
.L_x_2295:
[----:B------:R-:W-:Y:S05]  /*1c7b0*/  BSYNC B1 ;  /* 0x0000000000017941 */ /* 0x000fea0003800000 */
.L_x_2294:
[----:B------:R-:W-:Y:S05]  /*1c7c0*/  BRA `(.L_x_2296) ;  /* 0xfffffeb400607947 */ /* 0x000fea000383ffff */
.L_x_2042:
[----:B------:R-:W-:Y:S01]  /*1c7d0*/  BSSY B1, `(.L_x_2297) ;  /* 0x0000008000017945 */ /* 0x000fe20003800000 */
[----:B------:R-:W-:Y:S02]  /*1c7e0*/  IMAD.MOV.U32 R13, RZ, RZ, R5 ;  /* 0x000000ffff0d7224 */ /* 0x000fe400078e0005 */
[----:B------:R-:W-:Y:S02]  /*1c7f0*/  IMAD.MOV.U32 R12, RZ, RZ, 0x1 ;  /* 0x00000001ff0c7424 */ /* 0x000fe400078e00ff */
[----:B------:R-:W-:Y:S02]  /*1c800*/  IMAD.MOV.U32 R11, RZ, RZ, 0x1c1f ;  /* 0x00001c1fff0b7424 */ /* 0x000fe400078e00ff */
[----:B------:R-:W-:-:S07]  /*1c810*/  IMAD.MOV.U32 R15, RZ, RZ, -0x1 ;  /* 0xffffffffff0f7424 */ /* 0x000fce00078e00ff */
[----:B-----5:R-:W-:Y:S05]  /*1c820*/  WARPSYNC.COLLECTIVE R15, `(.L_x_2298) ;  /* 0x000000000f087348 */ /* 0x020fea0003c00000 */
[----:B------:R0:W1:Y:S02]  /*1c830*/  SHFL.IDX P6, R14, R13, R12, R11 ;  /* 0x0000000c0d0e7389 */ /* 0x00006400000c000b */
[----:B01---5:R-:W-:Y:S01]  /*1c840*/  ENDCOLLECTIVE ;  /* 0x000000000000791b */ /* 0x023fe20003800000 */
.L_x_2298:
[----:B------:R-:W-:Y:S05]  /*1c850*/  BSYNC B1 ;  /* 0x0000000000017941 */ /* 0x000fea0003800000 */
.L_x_2297:
[----:B------:R-:W-:Y:S05]  /*1c860*/  BRA `(.L_x_2299) ;  /* 0xfffffeb400407947 */ /* 0x000fea000383ffff */
.L_x_2043:
[----:B------:R-:W-:Y:S01]  /*1c870*/  BSSY B1, `(.L_x_2300) ;  /* 0x0000008000017945 */ /* 0x000fe20003800000 */
[----:B------:R-:W-:Y:S01]  /*1c880*/  IMAD.MOV.U32 R13, RZ, RZ, R4 ;  /* 0x000000ffff0d7224 */ /* 0x000fe200078e0004 */
[----:B------:R-:W-:Y:S01]  /*1c890*/  MOV R15, 0xffffffff ;  /* 0xffffffff000f7802 */ /* 0x000fe20000000f00 */
[----:B------:R-:W-:Y:S02]  /*1c8a0*/  IMAD.MOV.U32 R12, RZ, RZ, 0x1 ;  /* 0x00000001ff0c7424 */ /* 0x000fe400078e00ff */
[----:B------:R-:W-:-:S07]  /*1c8b0*/  IMAD.MOV.U32 R11, RZ, RZ, 0x1c1f ;  /* 0x00001c1fff0b7424 */ /* 0x000fce00078e00ff */
[----:B-----5:R-:W-:Y:S05]  /*1c8c0*/  WARPSYNC.COLLECTIVE R15, `(.L_x_2301) ;  /* 0x000000000f087348 */ /* 0x020fea0003c00000 */
[----:B------:R0:W1:Y:S02]  /*1c8d0*/  SHFL.IDX P6, R14, R13, R12, R11 ;  /* 0x0000000c0d0e7389 */ /* 0x00006400000c000b */
[----:B01---5:R-:W-:Y:S01]  /*1c8e0*/  ENDCOLLECTIVE ;  /* 0x000000000000791b */ /* 0x023fe20003800000 */
.L_x_2301:
[----:B------:R-:W-:Y:S05]  /*1c8f0*/  BSYNC B1 ;  /* 0x0000000000017941 */ /* 0x000fea0003800000 */
.L_x_2300:
[----:B------:R-:W-:Y:S05]  /*1c900*/  BRA `(.L_x_2302) ;  /* 0xfffffeb400207947 */ /* 0x000fea000383ffff */
.L_x_2044:
        /* <DEDUP_REMOVED lines=8> */
.L_x_2304:
[----:B------:R-:W-:Y:S05]  /*1c990*/  BSYNC B1 ;  /* 0x0000000000017941 */ /* 0x000fea0003800000 */
.L_x_2303:
[----:B------:R-:W-:Y:S05]  /*1c9a0*/  BRA `(.L_x_2305) ;  /* 0xfffffeb400007947 */ /* 0x000fea000383ffff */
.L_x_2045:
        /* <DEDUP_REMOVED lines=8> */
.L_x_2307:
[----:B------:R-:W-:Y:S05]  /*1ca30*/  BSYNC B1 ;  /* 0x0000000000017941 */ /* 0x000fea0003800000 */
.L_x_2306:
[----:B------:R-:W-:Y:S05]  /*1ca40*/  BRA `(.L_x_2308) ;  /* 0xfffffeb000e07947 */ /* 0x000fea000383ffff */
.L_x_2047:
[----:B0-----:R0:W1:Y:S02]  /*1ca50*/  SYNCS.PHASECHK.TRANS64.TRYWAIT P2, [R2+URZ+0x28c00], R7 ;  /* 0x028c0007020075a7 */ /* 0x001064000804017f */
[----:B-1----:R-:W-:Y:S05]  /*1ca60*/  @!P2 NANOSLEEP.SYNCS 0x989680 ;  /* 0x009896800000a95d */ /* 0x002fea0003900000 */
[----:B------:R-:W1:Y:S02]  /*1ca70*/  @!P2 SYNCS.PHASECHK.TRANS64 P2, [R2+URZ+0x28c00], R7 ;  /* 0x028c00070200a5a7 */ /* 0x000e64000804007f */
[----:B-1----:R-:W-:Y:S05]  /*1ca80*/  @!P2 BRA `(.L_x_2047) ;  /* 0xfffffffc00f0a947 */ /* 0x002fea000383ffff */
[----:B------:R-:W-:Y:S05]  /*1ca90*/  BRA `(.L_x_2309) ;  /* 0xfffffeb400687947 */ /* 0x000fea000383ffff */
.L_x_2055:
        /* <DEDUP_REMOVED lines=8> */
.L_x_2311:
[----:B------:R-:W-:Y:S05]  /*1cb20*/  BSYNC B1 ;  /* 0x0000000000017941 */ /* 0x000fea0003800000 */
.L_x_2310:
[----:B------:R-:W-:Y:S05]  /*1cb30*/  BRA `(.L_x_2312) ;  /* 0xfffffec400847947 */ /* 0x000fea000383ffff */
.L_x_2056:
        /* <DEDUP_REMOVED lines=8> */
.L_x_2314:
[----:B------:R-:W-:Y:S05]  /*1cbc0*/  BSYNC B1 ;  /* 0x0000000000017941 */ /* 0x000fea0003800000 */
.L_x_2313:
[----:B------:R-:W-:Y:S05]  /*1cbd0*/  BRA `(.L_x_2315) ;  /* 0xfffffec400647947 */ /* 0x000fea000383ffff */
.L_x_2057:
        /* <DEDUP_REMOVED lines=8> */
.L_x_2317:
[----:B------:R-:W-:Y:S05]  /*1cc60*/  BSYNC B1 ;  /* 0x0000000000017941 */ /* 0x000fea0003800000 */
.L_x_2316:
[----:B------:R-:W-:Y:S05]  /*1cc70*/  BRA `(.L_x_2318) ;  /* 0xfffffec400447947 */ /* 0x000fea000383ffff */
.L_x_2058:
[----:B------:R-:W-:Y:S01]  /*1cc80*/  BSSY B1, `(.L_x_2319) ;  /* 0x0000008000017945 */ /* 0x000fe20003800000 */
[----:B------:R-:W-:Y:S01]  /*1cc90*/  IMAD.MOV.U32 R13, RZ, RZ, R0 ;  /* 0x000000ffff0d7224 */ /* 0x000fe200078e0000 */
[----:B------:R-:W-:Y:S01]  /*1cca0*/  MOV R15, 0xffffffff ;  /* 0xffffffff000f7802 */ /* 0x000fe20000000f00 */
[----:B------:R-:W-:Y:S02]  /*1ccb0*/  IMAD.MOV.U32 R12, RZ, RZ, RZ ;  /* 0x000000ffff0c7224 */ /* 0x000fe400078e00ff */
[----:B------:R-:W-:-:S07]  /*1ccc0*/  IMAD.MOV.U32 R11, RZ, RZ, 0x1c1f ;  /* 0x00001c1fff0b7424 */ /* 0x000fce00078e00ff */
[----:B-----5:R-:W-:Y:S05]  /*1ccd0*/  WARPSYNC.COLLECTIVE R15, `(.L_x_2320) ;  /* 0x000000000f087348 */ /* 0x020fea0003c00000 */
[----:B------:R0:W1:Y:S02]  /*1cce0*/  SHFL.IDX P6, R14, R13, R12, R11 ;  /* 0x0000000c0d0e7389 */ /* 0x00006400000c000b */
[----:B01---5:R-:W-:Y:S01]  /*1ccf0*/  ENDCOLLECTIVE ;  /* 0x000000000000791b */ /* 0x023fe20003800000 */
.L_x_2320:
[----:B------:R-:W-:Y:S05]  /*1cd00*/  BSYNC B1 ;  /* 0x0000000000017941 */ /* 0x000fea0003800000 */
.L_x_2319:
[----:B------:R-:W-:Y:S05]  /*1cd10*/  BRA `(.L_x_2321) ;  /* 0xfffffec400247947 */ /* 0x000fea000383ffff */
.L_x_2059:
        /* <DEDUP_REMOVED lines=8> */
.L_x_2323:
[----:B------:R-:W-:Y:S05]  /*1cda0*/  BSYNC B1 ;  /* 0x0000000000017941 */ /* 0x000fea0003800000 */
.L_x_2322:
[----:B------:R-:W-:Y:S05]  /*1cdb0*/  BRA `(.L_x_2324) ;  /* 0xfffffec400047947 */ /* 0x000fea000383ffff */
.L_x_2060:
        /* <DEDUP_REMOVED lines=8> */
.L_x_2326:
[----:B------:R-:W-:Y:S05]  /*1ce40*/  BSYNC B1 ;  /* 0x0000000000017941 */ /* 0x000fea0003800000 */
.L_x_2325:
[----:B------:R-:W-:Y:S05]  /*1ce50*/  BRA `(.L_x_2327) ;  /* 0xfffffec000e87947 */ /* 0x000fea000383ffff */
.L_x_2061:
        /* <DEDUP_REMOVED lines=8> */
.L_x_2329:
[----:B------:R-:W-:Y:S05]  /*1cee0*/  BSYNC B1 ;  /* 0x0000000000017941 */ /* 0x000fea0003800000 */
.L_x_2328:
[----:B------:R-:W-:Y:S05]  /*1cef0*/  BRA `(.L_x_2330) ;  /* 0xfffffec000cc7947 */ /* 0x000fea000383ffff */
.L_x_2062:
        /* <DEDUP_REMOVED lines=8> */
.L_x_2332:
[----:B------:R-:W-:Y:S05]  /*1cf80*/  BSYNC B1 ;  /* 0x0000000000017941 */ /* 0x000fea0003800000 */
.L_x_2331:
[----:B------:R-:W-:Y:S05]  /*1cf90*/  BRA `(.L_x_2333) ;  /* 0xfffffec000b07947 */ /* 0x000fea000383ffff */
.L_x_2064:
[----:B0-----:R0:W1:Y:S02]  /*1cfa0*/  SYNCS.PHASECHK.TRANS64.TRYWAIT P1, [R2+URZ+0x28c00], R3 ;  /* 0x028c0003020075a7 */ /* 0x001064000802017f */
[----:B-1----:R-:W-:Y:S05]  /*1cfb0*/  @!P1 NANOSLEEP.SYNCS 0x989680 ;  /* 0x009896800000995d */ /* 0x002fea0003900000 */
[----:B------:R-:W1:Y:S02]  /*1cfc0*/  @!P1 SYNCS.PHASECHK.TRANS64 P1, [R2+URZ+0x28c00], R3 ;  /* 0x028c0003020095a7 */ /* 0x000e64000802007f */
[----:B-1----:R-:W-:Y:S05]  /*1cfd0*/  @!P1 BRA `(.L_x_2064) ;  /* 0xfffffffc00f09947 */ /* 0x002fea000383ffff */
[----:B------:R-:W-:Y:S05]  /*1cfe0*/  BRA `(.L_x_2334) ;  /* 0xfffffec400287947 */ /* 0x000fea000383ffff */
.L_x_2070:
[----:B---3--:R3:W4:Y:S02]  /*1cff0*/  SYNCS.PHASECHK.TRANS64.TRYWAIT P2, [R14+URZ+0x28c30], R57 ;  /* 0x028c30390e0075a7 */ /* 0x008724000804017f */
[----:B----4-:R-:W-:Y:S05]  /*1d000*/  @!P2 NANOSLEEP.SYNCS 0x989680 ;  /* 0x009896800000a95d */ /* 0x010fea0003900000 */
[----:B------:R-:W4:Y:S02]  /*1d010*/  @!P2 SYNCS.PHASECHK.TRANS64 P2, [R14+URZ+0x28c30], R57 ;  /* 0x028c30390e00a5a7 */ /* 0x000f24000804007f */
[----:B----4-:R-:W-:Y:S05]  /*1d020*/  @!P2 BRA `(.L_x_2070) ;  /* 0xfffffffc00f0a947 */ /* 0x010fea000383ffff */
[----:B------:R-:W-:Y:S05]  /*1d030*/  BRA `(.L_x_2069) ;  /* 0xfffffed000b87947 */ /* 0x000fea000383ffff */
.L_x_2083:
[----:B-1----:R1:W3:Y:S02]  /*1d040*/  SYNCS.PHASECHK.TRANS64.TRYWAIT P2, [R14+URZ+0x28c50], R57 ;  /* 0x028c50390e0075a7 */ /* 0x0022e4000804017f */
[----:B---3--:R-:W-:Y:S05]  /*1d050*/  @!P2 NANOSLEEP.SYNCS 0x989680 ;  /* 0x009896800000a95d */ /* 0x008fea0003900000 */
[----:B------:R-:W3:Y:S02]  /*1d060*/  @!P2 SYNCS.PHASECHK.TRANS64 P2, [R14+URZ+0x28c50], R57 ;  /* 0x028c50390e00a5a7 */ /* 0x000ee4000804007f */
[----:B---3--:R-:W-:Y:S05]  /*1d070*/  @!P2 BRA `(.L_x_2083) ;  /* 0xfffffffc00f0a947 */ /* 0x008fea000383ffff */
[----:B------:R-:W-:Y:S05]  /*1d080*/  BRA `(.L_x_2082) ;  /* 0xfffffeec007c7947 */ /* 0x000fea000383ffff */
.L_x_2095:
[----:B-1----:R1:W2:Y:S02]  /*1d090*/  SYNCS.PHASECHK.TRANS64.TRYWAIT P2, [R212+URZ+0x28c30], R213 ;  /* 0x028c30d5d40075a7 */ /* 0x0022a4000804017f */
[----:B--2---:R-:W-:Y:S05]  /*1d0a0*/  @!P2 NANOSLEEP.SYNCS 0x989680 ;  /* 0x009896800000a95d */ /* 0x004fea0003900000 */
[----:B------:R-:W2:Y:S02]  /*1d0b0*/  @!P2 SYNCS.PHASECHK.TRANS64 P2, [R212+URZ+0x28c30], R213 ;  /* 0x028c30d5d400a5a7 */ /* 0x000ea4000804007f */
[----:B--2---:R-:W-:Y:S05]  /*1d0c0*/  @!P2 BRA `(.L_x_2095) ;  /* 0xfffffffc00f0a947 */ /* 0x004fea000383ffff */
[----:B------:R-:W-:Y:S05]  /*1d0d0*/  BRA `(.L_x_2094) ;  /* 0xfffffef000ec7947 */ /* 0x000fea000383ffff */
.L_x_2108:
[----:B--2---:R2:W3:Y:S02]  /*1d0e0*/  SYNCS.PHASECHK.TRANS64.TRYWAIT P2, [R212+URZ+0x28c50], R213 ;  /* 0x028c50d5d40075a7 */ /* 0x0044e4000804017f */
[----:B---3--:R-:W-:Y:S05]  /*1d0f0*/  @!P2 NANOSLEEP.SYNCS 0x989680 ;  /* 0x009896800000a95d */ /* 0x008fea0003900000 */
[----:B------:R-:W3:Y:S02]  /*1d100*/  @!P2 SYNCS.PHASECHK.TRANS64 P2, [R212+URZ+0x28c50], R213 ;  /* 0x028c50d5d400a5a7 */ /* 0x000ee4000804007f */
[----:B---3--:R-:W-:Y:S05]  /*1d110*/  @!P2 BRA `(.L_x_2108) ;  /* 0xfffffffc00f0a947 */ /* 0x008fea000383ffff */
[----:B------:R-:W-:Y:S05]  /*1d120*/  BRA `(.L_x_2107) ;  /* 0xffffff1000d87947 */ /* 0x000fea000383ffff */
.L_x_2121:
[----:B--2---:R2:W3:Y:S02]  /*1d130*/  SYNCS.PHASECHK.TRANS64.TRYWAIT P3, [R204+URZ+0x28c30], R206 ;  /* 0x028c30cecc0075a7 */ /* 0x0044e4000806017f */
[----:B---3--:R-:W-:Y:S05]  /*1d140*/  @!P3 NANOSLEEP.SYNCS 0x989680 ;  /* 0x009896800000b95d */ /* 0x008fea0003900000 */
[----:B------:R-:W3:Y:S02]  /*1d150*/  @!P3 SYNCS.PHASECHK.TRANS64 P3, [R204+URZ+0x28c30], R206 ;  /* 0x028c30cecc00b5a7 */ /* 0x000ee4000806007f */
[----:B---3--:R-:W-:Y:S05]  /*1d160*/  @!P3 BRA `(.L_x_2121) ;  /* 0xfffffffc00f0b947 */ /* 0x008fea000383ffff */
[----:B------:R-:W-:Y:S05]  /*1d170*/  BRA `(.L_x_2120) ;  /* 0xffffff1800807947 */ /* 0x000fea000383ffff */
.L_x_2126:
[----:B----4-:R4:W0:Y:S02]  /*1d180*/  SYNCS.PHASECHK.TRANS64.TRYWAIT P3, [R204+URZ+0x28c50], R206 ;  /* 0x028c50cecc0075a7 */ /* 0x010824000806017f */
[----:B0-----:R-:W-:Y:S05]  /*1d190*/  @!P3 NANOSLEEP.SYNCS 0x989680 ;  /* 0x009896800000b95d */ /* 0x001fea0003900000 */
[----:B------:R-:W0:Y:S02]  /*1d1a0*/  @!P3 SYNCS.PHASECHK.TRANS64 P3, [R204+URZ+0x28c50], R206 ;  /* 0x028c50cecc00b5a7 */ /* 0x000e24000806007f */
[----:B0-----:R-:W-:Y:S05]  /*1d1b0*/  @!P3 BRA `(.L_x_2126) ;  /* 0xfffffffc00f0b947 */ /* 0x001fea000383ffff */
[----:B------:R-:W-:Y:S05]  /*1d1c0*/  BRA `(.L_x_2125) ;  /* 0xffffff2c00dc7947 */ /* 0x000fea000383ffff */
.L_x_2134:
[----:B---3--:R3:W4:Y:S02]  /*1d1d0*/  SYNCS.PHASECHK.TRANS64.TRYWAIT P2, [R206+URZ+0x28c30], R207 ;  /* 0x028c30cfce0075a7 */ /* 0x008724000804017f */
[----:B----4-:R-:W-:Y:S05]  /*1d1e0*/  @!P2 NANOSLEEP.SYNCS 0x989680 ;  /* 0x009896800000a95d */ /* 0x010fea0003900000 */
[----:B------:R-:W4:Y:S02]  /*1d1f0*/  @!P2 SYNCS.PHASECHK.TRANS64 P2, [R206+URZ+0x28c30], R207 ;  /* 0x028c30cfce00a5a7 */ /* 0x000f24000804007f */
[----:B----4-:R-:W-:Y:S05]  /*1d200*/  @!P2 BRA `(.L_x_2134) ;  /* 0xfffffffc00f0a947 */ /* 0x010fea000383ffff */
[----:B------:R-:W-:Y:S05]  /*1d210*/  BRA `(.L_x_2133) ;  /* 0xffffff3000f47947 */ /* 0x000fea000383ffff */
.L_x_2147:
[----:B--2---:R2:W3:Y:S02]  /*1d220*/  SYNCS.PHASECHK.TRANS64.TRYWAIT P2, [R206+URZ+0x28c50], R207 ;  /* 0x028c50cfce0075a7 */ /* 0x0044e4000804017f */
[----:B---3--:R-:W-:Y:S05]  /*1d230*/  @!P2 NANOSLEEP.SYNCS 0x989680 ;  /* 0x009896800000a95d */ /* 0x008fea0003900000 */
[----:B------:R-:W3:Y:S02]  /*1d240*/  @!P2 SYNCS.PHASECHK.TRANS64 P2, [R206+URZ+0x28c50], R207 ;  /* 0x028c50cfce00a5a7 */ /* 0x000ee4000804007f */
[----:B---3--:R-:W-:Y:S05]  /*1d250*/  @!P2 BRA `(.L_x_2147) ;  /* 0xfffffffc00f0a947 */ /* 0x008fea000383ffff */
[----:B------:R-:W-:Y:S05]  /*1d260*/  BRA `(.L_x_2146) ;  /* 0xffffff5000ec7947 */ /* 0x000fea000383ffff */
.L_x_2183:
[----:B------:R-:W1:Y:S01]  /*1d270*/  S2R R11, SR_TID.X ;  /* 0x00000000000b7919 */ /* 0x000e620000002100 */
[----:B------:R-:W-:Y:S01]  /*1d280*/  BSSY B1, `(.L_x_2335) ;  /* 0x000000a000017945 */ /* 0x000fe20003800000 */
[----:B------:R-:W-:Y:S02]  /*1d290*/  IMAD.MOV.U32 R12, RZ, RZ, RZ ;  /* 0x000000ffff0c7224 */ /* 0x000fe400078e00ff */
[----:B------:R-:W-:Y:S01]  /*1d2a0*/  IMAD.MOV.U32 R15, RZ, RZ, -0x1 ;  /* 0xffffffffff0f7424 */ /* 0x000fe200078e00ff */
[----:B-1----:R-:W-:-:S04]  /*1d2b0*/  SHF.R.U32.HI R11, RZ, 0x5, R11 ;  /* 0x00000005ff0b7819 */ /* 0x002fc8000001160b */
[----:B------:R-:W-:-:S05]  /*1d2c0*/  LOP3.LUT R11, R11, 0x3, RZ, 0xc0, !PT ;  /* 0x000000030b0b7812 */ /* 0x000fca00078ec0ff */
[----:B0-----:R-:W-:Y:S02]  /*1d2d0*/  IMAD.MOV.U32 R13, RZ, RZ, R11 ;  /* 0x000000ffff0d7224 */ /* 0x001fe400078e000b */
[----:B------:R-:W-:-:S07]  /*1d2e0*/  IMAD.MOV.U32 R11, RZ, RZ, 0x1f ;  /* 0x0000001fff0b7424 */ /* 0x000fce00078e00ff */
[----:B------:R-:W-:Y:S05]  /*1d2f0*/  WARPSYNC.COLLECTIVE R15, `(.L_x_2336) ;  /* 0x000000000f087348 */ /* 0x000fea0003c00000 */
[----:B------:R0:W1:Y:S02]  /*1d300*/  SHFL.IDX P6, R14, R13, R12, R11 ;  /* 0x0000000c0d0e7389 */ /* 0x00006400000c000b */
[----:B01----:R-:W-:Y:S01]  /*1d310*/  ENDCOLLECTIVE ;  /* 0x000000000000791b */ /* 0x003fe20003800000 */
.L_x_2336:
[----:B------:R-:W-:Y:S05]  /*1d320*/  BSYNC B1 ;  /* 0x0000000000017941 */ /* 0x000fea0003800000 */
.L_x_2335:
[----:B------:R-:W-:Y:S05]  /*1d330*/  BRA `(.L_x_2337) ;  /* 0xffffff9c00907947 */ /* 0x000fea000383ffff */
.L_x_2184:
[----:B------:R-:W-:Y:S01]  /*1d340*/  BSSY B1, `(.L_x_2338) ;  /* 0x0000006000017945 */ /* 0x000fe20003800000 */
[----:B------:R-:W-:-:S07]  /*1d350*/  IMAD.MOV.U32 R15, RZ, RZ, -0x1 ;  /* 0xffffffffff0f7424 */ /* 0x000fce00078e00ff */
[----:B0-----:R-:W-:Y:S05]  /*1d360*/  WARPSYNC.COLLECTIVE R15, `(.L_x_2339) ;  /* 0x000000000f0c7348 */ /* 0x001fea0003c00000 */
[----:B------:R-:W-:Y:S02]  /*1d370*/  ELECT P6, UR62, PT ;  /* 0x00000000003e782f */ /* 0x000fe400038c0000 */
[----:B------:R-:W-:Y:S01]  /*1d380*/  MOV R14, UR62 ;  /* 0x0000003e000e7c02 */ /* 0x000fe20008000f00 */
[----:B0-----:R-:W-:Y:S10]  /*1d390*/  ENDCOLLECTIVE ;  /* 0x000000000000791b */ /* 0x001ff40003800000 */
.L_x_2339:
[----:B------:R-:W-:Y:S05]  /*1d3a0*/  BSYNC B1 ;  /* 0x0000000000017941 */ /* 0x000fea0003800000 */
.L_x_2338:
[----:B------:R-:W-:Y:S05]  /*1d3b0*/  BRA `(.L_x_2340) ;  /* 0xffffff9c007c7947 */ /* 0x000fea000383ffff */
.L_x_2186:
[----:B-1----:R1:W2:Y:S02]  /*1d3c0*/  SYNCS.PHASECHK.TRANS64.TRYWAIT P0, [R7+URZ+0x28c20], R8 ;  /* 0x028c2008070075a7 */ /* 0x0022a4000800017f */
[----:B--2---:R-:W-:Y:S05]  /*1d3d0*/  @!P0 NANOSLEEP.SYNCS 0x989680 ;  /* 0x009896800000895d */ /* 0x004fea0003900000 */
[----:B------:R-:W2:Y:S02]  /*1d3e0*/  @!P0 SYNCS.PHASECHK.TRANS64 P0, [R7+URZ+0x28c20], R8 ;  /* 0x028c2008070085a7 */ /* 0x000ea4000800007f */
[----:B--2---:R-:W-:Y:S05]  /*1d3f0*/  @!P0 BRA `(.L_x_2186) ;  /* 0xfffffffc00f08947 */ /* 0x004fea000383ffff */
[----:B------:R-:W-:Y:S05]  /*1d400*/  BRA `(.L_x_2341) ;  /* 0xffffff9c00987947 */ /* 0x000fea000383ffff */
.L_x_2189:
[----:B-1----:R1:W2:Y:S02]  /*1d410*/  SYNCS.PHASECHK.TRANS64.TRYWAIT P0, [R8+URZ+0x28ca0], R11 ;  /* 0x028ca00b080075a7 */ /* 0x0022a4000800017f */
[----:B--2---:R-:W-:Y:S05]  /*1d420*/  @!P0 NANOSLEEP.SYNCS 0x989680 ;  /* 0x009896800000895d */ /* 0x004fea0003900000 */
[----:B------:R-:W2:Y:S02]  /*1d430*/  @!P0 SYNCS.PHASECHK.TRANS64 P0, [R8+URZ+0x28ca0], R11 ;  /* 0x028ca00b080085a7 */ /* 0x000ea4000800007f */
[----:B--2---:R-:W-:Y:S05]  /*1d440*/  @!P0 BRA `(.L_x_2189) ;  /* 0xfffffffc00f08947 */ /* 0x004fea000383ffff */
[----:B------:R-:W-:Y:S05]  /*1d450*/  BRA `(.L_x_2342) ;  /* 0xffffff9c00a87947 */ /* 0x000fea000383ffff */
.L_x_2191:
[----:B--2---:R2:W3:Y:S02]  /*1d460*/  SYNCS.PHASECHK.TRANS64.TRYWAIT P0, [R8+URZ+0x28cc0], R11 ;  /* 0x028cc00b080075a7 */ /* 0x0044e4000800017f */
[----:B---3--:R-:W-:Y:S05]  /*1d470*/  @!P0 NANOSLEEP.SYNCS 0x989680 ;  /* 0x009896800000895d */ /* 0x008fea0003900000 */
[----:B------:R-:W3:Y:S02]  /*1d480*/  @!P0 SYNCS.PHASECHK.TRANS64 P0, [R8+URZ+0x28cc0], R11 ;  /* 0x028cc00b080085a7 */ /* 0x000ee4000800007f */
[----:B---3--:R-:W-:Y:S05]  /*1d490*/  @!P0 BRA `(.L_x_2191) ;  /* 0xfffffffc00f08947 */ /* 0x008fea000383ffff */
[----:B------:R-:W-:Y:S05]  /*1d4a0*/  BRA `(.L_x_2343) ;  /* 0xffffffa0000c7947 */ /* 0x000fea000383ffff */
.L_x_2195:
[----:B-1----:R1:W2:Y:S02]  /*1d4b0*/  SYNCS.PHASECHK.TRANS64.TRYWAIT P0, [R9+URZ+0x28ca0], R10 ;  /* 0x028ca00a090075a7 */ /* 0x0022a4000800017f */
[----:B--2---:R-:W-:Y:S05]  /*1d4c0*/  @!P0 NANOSLEEP.SYNCS 0x989680 ;  /* 0x009896800000895d */ /* 0x004fea0003900000 */
[----:B------:R-:W2:Y:S02]  /*1d4d0*/  @!P0 SYNCS.PHASECHK.TRANS64 P0, [R9+URZ+0x28ca0], R10 ;  /* 0x028ca00a090085a7 */ /* 0x000ea4000800007f */
[----:B--2---:R-:W-:Y:S05]  /*1d4e0*/  @!P0 BRA `(.L_x_2195) ;  /* 0xfffffffc00f08947 */ /* 0x004fea000383ffff */
[----:B------:R-:W-:Y:S05]  /*1d4f0*/  BRA `(.L_x_2344) ;  /* 0xffffffa4004c7947 */ /* 0x000fea000383ffff */
.L_x_2197:
[----:B--2---:R2:W3:Y:S02]  /*1d500*/  SYNCS.PHASECHK.TRANS64.TRYWAIT P1, [R9+URZ+0x28cc0], R10 ;  /* 0x028cc00a090075a7 */ /* 0x0044e4000802017f */
[----:B---3--:R-:W-:Y:S05]  /*1d510*/  @!P1 NANOSLEEP.SYNCS 0x989680 ;  /* 0x009896800000995d */ /* 0x008fea0003900000 */
[----:B------:R-:W3:Y:S02]  /*1d520*/  @!P1 SYNCS.PHASECHK.TRANS64 P1, [R9+URZ+0x28cc0], R10 ;  /* 0x028cc00a090095a7 */ /* 0x000ee4000802007f */
[----:B---3--:R-:W-:Y:S05]  /*1d530*/  @!P1 BRA `(.L_x_2197) ;  /* 0xfffffffc00f09947 */ /* 0x008fea000383ffff */
[----:B------:R-:W-:Y:S05]  /*1d540*/  BRA `(.L_x_2345) ;  /* 0xffffffa400a87947 */ /* 0x000fea000383ffff */
.L_x_2215:
[----:B------:R-:W0:Y:S01]  /*1d550*/  S2R R5, SR_TID.X ;  /* 0x0000000000057919 */ /* 0x000e220000002100 */
[----:B------:R-:W-:Y:S01]  /*1d560*/  BSSY B0, `(.L_x_2346) ;  /* 0x000000a000007945 */ /* 0x000fe20003800000 */
[----:B------:R-:W-:Y:S01]  /*1d570*/  IMAD.MOV.U32 R12, RZ, RZ, RZ ;  /* 0x000000ffff0c7224 */ /* 0x000fe200078e00ff */
[----:B-1----:R-:W-:Y:S01]  /*1d580*/  MOV R11, 0x1f ;  /* 0x0000001f000b7802 */ /* 0x002fe20000000f00 */
[----:B------:R-:W-:Y:S01]  /*1d590*/  IMAD.MOV.U32 R15, RZ, RZ, -0x1 ;  /* 0xffffffffff0f7424 */ /* 0x000fe200078e00ff */
[----:B0-----:R-:W-:-:S04]  /*1d5a0*/  SHF.R.U32.HI R5, RZ, 0x5, R5 ;  /* 0x00000005ff057819 */ /* 0x001fc80000011605 */
[----:B------:R-:W-:-:S05]  /*1d5b0*/  LOP3.LUT R5, R5, 0x3, RZ, 0xc0, !PT ;  /* 0x0000000305057812 */ /* 0x000fca00078ec0ff */
[----:B------:R-:W-:-:S07]  /*1d5c0*/  IMAD.MOV.U32 R13, RZ, RZ, R5 ;  /* 0x000000ffff0d7224 */ /* 0x000fce00078e0005 */
[----:B------:R-:W-:Y:S05]  /*1d5d0*/  WARPSYNC.COLLECTIVE R15, `(.L_x_2347) ;  /* 0x000000000f087348 */ /* 0x000fea0003c00000 */
[----:B------:R0:W1:Y:S02]  /*1d5e0*/  SHFL.IDX P6, R14, R13, R12, R11 ;  /* 0x0000000c0d0e7389 */ /* 0x00006400000c000b */
[----:B01----:R-:W-:Y:S01]  /*1d5f0*/  ENDCOLLECTIVE ;  /* 0x000000000000791b */ /* 0x003fe20003800000 */
.L_x_2347:
[----:B------:R-:W-:Y:S05]  /*1d600*/  BSYNC B0 ;  /* 0x0000000000007941 */ /* 0x000fea0003800000 */
.L_x_2346:
[----:B------:R-:W-:Y:S05]  /*1d610*/  BRA `(.L_x_2348) ;  /* 0xffffffb400707947 */ /* 0x000fea000383ffff */
.L_x_2216:
[----:B------:R-:W-:Y:S01]  /*1d620*/  BSSY B0, `(.L_x_2349) ;  /* 0x0000006000007945 */ /* 0x000fe20003800000 */
[----:B------:R-:W-:-:S07]  /*1d630*/  IMAD.MOV.U32 R15, RZ, RZ, -0x1 ;  /* 0xffffffffff0f7424 */ /* 0x000fce00078e00ff */
[----:B-1----:R-:W-:Y:S05]  /*1d640*/  WARPSYNC.COLLECTIVE R15, `(.L_x_2350) ;  /* 0x000000000f0c7348 */ /* 0x002fea0003c00000 */
[----:B------:R-:W-:Y:S02]  /*1d650*/  ELECT P6, UR62, PT ;  /* 0x00000000003e782f */ /* 0x000fe400038c0000 */
[----:B------:R-:W-:Y:S01]  /*1d660*/  MOV R14, UR62 ;  /* 0x0000003e000e7c02 */ /* 0x000fe20008000f00 */
[----:B-1----:R-:W-:Y:S10]  /*1d670*/  ENDCOLLECTIVE ;  /* 0x000000000000791b */ /* 0x002ff40003800000 */
.L_x_2350:
[----:B------:R-:W-:Y:S05]  /*1d680*/  BSYNC B0 ;  /* 0x0000000000007941 */ /* 0x000fea0003800000 */
.L_x_2349:
[----:B------:R-:W-:Y:S05]  /*1d690*/  BRA `(.L_x_2351) ;  /* 0xffffffb400607947 */ /* 0x000fea000383ffff */
.L_x_2219:
[----:B0-----:R0:W1:Y:S02]  /*1d6a0*/  SYNCS.PHASECHK.TRANS64.TRYWAIT P0, [R5+URZ+0x28c40], R7 ;  /* 0x028c4007050075a7 */ /* 0x001064000800017f */
[----:B-1----:R-:W-:Y:S05]  /*1d6b0*/  @!P0 NANOSLEEP.SYNCS 0x989680 ;  /* 0x009896800000895d */ /* 0x002fea0003900000 */
[----:B------:R-:W1:Y:S02]  /*1d6c0*/  @!P0 SYNCS.PHASECHK.TRANS64 P0, [R5+URZ+0x28c40], R7 ;  /* 0x028c4007050085a7 */ /* 0x000e64000800007f */
[----:B-1----:R-:W-:Y:S05]  /*1d6d0*/  @!P0 BRA `(.L_x_2219) ;  /* 0xfffffffc00f08947 */ /* 0x002fea000383ffff */
[----:B------:R-:W-:Y:S05]  /*1d6e0*/  BRA `(.L_x_2352) ;  /* 0xffffffb400c87947 */ /* 0x000fea000383ffff */
.L_x_2222:
        /* <DEDUP_REMOVED lines=8> */
.L_x_2225:
[----:B0-----:R0:W1:Y:S02]  /*1d770*/  SYNCS.PHASECHK.TRANS64.TRYWAIT P0, [R2+URZ+0x28c60], R5 ;  /* 0x028c6005020075a7 */ /* 0x001064000800017f */
[----:B-1----:R-:W-:Y:S05]  /*1d780*/  @!P0 NANOSLEEP.SYNCS 0x989680 ;  /* 0x009896800000895d */ /* 0x002fea0003900000 */
[----:B------:R-:W1:Y:S02]  /*1d790*/  @!P0 SYNCS.PHASECHK.TRANS64 P0, [R2+URZ+0x28c60], R5 ;  /* 0x028c6005020085a7 */ /* 0x000e64000800007f */
[----:B-1----:R-:W-:Y:S05]  /*1d7a0*/  @!P0 BRA `(.L_x_2225) ;  /* 0xfffffffc00f08947 */ /* 0x002fea000383ffff */
[----:B------:R-:W-:Y:S05]  /*1d7b0*/  BRA `(.L_x_2354) ;  /* 0xffffffb800c07947 */ /* 0x000fea000383ffff */
.L_x_2234:
[----:B--2---:R2:W3:Y:S02]  /*1d7c0*/  SYNCS.PHASECHK.TRANS64.TRYWAIT P0, [R2+URZ+0x28c40], R3 ;  /* 0x028c4003020075a7 */ /* 0x0044e4000800017f */
[----:B---3--:R-:W-:Y:S05]  /*1d7d0*/  @!P0 NANOSLEEP.SYNCS 0x989680 ;  /* 0x009896800000895d */ /* 0x008fea0003900000 */
[----:B------:R-:W3:Y:S02]  /*1d7e0*/  @!P0 SYNCS.PHASECHK.TRANS64 P0, [R2+URZ+0x28c40], R3 ;  /* 0x028c4003020085a7 */ /* 0x000ee4000800007f */
[----:B---3--:R-:W-:Y:S05]  /*1d7f0*/  @!P0 BRA `(.L_x_2234) ;  /* 0xfffffffc00f08947 */ /* 0x008fea000383ffff */
[----:B------:R-:W-:Y:S05]  /*1d800*/  BRA `(.L_x_2355) ;  /* 0xffffffc000907947 */ /* 0x000fea000383ffff */
.L_x_2236:
[----:B0-----:R0:W3:Y:S02]  /*1d810*/  SYNCS.PHASECHK.TRANS64.TRYWAIT P0, [R2+URZ+0x28c60], R3 ;  /* 0x028c6003020075a7 */ /* 0x0010e4000800017f */
[----:B---3--:R-:W-:Y:S05]  /*1d820*/  @!P0 NANOSLEEP.SYNCS 0x989680 ;  /* 0x009896800000895d */ /* 0x008fea0003900000 */
[----:B------:R-:W3:Y:S02]  /*1d830*/  @!P0 SYNCS.PHASECHK.TRANS64 P0, [R2+URZ+0x28c60], R3 ;  /* 0x028c6003020085a7 */ /* 0x000ee4000800007f */
[----:B---3--:R-:W-:Y:S05]  /*1d840*/  @!P0 BRA `(.L_x_2236) ;  /* 0xfffffffc00f08947 */ /* 0x008fea000383ffff */
[----:B------:R-:W-:Y:S05]  /*1d850*/  BRA `(.L_x_2356) ;  /* 0xffffffc400007947 */ /* 0x000fea000383ffff */
.L_x_2241:
[----:B---3--:R3:W4:Y:S02]  /*1d860*/  SYNCS.PHASECHK.TRANS64.TRYWAIT P0, [R2+URZ+0x28c40], R3 ;  /* 0x028c4003020075a7 */ /* 0x008724000800017f */
[----:B----4-:R-:W-:Y:S05]  /*1d870*/  @!P0 NANOSLEEP.SYNCS 0x989680 ;  /* 0x009896800000895d */ /* 0x010fea0003900000 */
[----:B------:R-:W4:Y:S02]  /*1d880*/  @!P0 SYNCS.PHASECHK.TRANS64 P0, [R2+URZ+0x28c40], R3 ;  /* 0x028c4003020085a7 */ /* 0x000f24000800007f */
[----:B----4-:R-:W-:Y:S05]  /*1d890*/  @!P0 BRA `(.L_x_2241) ;  /* 0xfffffffc00f08947 */ /* 0x010fea000383ffff */
[----:B------:R-:W-:Y:S05]  /*1d8a0*/  BRA `(.L_x_2357) ;  /* 0xffffffc800a47947 */ /* 0x000fea000383ffff */
.L_x_2243:
[----:B0-----:R0:W2:Y:S02]  /*1d8b0*/  SYNCS.PHASECHK.TRANS64.TRYWAIT P1, [R2+URZ+0x28c60], R3 ;  /* 0x028c6003020075a7 */ /* 0x0010a4000802017f */
[----:B--2---:R-:W-:Y:S05]  /*1d8c0*/  @!P1 NANOSLEEP.SYNCS 0x989680 ;  /* 0x009896800000995d */ /* 0x004fea0003900000 */
[----:B------:R-:W2:Y:S02]  /*1d8d0*/  @!P1 SYNCS.PHASECHK.TRANS64 P1, [R2+URZ+0x28c60], R3 ;  /* 0x028c6003020095a7 */ /* 0x000ea4000802007f */
[----:B--2---:R-:W-:Y:S05]  /*1d8e0*/  @!P1 BRA `(.L_x_2243) ;  /* 0xfffffffc00f09947 */ /* 0x004fea000383ffff */
[----:B------:R-:W-:Y:S05]  /*1d8f0*/  BRA `(.L_x_2358) ;  /* 0xffffffcc00107947 */ /* 0x000fea000383ffff */
.L_x_2248:
[----:B---3--:R3:W4:Y:S02]  /*1d900*/  SYNCS.PHASECHK.TRANS64.TRYWAIT P0, [R2+URZ+0x28c40], R3 ;  /* 0x028c4003020075a7 */ /* 0x008724000800017f */
[----:B----4-:R-:W-:Y:S05]  /*1d910*/  @!P0 NANOSLEEP.SYNCS 0x989680 ;  /* 0x009896800000895d */ /* 0x010fea0003900000 */
[----:B------:R-:W4:Y:S02]  /*1d920*/  @!P0 SYNCS.PHASECHK.TRANS64 P0, [R2+URZ+0x28c40], R3 ;  /* 0x028c4003020085a7 */ /* 0x000f24000800007f */
[----:B----4-:R-:W-:Y:S05]  /*1d930*/  @!P0 BRA `(.L_x_2248) ;  /* 0xfffffffc00f08947 */ /* 0x010fea000383ffff */
[----:B------:R-:W-:Y:S05]  /*1d940*/  BRA `(.L_x_2359) ;  /* 0xffffffd000907947 */ /* 0x000fea000383ffff */
.L_x_2250:
[----:B0-----:R0:W2:Y:S02]  /*1d950*/  SYNCS.PHASECHK.TRANS64.TRYWAIT P1, [R2+URZ+0x28c60], R3 ;  /* 0x028c6003020075a7 */ /* 0x0010a4000802017f */
[----:B--2---:R-:W-:Y:S05]  /*1d960*/  @!P1 NANOSLEEP.SYNCS 0x989680 ;  /* 0x009896800000995d */ /* 0x004fea0003900000 */
[----:B------:R-:W2:Y:S02]  /*1d970*/  @!P1 SYNCS.PHASECHK.TRANS64 P1, [R2+URZ+0x28c60], R3 ;  /* 0x028c6003020095a7 */ /* 0x000ea4000802007f */
[----:B--2---:R-:W-:Y:S05]  /*1d980*/  @!P1 BRA `(.L_x_2250) ;  /* 0xfffffffc00f09947 */ /* 0x004fea000383ffff */
[----:B------:R-:W-:Y:S05]  /*1d990*/  BRA `(.L_x_2360) ;  /* 0xffffffd400007947 */ /* 0x000fea000383ffff */
.L_x_2255:
[----:B------:R-:W-:Y:S01]  /*1d9a0*/  BSSY B0, `(.L_x_2361) ;  /* 0x0000008000007945 */ /* 0x000fe20003800000 */
[----:B0-----:R-:W-:Y:S02]  /*1d9b0*/  IMAD.MOV.U32 R13, RZ, RZ, R16 ;  /* 0x000000ffff0d7224 */ /* 0x001fe400078e0010 */
[----:B------:R-:W-:Y:S02]  /*1d9c0*/  IMAD.MOV.U32 R12, RZ, RZ, RZ ;  /* 0x000000ffff0c7224 */ /* 0x000fe400078e00ff */
[----:B-1----:R-:W-:Y:S02]  /*1d9d0*/  IMAD.MOV.U32 R11, RZ, RZ, 0x1f ;  /* 0x0000001fff0b7424 */ /* 0x002fe400078e00ff */
[----:B------:R-:W-:-:S07]  /*1d9e0*/  IMAD.MOV.U32 R15, RZ, RZ, -0x1 ;  /* 0xffffffffff0f7424 */ /* 0x000fce00078e00ff */
[----:B--2---:R-:W-:Y:S05]  /*1d9f0*/  WARPSYNC.COLLECTIVE R15, `(.L_x_2362) ;  /* 0x000000000f087348 */ /* 0x004fea0003c00000 */
[----:B------:R0:W1:Y:S02]  /*1da00*/  SHFL.IDX P6, R14, R13, R12, R11 ;  /* 0x0000000c0d0e7389 */ /* 0x00006400000c000b */
[----:B012---:R-:W-:Y:S01]  /*1da10*/  ENDCOLLECTIVE ;  /* 0x000000000000791b */ /* 0x007fe20003800000 */
.L_x_2362:
[----:B------:R-:W-:Y:S05]  /*1da20*/  BSYNC B0 ;  /* 0x0000000000007941 */ /* 0x000fea0003800000 */
.L_x_2361:
        /* <DEDUP_REMOVED lines=8> */
.L_x_2363:
[----:B------:R-:W-:Y:S01]  /*1dab0*/  IMAD.MOV.U32 R16, RZ, RZ, R14 ;  /* 0x000000ffff107224 */ /* 0x000fe200078e000e */
[----:B------:R-:W-:Y:S06]  /*1dac0*/  BRA `(.L_x_2364) ;  /* 0xffffffd800447947 */ /* 0x000fec000383ffff */
.L_x_2258:
[----:B------:R-:W-:Y:S01]  /*1dad0*/  BSSY B0, `(.L_x_2365) ;  /* 0x0000008000007945 */ /* 0x000fe20003800000 */
[----:B0----5:R-:W-:Y:S02]  /*1dae0*/  IMAD.MOV.U32 R13, RZ, RZ, R17 ;  /* 0x000000ffff0d7224 */ /* 0x021fe400078e0011 */
[----:B------:R-:W-:Y:S02]  /*1daf0*/  IMAD.MOV.U32 R12, RZ, RZ, 0x1 ;  /* 0x00000001ff0c7424 */ /* 0x000fe400078e00ff */
[----:B-1----:R-:W-:Y:S02]  /*1db00*/  IMAD.MOV.U32 R11, RZ, RZ, RZ ;  /* 0x000000ffff0b7224 */ /* 0x002fe400078e00ff */
[----:B------:R-:W-:-:S07]  /*1db10*/  IMAD.MOV.U32 R15, RZ, RZ, -0x1 ;  /* 0xffffffffff0f7424 */ /* 0x000fce00078e00ff */
[----:B--234-:R-:W-:Y:S05]  /*1db20*/  WARPSYNC.COLLECTIVE R15, `(.L_x_2366) ;  /* 0x000000000f087348 */ /* 0x01cfea0003c00000 */
[----:B------:R0:W1:Y:S02]  /*1db30*/  SHFL.UP P6, R14, R13, R12, R11 ;  /* 0x0400000c0d0e7389 */ /* 0x00006400000c000b */
[----:B01234-:R-:W-:Y:S01]  /*1db40*/  ENDCOLLECTIVE ;  /* 0x000000000000791b */ /* 0x01ffe20003800000 */
.L_x_2366:
[----:B------:R-:W-:Y:S05]  /*1db50*/  BSYNC B0 ;  /* 0x0000000000007941 */ /* 0x000fea0003800000 */
.L_x_2365:
[C---:B------:R-:W-:Y:S01]  /*1db60*/  ISETP.NE.AND P0, PT, R7.reuse, RZ, PT ;  /* 0x000000ff0700720c */ /* 0x040fe20003f05270 */
        /* <DEDUP_REMOVED lines=9> */
.L_x_2367:
        /* <DEDUP_REMOVED lines=8> */
.L_x_2368:
        /* <DEDUP_REMOVED lines=8> */
.L_x_2369:
        /* <DEDUP_REMOVED lines=8> */
.L_x_2370:
        /* <DEDUP_REMOVED lines=8> */
.L_x_2371:
[----:B------:R-:W-:Y:S05]  /*1de00*/  BRA `(.L_x_2372) ;  /* 0xffffffd800087947 */ /* 0x000fea000383ffff */
.L_x_2263:
[----:B------:R-:W-:Y:S01]  /*1de10*/  BSSY B0, `(.L_x_2373) ;  /* 0x0000008000007945 */ /* 0x000fe20003800000 */
[----:B-----5:R-:W-:Y:S02]  /*1de20*/  IMAD.MOV.U32 R13, RZ, RZ, R17 ;  /* 0x000000ffff0d7224 */ /* 0x020fe400078e0011 */
[----:B------:R-:W-:Y:S02]  /*1de30*/  IMAD.MOV.U32 R12, RZ, RZ, 0x1 ;  /* 0x00000001ff0c7424 */ /* 0x000fe400078e00ff */
[----:B-1----:R-:W-:Y:S02]  /*1de40*/  IMAD.MOV.U32 R11, RZ, RZ, RZ ;  /* 0x000000ffff0b7224 */ /* 0x002fe400078e00ff */
[----:B------:R-:W-:-:S07]  /*1de50*/  IMAD.MOV.U32 R15, RZ, RZ, -0x1 ;  /* 0xffffffffff0f7424 */ /* 0x000fce00078e00ff */
[----:B0-2---:R-:W-:Y:S05]  /*1de60*/  WARPSYNC.COLLECTIVE R15, `(.L_x_2374) ;  /* 0x000000000f087348 */ /* 0x005fea0003c00000 */
[----:B------:R1:W3:Y:S02]  /*1de70*/  SHFL.UP P6, R14, R13, R12, R11 ;  /* 0x0400000c0d0e7389 */ /* 0x0002e400000c000b */
[----:B0123--:R-:W-:Y:S01]  /*1de80*/  ENDCOLLECTIVE ;  /* 0x000000000000791b */ /* 0x00ffe20003800000 */
.L_x_2374:
[----:B------:R-:W-:Y:S05]  /*1de90*/  BSYNC B0 ;  /* 0x0000000000007941 */ /* 0x000fea0003800000 */
.L_x_2373:
        /* <DEDUP_REMOVED lines=10> */
.L_x_2375:
        /* <DEDUP_REMOVED lines=8> */
.L_x_2376:
        /* <DEDUP_REMOVED lines=8> */
.L_x_2377:
        /* <DEDUP_REMOVED lines=8> */
.L_x_2378:
        /* <DEDUP_REMOVED lines=8> */
.L_x_2379:
[----:B------:R-:W-:Y:S05]  /*1e140*/  BRA `(.L_x_2380) ;  /* 0xffffffd400ec7947 */ /* 0x000fea000383ffff */
.L_x_2265:
[----:B------:R-:W-:Y:S01]  /*1e150*/  BSSY B0, `(.L_x_2381) ;  /* 0x0000006000007945 */ /* 0x000fe20003800000 */
[----:B------:R-:W-:Y:S01]  /*1e160*/  PLOP3.LUT P6, PT, P6, PT, PT, 0x8, 0x0 ;  /* 0x000000000000781c */ /* 0x000fe200037ce170 */
[----:B------:R-:W-:-:S12]  /*1e170*/  IMAD.MOV.U32 R15, RZ, RZ, -0x1 ;  /* 0xffffffffff0f7424 */ /* 0x000fd800078e00ff */
[----:B01----:R-:W-:Y:S05]  /*1e180*/  WARPSYNC.COLLECTIVE R15, `(.L_x_2382) ;  /* 0x000000000f087348 */ /* 0x003fea0003c00000 */
[----:B------:R-:W-:Y:S01]  /*1e190*/  VOTE.ANY R14, PT, P6 ;  /* 0x00000000000e7806 */ /* 0x000fe200030e0100 */
[----:B01----:R-:W-:Y:S06]  /*1e1a0*/  ENDCOLLECTIVE ;  /* 0x000000000000791b */ /* 0x003fec0003800000 */
.L_x_2382:
[----:B------:R-:W-:Y:S05]  /*1e1b0*/  BSYNC B0 ;  /* 0x0000000000007941 */ /* 0x000fea0003800000 */
.L_x_2381:
        /* <DEDUP_REMOVED lines=9> */
.L_x_2383:
[----:B------:R-:W-:Y:S01]  /*1e250*/  IMAD.MOV.U32 R17, RZ, RZ, R14 ;  /* 0x000000ffff117224 */ /* 0x000fe200078e000e */
[----:B------:R-:W-:Y:S06]  /*1e260*/  BRA `(.L_x_2384) ;  /* 0xffffffd400dc7947 */ /* 0x000fec000383ffff */
.L_x_2267:
[----:B------:R-:W-:Y:S01]  /*1e270*/  BSSY B0, `(.L_x_2385) ;  /* 0x0000007000007945 */ /* 0x000fe20003800000 */
[----:B------:R-:W-:Y:S02]  /*1e280*/  IMAD.MOV.U32 R13, RZ, RZ, R2 ;  /* 0x000000ffff0d7224 */ /* 0x000fe400078e0002 */
[----:B-1----:R-:W-:Y:S02]  /*1e290*/  IMAD.MOV.U32 R11, RZ, RZ, 0x1f ;  /* 0x0000001fff0b7424 */ /* 0x002fe400078e00ff */
[----:B------:R-:W-:-:S07]  /*1e2a0*/  IMAD.MOV.U32 R15, RZ, RZ, -0x1 ;  /* 0xffffffffff0f7424 */ /* 0x000fce00078e00ff */
[----:B0-23--:R-:W-:Y:S05]  /*1e2b0*/  WARPSYNC.COLLECTIVE R15, `(.L_x_2386) ;  /* 0x000000000f087348 */ /* 0x00dfea0003c00000 */
[----:B------:R1:W4:Y:S02]  /*1e2c0*/  SHFL.IDX P6, R14, R13, R12, R11 ;  /* 0x0000000c0d0e7389 */ /* 0x00032400000c000b */
[----:B01234-:R-:W-:Y:S01]  /*1e2d0*/  ENDCOLLECTIVE ;  /* 0x000000000000791b */ /* 0x01ffe20003800000 */
.L_x_2386:
[----:B------:R-:W-:Y:S05]  /*1e2e0*/  BSYNC B0 ;  /* 0x0000000000007941 */ /* 0x000fea0003800000 */
.L_x_2385:
[----:B------:R-:W-:Y:S01]  /*1e2f0*/  IMAD.MOV.U32 R7, RZ, RZ, R14 ;  /* 0x000000ffff077224 */ /* 0x000fe200078e000e */
[----:B------:R-:W-:Y:S06]  /*1e300*/  BRA `(.L_x_2266) ;  /* 0xffffffd400d07947 */ /* 0x000fec000383ffff */
.L_x_2271:
[----:B-1----:R1:W2:Y:S02]  /*1e310*/  SYNCS.PHASECHK.TRANS64.TRYWAIT P0, [R0+URZ+0x28c20], R3 ;  /* 0x028c2003000075a7 */ /* 0x0022a4000800017f */
[----:B--2---:R-:W-:Y:S05]  /*1e320*/  @!P0 NANOSLEEP.SYNCS 0x989680 ;  /* 0x009896800000895d */ /* 0x004fea0003900000 */
[----:B------:R-:W2:Y:S02]  /*1e330*/  @!P0 SYNCS.PHASECHK.TRANS64 P0, [R0+URZ+0x28c20], R3 ;  /* 0x028c2003000085a7 */ /* 0x000ea4000800007f */
[----:B--2---:R-:W-:Y:S05]  /*1e340*/  @!P0 BRA `(.L_x_2271) ;  /* 0xfffffffc00f08947 */ /* 0x004fea000383ffff */
[----:B------:R-:W-:Y:S05]  /*1e350*/  BRA `(.L_x_2387) ;  /* 0xffffffdc00447947 */ /* 0x000fea000383ffff */
.L_x_2272:
        /* <DEDUP_REMOVED lines=11> */
.L_x_2389:
[----:B------:R-:W-:Y:S05]  /*1e410*/  BSYNC B0 ;  /* 0x0000000000007941 */ /* 0x000fea0003800000 */
.L_x_2388:
[----:B------:R-:W-:Y:S05]  /*1e420*/  BRA `(.L_x_2390) ;  /* 0xffffffdc002c7947 */ /* 0x000fea000383ffff */
.L_x_2273:
[----:B------:R-:W-:Y:S01]  /*1e430*/  BSSY B0, `(.L_x_2391) ;  /* 0x0000006000007945 */ /* 0x000fe20003800000 */
[----:B------:R-:W-:-:S07]  /*1e440*/  IMAD.MOV.U32 R15, RZ, RZ, -0x1 ;  /* 0xffffffffff0f7424 */ /* 0x000fce00078e00ff */
[----:B012---:R-:W-:Y:S05]  /*1e450*/  WARPSYNC.COLLECTIVE R15, `(.L_x_2392) ;  /* 0x000000000f0c7348 */ /* 0x007fea0003c00000 */
[----:B------:R-:W-:Y:S02]  /*1e460*/  ELECT P6, UR62, PT ;  /* 0x00000000003e782f */ /* 0x000fe400038c0000 */
[----:B------:R-:W-:Y:S01]  /*1e470*/  MOV R14, UR62 ;  /* 0x0000003e000e7c02 */ /* 0x000fe20008000f00 */
[----:B012---:R-:W-:Y:S10]  /*1e480*/  ENDCOLLECTIVE ;  /* 0x000000000000791b */ /* 0x007ff40003800000 */
.L_x_2392:
[----:B------:R-:W-:Y:S05]  /*1e490*/  BSYNC B0 ;  /* 0x0000000000007941 */ /* 0x000fea0003800000 */
.L_x_2391:
[----:B------:R-:W-:Y:S05]  /*1e4a0*/  BRA `(.L_x_2393) ;  /* 0xffffffdc00207947 */ /* 0x000fea000383ffff */
.L_x_2275:
[----:B-1----:R1:W2:Y:S02]  /*1e4b0*/  SYNCS.PHASECHK.TRANS64.TRYWAIT P0, [R6+URZ], R5 ;  /* 0x00000005060075a7 */ /* 0x0022a4000800017f */
[----:B--2---:R-:W-:Y:S05]  /*1e4c0*/  @!P0 NANOSLEEP.SYNCS 0x989680 ;  /* 0x009896800000895d */ /* 0x004fea0003900000 */
[----:B------:R-:W2:Y:S02]  /*1e4d0*/  @!P0 SYNCS.PHASECHK.TRANS64 P0, [R6+URZ], R5 ;  /* 0x00000005060085a7 */ /* 0x000ea4000800007f */
[----:B--2---:R-:W-:Y:S05]  /*1e4e0*/  @!P0 BRA `(.L_x_2275) ;  /* 0xfffffffc00f08947 */ /* 0x004fea000383ffff */
[----:B------:R-:W-:Y:S05]  /*1e4f0*/  BRA `(.L_x_2394) ;  /* 0xffffffdc005c7947 */ /* 0x000fea000383ffff */
.L_x_2276:
[----:B--2---:R2:W3:Y:S02]  /*1e500*/  SYNCS.PHASECHK.TRANS64.TRYWAIT P0, [R7+URZ], R2 ;  /* 0x00000002070075a7 */ /* 0x0044e4000800017f */
[----:B---3--:R-:W-:Y:S05]  /*1e510*/  @!P0 NANOSLEEP.SYNCS 0x989680 ;  /* 0x009896800000895d */ /* 0x008fea0003900000 */
[----:B------:R-:W3:Y:S02]  /*1e520*/  @!P0 SYNCS.PHASECHK.TRANS64 P0, [R7+URZ], R2 ;  /* 0x00000002070085a7 */ /* 0x000ee4000800007f */
[----:B---3--:R-:W-:Y:S05]  /*1e530*/  @!P0 BRA `(.L_x_2276) ;  /* 0xfffffffc00f08947 */ /* 0x008fea000383ffff */
[----:B------:R-:W-:Y:S05]  /*1e540*/  BRA `(.L_x_2395) ;  /* 0xffffffdc00507947 */ /* 0x000fea000383ffff */
.L_x_2278:
[----:B---3--:R3:W4:Y:S02]  /*1e550*/  SYNCS.PHASECHK.TRANS64.TRYWAIT P0, [R4+URZ], R5 ;  /* 0x00000005040075a7 */ /* 0x008724000800017f */
[----:B----4-:R-:W-:Y:S05]  /*1e560*/  @!P0 NANOSLEEP.SYNCS 0x989680 ;  /* 0x009896800000895d */ /* 0x010fea0003900000 */
[----:B------:R-:W4:Y:S02]  /*1e570*/  @!P0 SYNCS.PHASECHK.TRANS64 P0, [R4+URZ], R5 ;  /* 0x00000005040085a7 */ /* 0x000f24000800007f */
[----:B----4-:R-:W-:Y:S05]  /*1e580*/  @!P0 BRA `(.L_x_2278) ;  /* 0xfffffffc00f08947 */ /* 0x010fea000383ffff */
[----:B------:R-:W-:Y:S05]  /*1e590*/  BRA `(.L_x_2396) ;  /* 0xffffffdc00587947 */ /* 0x000fea000383ffff */
.L_x_2397:
        /* <DEDUP_REMOVED lines=14> */
.L_x_4558:


//--------------------- .text._ZN7cutlass13device_kernelIN5flash11enable_sm90INS1_16FlashAttnFwdSm90INS1_25CollectiveMainloopFwdSm90ILi2EN4cute5tupleIJNS5_1CILi1EEES8_S8_EEENS6_IJNS7_ILi64EEESA_SA_EEELi512ENS_10bfloat16_tEfNS_4arch4Sm90ELb0ELb1ELb0ELb1ELb0ELb0ELb1ELb0ELb0ELb0ELb0ELb0EEENS1_21CollectiveEpilogueFwdINS6_IJSA_NS7_ILi512EEESA_EEES9_SC_SE_Li256ELb1ELb0ELb0ELb0EEENS1_36VarlenDynamicPersistentTileSchedulerILi64ELi64ELi256ELi32ELb0ELb0ELb1ELb1ELb0ELb1EEEEEEEEEvNT_6ParamsE --------------------------
	.section	.text._ZN7cutlass13device_kernelIN5flash11enable_sm90INS1_16FlashAttnFwdSm90INS1_25CollectiveMainloopFwdSm90ILi2EN4cute5tupleIJNS5_1CILi1EEES8_S8_EEENS6_IJNS7_ILi64EEESA_SA_EEELi512ENS_10bfloat16_tEfNS_4arch4Sm90ELb0ELb1ELb0ELb1ELb0ELb0ELb1ELb0ELb0ELb0ELb0ELb0EEENS1_21CollectiveEpilogueFwdINS6_IJSA_NS7_ILi512EEESA_EEES9_SC_SE_Li256ELb1ELb0ELb0ELb0EEENS1_36VarlenDynamicPersistentTileSchedulerILi64ELi64ELi256ELi32ELb0ELb0ELb1ELb1ELb0ELb1EEEEEEEEEvNT_6ParamsE,"ax",@progbits
	.align	128
.text._ZN7cutlass13device_kernelIN5flash11enable_sm90INS1_16FlashAttnFwdSm90INS1_25CollectiveMainloopFwdSm90ILi2EN4cute5tupleIJNS5_1CILi1EEES8_S8_EEENS6_IJNS7_ILi64EEESA_SA_EEELi512ENS_10bfloat16_tEfNS_4arch4Sm90ELb0ELb1ELb0ELb1ELb0ELb0ELb1ELb0ELb0ELb0ELb0ELb0EEENS1_21CollectiveEpilogueFwdINS6_IJSA_NS7_ILi512EEESA_EEES9_SC_SE_Li256ELb1ELb0ELb0ELb0EEENS1_36VarlenDynamicPersistentTileSchedulerILi64ELi64ELi256ELi32ELb0ELb0ELb1ELb1ELb0ELb1EEEEEEEEEvNT_6ParamsE:
        .type           _ZN7cutlass13device_kernelIN5flash11enable_sm90INS1_16FlashAttnFwdSm90INS1_25CollectiveMainloopFwdSm90ILi2EN4cute5tupleIJNS5_1CILi1EEES8_S8_EEENS6_IJNS7_ILi64EEESA_SA_EEELi512ENS_10bfloat16_tEfNS_4arch4Sm90ELb0ELb1ELb0ELb1ELb0ELb0ELb1ELb0ELb0ELb0ELb0ELb0EEENS1_21CollectiveEpilogueFwdINS6_IJSA_NS7_ILi512EEESA_EEES9_SC_SE_Li256ELb1ELb0ELb0ELb0EEENS1_36VarlenDynamicPersistentTileSchedulerILi64ELi64ELi256ELi32ELb0ELb0ELb1ELb1ELb0ELb1EEEEEEEEEvNT_6ParamsE,@function
        .size           _ZN7cutlass13device_kernelIN5flash11enable_sm90INS1_16FlashAttnFwdSm90INS1_25CollectiveMainloopFwdSm90ILi2EN4cute5tupleIJNS5_1CILi1EEES8_S8_EEENS6_IJNS7_ILi64EEESA_SA_EEELi512ENS_10bfloat16_tEfNS_4arch4Sm90ELb0ELb1ELb0ELb1ELb0ELb0ELb1ELb0ELb0ELb0ELb0ELb0EEENS1_21CollectiveEpilogueFwdINS6_IJSA_NS7_ILi512EEESA_EEES9_SC_SE_Li256ELb1ELb0ELb0ELb0EEENS1_36VarlenDynamicPersistentTileSchedulerILi64ELi64ELi256ELi32ELb0ELb0ELb1ELb1ELb0ELb1EEEEEEEEEvNT_6ParamsE,(.L_x_4559 - _ZN7cutlass13device_kernelIN5flash11enable_sm90INS1_16FlashAttnFwdSm90INS1_25CollectiveMainloopFwdSm90ILi2EN4cute5tupleIJNS5_1CILi1EEES8_S8_EEENS6_IJNS7_ILi64EEESA_SA_EEELi512ENS_10bfloat16_tEfNS_4arch4Sm90ELb0ELb1ELb0ELb1ELb0ELb0ELb1ELb0ELb0ELb0ELb0ELb0EEENS1_21CollectiveEpilogueFwdINS6_IJSA_NS7_ILi512EEESA_EEES9_SC_SE_Li256ELb1ELb0ELb0ELb0EEENS1_36VarlenDynamicPersistentTileSchedulerILi64ELi64ELi256ELi32ELb0ELb0ELb1ELb1ELb0ELb1EEEEEEEEEvNT_6ParamsE)
        .other          _ZN7cutlass13device_kernelIN5flash11enable_sm90INS1_16FlashAttnFwdSm90INS1_25CollectiveMainloopFwdSm90ILi2EN4cute5tupleIJNS5_1CILi1EEES8_S8_EEENS6_IJNS7_ILi64EEESA_SA_EEELi512ENS_10bfloat16_tEfNS_4arch4Sm90ELb0ELb1ELb0ELb1ELb0ELb0ELb1ELb0ELb0ELb0ELb0ELb0EEENS1_21CollectiveEpilogueFwdINS6_IJSA_NS7_ILi512EEESA_EEES9_SC_SE_Li256ELb1ELb0ELb0ELb0EEENS1_36VarlenDynamicPersistentTileSchedulerILi64ELi64ELi256ELi32ELb0ELb0ELb1ELb1ELb0ELb1EEEEEEEEEvNT_6ParamsE,@"STO_CUDA_ENTRY STV_DEFAULT"
_ZN7cutlass13device_kernelIN5flash11enable_sm90INS1_16FlashAttnFwdSm90INS1_25CollectiveMainloopFwdSm90ILi2EN4cute5tupleIJNS5_1CILi1EEES8_S8_EEENS6_IJNS7_ILi64EEESA_SA_EEELi512ENS_10bfloat16_tEfNS_4arch4Sm90ELb0ELb1ELb0ELb1ELb0ELb0ELb1ELb0ELb0ELb0ELb0ELb0EEENS1_21CollectiveEpilogueFwdINS6_IJSA_NS7_ILi512EEESA_EEES9_SC_SE_Li256ELb1ELb0ELb0ELb0EEENS1_36VarlenDynamicPersistentTileSchedulerILi64ELi64ELi256ELi32ELb0ELb0ELb1ELb1ELb0ELb1EEEEEEEEEvNT_6ParamsE:
        /* <DEDUP_REMOVED lines=23> */
.L_x_2399:
[----:B------:R-:W-:Y:S05]  /*0170*/  BSYNC B0 ;  /* 0x0000000000007941 */ /* 0x000fea0003800000 */
.L_x_2398:
        /* <DEDUP_REMOVED lines=39> */
.L_x_2400:
        /* <DEDUP_REMOVED lines=22> */
.L_x_2401:
        /* <DEDUP_REMOVED lines=18> */
.L_x_2402:
        /* <DEDUP_REMOVED lines=22> */
.L_x_2403:
        /* <DEDUP_REMOVED lines=22> */
.L_x_2404:
[----:B------:R-:W-:Y:S01]  /*0930*/  IMAD.MOV.U32 R2, RZ, RZ, 0x1 ;  /* 0x00000001ff027424 */ /* 0x000fe200078e00ff */
[----:B------:R-:W-:Y:S01]  /*0940*/  ISETP.NE.AND P0, PT, R3, RZ, PT ;  /* 0x000000ff0300720c */ /* 0x000fe20003f05270 */
[----:B------:R-:W-:-:S03]  /*0950*/  NOP ;  /* 0x0000000000007918 */ /* 0x000fc60000000000 */
[----:B------:R-:W-:-:S05]  /*0960*/  SEL R2, R2, 0x2, !P0 ;  /* 0x0000000202027807 */ /* 0x000fca0004000000 */
[----:B------:R0:W-:Y:S02]  /*0970*/  STL [R1+0x24], R2 ;  /* 0x0000240201007387 */ /* 0x0001e40000100800 */
[----:B01234-:R-:W-:Y:S06]  /*0980*/  BAR.SYNC.DEFER_BLOCKING 0x0 ;  /* 0x0000000000007b1d */ /* 0x01ffec0000010000 */
[----:B------:R-:W-:Y:S05]  /*0990*/  @!P0 BRA `(.L_x_2405) ;  /* 0x0000012800a88947 */ /* 0x000fea0003800000 */
.L_x_2406:
        /* <DEDUP_REMOVED lines=19> */
[----:B------:R-:W2:Y:S01]  /*0ad0*/  LDL.LU R14, [R1+0x24] ;  /* 0x00002400010e7983 */ /* 0x000ea20000300800 */
[----:B------:R-:W-:-:S05]  /*0ae0*/  VIADD R200, R2, 0xffffff80 ;  /* 0xffffff8002c87836 */ /* 0x000fca0000000000 */
[----:B------:R-:W-:-:S04]  /*0af0*/  SHF.R.S32.HI R3, RZ, 0x1f, R200 ;  /* 0x0000001fff037819 */ /* 0x000fc800000114c8 */
[CC--:B------:R-:W-:Y:S02]  /*0b00*/  LEA.HI R0, R3.reuse, R200.reuse, RZ, 0x4 ;  /* 0x000000c803007211 */ /* 0x0c0fe400078f20ff */
[----:B------:R-:W-:Y:S02]  /*0b10*/  LEA.HI R2, R3, R200, RZ, 0x5 ;  /* 0x000000c803027211 */ /* 0x000fe400078f28ff */
[----:B------:R-:W-:Y:S02]  /*0b20*/  SHF.R.S32.HI R9, RZ, 0x4, R0 ;  /* 0x00000004ff097819 */ /* 0x000fe40000011400 */
[C---:B------:R-:W-:Y:S02]  /*0b30*/  LOP3.LUT R7, R0.reuse, 0xfffffff0, RZ, 0xc0, !PT ;  /* 0xfffffff000077812 */ /* 0x040fe400078ec0ff */
[----:B------:R-:W-:Y:S02]  /*0b40*/  LEA.HI R4, R0, R9, RZ, 0x1 ;  /* 0x0000000900047211 */ /* 0x000fe400078f08ff */
[--C-:B------:R-:W-:Y:S01]  /*0b50*/  SHF.R.S32.HI R0, RZ, 0x5, R2.reuse ;  /* 0x00000005ff007819 */ /* 0x100fe20000011402 */
[----:B------:R-:W-:Y:S01]  /*0b60*/  IMAD.IADD R7, R200, 0x1, -R7 ;  /* 0x00000001c8077824 */ /* 0x000fe200078e0a07 */
[----:B------:R-:W-:-:S02]  /*0b70*/  SHF.R.S32.HI R11, RZ, 0x1f, R2 ;  /* 0x0000001fff0b7819 */ /* 0x000fc40000011402 */
[----:B------:R-:W-:Y:S02]  /*0b80*/  LEA.HI R5, R3, R200, RZ, 0x7 ;  /* 0x000000c803057211 */ /* 0x000fe400078f38ff */
        /* <DEDUP_REMOVED lines=8> */
[----:B------:R-:W-:-:S03]  /*0c10*/  LOP3.LUT R8, R6, 0xfffffff8, RZ, 0xc0, !PT ;  /* 0xfffffff806087812 */ /* 0x000fc600078ec0ff */
[----:B------:R-:W-:Y:S01]  /*0c20*/  IMAD.IADD R4, R9, 0x1, -R4 ;  /* 0x0000000109047824 */ /* 0x000fe200078e0a04 */
[----:B------:R-:W-:Y:S01]  /*0c30*/  LOP3.LUT R9, R5, 0xffffff80, RZ, 0xc0, !PT ;  /* 0xffffff8005097812 */ /* 0x000fe200078ec0ff */
[----:B------:R-:W-:Y:S02]  /*0c40*/  IMAD R199, R11, 0x10, R10 ;  /* 0x000000100bc77824 */ /* 0x000fe400078e020a */
[----:B------:R-:W-:Y:S02]  /*0c50*/  IMAD.IADD R10, R7, 0x1, -R8 ;  /* 0x00000001070a7824 */ /* 0x000fe400078e0a08 */
[----:B------:R-:W-:Y:S02]  /*0c60*/  IMAD.IADD R9, R200, 0x1, -R9 ;  /* 0x00000001c8097824 */ /* 0x000fe400078e0a09 */
[----:B------:R-:W-:Y:S02]  /*0c70*/  IMAD.SHL.U32 R11, R10, 0x40, RZ ;  /* 0x000000400a0b7824 */ /* 0x000fe400078e00ff */
[----:B------:R-:W-:Y:S01]  /*0c80*/  IMAD.SHL.U32 R4, R4, 0x8, RZ ;  /* 0x0000000804047824 */ /* 0x000fe200078e00ff */
[----:B------:R-:W-:Y:S01]  /*0c90*/  SHF.R.S32.HI R2, RZ, 0x1f, R9 ;  /* 0x0000001fff027819 */ /* 0x000fe20000011409 */
[----:B------:R-:W-:Y:S01]  /*0ca0*/  IMAD.SHL.U32 R12, R6, 0x40, RZ ;  /* 0x00000040060c7824 */ /* 0x000fe200078e00ff */
[----:B------:R-:W-:Y:S01]  /*0cb0*/  LOP3.LUT R11, R11, 0x1c0, RZ, 0xc0, !PT ;  /* 0x000001c00b0b7812 */ /* 0x000fe200078ec0ff */
[----:B------:R-:W-:Y:S01]  /*0cc0*/  IMAD.U32 R199, R199, 0x40, R4 ;  /* 0x00000040c7c77824 */ /* 0x000fe200078e0004 */
[----:B------:R-:W-:-:S02]  /*0cd0*/  LEA.HI R6, R2, R9, RZ, 0x2 ;  /* 0x0000000902067211 */ /* 0x000fc400078f10ff */
[----:B------:R-:W-:Y:S02]  /*0ce0*/  LOP3.LUT R4, R11, 0x8, R4, 0xf8, !PT ;  /* 0x000000080b047812 */ /* 0x000fe400078ef804 */
[----:B------:R-:W-:Y:S02]  /*0cf0*/  LOP3.LUT R13, R12, 0x7ffffe00, RZ, 0xc0, !PT ;  /* 0x7ffffe000c0d7812 */ /* 0x000fe400078ec0ff */
[----:B------:R-:W-:Y:S02]  /*0d00*/  SHF.R.U32.HI R11, RZ, 0x3, R11 ;  /* 0x00000003ff0b7819 */ /* 0x000fe4000001160b */
[--C-:B------:R-:W-:Y:S01]  /*0d10*/  SHF.R.S32.HI R7, RZ, 0x2, R6.reuse ;  /* 0x00000002ff077819 */ /* 0x100fe20000011406 */
[----:B------:R-:W-:Y:S01]  /*0d20*/  IMAD R13, R0, 0x400, R13 ;  /* 0x00000400000d7824 */ /* 0x000fe200078e020d */
[----:B------:R-:W-:Y:S02]  /*0d30*/  SHF.R.S32.HI R8, RZ, 0x1f, R6 ;  /* 0x0000001fff087819 */ /* 0x000fe40000011406 */
[----:B------:R-:W-:-:S02]  /*0d40*/  LOP3.LUT R4, R4, R11, RZ, 0x3c, !PT ;  /* 0x0000000b04047212 */ /* 0x000fc400078e3cff */
[----:B------:R-:W-:Y:S02]  /*0d50*/  LEA.HI R8, R8, R7, RZ, 0x3 ;  /* 0x0000000708087211 */ /* 0x000fe400078f18ff */
[----:B------:R-:W-:Y:S01]  /*0d60*/  R2P PR, R10, 0x6 ;  /* 0x000000060a007804 */ /* 0x000fe20000000000 */
[----:B------:R-:W-:Y:S01]  /*0d70*/  IMAD.IADD R4, R13, 0x1, R4 ;  /* 0x000000010d047824 */ /* 0x000fe200078e0204 */
[----:B------:R-:W-:Y:S02]  /*0d80*/  LOP3.LUT R8, R8, 0xfffffff8, RZ, 0xc0, !PT ;  /* 0xfffffff808087812 */ /* 0x000fe400078ec0ff */
[----:B------:R-:W-:Y:S02]  /*0d90*/  LEA.HI R3, R3, R200, RZ, 0x3 ;  /* 0x000000c803037211 */ /* 0x000fe400078f18ff */
[----:B------:R-:W-:Y:S02]  /*0da0*/  LEA.HI R5, R5, R198, RZ, 0x1 ;  /* 0x000000c605057211 */ /* 0x000fe400078f08ff */
[----:B------:R-:W-:Y:S01]  /*0db0*/  LEA R23, R4, UR37, 0x1 ;  /* 0x0000002504177c11 */ /* 0x000fe2000f8e08ff */
[----:B------:R-:W-:Y:S01]  /*0dc0*/  IMAD.MOV.U32 R189, RZ, RZ, 0x40 ;  /* 0x00000040ffbd7424 */ /* 0x000fe200078e00ff */
[----:B------:R-:W-:Y:S01]  /*0dd0*/  LEA.HI R2, R2, R9, RZ, 0x5 ;  /* 0x0000000902027211 */ /* 0x000fe200078f28ff */
[----:B------:R-:W-:Y:S01]  /*0de0*/  IMAD.IADD R19, R7, 0x1, -R8 ;  /* 0x0000000107137824 */ /* 0x000fe200078e0a08 */
[----:B------:R-:W-:Y:S01]  /*0df0*/  R2UR UR5, R186 ;  /* 0x00000000ba0572ca */ /* 0x000fe200000e0000 */
[----:B------:R-:W-:Y:S01]  /*0e00*/  VIADD R190, R23, 0x36400 ;  /* 0x0003640017be7836 */ /* 0x000fe20000000000 */
[----:B------:R-:W-:-:S02]  /*0e10*/  LOP3.LUT R6, R6, 0x7ffffffc, RZ, 0xc0, !PT ;  /* 0x7ffffffc06067812 */ /* 0x000fc400078ec0ff */
[----:B------:R-:W-:Y:S02]  /*0e20*/  LOP3.LUT R7, R3, 0x1ffffff8, RZ, 0xc0, !PT ;  /* 0x1ffffff803077812 */ /* 0x000fe400078ec0ff */
[----:B------:R-:W-:Y:S01]  /*0e30*/  LOP3.LUT R5, R5, 0xfffffe, RZ, 0xc0, !PT ;  /* 0x00fffffe05057812 */ /* 0x000fe200078ec0ff */
[----:B------:R-:W-:Y:S01]  /*0e40*/  VIADD R188, R23, 0x36420 ;  /* 0x0003642017bc7836 */ /* 0x000fe20000000000 */
[----:B------:R-:W-:Y:S02]  /*0e50*/  SHF.R.S32.HI R2, RZ, 0x5, R2 ;  /* 0x00000005ff027819 */ /* 0x000fe40000011402 */
[----:B------:R-:W-:Y:S01]  /*0e60*/  SEL R189, R189, 0xffffffc0, !P2 ;  /* 0xffffffc0bdbd7807 */ /* 0x000fe20005000000 */
[----:B------:R-:W-:Y:S02]  /*0e70*/  IMAD.IADD R6, R9, 0x1, -R6 ;  /* 0x0000000109067824 */ /* 0x000fe400078e0a06 */
[----:B------:R-:W-:Y:S02]  /*0e80*/  IMAD.IADD R7, R200, 0x1, -R7 ;  /* 0x00000001c8077824 */ /* 0x000fe400078e0a07 */
[----:B------:R-:W-:-:S02]  /*0e90*/  IMAD.IADD R5, R198, 0x1, -R5 ;  /* 0x00000001c6057824 */ /* 0x000fc400078e0a05 */
[----:B------:R-:W-:Y:S01]  /*0ea0*/  @P1 VIADD R188, R190, 0xffffffe0 ;  /* 0xffffffe0bebc1836 */ /* 0x000fe20000000000 */
[----:B------:R-:W-:Y:S01]  /*0eb0*/  SHF.R.S32.HI R194, RZ, 0x3, R3 ;  /* 0x00000003ffc27819 */ /* 0x000fe20000011403 */
[----:B------:R-:W-:Y:S01]  /*0ec0*/  IMAD R19, R2, 0x10, R19 ;  /* 0x0000001002137824 */ /* 0x000fe200078e0213 */
[----:B------:R-:W-:Y:S01]  /*0ed0*/  MOV R2, RZ ;  /* 0x000000ff00027202 */ /* 0x000fe20000000f00 */
[----:B------:R-:W-:Y:S02]  /*0ee0*/  IMAD.IADD R190, R190, 0x1, R189 ;  /* 0x00000001bebe7824 */ /* 0x000fe400078e02bd */
[----:B------:R-:W-:Y:S02]  /*0ef0*/  IMAD.MOV.U32 R197, RZ, RZ, RZ ;  /* 0x000000ffffc57224 */ /* 0x000fe400078e00ff */
[----:B------:R-:W-:Y:S02]  /*0f00*/  IMAD.SHL.U32 R191, R7, 0x8, RZ ;  /* 0x0000000807bf7824 */ /* 0x000fe400078e00ff */
[----:B------:R-:W-:-:S02]  /*0f10*/  IMAD.SHL.U32 R22, R5, 0x100, RZ ;  /* 0x0000010005167824 */ /* 0x000fc400078e00ff */
[----:B------:R-:W-:Y:S02]  /*0f20*/  IMAD.SHL.U32 R16, R6, 0x2, RZ ;  /* 0x0000000206107824 */ /* 0x000fe400078e00ff */
[----:B------:R-:W-:Y:S01]  /*0f30*/  IMAD.IADD R189, R189, 0x1, R188 ;  /* 0x00000001bdbd7824 */ /* 0x000fe200078e02bc */
[----:B------:R-:W-:Y:S01]  /*0f40*/  UMOV UR36, URZ ;  /* 0x0000003f00247c82 */ /* 0x000fe20008000000 */
[----:B--2---:R-:W-:-:S07]  /*0f50*/  LOP3.LUT R192, R14, 0x1, RZ, 0xfc, !PT ;  /* 0x000000010ec07812 */ /* 0x004fce00078efcff */
.L_x_2509:
[----:B0-----:R-:W0:Y:S01]  /*0f60*/  LDC.64 R4, c[0x0][0xb20] ;  /* 0x0002c800ff047b82 */ /* 0x001e220000000a00 */
[----:B-1----:R-:W-:Y:S01]  /*0f70*/  IMAD.MOV.U32 R8, RZ, RZ, RZ ;  /* 0x000000ffff087224 */ /* 0x002fe200078e00ff */
[----:B------:R-:W-:-:S06]  /*0f80*/  ULDC.64 UR6, c[0x0][0x208] ;  /* 0x0000820000067ab9 */ /* 0x000fcc0000000a00 */
[----:B--23--:R-:W1:Y:S08]  /*0f90*/  LDC.64 R6, c[0x0][0xb10] ;  /* 0x0002c400ff067b82 */ /* 0x00ce700000000a00 */
[----:B------:R-:W2:Y:S01]  /*0fa0*/  LDC.64 R10, c[0x0][0x3f8] ;  /* 0x0000fe00ff0a7b82 */ /* 0x000ea20000000a00 */
[----:B0-----:R-:W-:-:S07]  /*0fb0*/  ISETP.NE.U32.AND P0, PT, R4, RZ, PT ;  /* 0x000000ff0400720c */ /* 0x001fce0003f05070 */
[----:B------:R-:W0:Y:S01]  /*0fc0*/  LDC R18, c[0x0][0x288] ;  /* 0x0000a200ff127b82 */ /* 0x000e220000000800 */
[----:B------:R-:W-:Y:S02]  /*0fd0*/  ISETP.NE.AND.EX P0, PT, R5, RZ, PT, P0 ;  /* 0x000000ff0500720c */ /* 0x000fe40003f05300 */
[----:B-1----:R-:W-:-:S05]  /*0fe0*/  ISETP.NE.U32.AND P1, PT, R6, RZ, PT ;  /* 0x000000ff0600720c */ /* 0x002fca0003f25070 */
[----:B------:R-:W1:Y:S01]  /*0ff0*/  LDC R0, c[0x0][0x404] ;  /* 0x00010100ff007b82 */ /* 0x000e620000000800 */
[----:B------:R-:W-:-:S07]  /*1000*/  ISETP.NE.AND.EX P1, PT, R7, RZ, PT, P1 ;  /* 0x000000ff0700720c */ /* 0x000fce0003f25310 */
[----:B------:R-:W3:Y:S08]  /*1010*/  @P0 LDC.64 R4, c[0x0][0xb20] ;  /* 0x0002c800ff040b82 */ /* 0x000ef00000000a00 */
[----:B------:R-:W4:Y:S08]  /*1020*/  @P1 LDC.64 R6, c[0x0][0xb10] ;  /* 0x0002c400ff061b82 */ /* 0x000f300000000a00 */
[----:B------:R-:W1:Y:S01]  /*1030*/  LDC R17, c[0x0][0x2e0] ;  /* 0x0000b800ff117b82 */ /* 0x000e620000000800 */
[----:B---3--:R-:W-:-:S05]  /*1040*/  @P0 IMAD.WIDE R4, R187, 0x4, R4 ;  /* 0x00000004bb040825 */ /* 0x008fca00078e0204 */
[----:B------:R3:W5:Y:S01]  /*1050*/  @P0 LDG.E R8, desc[UR6][R4.64] ;  /* 0x0000000604080981 */ /* 0x000762000c1e1900 */
[----:B--2---:R-:W-:Y:S01]  /*1060*/  ISETP.NE.U32.AND P0, PT, R10, RZ, PT ;  /* 0x000000ff0a00720c */ /* 0x004fe20003f05070 */
[----:B----4-:R-:W-:-:S03]  /*1070*/  @P1 IMAD.WIDE R6, R187, 0x4, R6 ;  /* 0x00000004bb061825 */ /* 0x010fc600078e0206 */
[----:B------:R-:W-:Y:S02]  /*1080*/  ISETP.NE.AND.EX P0, PT, R11, RZ, PT, P0 ;  /* 0x000000ff0b00720c */ /* 0x000fe40003f05300 */
[----:B0-----:R3:W5:Y:S01]  /*1090*/  @P1 LDG.E R18, desc[UR6][R6.64] ;  /* 0x0000000606121981 */ /* 0x001762000c1e1900 */
[----:B------:R-:W-:Y:S01]  /*10a0*/  ULDC.64 UR6, c[0x0][0xb18] ;  /* 0x0002c60000067ab9 */ /* 0x000fe20000000a00 */
[----:B-1----:R-:W-:Y:S01]  /*10b0*/  SEL R0, R0, 0x1, P0 ;  /* 0x0000000100007807 */ /* 0x002fe20000000000 */
[----:B------:R-:W-:Y:S01]  /*10c0*/  UMOV UR39, UR5 ;  /* 0x0000000500277c82 */ /* 0x000fe20008000000 */
[----:B------:R-:W-:-:S03]  /*10d0*/  ISETP.NE.U32.AND P2, PT, RZ, UR6, PT ;  /* 0x00000006ff007c0c */ /* 0x000fc6000bf45070 */
[----:B------:R-:W-:Y:S01]  /*10e0*/  IMAD R17, R0, R17, RZ ;  /* 0x0000001100117224 */ /* 0x000fe200078e02ff */
[----:B------:R-:W-:Y:S01]  /*10f0*/  ISETP.NE.AND.EX P2, PT, RZ, UR7, PT, P2 ;  /* 0x00000007ff007c0c */ /* 0x000fe2000bf45320 */
[----:B------:R-:W-:-:S12]  /*1100*/  @P1 BRA `(.L_x_2407) ;  /* 0x0000000000281947 */ /* 0x000fd80003800000 */
[----:B------:R-:W-:Y:S02]  /*1110*/  ULDC.64 UR4, c[0x0][0xaf8] ;  /* 0x0002be0000047ab9 */ /* 0x000fe40000000a00 */
[----:B------:R-:W-:-:S04]  /*1120*/  ISETP.NE.U32.AND P0, PT, RZ, UR4, PT ;  /* 0x00000004ff007c0c */ /* 0x000fc8000bf05070 */
[----:B------:R-:W-:-:S13]  /*1130*/  ISETP.NE.AND.EX P0, PT, RZ, UR5, PT, P0 ;  /* 0x00000005ff007c0c */ /* 0x000fda000bf05300 */
[----:B------:R-:W-:Y:S05]  /*1140*/  @!P0 BRA `(.L_x_2407) ;  /* 0x0000000000188947 */ /* 0x000fea0003800000 */
[----:B---3--:R-:W0:Y:S01]  /*1150*/  LDC.64 R4, c[0x0][0xaf8] ;  /* 0x0002be00ff047b82 */ /* 0x008e220000000a00 */
[----:B------:R-:W-:Y:S01]  /*1160*/  ULDC.64 UR4, c[0x0][0x208] ;  /* 0x0000820000047ab9 */ /* 0x000fe20000000a00 */
[----:B0-----:R-:W-:-:S05]  /*1170*/  IMAD.WIDE R4, R187, 0x4, R4 ;  /* 0x00000004bb047825 */ /* 0x001fca00078e0204 */
[----:B-----5:R-:W2:Y:S04]  /*1180*/  LDG.E R18, desc[UR4][R4.64] ;  /* 0x0000000404127981 */ /* 0x020ea8000c1e1900 */
[----:B------:R-:W2:Y:S02]  /*1190*/  LDG.E R3, desc[UR4][R4.64+0x4] ;  /* 0x0000040404037981 */ /* 0x000ea4000c1e1900 */
[----:B--2---:R-:W-:-:S07]  /*11a0*/  IMAD.IADD R18, R3, 0x1, -R18 ;  /* 0x0000000103127824 */ /* 0x004fce00078e0a12 */
.L_x_2407:
[----:B------:R-:W-:Y:S02]  /*11b0*/  IMAD.MOV.U32 R196, RZ, RZ, R185 ;  /* 0x000000ffffc47224 */ /* 0x000fe400078e00b9 */
[----:B------:R-:W-:Y:S01]  /*11c0*/  IMAD.MOV.U32 R193, RZ, RZ, R187 ;  /* 0x000000ffffc17224 */ /* 0x000fe200078e00bb */
[----:B------:R-:W-:Y:S06]  /*11d0*/  @!P2 BRA `(.L_x_2408) ;  /* 0x000000000014a947 */ /* 0x000fec0003800000 */
[----:B---3--:R-:W0:Y:S01]  /*11e0*/  LDC.64 R4, c[0x0][0xb18] ;  /* 0x0002c600ff047b82 */ /* 0x008e220000000a00 */
[----:B------:R-:W-:Y:S01]  /*11f0*/  ULDC.64 UR4, c[0x0][0x208] ;  /* 0x0000820000047ab9 */ /* 0x000fe20000000a00 */
[----:B0-----:R-:W-:-:S05]  /*1200*/  IMAD.WIDE R4, R187, 0x4, R4 ;  /* 0x00000004bb047825 */ /* 0x001fca00078e0204 */
[----:B------:R0:W5:Y:S01]  /*1210*/  LDG.E R17, desc[UR4][R4.64] ;  /* 0x0000000404117981 */ /* 0x000162000c1e1900 */
[----:B------:R-:W-:Y:S05]  /*1220*/  BRA `(.L_x_2409) ;  /* 0x0000000000287947 */ /* 0x000fea0003800000 */
.L_x_2408:
[----:B------:R-:W-:Y:S02]  /*1230*/  ULDC.64 UR4, c[0x0][0xb00] ;  /* 0x0002c00000047ab9 */ /* 0x000fe40000000a00 */
[----:B------:R-:W-:-:S04]  /*1240*/  ISETP.NE.U32.AND P0, PT, RZ, UR4, PT ;  /* 0x00000004ff007c0c */ /* 0x000fc8000bf05070 */
[----:B------:R-:W-:-:S13]  /*1250*/  ISETP.NE.AND.EX P0, PT, RZ, UR5, PT, P0 ;  /* 0x00000005ff007c0c */ /* 0x000fda000bf05300 */
[----:B------:R-:W-:Y:S05]  /*1260*/  @!P0 BRA `(.L_x_2409) ;  /* 0x0000000000188947 */ /* 0x000fea0003800000 */
[----:B---3--:R-:W0:Y:S01]  /*1270*/  LDC.64 R4, c[0x0][0xb00] ;  /* 0x0002c000ff047b82 */ /* 0x008e220000000a00 */
[----:B------:R-:W-:Y:S01]  /*1280*/  ULDC.64 UR4, c[0x0][0x208] ;  /* 0x0000820000047ab9 */ /* 0x000fe20000000a00 */
[----:B0-----:R-:W-:-:S05]  /*1290*/  IMAD.WIDE R4, R187, 0x4, R4 ;  /* 0x00000004bb047825 */ /* 0x001fca00078e0204 */
[----:B------:R-:W2:Y:S04]  /*12a0*/  LDG.E R17, desc[UR4][R4.64] ;  /* 0x0000000404117981 */ /* 0x000ea8000c1e1900 */
[----:B------:R-:W2:Y:S02]  /*12b0*/  LDG.E R0, desc[UR4][R4.64+0x4] ;  /* 0x0000040404007981 */ /* 0x000ea4000c1e1900 */
[----:B--2---:R-:W-:-:S07]  /*12c0*/  IMAD.IADD R17, R0, 0x1, -R17 ;  /* 0x0000000100117824 */ /* 0x004fce00078e0a11 */
.L_x_2409:
[----:B---3--:R-:W2:Y:S01]  /*12d0*/  LDL R6, [R1+0x4] ;  /* 0x0000040001067983 */ /* 0x008ea20000100800 */
[----:B0-----:R-:W0:Y:S01]  /*12e0*/  LDC R5, c[0x0][0xad8] ;  /* 0x0002b600ff057b82 */ /* 0x001e220000000800 */
[----:B-----5:R-:W-:Y:S01]  /*12f0*/  IMAD.IADD R17, R17, 0x1, -R8 ;  /* 0x0000000111117824 */ /* 0x020fe200078e0a08 */
[----:B------:R-:W-:-:S03]  /*1300*/  LEA R4, R185, 0x40, 0x6 ;  /* 0x00000040b9047811 */ /* 0x000fc600078e30ff */
[C---:B------:R-:W-:Y:S01]  /*1310*/  VIADD R0, R17.reuse, 0x3f ;  /* 0x0000003f11007836 */ /* 0x040fe20000000000 */
[----:B------:R-:W-:-:S04]  /*1320*/  IADD3 R8, R17, R4, -R18 ;  /* 0x0000000411087210 */ /* 0x000fc80007ffe812 */
[----:B------:R-:W-:-:S04]  /*1330*/  SHF.R.S32.HI R3, RZ, 0x1f, R0 ;  /* 0x0000001fff037819 */ /* 0x000fc80000011400 */
[----:B------:R-:W-:-:S04]  /*1340*/  LEA.HI R3, R3, R0, RZ, 0x6 ;  /* 0x0000000003037211 */ /* 0x000fc800078f30ff */
[----:B------:R-:W-:Y:S01]  /*1350*/  SHF.R.S32.HI R168, RZ, 0x6, R3 ;  /* 0x00000006ffa87819 */ /* 0x000fe20000011403 */
[----:B0-----:R-:W-:Y:S01]  /*1360*/  IMAD.IADD R0, R8, 0x1, R5 ;  /* 0x0000000108007824 */ /* 0x001fe200078e0205 */
[----:B--2---:R-:W-:-:S13]  /*1370*/  ISETP.NE.AND P0, PT, R6, 0x1, PT ;  /* 0x000000010600780c */ /* 0x004fda0003f05270 */
[----:B------:R-:W-:Y:S05]  /*1380*/  @!P0 BRA `(.L_x_2410) ;  /* 0x0000001c00b08947 */ /* 0x000fea0003800000 */
[----:B------:R-:W0:Y:S02]  /*1390*/  LDC R6, c[0x0][0xadc] ;  /* 0x0002b700ff067b82 */ /* 0x000e240000000800 */
[----:B0-----:R-:W-:-:S13]  /*13a0*/  ISETP.GE.AND P1, PT, R6, 0x1, PT ;  /* 0x000000010600780c */ /* 0x001fda0003f26270 */
[----:B------:R-:W-:Y:S05]  /*13b0*/  @!P1 BRA `(.L_x_2411) ;  /* 0x0000000000409947 */ /* 0x000fea0003800000 */
[C---:B------:R-:W-:Y:S02]  /*13c0*/  ISETP.GT.AND P0, PT, R8.reuse, RZ, PT ;  /* 0x000000ff0800720c */ /* 0x040fe40003f04270 */
[----:B------:R-:W-:-:S11]  /*13d0*/  IADD3 R3, R8, -0x1, RZ ;  /* 0xffffffff08037810 */ /* 0x000fd60007ffe0ff */
        /* <DEDUP_REMOVED lines=8> */
.L_x_2412:
[----:B------:R-:W-:-:S13]  /*1460*/  ISETP.NE.AND P0, PT, R6, 0x1, PT ;  /* 0x000000010600780c */ /* 0x000fda0003f05270 */
[----:B------:R-:W0:Y:S02]  /*1470*/  @P0 LDC.64 R4, c[0x0][0xae0] ;  /* 0x0002b800ff040b82 */ /* 0x000e240000000a00 */
[----:B0-----:R-:W-:-:S05]  /*1480*/  @P0 IMAD.HI.U32 R4, R3, R4, RZ ;  /* 0x0000000403040227 */ /* 0x001fca00078e00ff */
[----:B------:R-:W-:-:S07]  /*1490*/  @P0 SHF.R.U32.HI R3, RZ, R5, R4 ;  /* 0x00000005ff030219 */ /* 0x000fce0000011604 */
.L_x_2413:
[----:B------:R-:W-:-:S05]  /*14a0*/  IMAD R3, R3, R6, R6 ;  /* 0x0000000603037224 */ /* 0x000fca00078e0206 */
[----:B------:R-:W-:-:S07]  /*14b0*/  VIMNMX R0, R0, R3, PT ;  /* 0x0000000300007248 */ /* 0x000fce0003fe0100 */
.L_x_2411:
[----:B------:R-:W-:Y:S01]  /*14c0*/  VIADD R0, R0, 0x3f ;  /* 0x0000003f00007836 */ /* 0x000fe20000000000 */
[----:B------:R-:W-:Y:S01]  /*14d0*/  ULDC UR4, c[0x0][0xad4] ;  /* 0x0002b50000047ab9 */ /* 0x000fe20000000800 */
[----:B------:R-:W-:-:S03]  /*14e0*/  IMAD R18, R185, 0x40, -R18 ;  /* 0x00000040b9127824 */ /* 0x000fc600078e0a12 */
[----:B------:R-:W-:Y:S01]  /*14f0*/  SHF.R.S32.HI R3, RZ, 0x1f, R0 ;  /* 0x0000001fff037819 */ /* 0x000fe20000011400 */
[----:B------:R-:W-:-:S03]  /*1500*/  IMAD.IADD R18, R17, 0x1, R18 ;  /* 0x0000000111127824 */ /* 0x000fc600078e0212 */
[----:B------:R-:W-:Y:S01]  /*1510*/  LEA.HI R3, R3, R0, RZ, 0x6 ;  /* 0x0000000003037211 */ /* 0x000fe200078f30ff */
[----:B------:R-:W-:-:S03]  /*1520*/  VIADD R5, R18, -UR4 ;  /* 0x8000000412057c36 */ /* 0x000fc60008000000 */
[----:B------:R-:W-:-:S04]  /*1530*/  SHF.R.S32.HI R3, RZ, 0x6, R3 ;  /* 0x00000006ff037819 */ /* 0x000fc80000011403 */
[----:B------:R-:W-:Y:S01]  /*1540*/  VIMNMX R4, R168, R3, PT ;  /* 0x00000003a8047248 */ /* 0x000fe20003fe0100 */
[----:B------:R-:W-:Y:S06]  /*1550*/  @!P1 BRA `(.L_x_2414) ;  /* 0x00000000003c9947 */ /* 0x000fec0003800000 */
        /* <DEDUP_REMOVED lines=9> */
.L_x_2415:
[----:B------:R-:W-:-:S13]  /*15f0*/  ISETP.NE.AND P0, PT, R6, 0x1, PT ;  /* 0x000000010600780c */ /* 0x000fda0003f05270 */
[----:B------:R-:W0:Y:S02]  /*1600*/  @P0 LDC.64 R8, c[0x0][0xae0] ;  /* 0x0002b800ff080b82 */ /* 0x000e240000000a00 */
[----:B0-----:R-:W-:-:S05]  /*1610*/  @P0 IMAD.HI.U32 R0, R18, R8, RZ ;  /* 0x0000000812000227 */ /* 0x001fca00078e00ff */
[----:B------:R-:W-:-:S07]  /*1620*/  @P0 SHF.R.U32.HI R18, RZ, R9, R0 ;  /* 0x00000009ff120219 */ /* 0x000fce0000011600 */
.L_x_2416:
[----:B------:R-:W-:-:S05]  /*1630*/  IMAD R18, R18, R6, RZ ;  /* 0x0000000612127224 */ /* 0x000fca00078e02ff */
[----:B------:R-:W-:-:S07]  /*1640*/  VIMNMX R5, R5, R18, !PT ;  /* 0x0000001205057248 */ /* 0x000fce0007fe0100 */
.L_x_2414:
[----:B------:R-:W-:Y:S01]  /*1650*/  SHF.R.S32.HI R6, RZ, 0x1f, R5 ;  /* 0x0000001fff067819 */ /* 0x000fe20000011405 */
[----:B------:R-:W-:Y:S01]  /*1660*/  IMAD.MOV.U32 R0, RZ, RZ, RZ ;  /* 0x000000ffff007224 */ /* 0x000fe200078e00ff */
[----:B------:R-:W-:Y:S01]  /*1670*/  PLOP3.LUT P0, PT, PT, PT, PT, 0x80, 0x0 ;  /* 0x000000000000781c */ /* 0x000fe20003f0f070 */
[----:B------:R-:W-:Y:S01]  /*1680*/  IMAD.MOV.U32 R3, RZ, RZ, RZ ;  /* 0x000000ffff037224 */ /* 0x000fe200078e00ff */
[----:B------:R-:W-:Y:S02]  /*1690*/  LEA.HI R6, R6, R5, RZ, 0x6 ;  /* 0x0000000506067211 */ /* 0x000fe400078f30ff */
[----:B------:R-:W-:Y:S02]  /*16a0*/  CS2R R150, SRZ ;  /* 0x0000000000967805 */ /* 0x000fe4000001ff00 */
        /* <DEDUP_REMOVED lines=61> */
[----:B------:R-:W-:Y:S02]  /*1a80*/  CS2R R38, SRZ ;  /* 0x0000000000267805 */ /* 0x000fe4000001ff00 */
[----:B------:R-:W-:Y:S01]  /*1a90*/  CS2R R34, SRZ ;  /* 0x0000000000227805 */ /* 0x000fe2000001ff00 */
[----:B------:R-:W-:Y:S01]  /*1aa0*/  IMAD.MOV.U32 R169, RZ, RZ, RZ ;  /* 0x000000ffffa97224 */ /* 0x000fe200078e00ff */
[----:B------:R-:W-:Y:S01]  /*1ab0*/  CS2R R170, SRZ ;  /* 0x0000000000aa7805 */ /* 0x000fe2000001ff00 */
[----:B------:R-:W-:-:S02]  /*1ac0*/  IMAD.MOV.U32 R7, RZ, RZ, RZ ;  /* 0x000000ffff077224 */ /* 0x000fc400078e00ff */
[----:B------:R-:W-:Y:S02]  /*1ad0*/  IMAD.MOV.U32 R20, RZ, RZ, RZ ;  /* 0x000000ffff147224 */ /* 0x000fe400078e00ff */
[----:B------:R-:W-:Y:S02]  /*1ae0*/  IMAD.MOV.U32 R5, RZ, RZ, RZ ;  /* 0x000000ffff057224 */ /* 0x000fe400078e00ff */
[----:B------:R-:W-:Y:S01]  /*1af0*/  IMAD.MOV.U32 R24, RZ, RZ, RZ ;  /* 0x000000ffff187224 */ /* 0x000fe200078e00ff */
[----:B------:R-:W-:Y:S06]  /*1b00*/  @!P1 BRA `(.L_x_2417) ;  /* 0x000000f000209947 */ /* 0x000fec0003800000 */
[----:B------:R-:W0:Y:S01]  /*1b10*/  SHFL.IDX PT, R0, R198, RZ, 0x1f ;  /* 0x00001fffc6007589 */ /* 0x000e2200000e0000 */
[----:B------:R-:W-:Y:S01]  /*1b20*/  UMOV UR7, 0x40000040 ;  /* 0x4000004000077882 */ /* 0x000fe20000000000 */
[----:B------:R-:W-:Y:S01]  /*1b30*/  UMOV UR9, 0x40000040 ;  /* 0x4000004000097882 */ /* 0x000fe20000000000 */
[----:B------:R-:W-:Y:S01]  /*1b40*/  UMOV UR11, 0x40000040 ;  /* 0x40000040000b7882 */ /* 0x000fe20000000000 */
[----:B------:R-:W-:Y:S01]  /*1b50*/  BAR.SYNC.DEFER_BLOCKING 0xe, 0x100 ;  /* 0x0384000000007b1d */ /* 0x000fe20000010000 */
[----:B------:R-:W-:-:S05]  /*1b60*/  VIADD R3, R4, 0xfffffffe ;  /* 0xfffffffe04037836 */ /* 0x000fca0000000000 */
[----:B------:R-:W-:Y:S01]  /*1b70*/  UMOV UR13, 0x40000040 ;  /* 0x40000040000d7882 */ /* 0x000fe20000000000 */
[----:B------:R-:W-:Y:S01]  /*1b80*/  UMOV UR15, 0x40000040 ;  /* 0x40000040000f7882 */ /* 0x000fe20000000000 */
[----:B------:R-:W-:Y:S01]  /*1b90*/  UMOV UR17, 0x40000040 ;  /* 0x4000004000117882 */ /* 0x000fe20000000000 */
[----:B------:R-:W-:Y:S01]  /*1ba0*/  UMOV UR19, 0x40000040 ;  /* 0x4000004000137882 */ /* 0x000fe20000000000 */
[----:B------:R-:W1:Y:S01]  /*1bb0*/  S2R R8, SR_TID.X ;  /* 0x0000000000087919 */ /* 0x000e620000002100 */
[----:B------:R-:W-:Y:S02]  /*1bc0*/  ISETP.GE.AND P0, PT, R3, R6, PT ;  /* 0x000000060300720c */ /* 0x000fe40003f06270 */
        /* <DEDUP_REMOVED lines=45> */
.L_x_2419:
[----:B------:R-:W-:Y:S01]  /*1ea0*/  BAR.SYNC.DEFER_BLOCKING 0xe, 0x100 ;  /* 0x0384000000007b1d */ /* 0x000fe20000010000 */
[----:B01----:R-:W-:Y:S01]  /*1eb0*/  IMAD.U32 R0, RZ, RZ, UR36 ;  /* 0x00000024ff007e24 */ /* 0x003fe2000f8e00ff */
[----:B------:R-:W-:Y:S01]  /*1ec0*/  UIADD3 UR36, UR36, 0x1, URZ ;  /* 0x0000000124247890 */ /* 0x000fe2000fffe03f */
[C---:B------:R-:W-:Y:S01]  /*1ed0*/  ISETP.GT.AND P0, PT, R3.reuse, R6, PT ;  /* 0x000000060300720c */ /* 0x040fe20003f04270 */
[----:B------:R-:W-:Y:S02]  /*1ee0*/  VIADD R3, R3, 0xffffffff ;  /* 0xffffffff03037836 */ /* 0x000fe40000000000 */
[----:B------:R-:W-:Y:S01]  /*1ef0*/  IMAD R0, R0, 0x40, R19 ;  /* 0x0000004000007824 */ /* 0x000fe200078e0213 */
[----:B------:R-:W-:Y:S01]  /*1f00*/  UISETP.NE.AND UP0, UPT, UR36, 0x2, UPT ;  /* 0x000000022400788c */ /* 0x000fe2000bf05270 */
[----:B------:R-:W-:Y:S01]  /*1f10*/  UMOV UR7, 0x40000040 ;  /* 0x4000004000077882 */ /* 0x000fe20000000000 */
[----:B------:R-:W-:Y:S02]  /*1f20*/  UMOV UR11, 0x40000040 ;  /* 0x40000040000b7882 */ /* 0x000fe40000000000 */
[----:B------:R-:W-:Y:S01]  /*1f30*/  LEA R0, R0, UR37, 0x2 ;  /* 0x0000002500007c11 */ /* 0x000fe2000f8e10ff */
[----:B------:R-:W-:Y:S01]  /*1f40*/  USEL UR36, UR36, URZ, UP0 ;  /* 0x0000003f24247287 */ /* 0x000fe20008000000 */
[----:B------:R-:W-:Y:S01]  /*1f50*/  UMOV UR15, 0x40000040 ;  /* 0x40000040000f7882 */ /* 0x000fe20000000000 */
[----:B------:R-:W-:-:S02]  /*1f60*/  UMOV UR19, 0x40000040 ;  /* 0x4000004000137882 */ /* 0x000fc40000000000 */
[----:B------:R-:W-:-:S04]  /*1f70*/  ULEA UR6, UR36, UR20, 0xc ;  /* 0x0000001424067291 */ /* 0x000fc8000f8e603f */
[----:B------:R-:W-:Y:S02]  /*1f80*/  UIADD3 UR10, UR6, 0x80, URZ ;  /* 0x00000080060a7890 */ /* 0x000fe4000fffe03f */
[----:B------:R-:W-:Y:S01]  /*1f90*/  UIADD3 UR14, UR6, 0x100, URZ ;  /* 0x00000100060e7890 */ /* 0x000fe2000fffe03f */
[----:B------:R-:W0:Y:S01]  /*1fa0*/  LDS R4, [R0+0x38400] ;  /* 0x0384000000047984 */ /* 0x000e220000000800 */
[----:B------:R-:W-:-:S03]  /*1fb0*/  UIADD3 UR18, UR6, 0x180, URZ ;  /* 0x0000018006127890 */ /* 0x000fc6000fffe03f */
[----:B------:R1:W2:Y:S02]  /*1fc0*/  LDS R5, [R0+0x38420] ;  /* 0x0384200000057984 */ /* 0x0002a40000000800 */
[----:B-1----:R-:W-:-:S05]  /*1fd0*/  IMAD.U32 R0, RZ, RZ, UR36 ;  /* 0x00000024ff007e24 */ /* 0x002fca000f8e00ff */
[----:B------:R-:W-:-:S04]  /*1fe0*/  @!P1 LEA R0, R0, UR37, 0x3 ;  /* 0x0000002500009c11 */ /* 0x000fc8000f8e18ff */
[----:B------:R-:W-:-:S04]  /*1ff0*/  @!P1 IADD3 R0, R0, 0x38860, RZ ;  /* 0x0003886000009810 */ /* 0x000fc80007ffe0ff */
        /* <DEDUP_REMOVED lines=149> */
.L_x_2418:
        /* <DEDUP_REMOVED lines=144> */
.L_x_2410:
[----:B------:R-:W0:Y:S02]  /*3250*/  LDC R6, c[0x0][0xadc] ;  /* 0x0002b700ff067b82 */ /* 0x000e240000000800 */
[----:B0-----:R-:W-:-:S13]  /*3260*/  ISETP.GE.AND P0, PT, R6, 0x1, PT ;  /* 0x000000010600780c */ /* 0x001fda0003f06270 */
[----:B------:R-:W-:Y:S05]  /*3270*/  @!P0 BRA `(.L_x_2420) ;  /* 0x0000000000408947 */ /* 0x000fea0003800000 */
[C---:B------:R-:W-:Y:S01]  /*3280*/  ISETP.GT.AND P1, PT, R8.reuse, RZ, PT ;  /* 0x000000ff0800720c */ /* 0x040fe20003f24270 */
[----:B------:R-:W-:-:S12]  /*3290*/  VIADD R3, R8, 0xffffffff ;  /* 0xffffffff08037836 */ /* 0x000fd80000000000 */
        /* <DEDUP_REMOVED lines=8> */
.L_x_2421:
[----:B------:R-:W-:-:S13]  /*3320*/  ISETP.NE.AND P1, PT, R6, 0x1, PT ;  /* 0x000000010600780c */ /* 0x000fda0003f25270 */
[----:B------:R-:W0:Y:S02]  /*3330*/  @P1 LDC.64 R4, c[0x0][0xae0] ;  /* 0x0002b800ff041b82 */ /* 0x000e240000000a00 */
[----:B0-----:R-:W-:-:S05]  /*3340*/  @P1 IMAD.HI.U32 R4, R3, R4, RZ ;  /* 0x0000000403041227 */ /* 0x001fca00078e00ff */
[----:B------:R-:W-:-:S07]  /*3350*/  @P1 SHF.R.U32.HI R3, RZ, R5, R4 ;  /* 0x00000005ff031219 */ /* 0x000fce0000011604 */
.L_x_2422:
[----:B------:R-:W-:-:S05]  /*3360*/  IMAD R3, R3, R6, R6 ;  /* 0x0000000603037224 */ /* 0x000fca00078e0206 */
[----:B------:R-:W-:-:S07]  /*3370*/  VIMNMX R0, R0, R3, PT ;  /* 0x0000000300007248 */ /* 0x000fce0003fe0100 */
.L_x_2420:
[----:B------:R-:W-:Y:S01]  /*3380*/  VIADD R0, R0, 0x3f ;  /* 0x0000003f00007836 */ /* 0x000fe20000000000 */
[----:B------:R-:W-:Y:S01]  /*3390*/  ULDC UR4, c[0x0][0xad4] ;  /* 0x0002b50000047ab9 */ /* 0x000fe20000000800 */
[----:B------:R-:W-:-:S03]  /*33a0*/  IMAD R4, R185, 0x40, -R18 ;  /* 0x00000040b9047824 */ /* 0x000fc600078e0a12 */
[----:B------:R-:W-:-:S04]  /*33b0*/  SHF.R.S32.HI R3, RZ, 0x1f, R0 ;  /* 0x0000001fff037819 */ /* 0x000fc80000011400 */
[----:B------:R-:W-:Y:S01]  /*33c0*/  LEA.HI R3, R3, R0, RZ, 0x6 ;  /* 0x0000000003037211 */ /* 0x000fe200078f30ff */
[----:B------:R-:W-:-:S03]  /*33d0*/  IMAD.IADD R0, R17, 0x1, R4 ;  /* 0x0000000111007824 */ /* 0x000fc600078e0204 */
[----:B------:R-:W-:Y:S01]  /*33e0*/  SHF.R.S32.HI R3, RZ, 0x6, R3 ;  /* 0x00000006ff037819 */ /* 0x000fe20000011403 */
[----:B------:R-:W-:-:S03]  /*33f0*/  VIADD R4, R0, -UR4 ;  /* 0x8000000400047c36 */ /* 0x000fc60008000000 */
[----:B------:R-:W-:Y:S01]  /*3400*/  VIMNMX R168, R168, R3, PT ;  /* 0x00000003a8a87248 */ /* 0x000fe20003fe0100 */
[----:B------:R-:W-:Y:S06]  /*3410*/  @!P0 BRA `(.L_x_2423) ;  /* 0x0000000000408947 */ /* 0x000fec0003800000 */
[----:B------:R-:W-:-:S05]  /*3420*/  IMAD.MOV.U32 R3, RZ, RZ, R0 ;  /* 0x000000ffff037224 */ /* 0x000fca00078e0000 */
        /* <DEDUP_REMOVED lines=9> */
.L_x_2424:
[----:B------:R-:W-:-:S13]  /*34c0*/  ISETP.NE.AND P0, PT, R6, 0x1, PT ;  /* 0x000000010600780c */ /* 0x000fda0003f05270 */
[----:B------:R-:W0:Y:S02]  /*34d0*/  @P0 LDC.64 R8, c[0x0][0xae0] ;  /* 0x0002b800ff080b82 */ /* 0x000e240000000a00 */
[----:B0-----:R-:W-:-:S05]  /*34e0*/  @P0 IMAD.HI.U32 R0, R3, R8, RZ ;  /* 0x0000000803000227 */ /* 0x001fca00078e00ff */
[----:B------:R-:W-:-:S07]  /*34f0*/  @P0 SHF.R.U32.HI R3, RZ, R9, R0 ;  /* 0x00000009ff030219 */ /* 0x000fce0000011600 */
.L_x_2425:
[----:B------:R-:W-:-:S05]  /*3500*/  IMAD R3, R3, R6, RZ ;  /* 0x0000000603037224 */ /* 0x000fca00078e02ff */
[----:B------:R-:W-:-:S07]  /*3510*/  VIMNMX R4, R4, R3, !PT ;  /* 0x0000000304047248 */ /* 0x000fce0007fe0100 */
.L_x_2423:
        /* <DEDUP_REMOVED lines=71> */
[----:B------:R-:W-:Y:S01]  /*3990*/  IMAD.MOV.U32 R7, RZ, RZ, RZ ;  /* 0x000000ffff077224 */ /* 0x000fe200078e00ff */
[----:B------:R-:W-:Y:S01]  /*39a0*/  MOV R24, RZ ;  /* 0x000000ff00187202 */ /* 0x000fe20000000f00 */
[----:B------:R-:W-:-:S02]  /*39b0*/  IMAD.MOV.U32 R20, RZ, RZ, RZ ;  /* 0x000000ffff147224 */ /* 0x000fc400078e00ff */
[----:B------:R-:W-:Y:S01]  /*39c0*/  IMAD.MOV.U32 R5, RZ, RZ, RZ ;  /* 0x000000ffff057224 */ /* 0x000fe200078e00ff */
        /* <DEDUP_REMOVED lines=31> */
.L_x_2426:
[----:B------:R-:W-:Y:S02]  /*3bc0*/  LEA.HI R0, R197, R197, RZ, 0x1 ;  /* 0x000000c5c5007211 */ /* 0x000fe400078f08ff */
[----:B------:R-:W-:Y:S02]  /*3bd0*/  ISETP.NE.AND P0, PT, R192, 0x3, PT ;  /* 0x00000003c000780c */ /* 0x000fe40003f05270 */
[----:B------:R-:W-:-:S05]  /*3be0*/  LOP3.LUT R0, R0, 0xfffffffe, RZ, 0xc0, !PT ;  /* 0xfffffffe00007812 */ /* 0x000fca00078ec0ff */
[----:B------:R-:W-:-:S05]  /*3bf0*/  IMAD.IADD R0, R197, 0x1, -R0 ;  /* 0x00000001c5007824 */ /* 0x000fca00078e0a00 */
[----:B------:R-:W-:-:S04]  /*3c00*/  SHF.L.U32 R0, R0, 0x1f, RZ ;  /* 0x0000001f00007819 */ /* 0x000fc800000006ff */
[----:B------:R-:W0:Y:S02]  /*3c10*/  SYNCS.PHASECHK.TRANS64.TRYWAIT P1, [UR37+0x38800], R0 ;  /* 0x03880000ff0075a7 */ /* 0x000e240008020165 */
[----:B0-----:R-:W-:Y:S05]  /*3c20*/  @!P1 BRA `(.L_x_2427) ;  /* 0x0000015000549947 */ /* 0x001fea0003800000 */
.L_x_2603:
[----:B------:R-:W-:Y:S05]  /*3c30*/  @!P0 BRA `(.L_x_2428) ;  /* 0x0000000000048947 */ /* 0x000fea0003800000 */
[----:B------:R-:W-:Y:S01]  /*3c40*/  BPT.TRAP 0x1 ;  /* 0x000000040000795c */ /* 0x000fe20000300000 */
.L_x_2428:
[----:B------:R-:W-:Y:S01]  /*3c50*/  IMAD.U32 R4, RZ, RZ, UR36 ;  /* 0x00000024ff047e24 */ /* 0x000fe2000f8e00ff */
[----:B------:R-:W-:-:S04]  /*3c60*/  SHF.L.U32 R5, R2, 0x1f, RZ ;  /* 0x0000001f02057819 */ /* 0x000fc800000006ff */
[----:B------:R-:W-:-:S04]  /*3c70*/  LEA R4, R4, UR37, 0x3 ;  /* 0x0000002504047c11 */ /* 0x000fc8000f8e18ff */
[----:B------:R1:W2:Y:S01]  /*3c80*/  SYNCS.PHASECHK.TRANS64.TRYWAIT P1, [R4+URZ+0x38830], R5 ;  /* 0x03883005040075a7 */ /* 0x0002a2000802017f */
[----:B------:R-:W-:Y:S05]  /*3c90*/  @!P0 BRA `(.L_x_2429) ;  /* 0x0000000000048947 */ /* 0x000fea0003800000 */
[----:B------:R-:W-:Y:S01]  /*3ca0*/  BPT.TRAP 0x1 ;  /* 0x000000040000795c */ /* 0x000fe20000300000 */
.L_x_2429:
[----:B--2---:R-:W-:Y:S05]  /*3cb0*/  @P1 BRA `(.L_x_2430) ;  /* 0x0000000000081947 */ /* 0x004fea0003800000 */
[----:B------:R-:W2:Y:S02]  /*3cc0*/  SYNCS.PHASECHK.TRANS64.TRYWAIT P1, [R4+URZ+0x38830], R5 ;  /* 0x03883005040075a7 */ /* 0x000ea4000802017f */
[----:B--2---:R-:W-:Y:S05]  /*3cd0*/  @!P1 BRA `(.L_x_2431) ;  /* 0x0000015000409947 */ /* 0x004fea0003800000 */
.L_x_2430:
[----:B------:R-:W-:-:S04]  /*3ce0*/  UIADD3 UR4, UR37, 0x22400, URZ ;  /* 0x0002240025047890 */ /* 0x000fc8000fffe03f */
[----:B------:R-:W-:-:S04]  /*3cf0*/  USHF.R.U32.HI UR4, URZ, 0x4, UR4 ;  /* 0x000000043f047899 */ /* 0x000fc80008011604 */
[----:B------:R-:W-:-:S06]  /*3d00*/  ULOP3.LUT UR4, UR4, 0x3fff, URZ, 0xc0, !UPT ;  /* 0x00003fff04047892 */ /* 0x000fcc000f8ec03f */
[----:B0-----:R-:W-:Y:S01]  /*3d10*/  IMAD.U32 R3, RZ, RZ, UR4 ;  /* 0x00000004ff037e24 */ /* 0x001fe2000f8e00ff */
        /* <DEDUP_REMOVED lines=34> */
[----:B------:R-:W0:Y:S02]  /*3f40*/  SYNCS.PHASECHK.TRANS64.TRYWAIT P1, [UR37+0x38810], R0 ;  /* 0x03881000ff0075a7 */ /* 0x000e240008020165 */
[----:B0-----:R-:W-:Y:S05]  /*3f50*/  @!P1 BRA `(.L_x_2432) ;  /* 0x0000014c00b49947 */ /* 0x001fea0003800000 */
.L_x_2604:
[----:B------:R-:W-:Y:S05]  /*3f60*/  @!P0 BRA `(.L_x_2433) ;  /* 0x0000000000048947 */ /* 0x000fea0003800000 */
[----:B------:R-:W-:Y:S01]  /*3f70*/  BPT.TRAP 0x1 ;  /* 0x000000040000795c */ /* 0x000fe20000300000 */
.L_x_2433:
[----:B------:R3:W4:Y:S01]  /*3f80*/  SYNCS.PHASECHK.TRANS64.TRYWAIT P1, [R4+URZ+0x38850], R5 ;  /* 0x03885005040075a7 */ /* 0x000722000802017f */
[----:B------:R-:W-:Y:S05]  /*3f90*/  @!P0 BRA `(.L_x_2434) ;  /* 0x0000000000048947 */ /* 0x000fea0003800000 */
[----:B------:R-:W-:Y:S01]  /*3fa0*/  BPT.TRAP 0x1 ;  /* 0x000000040000795c */ /* 0x000fe20000300000 */
.L_x_2434:
[----:B----4-:R-:W-:Y:S05]  /*3fb0*/  @P1 BRA `(.L_x_2435) ;  /* 0x0000000000081947 */ /* 0x010fea0003800000 */
[----:B------:R-:W4:Y:S02]  /*3fc0*/  SYNCS.PHASECHK.TRANS64.TRYWAIT P1, [R4+URZ+0x38850], R5 ;  /* 0x03885005040075a7 */ /* 0x000f24000802017f */
[----:B----4-:R-:W-:Y:S05]  /*3fd0*/  @!P1 BRA `(.L_x_2436) ;  /* 0x0000014c00ac9947 */ /* 0x010fea0003800000 */
.L_x_2435:
[----:B------:R-:W-:Y:S01]  /*3fe0*/  UIADD3 UR4, UR37, 0x400, URZ ;  /* 0x0000040025047890 */ /* 0x000fe2000fffe03f */
[----:B------:R-:W-:Y:S01]  /*3ff0*/  WARPGROUP.ARRIVE ;  /* 0x00000000000079c5 */ /* 0x000fe20000000000 */
[----:B------:R-:W-:-:S05]  /*4000*/  UIADD3 UR5, UR37, 0x26400, URZ ;  /* 0x0002640025057890 */ /* 0x000fca000fffe03f */
[----:B0-----:R-:W0:Y:S01]  /*4010*/  S2R R0, SR_TID.X ;  /* 0x0000000000007919 */ /* 0x001e220000002100 */
[----:B------:R-:W-:Y:S01]  /*4020*/  USHF.R.U32.HI UR4, URZ, 0x4, UR4 ;  /* 0x000000043f047899 */ /* 0x000fe20008011604 */
[----:B------:R-:W-:Y:S01]  /*4030*/  LEA R9, R168, 0xffffffc0, 0x6 ;  /* 0xffffffc0a8097811 */ /* 0x000fe200078e30ff */
[----:B------:R-:W-:Y:S01]  /*4040*/  USHF.R.U32.HI UR5, URZ, 0x4, UR5 ;  /* 0x000000043f057899 */ /* 0x000fe20008011605 */
[----:B------:R-:W1:Y:S01]  /*4050*/  S2R R6, SR_TID.X ;  /* 0x0000000000067919 */ /* 0x000e620000002100 */
[----:B------:R-:W-:Y:S01]  /*4060*/  ULOP3.LUT UR4, UR4, 0x3fff, URZ, 0xc0, !UPT ;  /* 0x00003fff04047892 */ /* 0x000fe2000f8ec03f */
[----:B------:R-:W-:Y:S01]  /*4070*/  IADD3 R8, -R16, R17, -R9 ;  /* 0x0000001110087210 */ /* 0x000fe20007ffe909 */
[----:B------:R-:W-:Y:S02]  /*4080*/  ULOP3.LUT UR5, UR5, 0x3fff, URZ, 0xc0, !UPT ;  /* 0x00003fff05057892 */ /* 0x000fe4000f8ec03f */
[----:B------:R-:W-:Y:S02]  /*4090*/  ULOP3.LUT UR4, UR4, 0x10000, URZ, 0xfc, !UPT ;  /* 0x0001000004047892 */ /* 0x000fe4000f8efc3f */
[----:B------:R-:W-:-:S02]  /*40a0*/  ULOP3.LUT UR5, UR5, 0x10000, URZ, 0xfc, !UPT ;  /* 0x0001000005057892 */ /* 0x000fc4000f8efc3f */
[----:B------:R-:W-:Y:S01]  /*40b0*/  ULEA UR6, UR36, UR4, 0xc ;  /* 0x0000000424067291 */ /* 0x000fe2000f8e603f */
[----:B------:R-:W-:Y:S01]  /*40c0*/  UMOV UR25, 0x40000040 ;  /* 0x4000004000197882 */ /* 0x000fe20000000000 */
[----:B------:R-:W-:Y:S01]  /*40d0*/  UMOV UR27, 0x40000040 ;  /* 0x40000040001b7882 */ /* 0x000fe20000000000 */
[----:B------:R-:W-:Y:S02]  /*40e0*/  UIADD3 UR8, UR5, 0x2, URZ ;  /* 0x0000000205087890 */ /* 0x000fe4000fffe03f */
[----:B------:R-:W-:Y:S02]  /*40f0*/  UMOV UR24, UR5 ;  /* 0x0000000500187c82 */ /* 0x000fe40008000000 */
[----:B------:R-:W-:Y:S01]  /*4100*/  UMOV UR26, UR6 ;  /* 0x00000006001a7c82 */ /* 0x000fe20008000000 */
[----:B------:R-:W-:Y:S01]  /*4110*/  UIADD3 UR10, UR6, 0x2, URZ ;  /* 0x00000002060a7890 */ /* 0x000fe2000fffe03f */
[----:B------:R-:W-:Y:S01]  /*4120*/  HGMMA.64x64x16.F32.BF16 R24, gdesc[UR24], R24, gsb0 ;  /* 0x00e00000181879f0 */ /* 0x000fe20008001818 */
[----:B------:R-:W-:Y:S01]  /*4130*/  UMOV UR9, 0x40000040 ;  /* 0x4000004000097882 */ /* 0x000fe20000000000 */
[----:B------:R-:W-:Y:S01]  /*4140*/  UMOV UR11, 0x40000040 ;  /* 0x40000040000b7882 */ /* 0x000fe20000000000 */
[----:B------:R-:W-:-:S02]  /*4150*/  UIADD3 UR14, UR5, 0x800, URZ ;  /* 0x00000800050e7890 */ /* 0x000fc4000fffe03f */
[----:B------:R-:W-:Y:S01]  /*4160*/  UIADD3 UR15, UR6, 0x800, URZ ;  /* 0x00000800060f7890 */ /* 0x000fe2000fffe03f */
[----:B------:R-:W-:Y:S01]  /*4170*/  UMOV UR29, 0x40000040 ;  /* 0x40000040001d7882 */ /* 0x000fe20000000000 */
[----:B------:R-:W-:Y:S01]  /*4180*/  UMOV UR31, 0x40000040 ;  /* 0x40000040001f7882 */ /* 0x000fe20000000000 */
[----:B------:R-:W-:Y:S01]  /*4190*/  ULDC UR18, c[0x0][0xad4] ;  /* 0x0002b50000127ab9 */ /* 0x000fe20000000800 */
[----:B0-----:R-:W-:Y:S02]  /*41a0*/  SHF.R.U32.HI R0, RZ, 0x7, R0 ;  /* 0x00000007ff007819 */ /* 0x001fe40000011600 */
[----:B-1234-:R-:W-:-:S04]  /*41b0*/  LOP3.LUT R5, R6, 0x7f, RZ, 0xc0, !PT ;  /* 0x0000007f06057812 */ /* 0x01efc800078ec0ff */
[----:B------:R-:W0:Y:S01]  /*41c0*/  SHFL.IDX PT, R0, R0, RZ, 0x1f ;  /* 0x00001fff00007589 */ /* 0x000e2200000e0000 */
[----:B------:R-:W-:Y:S01]  /*41d0*/  ISETP.NE.AND P1, PT, R5, RZ, PT ;  /* 0x000000ff0500720c */ /* 0x000fe20003f25270 */
[----:B------:R-:W-:-:S04]  /*41e0*/  IMAD.MOV.U32 R5, RZ, RZ, -0x40 ;  /* 0xffffffc0ff057424 */ /* 0x000fc800078e00ff */
[----:B------:R-:W-:-:S04]  /*41f0*/  IMAD R5, R168, R5, 0x41 ;  /* 0x00000041a8057424 */ /* 0x000fc800078e0205 */
[----:B------:R-:W-:Y:S01]  /*4200*/  VIADD R10, R5, 0xffffffff ;  /* 0xffffffff050a7836 */ /* 0x000fe20000000000 */
[----:B------:R-:W-:-:S05]  /*4210*/  IADD3 R7, -R18, R5, R17 ;  /* 0x0000000512077210 */ /* 0x000fca0007ffe111 */
[----:B------:R-:W-:Y:S01]  /*4220*/  IMAD.IADD R7, R7, 0x1, -R16 ;  /* 0x0000000107077824 */ /* 0x000fe200078e0a10 */
[----:B0-----:R-:W-:Y:S01]  /*4230*/  R2UR UR7, R0 ;  /* 0x00000000000772ca */ /* 0x001fe200000e0000 */
[----:B------:R-:W-:-:S05]  /*4240*/  @!P1 VIADD R0, R4, 0x38840 ;  /* 0x0003884004009836 */ /* 0x000fca0000000000 */
[----:B------:R-:W-:-:S07]  /*4250*/  @!P1 PRMT R0, RZ, 0x654, R0 ;  /* 0x00000654ff009816 */ /* 0x000fce0000000000 */
        /* <DEDUP_REMOVED lines=242> */
[----:B------:R-:W-:-:S05]  /*5180*/  UIADD3 UR6, UR7, UR8, UR6 ;  /* 0x0000000807067290 */ /* 0x000fca000fffe006 */
[----:B------:R-:W-:Y:S02]  /*5190*/  UMOV UR8, UR10 ;  /* 0x0000000a00087c82 */ /* 0x000fe40008000000 */
[----:B------:R-:W-:Y:S01]  /*51a0*/  UMOV UR10, UR6 ;  /* 0x00000006000a7c82 */ /* 0x000fe20008000000 */
[----:B------:R-:W-:Y:S02]  /*51b0*/  ULDC.64 UR6, c[0x0][0xad8] ;  /* 0x0002b60000067ab9 */ /* 0x000fe40000000a00 */
[----:B------:R-:W-:Y:S01]  /*51c0*/  UISETP.GE.AND UP0, UPT, UR7, 0x1, UPT ;  /* 0x000000010700788c */ /* 0x000fe2000bf06270 */
[----:B------:R-:W-:-:S05]  /*51d0*/  VIADD R11, R7, UR6 ;  /* 0x00000006070b7c36 */ /* 0x000fca0008000000 */
[----:B------:R-:W-:Y:S01]  /*51e0*/  PLOP3.LUT P2, PT, PT, PT, UP0, 0x40, 0x0 ;  /* 0x000000000000781c */ /* 0x000fe20003f4e808 */
[----:B------:R-:W-:Y:S02]  /*51f0*/  WARPGROUP.DEPBAR.LE gsb0, 0x0 ;  /* 0x00008000000079c5 */ /* 0x000fe40000010000 */
[----:B------:R-:W-:-:S06]  /*5200*/  WARPGROUP.ARRIVE ;  /* 0x00000000000079c5 */ /* 0x000fcc0000000000 */
[----:B------:R-:W-:Y:S01]  /*5210*/  HGMMA.64x64x16.F32.BF16 R24, gdesc[UR8], R24, gsb0 ;  /* 0x00e00000081879f0 */ /* 0x000fe20008001818 */
[----:B------:R-:W-:-:S06]  /*5220*/  ULOP3.LUT UR8, URZ, UR18, URZ, 0x33, !UPT ;  /* 0x000000123f087292 */ /* 0x000fcc000f8e333f */
[----:B------:R-:W-:Y:S01]  /*5230*/  VIADD R13, R7, UR8 ;  /* 0x00000008070d7c36 */ /* 0x000fe20008000000 */
[----:B------:R-:W-:Y:S02]  /*5240*/  WARPGROUP.DEPBAR.LE gsb0, 0x0 ;  /* 0x00008000000079c5 */ /* 0x000fe40000010000 */
[----:B------:R0:W-:Y:S02]  /*5250*/  @!P1 SYNCS.ARRIVE.TRANS64.RED.A1T0 RZ, [R0+URZ], RZ ;  /* 0x000000ff00ff99a7 */ /* 0x0001e4000810043f */
[----:B0-----:R-:W-:-:S05]  /*5260*/  IMAD R0, R185, 0x40, R19 ;  /* 0x00000040b9007824 */ /* 0x001fca00078e0213 */
[----:B------:R-:W-:Y:S02]  /*5270*/  VIADDMNMX R5, R0, R11, R8, PT ;  /* 0x0000000b00057246 */ /* 0x000fe40003800108 */
[----:B------:R-:W-:Y:S01]  /*5280*/  IADD3 R6, R13, R0, RZ ;  /* 0x000000000d067210 */ /* 0x000fe20007ffe0ff */
        /* <DEDUP_REMOVED lines=13> */
.L_x_2439:
[----:B------:R-:W-:-:S06]  /*5360*/  UISETP.NE.AND UP1, UPT, UR7, 0x1, UPT ;  /* 0x000000010700788c */ /* 0x000fcc000bf25270 */
[----:B------:R-:W-:-:S05]  /*5370*/  PLOP3.LUT P2, PT, PT, PT, UP1, 0x80, 0x0 ;  /* 0x000000000000781c */ /* 0x000fca0003f4f018 */
[----:B------:R-:W-:-:S08]  /*5380*/  @UP1 ULDC.64 UR8, c[0x0][0xae0] ;  /* 0x0002b80000081ab9 */ /* 0x000fd00000000a00 */
[----:B------:R-:W-:-:S05]  /*5390*/  @P2 IMAD.HI.U32 R12, R7, UR8, RZ ;  /* 0x00000008070c2c27 */ /* 0x000fca000f8e00ff */
[----:B------:R-:W-:-:S07]  /*53a0*/  @P2 SHF.R.U32.HI R7, RZ, UR9, R12 ;  /* 0x00000009ff072c19 */ /* 0x000fce000801160c */
.L_x_2440:
[----:B------:R-:W-:Y:S05]  /*53b0*/  BSYNC B0 ;  /* 0x0000000000007941 */ /* 0x000fea0003800000 */
.L_x_2438:
[----:B------:R-:W-:-:S04]  /*53c0*/  IMAD R7, R7, UR7, -R9 ;  /* 0x0000000707077c24 */ /* 0x000fc8000f8e0a09 */
[----:B------:R-:W-:-:S05]  /*53d0*/  IMAD.IADD R7, R7, 0x1, -R16 ;  /* 0x0000000107077824 */ /* 0x000fca00078e0a10 */
[----:B------:R-:W-:Y:S02]  /*53e0*/  VIMNMX R6, R6, R7, !PT ;  /* 0x0000000706067248 */ /* 0x000fe40007fe0100 */
[----:B------:R-:W-:-:S07]  /*53f0*/  VIADDMNMX R5, R7, UR7, R5, PT ;  /* 0x0000000707057c46 */ /* 0x000fce000b800105 */
.L_x_2437:
[C---:B------:R-:W-:Y:S02]  /*5400*/  ISETP.GE.AND P2, PT, R10.reuse, 0x2, PT ;  /* 0x000000020a00780c */ /* 0x040fe40003f46270 */
        /* <DEDUP_REMOVED lines=76> */
[----:B------:R-:W-:Y:S02]  /*58d0*/  PLOP3.LUT P6, PT, PT, PT, UP0, 0x40, 0x0 ;  /* 0x000000000000781c */ /* 0x000fe40003fce808 */
[----:B------:R-:W-:Y:S02]  /*58e0*/  VIADDMNMX R7, R5, R11, R8, PT ;  /* 0x0000000b05077246 */ /* 0x000fe40003800108 */
[----:B------:R-:W-:-:S09]  /*58f0*/  IADD3 R5, R13, 0x8, R0 ;  /* 0x000000080d057810 */ /* 0x000fd20007ffe000 */
        /* <DEDUP_REMOVED lines=15> */
.L_x_2443:
[----:B------:R-:W-:-:S06]  /*59f0*/  UISETP.NE.AND UP1, UPT, UR7, 0x1, UPT ;  /* 0x000000010700788c */ /* 0x000fcc000bf25270 */
[----:B------:R-:W-:-:S05]  /*5a00*/  PLOP3.LUT P6, PT, PT, PT, UP1, 0x80, 0x0 ;  /* 0x000000000000781c */ /* 0x000fca0003fcf018 */
[----:B------:R-:W-:-:S08]  /*5a10*/  @UP1 ULDC.64 UR8, c[0x0][0xae0] ;  /* 0x0002b80000081ab9 */ /* 0x000fd00000000a00 */
[----:B------:R-:W-:Y:S01]  /*5a20*/  @P6 IMAD.HI.U32 R8, R6, UR8, RZ ;  /* 0x0000000806086c27 */ /* 0x000fe2000f8e00ff */
[----:B------:R-:W-:-:S13]  /*5a30*/  PLOP3.LUT P6, PT, PT, PT, UP1, 0x80, 0x0 ;  /* 0x000000000000781c */ /* 0x000fda0003fcf018 */
[----:B------:R-:W-:-:S07]  /*5a40*/  @P6 SHF.R.U32.HI R6, RZ, UR9, R8 ;  /* 0x00000009ff066c19 */ /* 0x000fce0008011608 */
.L_x_2444:
[----:B------:R-:W-:Y:S05]  /*5a50*/  BSYNC B0 ;  /* 0x0000000000007941 */ /* 0x000fea0003800000 */
.L_x_2442:
[----:B------:R-:W-:-:S04]  /*5a60*/  IMAD R9, R6, UR7, -R9 ;  /* 0x0000000706097c24 */ /* 0x000fc8000f8e0a09 */
[----:B------:R-:W-:-:S05]  /*5a70*/  IMAD.IADD R6, R9, 0x1, -R16 ;  /* 0x0000000109067824 */ /* 0x000fca00078e0a10 */
[----:B------:R-:W-:Y:S02]  /*5a80*/  VIMNMX R5, R5, R6, !PT ;  /* 0x0000000605057248 */ /* 0x000fe40007fe0100 */
[----:B------:R-:W-:-:S07]  /*5a90*/  VIADDMNMX R7, R6, UR7, R7, PT ;  /* 0x0000000706077c46 */ /* 0x000fce000b800107 */
.L_x_2441:
[----:B------:R-:W-:Y:S01]  /*5aa0*/  ISETP.GT.AND P2, PT, R5, 0x1, !P2 ;  /* 0x000000010500780c */ /* 0x000fe20005744270 */
[----:B------:R-:W-:Y:S01]  /*5ab0*/  ULDC UR11, c[0x0][0xa80] ;  /* 0x0002a000000b7ab9 */ /* 0x000fe20000000800 */
[----:B------:R-:W-:Y:S01]  /*5ac0*/  FMNMX.FTZ R6, R15, R25, !PT ;  /* 0x000000190f067209 */ /* 0x000fe20007810000 */
[----:B------:R-:W-:Y:S01]  /*5ad0*/  ULEA UR8, UR36, UR38, 0xc ;  /* 0x0000002624087291 */ /* 0x000fe2000f8e603f */
[----:B------:R-:W-:Y:S01]  /*5ae0*/  ISETP.LT.OR P2, PT, R7, 0x2, P2 ;  /* 0x000000020700780c */ /* 0x000fe20001741670 */
[----:B------:R-:W-:Y:S01]  /*5af0*/  UMOV UR15, 0x40000040 ;  /* 0x40000040000f7882 */ /* 0x000fe20000000000 */
[----:B------:R-:W-:Y:S01]  /*5b00*/  FMNMX.FTZ R6, R21, R6, !PT ;  /* 0x0000000615067209 */ /* 0x000fe20007810000 */
[----:B------:R-:W-:Y:S01]  /*5b10*/  UIADD3 UR10, UR8, 0x80, URZ ;  /* 0x00000080080a7890 */ /* 0x000fe2000fffe03f */
[----:B------:R-:W-:Y:S01]  /*5b20*/  FSEL R27, R27, -INF , !P2 ;  /* 0xff8000001b1b7808 */ /* 0x000fe20005000000 */
[----:B------:R-:W-:Y:S01]  /*5b30*/  @!P1 VIADD R4, R4, 0x38860 ;  /* 0x0003886004049836 */ /* 0x000fe20000000000 */
[----:B------:R-:W-:Y:S01]  /*5b40*/  ISETP.NE.AND P2, PT, R14, RZ, PT ;  /* 0x000000ff0e00720c */ /* 0x000fe20003f45270 */
[----:B------:R-:W-:Y:S01]  /*5b50*/  UMOV UR14, UR8 ;  /* 0x00000008000e7c82 */ /* 0x000fe20008000000 */
[----:B------:R-:W-:Y:S01]  /*5b60*/  FMNMX.FTZ R6, R29, R6, !PT ;  /* 0x000000061d067209 */ /* 0x000fe20007810000 */
        /* <DEDUP_REMOVED lines=25> */
[----:B------:R-:W-:-:S02]  /*5d00*/  ISETP.GT.AND P3, PT, R5, 0x8, !P3 ;  /* 0x000000080500780c */ /* 0x000fc40005f64270 */
[----:B------:R-:W-:Y:S02]  /*5d10*/  FSEL R38, R38, -INF , !P2 ;  /* 0xff80000026267808 */ /* 0x000fe40005000000 */
[----:B------:R-:W-:Y:S02]  /*5d20*/  ISETP.NE.AND P2, PT, R36, RZ, PT ;  /* 0x000000ff2400720c */ /* 0x000fe40003f45270 */
[----:B------:R-:W-:Y:S02]  /*5d30*/  FMNMX.FTZ R6, R169, R6, !PT ;  /* 0x00000006a9067209 */ /* 0x000fe40007810000 */
[----:B------:R-:W-:Y:S02]  /*5d40*/  ISETP.GT.AND P2, PT, R5, 0x19, !P2 ;  /* 0x000000190500780c */ /* 0x000fe40005744270 */
[C---:B------:R-:W-:Y:S02]  /*5d50*/  ISETP.LT.OR P3, PT, R7.reuse, 0x9, P3 ;  /* 0x000000090700780c */ /* 0x040fe40001f61670 */
[----:B------:R-:W-:-:S02]  /*5d60*/  ISETP.LT.OR P2, PT, R7, 0x1a, P2 ;  /* 0x0000001a0700780c */ /* 0x000fc40001741670 */
[----:B------:R-:W-:Y:S02]  /*5d70*/  FMNMX.FTZ R8, R53, R6, !PT ;  /* 0x0000000635087209 */ /* 0x000fe40007810000 */
[----:B------:R-:W-:Y:S02]  /*5d80*/  FSEL R39, R39, -INF , !P2 ;  /* 0xff80000027277808 */ /* 0x000fe40005000000 */
[----:B------:R-:W-:Y:S01]  /*5d90*/  ISETP.NE.AND P2, PT, R56, RZ, PT ;  /* 0x000000ff3800720c */ /* 0x000fe20003f45270 */
[----:B------:R-:W0:Y:S01]  /*5da0*/  SHFL.BFLY PT, R9, R8, 0x2, 0x1f ;  /* 0x0c401f0008097f89 */ /* 0x000e2200000e0000 */
        /* <DEDUP_REMOVED lines=9> */
[----:B------:R-:W-:Y:S02]  /*5e40*/  ISETP.GT.AND P5, PT, R5, 0x38, !P5 ;  /* 0x000000380500780c */ /* 0x000fe40006fa4270 */
[C---:B------:R-:W-:Y:S02]  /*5e50*/  ISETP.LT.OR P2, PT, R7.reuse, 0x22, P2 ;  /* 0x000000220700780c */ /* 0x040fe40001741670 */
[----:B------:R-:W-:Y:S02]  /*5e60*/  ISETP.LT.OR P4, PT, R7, 0x32, P4 ;  /* 0x000000320700780c */ /* 0x000fe40002781670 */
[----:B------:R-:W-:Y:S02]  /*5e70*/  FSEL R43, R43, -INF , !P2 ;  /* 0xff8000002b2b7808 */ /* 0x000fe40005000000 */
[----:B------:R-:W-:Y:S02]  /*5e80*/  ISETP.GT.AND P2, PT, R5, 0x28, !P3 ;  /* 0x000000280500780c */ /* 0x000fe40005f44270 */
[----:B------:R-:W-:-:S02]  /*5e90*/  ISETP.NE.AND P3, PT, R60, RZ, PT ;  /* 0x000000ff3c00720c */ /* 0x000fc40003f65270 */
[----:B------:R-:W-:Y:S02]  /*5ea0*/  ISETP.LT.OR P2, PT, R7, 0x29, P2 ;  /* 0x000000290700780c */ /* 0x000fe40001741670 */
[C---:B------:R-:W-:Y:S02]  /*5eb0*/  ISETP.GT.AND P3, PT, R5.reuse, 0x30, !P3 ;  /* 0x000000300500780c */ /* 0x040fe40005f64270 */
[----:B------:R-:W-:Y:S02]  /*5ec0*/  FSEL R46, R46, -INF , !P2 ;  /* 0xff8000002e2e7808 */ /* 0x000fe40005000000 */
[----:B------:R-:W-:Y:S02]  /*5ed0*/  ISETP.GT.AND P2, PT, R5, RZ, !P6 ;  /* 0x000000ff0500720c */ /* 0x000fe40007744270 */
[----:B------:R-:W-:Y:S02]  /*5ee0*/  ISETP.NE.AND P6, PT, R10, RZ, PT ;  /* 0x000000ff0a00720c */ /* 0x000fe40003fc5270 */
[----:B------:R-:W-:-:S02]  /*5ef0*/  ISETP.LT.OR P2, PT, R7, 0x1, P2 ;  /* 0x000000010700780c */ /* 0x000fc40001741670 */
[----:B0-----:R-:W-:Y:S02]  /*5f00*/  FMNMX.FTZ R10, R8, R9, !PT ;  /* 0x00000009080a7209 */ /* 0x001fe40007810000 */
[----:B------:R-:W-:Y:S02]  /*5f10*/  FSEL R26, R26, -INF , !P2 ;  /* 0xff8000001a1a7808 */ /* 0x000fe40005000000 */
[----:B------:R-:W-:Y:S01]  /*5f20*/  ISETP.NE.AND P2, PT, R44, RZ, PT ;  /* 0x000000ff2c00720c */ /* 0x000fe20003f45270 */
[----:B------:R-:W0:Y:S01]  /*5f30*/  SHFL.BFLY PT, R11, R10, 0x1, 0x1f ;  /* 0x0c201f000a0b7f89 */ /* 0x000e2200000e0000 */
[----:B------:R-:W-:Y:S02]  /*5f40*/  FMNMX.FTZ R9, R26, R27, !PT ;  /* 0x0000001b1a097209 */ /* 0x000fe40007810000 */
[----:B------:R-:W-:Y:S02]  /*5f50*/  ISETP.GT.AND P2, PT, R5, 0x29, !P2 ;  /* 0x000000290500780c */ /* 0x000fe40005744270 */
[----:B------:R-:W-:-:S02]  /*5f60*/  FMNMX.FTZ R6, R30, R9, !PT ;  /* 0x000000091e067209 */ /* 0x000fc40007810000 */
[----:B------:R-:W-:Y:S02]  /*5f70*/  ISETP.LT.OR P2, PT, R7, 0x2a, P2 ;  /* 0x0000002a0700780c */ /* 0x000fe40001741670 */
[----:B------:R-:W-:Y:S02]  /*5f80*/  FMNMX.FTZ R9, R31, R6, !PT ;  /* 0x000000061f097209 */ /* 0x000fe40007810000 */
[----:B------:R-:W-:Y:S02]  /*5f90*/  FSEL R47, R47, -INF , !P2 ;  /* 0xff8000002f2f7808 */ /* 0x000fe40005000000 */
[----:B------:R-:W-:Y:S02]  /*5fa0*/  FMNMX.FTZ R6, R34, R9, !PT ;  /* 0x0000000922067209 */ /* 0x000fe40007810000 */
[----:B------:R-:W-:Y:S02]  /*5fb0*/  ISETP.LT.OR P3, PT, R7, 0x31, P3 ;  /* 0x000000310700780c */ /* 0x000fe40001f61670 */
[----:B------:R-:W-:-:S02]  /*5fc0*/  FMNMX.FTZ R9, R35, R6, !PT ;  /* 0x0000000623097209 */ /* 0x000fc40007810000 */
[----:B------:R-:W-:Y:S02]  /*5fd0*/  FSEL R50, R50, -INF , !P3 ;  /* 0xff80000032327808 */ /* 0x000fe40005800000 */
[----:B------:R-:W-:Y:S02]  /*5fe0*/  FMNMX.FTZ R8, R38, R9, !PT ;  /* 0x0000000926087209 */ /* 0x000fe40007810000 */
[----:B------:R-:W-:Y:S02]  /*5ff0*/  ISETP.LT.OR P5, PT, R7, 0x39, P5 ;  /* 0x000000390700780c */ /* 0x000fe40002fa1670 */
[----:B------:R-:W-:Y:S02]  /*6000*/  FMNMX.FTZ R9, R39, R8, !PT ;  /* 0x0000000827097209 */ /* 0x000fe40007810000 */
[----:B0-----:R-:W-:Y:S02]  /*6010*/  FMNMX.FTZ R6, R10, R11, !PT ;  /* 0x0000000b0a067209 */ /* 0x001fe40007810000 */
[----:B------:R-:W-:-:S02]  /*6020*/  FMNMX.FTZ R8, R42, R9, !PT ;  /* 0x000000092a087209 */ /* 0x000fc40007810000 */
[C---:B------:R-:W-:Y:S01]  /*6030*/  FSETP.NEU.FTZ.AND P2, PT, R6.reuse, -INF , PT ;  /* 0xff8000000600780b */ /* 0x040fe20003f5d000 */
[----:B------:R-:W-:Y:S01]  /*6040*/  FMUL.FTZ R10, R6, UR11 ;  /* 0x0000000b060a7c20 */ /* 0x000fe20008410000 */
[----:B------:R-:W-:Y:S02]  /*6050*/  FMNMX.FTZ R9, R43, R8, !PT ;  /* 0x000000082b097209 */ /* 0x000fe40007810000 */
[----:B------:R-:W-:Y:S02]  /*6060*/  FSEL R51, R51, -INF , !P4 ;  /* 0xff80000033337808 */ /* 0x000fe40006000000 */
[----:B------:R-:W-:Y:S02]  /*6070*/  FMNMX.FTZ R8, R46, R9, !PT ;  /* 0x000000092e087209 */ /* 0x000fe40007810000 */
[----:B------:R-:W-:Y:S02]  /*6080*/  FSEL R28, R10, RZ, P2 ;  /* 0x000000ff0a1c7208 */ /* 0x000fe40001000000 */
[----:B------:R-:W-:-:S02]  /*6090*/  FMNMX.FTZ R9, R47, R8, !PT ;  /* 0x000000082f097209 */ /* 0x000fc40007810000 */
[----:B------:R-:W-:Y:S01]  /*60a0*/  ISETP.GT.AND P2, PT, R5, 0x39, !P6 ;  /* 0x000000390500780c */ /* 0x000fe20007744270 */
[--C-:B------:R-:W-:Y:S01]  /*60b0*/  FFMA.FTZ R10, R25, UR11, -R28.reuse ;  /* 0x0000000b190a7c23 */ /* 0x100fe2000801081c */
[----:B------:R-:W-:Y:S01]  /*60c0*/  FMNMX.FTZ R8, R50, R9, !PT ;  /* 0x0000000932087209 */ /* 0x000fe20007810000 */
[--C-:B------:R-:W-:Y:S01]  /*60d0*/  FFMA.FTZ R5, R15, UR11, -R28.reuse ;  /* 0x0000000b0f057c23 */ /* 0x100fe2000801081c */
[----:B------:R-:W-:Y:S01]  /*60e0*/  ISETP.LT.OR P2, PT, R7, 0x3a, P2 ;  /* 0x0000003a0700780c */ /* 0x000fe20001741670 */
[--C-:B------:R-:W-:Y:S01]  /*60f0*/  FFMA.FTZ R15, R21, UR11, -R28.reuse ;  /* 0x0000000b150f7c23 */ /* 0x100fe2000801081c */
[----:B------:R-:W-:Y:S01]  /*6100*/  FSEL R54, R54, -INF , !P5 ;  /* 0xff80000036367808 */ /* 0x000fe20006800000 */
[--C-:B------:R-:W-:Y:S01]  /*6110*/  FFMA.FTZ R12, R29, UR11, -R28.reuse ;  /* 0x0000000b1d0c7c23 */ /* 0x100fe2000801081c */
[----:B------:R-:W-:Y:S01]  /*6120*/  FMNMX.FTZ R7, R51, R8, !PT ;  /* 0x0000000833077209 */ /* 0x000fe20007810000 */
[--C-:B------:R-:W-:Y:S01]  /*6130*/  FFMA.FTZ R9, R57, UR11, -R28.reuse ;  /* 0x0000000b39097c23 */ /* 0x100fe2000801081c */
[----:B------:R-:W-:Y:S01]  /*6140*/  FSEL R55, R55, -INF , !P2 ;  /* 0xff80000037377808 */ /* 0x000fe20005000000 */
[--C-:B------:R-:W-:Y:S01]  /*6150*/  FFMA.FTZ R14, R33, UR11, -R28.reuse ;  /* 0x0000000b210e7c23 */ /* 0x100fe2000801081c */
[----:B------:R-:W-:Y:S01]  /*6160*/  FMNMX.FTZ R8, R54, R7, !PT ;  /* 0x0000000736087209 */ /* 0x000fe20007810000 */
[--C-:B------:R-:W-:Y:S01]  /*6170*/  FFMA.FTZ R11, R59, UR11, -R28.reuse ;  /* 0x0000000b3b0b7c23 */ /* 0x100fe2000801081c */
[----:B------:R0:W-:Y:S01]  /*6180*/  MUFU.EX2 R7, R15 ;  /* 0x0000000f00077308 */ /* 0x0001e20000000800 */
[--C-:B------:R-:W-:Y:S01]  /*6190*/  FFMA.FTZ R20, R37, UR11, -R28.reuse ;  /* 0x0000000b25147c23 */ /* 0x100fe2000801081c */
[----:B------:R-:W-:Y:S01]  /*61a0*/  FMNMX.FTZ R8, R55, R8, !PT ;  /* 0x0000000837087209 */ /* 0x000fe20007810000 */
[--C-:B------:R-:W-:Y:S01]  /*61b0*/  FFMA.FTZ R170, R41, UR11, -R28.reuse ;  /* 0x0000000b29aa7c23 */ /* 0x100fe2000801081c */
[--C-:B------:R-:W-:Y:S01]  /*61c0*/  FFMA.FTZ R172, R45, UR11, -R28.reuse ;  /* 0x0000000b2dac7c23 */ /* 0x100fe2000801081c */
[--C-:B------:R-:W-:Y:S01]  /*61d0*/  FFMA.FTZ R21, R65, UR11, -R28.reuse ;  /* 0x0000000b41157c23 */ /* 0x100fe2000801081c */
[--C-:B------:R-:W-:Y:S01]  /*61e0*/  FFMA.FTZ R174, R49, UR11, -R28.reuse ;  /* 0x0000000b31ae7c23 */ /* 0x100fe2000801081c */
[----:B------:R-:W1:Y:S01]  /*61f0*/  SHFL.BFLY PT, R13, R8, 0x2, 0x1f ;  /* 0x0c401f00080d7f89 */ /* 0x000e6200000e0000 */
[--C-:B------:R-:W-:Y:S01]  /*6200*/  FFMA.FTZ R169, R169, UR11, -R28.reuse ;  /* 0x0000000ba9a97c23 */ /* 0x100fe2000801081c */
[--C-:B0-----:R-:W-:Y:S01]  /*6210*/  FFMA.FTZ R15, R63, UR11, -R28.reuse ;  /* 0x0000000b3f0f7c23 */ /* 0x101fe2000801081c */
[--C-:B------:R-:W-:Y:S01]  /*6220*/  FFMA.FTZ R176, R53, UR11, -R28.reuse ;  /* 0x0000000b35b07c23 */ /* 0x100fe2000801081c */
[----:B------:R-:W-:Y:S01]  /*6230*/  FFMA.FTZ R29, R61, UR11, -R28 ;  /* 0x0000000b3d1d7c23 */ /* 0x000fe2000801081c */
[----:B------:R-:W-:Y:S01]  /*6240*/  MUFU.EX2 R5, R5 ;  /* 0x0000000500057308 */ /* 0x000fe20000000800 */
[----:B------:R-:W-:-:S07]  /*6250*/  @!P1 PRMT R4, RZ, 0x654, R4 ;  /* 0x00000654ff049816 */ /* 0x000fce0000000004 */
[----:B------:R-:W0:Y:S08]  /*6260*/  MUFU.EX2 R10, R10 ;  /* 0x0000000a000a7308 */ /* 0x000e300000000800 */
[----:B------:R-:W2:Y:S01]  /*6270*/  MUFU.EX2 R12, R12 ;  /* 0x0000000c000c7308 */ /* 0x000ea20000000800 */
[----:B-1----:R-:W-:-:S05]  /*6280*/  FMNMX.FTZ R24, R8, R13, !PT ;  /* 0x0000000d08187209 */ /* 0x002fca0007810000 */
[----:B------:R-:W1:Y:S02]  /*6290*/  SHFL.BFLY PT, R25, R24, 0x1, 0x1f ;  /* 0x0c201f0018197f89 */ /* 0x000e6400000e0000 */
[----:B------:R-:W-:Y:S01]  /*62a0*/  MUFU.EX2 R9, R9 ;  /* 0x0000000900097308 */ /* 0x000fe20000000800 */
[----:B0-----:R-:W-:Y:S01]  /*62b0*/  F2FP.BF16.F32.PACK_AB R152, R10, R5 ;  /* 0x000000050a98723e */ /* 0x001fe200000010ff */
[----:B------:R-:W-:-:S06]  /*62c0*/  FADD.FTZ R10, R5, R10 ;  /* 0x0000000a050a7221 */ /* 0x000fcc0000010000 */
[----:B------:R-:W0:Y:S01]  /*62d0*/  MUFU.EX2 R14, R14 ;  /* 0x0000000e000e7308 */ /* 0x000e220000000800 */
[----:B--2---:R-:W-:Y:S01]  /*62e0*/  F2FP.BF16.F32.PACK_AB R154, R12, R7 ;  /* 0x000000070c9a723e */ /* 0x004fe200000010ff */
[----:B------:R-:W-:-:S04]  /*62f0*/  FADD.FTZ R7, R7, R10 ;  /* 0x0000000a07077221 */ /* 0x000fc80000010000 */
[----:B------:R-:W-:Y:S01]  /*6300*/  FADD.FTZ R12, R12, R7 ;  /* 0x000000070c0c7221 */ /* 0x000fe20000010000 */
[----:B------:R-:W-:Y:S01]  /*6310*/  VIADD R7, R168, 0xfffffffe ;  /* 0xfffffffea8077836 */ /* 0x000fe20000000000 */
[----:B------:R-:W-:Y:S01]  /*6320*/  MUFU.EX2 R11, R11 ;  /* 0x0000000b000b7308 */ /* 0x000fe20000000800 */
[----:B-1----:R-:W-:-:S07]  /*6330*/  FMNMX.FTZ R8, R24, R25, !PT ;  /* 0x0000001918087209 */ /* 0x002fce0007810000 */
[----:B------:R-:W1:Y:S01]  /*6340*/  MUFU.EX2 R20, R20 ;  /* 0x0000001400147308 */ /* 0x000e620000000800 */
[----:B0-----:R-:W-:Y:S01]  /*6350*/  F2FP.BF16.F32.PACK_AB R156, R14, R9 ;  /* 0x000000090e9c723e */ /* 0x001fe200000010ff */
[----:B------:R-:W-:Y:S01]  /*6360*/  FADD.FTZ R9, R9, R12 ;  /* 0x0000000c09097221 */ /* 0x000fe20000010000 */
[C---:B------:R-:W-:Y:S01]  /*6370*/  FSETP.NEU.FTZ.AND P2, PT, R8.reuse, -INF , PT ;  /* 0xff8000000800780b */ /* 0x040fe20003f5d000 */
[----:B------:R-:W-:Y:S02]  /*6380*/  FMUL.FTZ R24, R8, UR11 ;  /* 0x0000000b08187c20 */ /* 0x000fe40008410000 */
[----:B------:R-:W-:Y:S01]  /*6390*/  FADD.FTZ R14, R14, R9 ;  /* 0x000000090e0e7221 */ /* 0x000fe20000010000 */
[----:B------:R-:W-:Y:S01]  /*63a0*/  IMAD.IADD R9, R17, 0x1, -R18 ;  /* 0x0000000111097824 */ /* 0x000fe200078e0a12 */
[----:B------:R-:W-:Y:S01]  /*63b0*/  MUFU.EX2 R13, R29 ;  /* 0x0000001d000d7308 */ /* 0x000fe20000000800 */
[----:B------:R-:W-:Y:S02]  /*63c0*/  FSEL R24, R24, RZ, P2 ;  /* 0x000000ff18187208 */ /* 0x000fe40001000000 */
[----:B------:R-:W-:-:S03]  /*63d0*/  PLOP3.LUT P2, PT, PT, PT, UP0, 0x40, 0x0 ;  /* 0x000000000000781c */ /* 0x000fc60003f4e808 */
        /* <DEDUP_REMOVED lines=19> */
[----:B------:R-:W-:Y:S01]  /*6510*/  FADD.FTZ R20, R20, R11 ;  /* 0x0000000b14147221 */ /* 0x000fe20000010000 */
[----:B------:R-:W-:Y:S01]  /*6520*/  IMAD R11, R185, 0x40, R9 ;  /* 0x00000040b90b7824 */ /* 0x000fe200078e0209 */
[----:B------:R-:W0:Y:S08]  /*6530*/  MUFU.EX2 R178, R178 ;  /* 0x000000b200b27308 */ /* 0x000e300000000800 */
[----:B------:R-:W-:Y:S08]  /*6540*/  MUFU.EX2 R173, R173 ;  /* 0x000000ad00ad7308 */ /* 0x000ff00000000800 */
[----:B------:R-:W1:Y:S01]  /*6550*/  MUFU.EX2 R180, R180 ;  /* 0x000000b400b47308 */ /* 0x000e620000000800 */
[----:B0-----:R-:W-:Y:S01]  /*6560*/  F2FP.BF16.F32.PACK_AB R153, R178, R171 ;  /* 0x000000abb299723e */ /* 0x001fe200000010ff */
[----:B------:R-:W-:-:S06]  /*6570*/  FADD.FTZ R178, R171, R178 ;  /* 0x000000b2abb27221 */ /* 0x000fcc0000010000 */
[----:B------:R-:W-:Y:S08]  /*6580*/  MUFU.EX2 R175, R175 ;  /* 0x000000af00af7308 */ /* 0x000ff00000000800 */
[----:B------:R-:W0:Y:S01]  /*6590*/  MUFU.EX2 R182, R182 ;  /* 0x000000b600b67308 */ /* 0x000e220000000800 */
[----:B-1----:R-:W-:Y:S01]  /*65a0*/  F2FP.BF16.F32.PACK_AB R155, R180, R173 ;  /* 0x000000adb49b723e */ /* 0x002fe200000010ff */
[----:B------:R-:W-:-:S04]  /*65b0*/  FADD.FTZ R173, R173, R178 ;  /* 0x000000b2adad7221 */ /* 0x000fc80000010000 */
[----:B------:R1:W-:Y:S01]  /*65c0*/  STSM.16.M88.4 [R23+0x36400], R152 ;  /* 0x0364009817007844 */ /* 0x0003e20000000200 */
[----:B------:R-:W-:Y:S01]  /*65d0*/  FADD.FTZ R180, R180, R173 ;  /* 0x000000adb4b47221 */ /* 0x000fe20000010000 */
[----:B------:R-:W-:Y:S08]  /*65e0*/  MUFU.EX2 R177, R177 ;  /* 0x000000b100b17308 */ /* 0x000ff00000000800 */
[----:B------:R-:W2:Y:S01]  /*65f0*/  MUFU.EX2 R186, R186 ;  /* 0x000000ba00ba7308 */ /* 0x000ea20000000800 */
[----:B0-----:R-:W-:Y:S01]  /*6600*/  F2FP.BF16.F32.PACK_AB R157, R182, R175 ;  /* 0x000000afb69d723e */ /* 0x001fe200000010ff */
[----:B------:R-:W-:-:S04]  /*6610*/  FADD.FTZ R175, R175, R180 ;  /* 0x000000b4afaf7221 */ /* 0x000fc80000010000 */
[----:B------:R-:W-:Y:S02]  /*6620*/  FADD.FTZ R182, R182, R175 ;  /* 0x000000afb6b67221 */ /* 0x000fe40000010000 */
[----:B------:R-:W0:Y:S08]  /*6630*/  MUFU.EX2 R170, R170 ;  /* 0x000000aa00aa7308 */ /* 0x000e300000000800 */
        /* <DEDUP_REMOVED lines=33> */
[----:B------:R-:W-:-:S06]  /*6850*/  FADD.FTZ R169, R169, R174 ;  /* 0x000000aea9a97221 */ /* 0x000fcc0000010000 */
[----:B------:R-:W2:Y:S08]  /*6860*/  MUFU.EX2 R187, R187 ;  /* 0x000000bb00bb7308 */ /* 0x000eb00000000800 */
[----:B------:R-:W3:Y:S01]  /*6870*/  MUFU.EX2 R208, R208 ;  /* 0x000000d000d07308 */ /* 0x000ee20000000800 */
[----:B0-----:R-:W-:Y:S01]  /*6880*/  F2FP.BF16.F32.PACK_AB R165, R206, R183 ;  /* 0x000000b7cea5723e */ /* 0x001fe200000010ff */
[----:B------:R-:W-:-:S04]  /*6890*/  FADD.FTZ R183, R183, R204 ;  /* 0x000000ccb7b77221 */ /* 0x000fc80000010000 */
[----:B------:R-:W-:-:S04]  /*68a0*/  FADD.FTZ R206, R206, R183 ;  /* 0x000000b7cece7221 */ /* 0x000fc80000010000 */
[----:B--2---:R-:W-:Y:S01]  /*68b0*/  FADD.FTZ R5, R187, R206 ;  /* 0x000000cebb057221 */ /* 0x004fe20000010000 */
[----:B---3--:R-:W-:-:S03]  /*68c0*/  F2FP.BF16.F32.PACK_AB R167, R208, R187 ;  /* 0x000000bbd0a7723e */ /* 0x008fc600000010ff */
[----:B------:R-:W-:Y:S02]  /*68d0*/  FADD.FTZ R5, R208, R5 ;  /* 0x00000005d0057221 */ /* 0x000fe40000010000 */
[----:B------:R1:W-:Y:S01]  /*68e0*/  STSM.16.M88.4 [R189], R164 ;  /* 0x000000a4bd007844 */ /* 0x0003e20000000200 */
[----:B------:R-:W-:-:S06]  /*68f0*/  WARPGROUP.ARRIVE ;  /* 0x00000000000079c5 */ /* 0x000fcc0000000000 */
[----:B------:R-:W-:Y:S01]  /*6900*/  HGMMA.64x256x16.F32.BF16 R24, R152, gdesc[UR12].tnspB, RZ, !UPT, gsb0 ;  /* 0x43e0000c98187df0 */ /* 0x000fe2000c0018ff */
[----:B------:R-:W-:Y:S01]  /*6910*/  UMOV UR14, UR10 ;  /* 0x0000000a000e7c82 */ /* 0x000fe20008000000 */
[----:B------:R-:W-:Y:S01]  /*6920*/  UMOV UR15, 0x40000040 ;  /* 0x40000040000f7882 */ /* 0x000fe20000000000 */
[----:B------:R-:W-:Y:S02]  /*6930*/  UIADD3 UR10, UR8, 0x100, URZ ;  /* 0x00000100080a7890 */ /* 0x000fe4000fffe03f */
[----:B------:R-:W-:Y:S01]  /*6940*/  UIADD3 UR8, UR8, 0x180, URZ ;  /* 0x0000018008087890 */ /* 0x000fe2000fffe03f */
[----:B------:R-:W-:Y:S02]  /*6950*/  WARPGROUP.DEPBAR.LE gsb0, 0x0 ;  /* 0x00008000000079c5 */ /* 0x000fe40000010000 */
[----:B------:R-:W-:-:S15]  /*6960*/  WARPGROUP.ARRIVE ;  /* 0x00000000000079c5 */ /* 0x000fde0000000000 */
[----:B------:R-:W-:-:S05]  /*6970*/  NOP ;  /* 0x0000000000007918 */ /* 0x000fca0000000000 */
[----:B------:R-:W-:Y:S01]  /*6980*/  HGMMA.64x256x16.F32.BF16 R24, R156, gdesc[UR12].tnspB, R24, gsb0 ;  /* 0x43e0000c9c187df0 */ /* 0x000fe20008001818 */
[----:B------:R-:W-:Y:S01]  /*6990*/  UMOV UR14, UR10 ;  /* 0x0000000a000e7c82 */ /* 0x000fe20008000000 */
[----:B------:R-:W-:Y:S01]  /*69a0*/  UMOV UR15, 0x40000040 ;  /* 0x40000040000f7882 */ /* 0x000fe20000000000 */
[----:B------:R-:W-:Y:S02]  /*69b0*/  WARPGROUP.DEPBAR.LE gsb0, 0x0 ;  /* 0x00008000000079c5 */ /* 0x000fe40000010000 */
[----:B------:R-:W-:-:S15]  /*69c0*/  WARPGROUP.ARRIVE ;  /* 0x00000000000079c5 */ /* 0x000fde0000000000 */
[----:B------:R-:W-:-:S08]  /*69d0*/  NOP ;  /* 0x0000000000007918 */ /* 0x000fd00000000000 */
[----:B------:R-:W-:Y:S01]  /*69e0*/  HGMMA.64x256x16.F32.BF16 R24, R160, gdesc[UR12].tnspB, R24, gsb0 ;  /* 0x43e0000ca0187df0 */ /* 0x000fe20008001818 */
[----:B------:R-:W-:Y:S01]  /*69f0*/  UMOV UR14, UR8 ;  /* 0x00000008000e7c82 */ /* 0x000fe20008000000 */
[----:B------:R-:W-:Y:S01]  /*6a00*/  UMOV UR15, 0x40000040 ;  /* 0x40000040000f7882 */ /* 0x000fe20000000000 */
[----:B------:R-:W-:-:S13]  /*6a10*/  R2UR UR8, R11 ;  /* 0x000000000b0872ca */ /* 0x000fda00000e0000 */
[----:B------:R-:W-:Y:S01]  /*6a20*/  UIADD3 UR6, UR8, UR6, URZ ;  /* 0x0000000608067290 */ /* 0x000fe2000fffe03f */
[----:B------:R-:W-:Y:S02]  /*6a30*/  WARPGROUP.DEPBAR.LE gsb0, 0x0 ;  /* 0x00008000000079c5 */ /* 0x000fe40000010000 */
[----:B------:R-:W-:-:S09]  /*6a40*/  WARPGROUP.ARRIVE ;  /* 0x00000000000079c5 */ /* 0x000fd20000000000 */
[----:B------:R-:W-:Y:S03]  /*6a50*/  HGMMA.64x256x16.F32.BF16 R24, R164, gdesc[UR12].tnspB, R24, gsb0 ;  /* 0x43e0000ca4187df0 */ /* 0x000fe60008001818 */
[----:B------:R-:W-:Y:S02]  /*6a60*/  WARPGROUP.DEPBAR.LE gsb0, 0x0 ;  /* 0x00008000000079c5 */ /* 0x000fe40000010000 */
[----:B------:R0:W-:Y:S06]  /*6a70*/  MEMBAR.ALL.CTA ;  /* 0x0000000000007992 */ /* 0x0001ec0000008000 */
[----:B0-----:R-:W0:Y:S02]  /*6a80*/  FENCE.VIEW.ASYNC.S ;  /* 0x00000000000073c6 */ /* 0x001e240000000000 */
[----:B0-----:R-:W-:Y:S01]  /*6a90*/  NOP ;  /* 0x0000000000007918 */ /* 0x001fe20000000000 */
[----:B------:R-:W-:Y:S06]  /*6aa0*/  BAR.ARV 0xe, 0x100 ;  /* 0x0384000000007b1d */ /* 0x000fec0000002000 */
[----:B------:R0:W-:Y:S02]  /*6ab0*/  @!P1 SYNCS.ARRIVE.TRANS64.RED.A1T0 RZ, [R4+URZ], RZ ;  /* 0x000000ff04ff99a7 */ /* 0x0001e4000810043f */
[----:B0-----:R-:W-:Y:S01]  /*6ac0*/  FADD.FTZ R4, R176, R169 ;  /* 0x000000a9b0047221 */ /* 0x001fe20000010000 */
[----:B-1----:R-:W-:Y:S06]  /*6ad0*/  @P2 BRA `(.L_x_2445) ;  /* 0x0000000000482947 */ /* 0x002fec0003800000 */
[C---:B------:R-:W-:Y:S01]  /*6ae0*/  ISETP.GT.AND P2, PT, R11.reuse, RZ, PT ;  /* 0x000000ff0b00720c */ /* 0x040fe20003f44270 */
[----:B------:R-:W-:-:S05]  /*6af0*/  VIADD R10, R11, 0xffffffff ;  /* 0xffffffff0b0a7836 */ /* 0x000fca0000000000 */
[----:B------:R-:W-:-:S07]  /*6b00*/  R2UR UR10, R10 ;  /* 0x000000000a0a72ca */ /* 0x000fce00000e0000 */
[----:B------:R-:W-:Y:S08]  /*6b10*/  @P2 BRA `(.L_x_2446) ;  /* 0x00000000001c2947 */ /* 0x000ff00003800000 */
[----:B------:R-:W-:Y:S02]  /*6b20*/  UISETP.NE.AND UP1, UPT, UR7, 0x1, UPT ;  /* 0x000000010700788c */ /* 0x000fe4000bf25270 */
[----:B------:R-:W-:-:S09]  /*6b30*/  UIADD3 UR10, -UR8, URZ, URZ ;  /* 0x0000003f080a7290 */ /* 0x000fd2000fffe13f */
[----:B------:R-:W-:Y:S02]  /*6b40*/  @UP1 ULDC.64 UR14, c[0x0][0xae0] ;  /* 0x0002b800000e1ab9 */ /* 0x000fe40000000a00 */
[----:B------:R-:W-:-:S04]  /*6b50*/  UIMAD.WIDE.U32 UR8, UR10, UR14, URZ ;  /* 0x0000000e0a0872a5 */ /* 0x000fc8000f8e003f */
[----:B------:R-:W-:-:S04]  /*6b60*/  @UP1 USHF.R.U32.HI UR10, URZ, UR15, UR9 ;  /* 0x0000000f3f0a1299 */ /* 0x000fc80008011609 */
[----:B------:R-:W-:Y:S01]  /*6b70*/  ULOP3.LUT UR10, URZ, UR10, URZ, 0x33, !UPT ;  /* 0x0000000a3f0a7292 */ /* 0x000fe2000f8e333f */
[----:B------:R-:W-:Y:S11]  /*6b80*/  BRA `(.L_x_2447) ;  /* 0x0000000000107947 */ /* 0x000ff60003800000 */
.L_x_2446:
[----:B------:R-:W-:-:S11]  /*6b90*/  UISETP.NE.AND UP1, UPT, UR7, 0x1, UPT ;  /* 0x000000010700788c */ /* 0x000fd6000bf25270 */
[----:B------:R-:W-:Y:S02]  /*6ba0*/  @UP1 ULDC.64 UR14, c[0x0][0xae0] ;  /* 0x0002b800000e1ab9 */ /* 0x000fe40000000a00 */
[----:B------:R-:W-:-:S04]  /*6bb0*/  UIMAD.WIDE.U32 UR8, UR10, UR14, URZ ;  /* 0x0000000e0a0872a5 */ /* 0x000fc8000f8e003f */
[----:B------:R-:W-:-:S12]  /*6bc0*/  @UP1 USHF.R.U32.HI UR10, URZ, UR15, UR9 ;  /* 0x0000000f3f0a1299 */ /* 0x000fd80008011609 */
.L_x_2447:
[----:B------:R-:W-:-:S04]  /*6bd0*/  UIMAD UR7, UR10, UR7, UR7 ;  /* 0x000000070a0772a4 */ /* 0x000fc8000f8e0207 */
[----:B------:R-:W-:-:S04]  /*6be0*/  UISETP.LT.AND UP1, UPT, UR6, UR7, UPT ;  /* 0x000000070600728c */ /* 0x000fc8000bf21270 */
[----:B------:R-:W-:-:S12]  /*6bf0*/  USEL UR6, UR6, UR7, UP1 ;  /* 0x0000000706067287 */ /* 0x000fd80008800000 */
.L_x_2445:
[----:B------:R-:W-:Y:S01]  /*6c00*/  R2UR UR14, R184 ;  /* 0x00000000b80e72ca */ /* 0x000fe200000e0000 */
[----:B------:R-:W-:-:S04]  /*6c10*/  USHF.R.S32.HI UR7, URZ, 0x1f, UR6 ;  /* 0x0000001f3f077899 */ /* 0x000fc80008011406 */
[----:B------:R-:W-:-:S04]  /*6c20*/  ULEA.HI UR7, UR7, UR6, URZ, 0x6 ;  /* 0x0000000607077291 */ /* 0x000fc8000f8f303f */
[----:B------:R-:W-:-:S04]  /*6c30*/  USHF.R.S32.HI UR7, URZ, 0x6, UR7 ;  /* 0x000000063f077899 */ /* 0x000fc80008011407 */
[----:B------:R-:W-:-:S04]  /*6c40*/  UISETP.LT.AND UP1, UPT, UR14, UR7, UPT ;  /* 0x000000070e00728c */ /* 0x000fc8000bf21270 */
[----:B------:R-:W-:-:S06]  /*6c50*/  USEL UR14, UR14, UR7, !UP1 ;  /* 0x000000070e0e7287 */ /* 0x000fcc000c800000 */
[----:B------:R-:W-:-:S13]  /*6c60*/  ISETP.GE.AND P2, PT, R7, UR14, PT ;  /* 0x0000000e07007c0c */ /* 0x000fda000bf46270 */
[----:B------:R-:W-:Y:S05]  /*6c70*/  @!P2 BRA `(.L_x_2448) ;  /* 0x000000340014a947 */ /* 0x000fea0003800000 */
[----:B------:R-:W-:-:S04]  /*6c80*/  IMAD.IADD R15, R0, 0x1, R9 ;  /* 0x00000001000f7824 */ /* 0x000fc800078e0209 */
[----:B------:R-:W-:-:S05]  /*6c90*/  VIADD R13, R15, 0x8 ;  /* 0x000000080f0d7836 */ /* 0x000fca0000000000 */
[----:B------:R-:W-:-:S07]  /*6ca0*/  LOP3.LUT R11, RZ, R13, RZ, 0x33, !PT ;  /* 0x0000000dff0b7212 */ /* 0x000fce00078e33ff */
.L_x_2465:
[----:B------:R-:W-:-:S04]  /*6cb0*/  UIADD3 UR6, UR36, 0x1, URZ ;  /* 0x0000000124067890 */ /* 0x000fc8000fffe03f */
[----:B------:R-:W-:-:S04]  /*6cc0*/  UISETP.NE.AND UP1, UPT, UR6, 0x2, UPT ;  /* 0x000000020600788c */ /* 0x000fc8000bf25270 */
[----:B------:R-:W-:Y:S02]  /*6cd0*/  USEL UR7, URZ, 0x1, UP1 ;  /* 0x000000013f077887 */ /* 0x000fe40008800000 */
[----:B------:R-:W-:-:S04]  /*6ce0*/  USEL UR6, UR6, URZ, UP1 ;  /* 0x0000003f06067287 */ /* 0x000fc80008800000 */
[----:B------:R-:W-:Y:S01]  /*6cf0*/  LOP3.LUT R2, R2, UR7, RZ, 0x3c, !PT ;  /* 0x0000000702027c12 */ /* 0x000fe2000f8e3cff */
[----:B-1----:R-:W-:Y:S07]  /*6d00*/  @!P0 BRA `(.L_x_2449) ;  /* 0x0000000000048947 */ /* 0x002fee0003800000 */
[----:B------:R-:W-:Y:S01]  /*6d10*/  BPT.TRAP 0x1 ;  /* 0x000000040000795c */ /* 0x000fe20000300000 */
.L_x_2449:
[----:B------:R-:W-:Y:S01]  /*6d20*/  ULEA UR7, UR6, UR37, 0x3 ;  /* 0x0000002506077291 */ /* 0x000fe2000f8e183f */
[----:B------:R-:W-:-:S08]  /*6d30*/  SHF.L.U32 R9, R2, 0x1f, RZ ;  /* 0x0000001f02097819 */ /* 0x000fd000000006ff */
[----:B------:R0:W1:Y:S01]  /*6d40*/  SYNCS.PHASECHK.TRANS64.TRYWAIT P2, [UR7+0x38830], R9 ;  /* 0x03883009ff0075a7 */ /* 0x0000620008040147 */
[----:B------:R-:W-:Y:S05]  /*6d50*/  @!P0 BRA `(.L_x_2450) ;  /* 0x0000000000048947 */ /* 0x000fea0003800000 */
[----:B------:R-:W-:Y:S01]  /*6d60*/  BPT.TRAP 0x1 ;  /* 0x000000040000795c */ /* 0x000fe20000300000 */
.L_x_2450:
[----:B-1----:R-:W-:Y:S05]  /*6d70*/  @P2 BRA `(.L_x_2451) ;  /* 0x0000000000082947 */ /* 0x002fea0003800000 */
[----:B------:R-:W1:Y:S02]  /*6d80*/  SYNCS.PHASECHK.TRANS64.TRYWAIT P2, [UR7+0x38830], R9 ;  /* 0x03883009ff0075a7 */ /* 0x000e640008040147 */
[----:B-1----:R-:W-:Y:S05]  /*6d90*/  @!P2 BRA `(.L_x_2452) ;  /* 0x000001200050a947 */ /* 0x002fea0003800000 */
.L_x_2451:
[----:B------:R-:W-:Y:S01]  /*6da0*/  R2UR UR15, R3 ;  /* 0x00000000030f72ca */ /* 0x000fe200000e0000 */
[----:B------:R-:W-:Y:S01]  /*6db0*/  WARPGROUP.ARRIVE ;  /* 0x00000000000079c5 */ /* 0x000fe20000000000 */
[----:B------:R-:W-:Y:S01]  /*6dc0*/  UMOV UR8, UR32 ;  /* 0x0000002000087c82 */ /* 0x000fe20008000000 */
[----:B------:R-:W-:Y:S01]  /*6dd0*/  UMOV UR9, UR33 ;  /* 0x0000002100097c82 */ /* 0x000fe20008000000 */
[----:B------:R-:W-:-:S09]  /*6de0*/  UMOV UR11, 0x40000040 ;  /* 0x40000040000b7882 */ /* 0x000fd20000000000 */
[----:B------:R-:W-:-:S07]  /*6df0*/  ULEA UR15, UR6, UR15, 0x9 ;  /* 0x0000000f060f7291 */ /* 0x000fce000f8e483f */
        /* <DEDUP_REMOVED lines=26> */
.L_x_2453:
[----:B------:R2:W3:Y:S01]  /*6fa0*/  SYNCS.PHASECHK.TRANS64.TRYWAIT P2, [UR7+0x38850], R9 ;  /* 0x03885009ff0075a7 */ /* 0x0004e20008040147 */
[----:B------:R-:W-:Y:S05]  /*6fb0*/  @!P0 BRA `(.L_x_2454) ;  /* 0x0000000000048947 */ /* 0x000fea0003800000 */
[----:B------:R-:W-:Y:S01]  /*6fc0*/  BPT.TRAP 0x1 ;  /* 0x000000040000795c */ /* 0x000fe20000300000 */
.L_x_2454:
[----:B---3--:R-:W-:Y:S05]  /*6fd0*/  @P2 BRA `(.L_x_2455) ;  /* 0x0000000000082947 */ /* 0x008fea0003800000 */
[----:B------:R-:W3:Y:S02]  /*6fe0*/  SYNCS.PHASECHK.TRANS64.TRYWAIT P2, [UR7+0x38850], R9 ;  /* 0x03885009ff0075a7 */ /* 0x000ee40008040147 */
[----:B---3--:R-:W-:Y:S05]  /*6ff0*/  @!P2 BRA `(.L_x_2456) ;  /* 0x0000011c00d0a947 */ /* 0x008fea0003800000 */
.L_x_2455:
[----:B------:R-:W-:Y:S01]  /*7000*/  ULEA UR8, UR6, UR4, 0xc ;  /* 0x0000000406087291 */ /* 0x000fe2000f8e603f */
[----:B------:R-:W-:Y:S01]  /*7010*/  WARPGROUP.ARRIVE ;  /* 0x00000000000079c5 */ /* 0x000fe20000000000 */
[----:B------:R-:W-:Y:S01]  /*7020*/  UMOV UR27, 0x40000040 ;  /* 0x40000040001b7882 */ /* 0x000fe20000000000 */
[----:B------:R-:W-:-:S04]  /*7030*/  UIADD3 UR28, UR5, 0x2, URZ ;  /* 0x00000002051c7890 */ /* 0x000fc8000fffe03f */
[----:B-1----:R-:W1:Y:S01]  /*7040*/  S2R R10, SR_TID.X ;  /* 0x00000000000a7919 */ /* 0x002e620000002100 */
[----:B------:R-:W-:Y:S01]  /*7050*/  UIADD3 UR30, UR8, 0x2, URZ ;  /* 0x00000002081e7890 */ /* 0x000fe2000fffe03f */
[----:B------:R-:W-:Y:S01]  /*7060*/  PLOP3.LUT P2, PT, PT, PT, UP0, 0x40, 0x0 ;  /* 0x000000000000781c */ /* 0x000fe20003f4e808 */
[----:B------:R-:W-:Y:S01]  /*7070*/  UMOV UR26, UR8 ;  /* 0x00000008001a7c82 */ /* 0x000fe20008000000 */
[----:B------:R-:W-:Y:S01]  /*7080*/  UMOV UR29, 0x40000040 ;  /* 0x40000040001d7882 */ /* 0x000fe20000000000 */
[----:B------:R-:W-:Y:S01]  /*7090*/  HGMMA.64x64x16.F32.BF16 R152, gdesc[UR24], R152, gsb0 ;  /* 0x00e00000189879f0 */ /* 0x000fe20008001898 */
[----:B------:R-:W-:Y:S01]  /*70a0*/  UMOV UR31, 0x40000040 ;  /* 0x40000040001f7882 */ /* 0x000fe20000000000 */
[----:B------:R-:W-:Y:S02]  /*70b0*/  UIADD3 UR18, UR5, 0x800, URZ ;  /* 0x0000080005127890 */ /* 0x000fe4000fffe03f */
[----:B------:R-:W-:Y:S01]  /*70c0*/  UIADD3 UR15, UR8, 0x800, URZ ;  /* 0x00000800080f7890 */ /* 0x000fe2000fffe03f */
[----:B------:R-:W-:Y:S01]  /*70d0*/  UMOV UR11, 0x4 ;  /* 0x00000004000b7882 */ /* 0x000fe20000000000 */
[----:B-1----:R-:W-:-:S05]  /*70e0*/  SHF.R.U32.HI R10, RZ, 0x7, R10 ;  /* 0x00000007ff0a7819 */ /* 0x002fca000001160a */
[----:B0-2---:R-:W0:Y:S02]  /*70f0*/  SHFL.IDX PT, R9, R10, RZ, 0x1f ;  /* 0x00001fff0a097589 */ /* 0x005e2400000e0000 */
[----:B0-----:R-:W-:Y:S01]  /*7100*/  R2UR UR9, R9 ;  /* 0x00000000090972ca */ /* 0x001fe200000e0000 */
[----:B------:R-:W-:-:S04]  /*7110*/  IMAD.U32 R9, RZ, RZ, UR7 ;  /* 0x00000007ff097e24 */ /* 0x000fc8000f8e00ff */
[----:B------:R-:W-:-:S05]  /*7120*/  @!P1 VIADD R10, R9, 0x38840 ;  /* 0x00038840090a9836 */ /* 0x000fca0000000000 */
[----:B------:R-:W-:Y:S01]  /*7130*/  @!P1 PRMT R12, RZ, 0x654, R10 ;  /* 0x00000654ff0c9816 */ /* 0x000fe2000000000a */
[----:B------:R-:W-:Y:S02]  /*7140*/  IMAD.SHL.U32 R10, R7, 0x40, RZ ;  /* 0x00000040070a7824 */ /* 0x000fe400078e00ff */
[----:B------:R-:W-:-:S03]  /*7150*/  UISETP.GT.AND UP1, UPT, UR9, 0x7f, UPT ;  /* 0x0000007f0900788c */ /* 0x000fc6000bf24270 */
[----:B------:R-:W-:Y:S01]  /*7160*/  IADD3 R21, R17, 0x1, -R10 ;  /* 0x0000000111157810 */ /* 0x000fe20007ffe80a */
[----:B------:R-:W-:Y:S02]  /*7170*/  USEL UR9, URZ, 0x2, !UP1 ;  /* 0x000000023f097887 */ /* 0x000fe4000c800000 */
[----:B------:R-:W-:Y:S01]  /*7180*/  USEL UR10, UR11, 0x2, UP1 ;  /* 0x000000020b0a7887 */ /* 0x000fe20008800000 */
[----:B------:R-:W-:Y:S02]  /*7190*/  WARPGROUP.DEPBAR.LE gsb0, 0x0 ;  /* 0x00008000000079c5 */ /* 0x000fe40000010000 */
[----:B------:R-:W-:Y:S01]  /*71a0*/  WARPGROUP.ARRIVE ;  /* 0x00000000000079c5 */ /* 0x000fe20000000000 */
[----:B------:R-:W-:Y:S01]  /*71b0*/  USEL UR11, UR11, 0x6, !UP1 ;  /* 0x000000060b0b7887 */ /* 0x000fe2000c800000 */
[----:B------:R-:W-:-:S04]  /*71c0*/  IADD3 R21, -R16, R21, -R18 ;  /* 0x0000001510157210 */ /* 0x000fc80007ffe912 */
        /* <DEDUP_REMOVED lines=232> */
[----:B------:R-:W-:Y:S01]  /*8050*/  UIADD3 UR10, UR9, UR10, UR8 ;  /* 0x0000000a090a7290 */ /* 0x000fe2000fffe008 */
[----:B------:R-:W-:Y:S02]  /*8060*/  ULDC UR18, c[0x0][0xad4] ;  /* 0x0002b50000127ab9 */ /* 0x000fe40000000800 */
[----:B------:R-:W-:Y:S01]  /*8070*/  UMOV UR9, 0x40000040 ;  /* 0x4000004000097882 */ /* 0x000fe20000000000 */
[----:B------:R-:W-:Y:S01]  /*8080*/  ULOP3.LUT UR7, URZ, UR18, URZ, 0x33, !UPT ;  /* 0x000000123f077292 */ /* 0x000fe2000f8e333f */
[----:B------:R-:W-:Y:S01]  /*8090*/  UMOV UR8, UR11 ;  /* 0x0000000b00087c82 */ /* 0x000fe20008000000 */
[----:B------:R-:W-:-:S04]  /*80a0*/  UMOV UR11, 0x40000040 ;  /* 0x40000040000b7882 */ /* 0x000fc80000000000 */
[----:B------:R-:W-:Y:S01]  /*80b0*/  VIADD R205, R21, UR7 ;  /* 0x0000000715cd7c36 */ /* 0x000fe20008000000 */
[----:B------:R-:W-:-:S03]  /*80c0*/  ULDC UR7, c[0x0][0xadc] ;  /* 0x0002b70000077ab9 */ /* 0x000fc60000000800 */
        /* <DEDUP_REMOVED lines=8> */
[----:B------:R-:W-:-:S04]  /*8150*/  VIADD R203, R21, UR8 ;  /* 0x0000000815cb7c36 */ /* 0x000fc80008000000 */
[----:B------:R-:W-:Y:S01]  /*8160*/  IMAD.IADD R186, R0, 0x1, R203 ;  /* 0x0000000100ba7824 */ /* 0x000fe200078e02cb */
[----:B------:R-:W-:Y:S02]  /*8170*/  WARPGROUP.DEPBAR.LE gsb0, 0x0 ;  /* 0x00008000000079c5 */ /* 0x000fe40000010000 */
[----:B------:R0:W-:Y:S01]  /*8180*/  @!P1 SYNCS.ARRIVE.TRANS64.RED.A1T0 RZ, [R12+URZ], RZ ;  /* 0x000000ff0cff99a7 */ /* 0x0001e2000810043f */
[----:B------:R-:W-:Y:S05]  /*8190*/  @P2 BRA `(.L_x_2457) ;  /* 0x00000000005c2947 */ /* 0x000fea0003800000 */
[----:B------:R-:W-:Y:S01]  /*81a0*/  ISETP.GT.AND P2, PT, R15, -0x1, PT ;  /* 0xffffffff0f00780c */ /* 0x000fe20003f44270 */
[----:B------:R-:W-:-:S12]  /*81b0*/  BSSY B0, `(.L_x_2458) ;  /* 0x0000011000007945 */ /* 0x000fd80003800000 */
[----:B------:R-:W-:Y:S05]  /*81c0*/  @P2 BRA `(.L_x_2459) ;  /* 0x0000000000242947 */ /* 0x000fea0003800000 */
[----:B0-----:R-:W-:Y:S01]  /*81d0*/  IMAD.U32 R12, RZ, RZ, UR7 ;  /* 0x00000007ff0c7e24 */ /* 0x001fe2000f8e00ff */
[----:B------:R-:W-:-:S04]  /*81e0*/  IADD3 R187, R0, R17, -R18 ;  /* 0x0000001100bb7210 */ /* 0x000fc80007ffe812 */
[----:B------:R-:W-:Y:S02]  /*81f0*/  ISETP.NE.AND P2, PT, R12, 0x1, PT ;  /* 0x000000010c00780c */ /* 0x000fe40003f45270 */
[----:B------:R-:W-:-:S11]  /*8200*/  LOP3.LUT R187, RZ, R187, RZ, 0x33, !PT ;  /* 0x000000bbffbb7212 */ /* 0x000fd600078e33ff */
[----:B------:R-:W0:Y:S02]  /*8210*/  @P2 LDC.64 R20, c[0x0][0xae0] ;  /* 0x0002b800ff142b82 */ /* 0x000e240000000a00 */
[----:B0-----:R-:W-:-:S05]  /*8220*/  @P2 IMAD.HI.U32 R20, R187, R20, RZ ;  /* 0x00000014bb142227 */ /* 0x001fca00078e00ff */
[----:B------:R-:W-:-:S04]  /*8230*/  @P2 SHF.R.U32.HI R187, RZ, R21, R20 ;  /* 0x00000015ffbb2219 */ /* 0x000fc80000011614 */
[----:B------:R-:W-:Y:S01]  /*8240*/  LOP3.LUT R187, RZ, R187, RZ, 0x33, !PT ;  /* 0x000000bbffbb7212 */ /* 0x000fe200078e33ff */
[----:B------:R-:W-:Y:S06]  /*8250*/  BRA `(.L_x_2460) ;  /* 0x0000000000187947 */ /* 0x000fec0003800000 */
.L_x_2459:
[----:B0-----:R-:W-:Y:S01]  /*8260*/  MOV R12, UR7 ;  /* 0x00000007000c7c02 */ /* 0x001fe20008000f00 */
[----:B------:R-:W-:-:S03]  /*8270*/  IMAD.MOV.U32 R187, RZ, RZ, R15 ;  /* 0x000000ffffbb7224 */ /* 0x000fc600078e000f */
[----:B------:R-:W-:-:S13]  /*8280*/  ISETP.NE.AND P2, PT, R12, 0x1, PT ;  /* 0x000000010c00780c */ /* 0x000fda0003f45270 */
[----:B------:R-:W0:Y:S02]  /*8290*/  @P2 LDC.64 R20, c[0x0][0xae0] ;  /* 0x0002b800ff142b82 */ /* 0x000e240000000a00 */
[----:B0-----:R-:W-:-:S05]  /*82a0*/  @P2 IMAD.HI.U32 R20, R15, R20, RZ ;  /* 0x000000140f142227 */ /* 0x001fca00078e00ff */
[----:B------:R-:W-:-:S07]  /*82b0*/  @P2 SHF.R.U32.HI R187, RZ, R21, R20 ;  /* 0x00000015ffbb2219 */ /* 0x000fce0000011614 */
.L_x_2460:
[----:B------:R-:W-:Y:S05]  /*82c0*/  BSYNC B0 ;  /* 0x0000000000007941 */ /* 0x000fea0003800000 */
.L_x_2458:
[----:B------:R-:W-:-:S04]  /*82d0*/  IMAD R21, R187, R12, -R10 ;  /* 0x0000000cbb157224 */ /* 0x000fc800078e0a0a */
[----:B------:R-:W-:-:S05]  /*82e0*/  IMAD.IADD R21, R21, 0x1, -R16 ;  /* 0x0000000115157824 */ /* 0x000fca00078e0a10 */
[----:B------:R-:W-:Y:S02]  /*82f0*/  VIADDMNMX R186, R21, R12, R186, PT ;  /* 0x0000000c15ba7246 */ /* 0x000fe400038001ba */
[----:B------:R-:W-:-:S07]  /*8300*/  VIMNMX R201, R201, R21, !PT ;  /* 0x00000015c9c97248 */ /* 0x000fce0007fe0100 */
.L_x_2457:
[----:B------:R-:W-:-:S04]  /*8310*/  ISETP.GT.AND P2, PT, R7, -0x1, PT ;  /* 0xffffffff0700780c */ /* 0x000fc80003f44270 */
[C---:B------:R-:W-:Y:S02]  /*8320*/  ISETP.GT.AND P5, PT, R201.reuse, RZ, P2 ;  /* 0x000000ffc900720c */ /* 0x040fe400017a4270 */
[C---:B------:R-:W-:Y:S02]  /*8330*/  ISETP.GT.AND P4, PT, R201.reuse, 0x1, P2 ;  /* 0x00000001c900780c */ /* 0x040fe40001784270 */
[C---:B------:R-:W-:Y:S02]  /*8340*/  ISETP.GT.AND P6, PT, R201.reuse, 0x8, P2 ;  /* 0x00000008c900780c */ /* 0x040fe400017c4270 */
[----:B------:R-:W-:Y:S02]  /*8350*/  ISETP.GT.AND P3, PT, R201, 0x9, P2 ;  /* 0x00000009c900780c */ /* 0x000fe40001764270 */
[C---:B------:R-:W-:Y:S02]  /*8360*/  ISETP.LT.OR P5, PT, R186.reuse, 0x1, P5 ;  /* 0x00000001ba00780c */ /* 0x040fe40002fa1670 */
[----:B------:R-:W-:-:S02]  /*8370*/  ISETP.LT.OR P4, PT, R186, 0x2, P4 ;  /* 0x00000002ba00780c */ /* 0x000fc40002781670 */
[C---:B------:R-:W-:Y:S02]  /*8380*/  ISETP.LT.OR P6, PT, R186.reuse, 0x9, P6 ;  /* 0x00000009ba00780c */ /* 0x040fe400037c1670 */
[----:B------:R-:W-:Y:S02]  /*8390*/  ISETP.LT.OR P3, PT, R186, 0xa, P3 ;  /* 0x0000000aba00780c */ /* 0x000fe40001f61670 */
[----:B------:R-:W-:Y:S02]  /*83a0*/  FSEL R187, R152, -INF , !P5 ;  /* 0xff80000098bb7808 */ /* 0x000fe40006800000 */
[----:B------:R-:W-:Y:S02]  /*83b0*/  ISETP.GT.AND P5, PT, R201, 0x10, P2 ;  /* 0x00000010c900780c */ /* 0x000fe400017a4270 */
[----:B0-----:R-:W-:Y:S02]  /*83c0*/  FSEL R12, R153, -INF , !P4 ;  /* 0xff800000990c7808 */ /* 0x001fe40006000000 */
[----:B------:R-:W-:-:S02]  /*83d0*/  FSEL R14, R156, -INF , !P6 ;  /* 0xff8000009c0e7808 */ /* 0x000fc40007000000 */
[----:B------:R-:W-:Y:S02]  /*83e0*/  FSEL R157, R157, -INF , !P3 ;  /* 0xff8000009d9d7808 */ /* 0x000fe40005800000 */
        /* <DEDUP_REMOVED lines=9> */
[----:B------:R-:W-:Y:S02]  /*8480*/  FSEL R161, R161, -INF , !P4 ;  /* 0xff800000a1a17808 */ /* 0x000fe40006000000 */
        /* <DEDUP_REMOVED lines=22> */
[----:B------:R-:W-:Y:S02]  /*85f0*/  PLOP3.LUT P5, PT, PT, PT, UP0, 0x40, 0x0 ;  /* 0x000000000000781c */ /* 0x000fe40003fae808 */
[--C-:B------:R-:W-:Y:S02]  /*8600*/  IADD3 R168, R203, 0x8, R0.reuse ;  /* 0x00000008cba87810 */ /* 0x100fe40007ffe000 */
[----:B------:R-:W-:-:S02]  /*8610*/  IADD3 R169, R205, 0x8, R0 ;  /* 0x00000008cda97810 */ /* 0x000fc40007ffe000 */
[----:B------:R-:W-:Y:S02]  /*8620*/  FSEL R176, R177, -INF , !P4 ;  /* 0xff800000b1b07808 */ /* 0x000fe40006000000 */
[----:B------:R-:W-:Y:S02]  /*8630*/  FSEL R180, R180, -INF , !P6 ;  /* 0xff800000b4b47808 */ /* 0x000fe40007000000 */
[----:B------:R-:W-:-:S03]  /*8640*/  FSEL R181, R181, -INF , !P3 ;  /* 0xff800000b5b57808 */ /* 0x000fc60005800000 */
[----:B------:R-:W-:Y:S05]  /*8650*/  @P5 BRA `(.L_x_2461) ;  /* 0x0000000000585947 */ /* 0x000fea0003800000 */
        /* <DEDUP_REMOVED lines=11> */
.L_x_2463:
[----:B------:R-:W-:Y:S02]  /*8710*/  IMAD.U32 R177, RZ, RZ, UR7 ;  /* 0x00000007ffb17e24 */ /* 0x000fe4000f8e00ff */
[----:B------:R-:W-:-:S03]  /*8720*/  IMAD.MOV.U32 R173, RZ, RZ, R13 ;  /* 0x000000ffffad7224 */ /* 0x000fc600078e000d */
[----:B------:R-:W-:-:S13]  /*8730*/  ISETP.NE.AND P3, PT, R177, 0x1, PT ;  /* 0x00000001b100780c */ /* 0x000fda0003f65270 */
[----:B------:R-:W0:Y:S02]  /*8740*/  @P3 LDC.64 R20, c[0x0][0xae0] ;  /* 0x0002b800ff143b82 */ /* 0x000e240000000a00 */
[----:B0-----:R-:W-:-:S05]  /*8750*/  @P3 IMAD.HI.U32 R20, R13, R20, RZ ;  /* 0x000000140d143227 */ /* 0x001fca00078e00ff */
[----:B------:R-:W-:-:S07]  /*8760*/  @P3 SHF.R.U32.HI R173, RZ, R21, R20 ;  /* 0x00000015ffad3219 */ /* 0x000fce0000011614 */
.L_x_2464:
[----:B------:R-:W-:Y:S05]  /*8770*/  BSYNC B0 ;  /* 0x0000000000007941 */ /* 0x000fea0003800000 */
.L_x_2462:
[----:B------:R-:W-:-:S04]  /*8780*/  IMAD R21, R173, R177, -R10 ;  /* 0x000000b1ad157224 */ /* 0x000fc800078e0a0a */
[----:B------:R-:W-:-:S05]  /*8790*/  IMAD.IADD R21, R21, 0x1, -R16 ;  /* 0x0000000115157824 */ /* 0x000fca00078e0a10 */
[----:B------:R-:W-:Y:S02]  /*87a0*/  VIADDMNMX R168, R21, R177, R168, PT ;  /* 0x000000b115a87246 */ /* 0x000fe400038001a8 */
[----:B------:R-:W-:-:S07]  /*87b0*/  VIMNMX R169, R169, R21, !PT ;  /* 0x00000015a9a97248 */ /* 0x000fce0007fe0100 */
.L_x_2461:
[----:B------:R-:W-:Y:S01]  /*87c0*/  FMNMX.FTZ R21, R187, R6, !PT ;  /* 0x00000006bb157209 */ /* 0x000fe20007810000 */
[----:B------:R-:W-:Y:S01]  /*87d0*/  ULDC UR11, c[0x0][0xa80] ;  /* 0x0002a000000b7ab9 */ /* 0x000fe20000000800 */
[C---:B------:R-:W-:Y:S01]  /*87e0*/  ISETP.GT.AND P4, PT, R169.reuse, RZ, P2 ;  /* 0x000000ffa900720c */ /* 0x040fe20001784270 */
[----:B------:R-:W-:Y:S01]  /*87f0*/  ULEA UR8, UR6, UR38, 0xc ;  /* 0x0000002606087291 */ /* 0x000fe2000f8e603f */
[----:B------:R-:W-:Y:S01]  /*8800*/  FMNMX.FTZ R21, R12, R21, !PT ;  /* 0x000000150c157209 */ /* 0x000fe20007810000 */
[----:B------:R-:W-:Y:S01]  /*8810*/  UMOV UR23, 0x40000040 ;  /* 0x4000004000177882 */ /* 0x000fe20000000000 */
[----:B------:R-:W-:Y:S01]  /*8820*/  ISETP.GT.AND P3, PT, R169, 0x1, P2 ;  /* 0x00000001a900780c */ /* 0x000fe20001764270 */
[----:B------:R-:W-:Y:S01]  /*8830*/  UIADD3 UR10, UR8, 0x80, URZ ;  /* 0x00000080080a7890 */ /* 0x000fe2000fffe03f */
[----:B------:R-:W-:Y:S01]  /*8840*/  FMNMX.FTZ R10, R14, R21, !PT ;  /* 0x000000150e0a7209 */ /* 0x000fe20007810000 */
[----:B------:R-:W-:Y:S01]  /*8850*/  @!P1 VIADD R9, R9, 0x38860 ;  /* 0x0003886009099836 */ /* 0x000fe20000000000 */
[----:B------:R-:W-:Y:S01]  /*8860*/  ISETP.LT.OR P4, PT, R168, 0x1, P4 ;  /* 0x00000001a800780c */ /* 0x000fe20002781670 */
[----:B------:R-:W-:Y:S01]  /*8870*/  UMOV UR22, UR8 ;  /* 0x0000000800167c82 */ /* 0x000fe20008000000 */
[----:B------:R-:W-:-:S02]  /*8880*/  FMNMX.FTZ R21, R157, R10, !PT ;  /* 0x0000000a9d157209 */ /* 0x000fc40007810000 */
[----:B------:R-:W-:Y:S02]  /*8890*/  ISETP.GT.AND P5, PT, R169, 0x8, P2 ;  /* 0x00000008a900780c */ /* 0x000fe400017a4270 */
[----:B------:R-:W-:Y:S02]  /*88a0*/  FMNMX.FTZ R10, R160, R21, !PT ;  /* 0x00000015a00a7209 */ /* 0x000fe40007810000 */
[----:B------:R-:W-:Y:S02]  /*88b0*/  ISETP.LT.OR P3, PT, R168, 0x2, P3 ;  /* 0x00000002a800780c */ /* 0x000fe40001f61670 */
[----:B------:R-:W-:Y:S02]  /*88c0*/  FMNMX.FTZ R21, R161, R10, !PT ;  /* 0x0000000aa1157209 */ /* 0x000fe40007810000 */
[----:B------:R-:W-:Y:S02]  /*88d0*/  FSEL R201, R154, -INF , !P4 ;  /* 0xff8000009ac97808 */ /* 0x000fe40006000000 */
        /* <DEDUP_REMOVED lines=15> */
[----:B------:R-:W-:Y:S02]  /*89d0*/  FSEL R159, R159, -INF , !P6 ;  /* 0xff8000009f9f7808 */ /* 0x000fe40007000000 */
[----:B------:R-:W-:Y:S02]  /*89e0*/  FMNMX.FTZ R10, R180, R21, !PT ;  /* 0x00000015b40a7209 */ /* 0x000fe40007810000 */
[----:B------:R-:W-:Y:S02]  /*89f0*/  ISETP.LT.OR P3, PT, R168, 0x11, P3 ;  /* 0x00000011a800780c */ /* 0x000fe40001f61670 */
[----:B------:R-:W-:-:S02]  /*8a00*/  FMNMX.FTZ R20, R181, R10, !PT ;  /* 0x0000000ab5147209 */ /* 0x000fc40007810000 */
[C---:B------:R-:W-:Y:S02]  /*8a10*/  ISETP.GT.AND P6, PT, R169.reuse, 0x18, P2 ;  /* 0x00000018a900780c */ /* 0x040fe400017c4270 */
[----:B------:R-:W-:Y:S01]  /*8a20*/  ISETP.LT.OR P5, PT, R168, 0x12, P5 ;  /* 0x00000012a800780c */ /* 0x000fe20002fa1670 */
[----:B------:R-:W0:Y:S01]  /*8a30*/  SHFL.BFLY PT, R21, R20, 0x2, 0x1f ;  /* 0x0c401f0014157f89 */ /* 0x000e2200000e0000 */
[----:B------:R-:W-:Y:S02]  /*8a40*/  FSEL R162, R162, -INF , !P3 ;  /* 0xff800000a2a27808 */ /* 0x000fe40005800000 */
[----:B------:R-:W-:Y:S02]  /*8a50*/  ISETP.GT.AND P4, PT, R169, 0x19, P2 ;  /* 0x00000019a900780c */ /* 0x000fe40001784270 */
[----:B------:R-:W-:Y:S02]  /*8a60*/  ISETP.LT.OR P6, PT, R168, 0x19, P6 ;  /* 0x00000019a800780c */ /* 0x000fe400037c1670 */
[----:B------:R-:W-:-:S02]  /*8a70*/  FSEL R163, R163, -INF , !P5 ;  /* 0xff800000a3a37808 */ /* 0x000fc40006800000 */
[C---:B------:R-:W-:Y:S02]  /*8a80*/  ISETP.GT.AND P5, PT, R169.reuse, 0x21, P2 ;  /* 0x00000021a900780c */ /* 0x040fe400017a4270 */
[----:B------:R-:W-:Y:S02]  /*8a90*/  ISETP.GT.AND P3, PT, R169, 0x20, P2 ;  /* 0x00000020a900780c */ /* 0x000fe40001764270 */
[----:B------:R-:W-:Y:S02]  /*8aa0*/  FSEL R166, R166, -INF , !P6 ;  /* 0xff800000a6a67808 */ /* 0x000fe40007000000 */
[C---:B------:R-:W-:Y:S02]  /*8ab0*/  ISETP.LT.OR P4, PT, R168.reuse, 0x1a, P4 ;  /* 0x0000001aa800780c */ /* 0x040fe40002781670 */
[C---:B------:R-:W-:Y:S02]  /*8ac0*/  ISETP.LT.OR P5, PT, R168.reuse, 0x22, P5 ;  /* 0x00000022a800780c */ /* 0x040fe40002fa1670 */
[----:B------:R-:W-:-:S02]  /*8ad0*/  ISETP.LT.OR P3, PT, R168, 0x21, P3 ;  /* 0x00000021a800780c */ /* 0x000fc40001f61670 */
[----:B------:R-:W-:Y:S02]  /*8ae0*/  FSEL R167, R167, -INF , !P4 ;  /* 0xff800000a7a77808 */ /* 0x000fe40006000000 */
[----:B------:R-:W-:Y:S02]  /*8af0*/  FSEL R202, R171, -INF , !P5 ;  /* 0xff800000abca7808 */ /* 0x000fe40006800000 */
[----:B0-----:R-:W-:Y:S02]  /*8b00*/  FMNMX.FTZ R21, R20, R21, !PT ;  /* 0x0000001514157209 */ /* 0x001fe40007810000 */
[----:B------:R-:W-:Y:S02]  /*8b10*/  FMNMX.FTZ R20, R201, R8, !PT ;  /* 0x00000008c9147209 */ /* 0x000fe40007810000 */
[----:B------:R-:W-:Y:S01]  /*8b20*/  ISETP.GT.AND P6, PT, R169, 0x28, P2 ;  /* 0x00000028a900780c */ /* 0x000fe200017c4270 */
[----:B------:R-:W0:Y:S01]  /*8b30*/  SHFL.BFLY PT, R10, R21, 0x1, 0x1f ;  /* 0x0c201f00150a7f89 */ /* 0x000e2200000e0000 */
[----:B------:R-:W-:-:S02]  /*8b40*/  FSEL R154, R170, -INF , !P3 ;  /* 0xff800000aa9a7808 */ /* 0x000fc40005800000 */
[C---:B------:R-:W-:Y:S02]  /*8b50*/  ISETP.GT.AND P3, PT, R169.reuse, 0x29, P2 ;  /* 0x00000029a900780c */ /* 0x040fe40001764270 */
[C---:B------:R-:W-:Y:S02]  /*8b60*/  ISETP.LT.OR P6, PT, R168.reuse, 0x29, P6 ;  /* 0x00000029a800780c */ /* 0x040fe400037c1670 */
[C---:B------:R-:W-:Y:S02]  /*8b70*/  ISETP.GT.AND P5, PT, R169.reuse, 0x30, P2 ;  /* 0x00000030a900780c */ /* 0x040fe400017a4270 */
[----:B------:R-:W-:Y:S02]  /*8b80*/  ISETP.LT.OR P3, PT, R168, 0x2a, P3 ;  /* 0x0000002aa800780c */ /* 0x000fe40001f61670 */
[----:B------:R-:W-:Y:S02]  /*8b90*/  FSEL R174, R174, -INF , !P6 ;  /* 0xff800000aeae7808 */ /* 0x000fe40007000000 */
[----:B------:R-:W-:-:S02]  /*8ba0*/  ISETP.GT.AND P6, PT, R169, 0x31, P2 ;  /* 0x00000031a900780c */ /* 0x000fc400017c4270 */
[C---:B------:R-:W-:Y:S02]  /*8bb0*/  ISETP.LT.OR P5, PT, R168.reuse, 0x31, P5 ;  /* 0x00000031a800780c */ /* 0x040fe40002fa1670 */
[----:B------:R-:W-:Y:S02]  /*8bc0*/  ISETP.LT.OR P6, PT, R168, 0x32, P6 ;  /* 0x00000032a800780c */ /* 0x000fe400037c1670 */
[----:B------:R-:W-:Y:S02]  /*8bd0*/  FSEL R203, R178, -INF , !P5 ;  /* 0xff800000b2cb7808 */ /* 0x000fe40006800000 */
[----:B------:R-:W-:Y:S02]  /*8be0*/  FSEL R204, R179, -INF , !P6 ;  /* 0xff800000b3cc7808 */ /* 0x000fe40007000000 */
[----:B------:R-:W-:Y:S02]  /*8bf0*/  @!P1 PRMT R9, RZ, 0x654, R9 ;  /* 0x00000654ff099816 */ /* 0x000fe40000000009 */
[----:B0-----:R-:W-:-:S02]  /*8c00*/  FMNMX.FTZ R10, R21, R10, !PT ;  /* 0x0000000a150a7209 */ /* 0x001fc40007810000 */
        /* <DEDUP_REMOVED lines=13> */
[--C-:B------:R-:W-:Y:S01]  /*8ce0*/  FFMA.FTZ R21, R187, UR11, -R205.reuse ;  /* 0x0000000bbb157c23 */ /* 0x100fe200080108cd */
[----:B------:R-:W-:Y:S01]  /*8cf0*/  FSEL R187, R175, -INF , !P3 ;  /* 0xff800000afbb7808 */ /* 0x000fe20005800000 */
[--C-:B------:R-:W-:Y:S01]  /*8d00*/  FFMA.FTZ R175, R160, UR11, -R205.reuse ;  /* 0x0000000ba0af7c23 */ /* 0x100fe200080108cd */
[----:B------:R-:W-:Y:S01]  /*8d10*/  FMNMX.FTZ R171, R167, R20, !PT ;  /* 0x00000014a7ab7209 */ /* 0x000fe20007810000 */
[--C-:B------:R-:W-:Y:S01]  /*8d20*/  FFMA.FTZ R178, R186, UR11, -R205.reuse ;  /* 0x0000000bbab27c23 */ /* 0x100fe200080108cd */
[C---:B------:R-:W-:Y:S01]  /*8d30*/  ISETP.GT.AND P3, PT, R169.reuse, 0x38, P2 ;  /* 0x00000038a900780c */ /* 0x040fe20001764270 */
        /* <DEDUP_REMOVED lines=17> */
[----:B------:R-:W-:Y:S02]  /*8e50*/  FSEL R183, R183, -INF , !P2 ;  /* 0xff800000b7b77808 */ /* 0x000fe40005000000 */
[----:B------:R-:W-:Y:S01]  /*8e60*/  FMNMX.FTZ R157, R204, R169, !PT ;  /* 0x000000a9cc9d7209 */ /* 0x000fe20007810000 */
[----:B------:R-:W-:Y:S03]  /*8e70*/  MUFU.EX2 R12, R12 ;  /* 0x0000000c000c7308 */ /* 0x000fe60000000800 */
[----:B------:R-:W-:-:S04]  /*8e80*/  FMNMX.FTZ R20, R182, R157, !PT ;  /* 0x0000009db6147209 */ /* 0x000fc80007810000 */
[----:B------:R-:W-:Y:S01]  /*8e90*/  FMNMX.FTZ R157, R183, R20, !PT ;  /* 0x00000014b79d7209 */ /* 0x000fe20007810000 */
[----:B------:R0:W-:Y:S04]  /*8ea0*/  MUFU.EX2 R169, R170 ;  /* 0x000000aa00a97308 */ /* 0x0001e80000000800 */
[----:B------:R-:W1:Y:S04]  /*8eb0*/  SHFL.BFLY PT, R160, R157, 0x2, 0x1f ;  /* 0x0c401f009da07f89 */ /* 0x000e6800000e0000 */
[----:B------:R-:W-:Y:S01]  /*8ec0*/  MUFU.EX2 R20, R175 ;  /* 0x000000af00147308 */ /* 0x000fe20000000800 */
[--C-:B0-----:R-:W-:Y:S01]  /*8ed0*/  FFMA.FTZ R170, R152, UR11, -R205.reuse ;  /* 0x0000000b98aa7c23 */ /* 0x101fe200080108cd */
[----:B------:R-:W-:-:S06]  /*8ee0*/  FFMA.FTZ R152, R153, UR11, -R205 ;  /* 0x0000000b99987c23 */ /* 0x000fcc00080108cd */
[----:B------:R0:W-:Y:S08]  /*8ef0*/  MUFU.EX2 R175, R152 ;  /* 0x0000009800af7308 */ /* 0x0001f00000000800 */
[----:B------:R-:W-:Y:S01]  /*8f00*/  MUFU.EX2 R14, R14 ;  /* 0x0000000e000e7308 */ /* 0x000fe20000000800 */
[----:B-1----:R-:W-:Y:S02]  /*8f10*/  FMNMX.FTZ R160, R157, R160, !PT ;  /* 0x000000a09da07209 */ /* 0x002fe40007810000 */
[----:B------:R-:W-:-:S05]  /*8f20*/  FSEL R157, R10, RZ, P4 ;  /* 0x000000ff0a9d7208 */ /* 0x000fca0002000000 */
[----:B------:R-:W-:Y:S01]  /*8f30*/  MUFU.EX2 R171, R171 ;  /* 0x000000ab00ab7308 */ /* 0x000fe20000000800 */
[----:B------:R-:W1:Y:S01]  /*8f40*/  SHFL.BFLY PT, R153, R160, 0x1, 0x1f ;  /* 0x0c201f00a0997f89 */ /* 0x000e6200000e0000 */
[----:B------:R-:W-:-:S04]  /*8f50*/  FADD.FTZ R157, -R157, R6 ;  /* 0x000000069d9d7221 */ /* 0x000fc80000010100 */
[----:B------:R-:W-:Y:S02]  /*8f60*/  FMUL.FTZ R6, R157, UR11 ;  /* 0x0000000b9d067c20 */ /* 0x000fe40008410000 */
[----:B------:R-:W-:Y:S08]  /*8f70*/  MUFU.EX2 R168, R168 ;  /* 0x000000a800a87308 */ /* 0x000ff00000000800 */
[----:B------:R-:W2:Y:S08]  /*8f80*/  MUFU.EX2 R6, R6 ;  /* 0x0000000600067308 */ /* 0x000eb00000000800 */
[----:B------:R-:W3:Y:S01]  /*8f90*/  MUFU.EX2 R173, R173 ;  /* 0x000000ad00ad7308 */ /* 0x000ee20000000800 */
[----:B-1----:R-:W-:-:S04]  /*8fa0*/  FMNMX.FTZ R180, R160, R153, !PT ;  /* 0x00000099a0b47209 */ /* 0x002fc80007810000 */
[C---:B------:R-:W-:Y:S01]  /*8fb0*/  FSETP.NEU.FTZ.AND P2, PT, R180.reuse, -INF , PT ;  /* 0xff800000b400780b */ /* 0x040fe20003f5d000 */
[C---:B0-----:R-:W-:Y:S02]  /*8fc0*/  FMUL.FTZ R152, R180.reuse, UR11 ;  /* 0x0000000bb4987c20 */ /* 0x041fe40008410000 */
[----:B------:R-:W0:Y:S01]  /*8fd0*/  MUFU.EX2 R170, R170 ;  /* 0x000000aa00aa7308 */ /* 0x000e220000000800 */
[----:B------:R-:W-:Y:S01]  /*8fe0*/  FSEL R153, R180, RZ, P2 ;  /* 0x000000ffb4997208 */ /* 0x000fe20001000000 */
[-C--:B--2---:R-:W-:Y:S01]  /*8ff0*/  FMUL.FTZ R24, R24, R6.reuse ;  /* 0x0000000618187220 */ /* 0x084fe20000410000 */
[----:B------:R-:W-:Y:S01]  /*9000*/  FSEL R156, R152, RZ, P2 ;  /* 0x000000ff989c7208 */ /* 0x000fe20001000000 */
[----:B------:R-:W-:Y:S02]  /*9010*/  IMAD.U32 R152, RZ, RZ, UR36 ;  /* 0x00000024ff987e24 */ /* 0x000fe4000f8e00ff */
[-C--:B------:R-:W-:Y:S01]  /*9020*/  FMUL.FTZ R25, R25, R6.reuse ;  /* 0x0000000619197220 */ /* 0x080fe20000410000 */
[----:B------:R-:W-:Y:S01]  /*9030*/  FADD.FTZ R153, -R153, R8 ;  /* 0x0000000899997221 */ /* 0x000fe20000010100 */
[----:B------:R-:W-:Y:S01]  /*9040*/  FMUL.FTZ R28, R28, R6 ;  /* 0x000000061c1c7220 */ /* 0x000fe20000410000 */
[--C-:B------:R-:W-:Y:S01]  /*9050*/  FFMA.FTZ R186, R201, UR11, -R156.reuse ;  /* 0x0000000bc9ba7c23 */ /* 0x100fe2000801089c */
[----:B------:R-:W-:Y:S01]  /*9060*/  FFMA.FTZ R201, R155, UR11, -R156 ;  /* 0x0000000b9bc97c23 */ /* 0x000fe2000801089c */
[----:B------:R-:W-:-:S02]  /*9070*/  IMAD.MOV R155, RZ, RZ, -R22 ;  /* 0x000000ffff9b7224 */ /* 0x000fc400078e0a16 */
[----:B------:R-:W-:Y:S01]  /*9080*/  FMUL.FTZ R153, R153, UR11 ;  /* 0x0000000b99997c20 */ /* 0x000fe20008410000 */
[--C-:B------:R-:W-:Y:S01]  /*9090*/  FFMA.FTZ R159, R159, UR11, -R156.reuse ;  /* 0x0000000b9f9f7c23 */ /* 0x100fe2000801089c */
[--C-:B------:R-:W-:Y:S01]  /*90a0*/  FFMA.FTZ R205, R158, UR11, -R156.reuse ;  /* 0x0000000b9ecd7c23 */ /* 0x100fe2000801089c */
[--C-:B------:R-:W-:Y:S01]  /*90b0*/  FFMA.FTZ R206, R162, UR11, -R156.reuse ;  /* 0x0000000ba2ce7c23 */ /* 0x100fe2000801089c */
[----:B------:R-:W-:Y:S01]  /*90c0*/  ISETP.NE.AND P2, PT, R16, R155, PT ;  /* 0x0000009b1000720c */ /* 0x000fe20003f45270 */
[----:B------:R1:W2:Y:S01]  /*90d0*/  MUFU.EX2 R207, R153 ;  /* 0x0000009900cf7308 */ /* 0x0002a20000000800 */
        /* <DEDUP_REMOVED lines=9> */
[--C-:B------:R-:W-:Y:S01]  /*9170*/  FFMA.FTZ R213, R183, UR11, -R156.reuse ;  /* 0x0000000bb7d57c23 */ /* 0x100fe2000801089c */
[--C-:B-1----:R-:W-:Y:S01]  /*9180*/  FFMA.FTZ R153, R203, UR11, -R156.reuse ;  /* 0x0000000bcb997c23 */ /* 0x102fe2000801089c */
[----:B------:R-:W-:Y:S01]  /*9190*/  @!P2 IMAD R152, R152, 0x40, R19 ;  /* 0x000000409898a824 */ /* 0x000fe200078e0213 */
[----:B---3--:R-:W-:Y:S01]  /*91a0*/  F2FP.BF16.F32.PACK_AB R158, R173, R168 ;  /* 0x000000a8ad9e723e */ /* 0x008fe200000010ff */
[----:B------:R-:W-:Y:S01]  /*91b0*/  FMUL.FTZ R29, R29, R6 ;  /* 0x000000061d1d7220 */ /* 0x000fe20000410000 */
[----:B0-----:R-:W-:Y:S01]  /*91c0*/  F2FP.BF16.F32.PACK_AB R160, R175, R170 ;  /* 0x000000aaafa0723e */ /* 0x001fe200000010ff */
[----:B------:R-:W-:Y:S01]  /*91d0*/  MUFU.EX2 R186, R186 ;  /* 0x000000ba00ba7308 */ /* 0x000fe20000000800 */
[----:B------:R-:W-:Y:S01]  /*91e0*/  @!P2 LEA R155, R152, UR37, 0x2 ;  /* 0x00000025989bac11 */ /* 0x000fe2000f8e10ff */
[----:B----4-:R-:W-:Y:S01]  /*91f0*/  FFMA.FTZ R159, R154, UR11, -R156 ;  /* 0x0000000b9a9f7c23 */ /* 0x010fe2000801089c */
[----:B------:R-:W-:Y:S01]  /*9200*/  F2FP.BF16.F32.PACK_AB R152, R12, R21 ;  /* 0x000000150c98723e */ /* 0x000fe200000010ff */
[----:B------:R-:W-:Y:S01]  /*9210*/  FMUL.FTZ R32, R32, R6 ;  /* 0x0000000620207220 */ /* 0x000fe20000410000 */
[----:B------:R-:W-:Y:S01]  /*9220*/  F2FP.BF16.F32.PACK_AB R154, R169, R14 ;  /* 0x0000000ea99a723e */ /* 0x000fe200000010ff */
[----:B------:R-:W-:Y:S01]  /*9230*/  @!P2 STS [R155+0x38400], R6 ;  /* 0x038400069b00a388 */ /* 0x000fe20000000800 */
[----:B------:R-:W-:Y:S01]  /*9240*/  F2FP.BF16.F32.PACK_AB R156, R171, R20 ;  /* 0x00000014ab9c723e */ /* 0x000fe200000010ff */
[----:B------:R-:W-:Y:S01]  /*9250*/  MUFU.EX2 R201, R201 ;  /* 0x000000c900c97308 */ /* 0x000fe20000000800 */
[-C--:B------:R-:W-:Y:S01]  /*9260*/  FMUL.FTZ R33, R33, R6.reuse ;  /* 0x0000000621217220 */ /* 0x080fe20000410000 */
[----:B--2---:R0:W-:Y:S01]  /*9270*/  @!P2 STS [R155+0x38420], R207 ;  /* 0x038420cf9b00a388 */ /* 0x0041e20000000800 */
        /* <DEDUP_REMOVED lines=68> */
[----:B------:R-:W-:Y:S01]  /*96c0*/  FMUL.FTZ R26, R26, R207 ;  /* 0x000000cf1a1a7220 */ /* 0x000fe20000410000 */
[----:B------:R-:W2:Y:S01]  /*96d0*/  MUFU.EX2 R203, R161 ;  /* 0x000000a100cb7308 */ /* 0x000ea20000000800 */
[----:B0-----:R-:W-:Y:S01]  /*96e0*/  F2FP.BF16.F32.PACK_AB R159, R174, R183 ;  /* 0x000000b7ae9f723e */ /* 0x001fe200000010ff */
[-C--:B------:R-:W-:Y:S01]  /*96f0*/  FMUL.FTZ R27, R27, R207.reuse ;  /* 0x000000cf1b1b7220 */ /* 0x080fe20000410000 */
[----:B-1----:R-:W-:Y:S01]  /*9700*/  F2FP.BF16.F32.PACK_AB R162, R177, R172 ;  /* 0x000000acb1a2723e */ /* 0x002fe200000010ff */
        /* <DEDUP_REMOVED lines=63> */
[----:B0-----:R-:W-:Y:S01]  /*9b00*/  F2FP.BF16.F32.PACK_AB R166, R181, R176 ;  /* 0x000000b0b5a6723e */ /* 0x001fe200000010ff */
        /* <DEDUP_REMOVED lines=14> */
[----:B------:R-:W-:Y:S01]  /*9bf0*/  FMUL.FTZ R151, R151, R207 ;  /* 0x000000cf97977220 */ /* 0x000fe20000410000 */
[----:B------:R-:W-:Y:S01]  /*9c00*/  FFMA.FTZ R21, R6, R4, R21 ;  /* 0x0000000406157223 */ /* 0x000fe20000010015 */
[----:B------:R-:W-:Y:S01]  /*9c10*/  FFMA.FTZ R186, R207, R5, R186 ;  /* 0x00000005cfba7223 */ /* 0x000fe200000100ba */
[----:B------:R-:W-:Y:S01]  /*9c20*/  ISETP.GT.AND P2, PT, R7, UR14, PT ;  /* 0x0000000e07007c0c */ /* 0x000fe2000bf44270 */
[----:B------:R-:W-:Y:S01]  /*9c30*/  UMOV UR36, UR6 ;  /* 0x0000000600247c82 */ /* 0x000fe20008000000 */
[----:B------:R-:W-:Y:S01]  /*9c40*/  FADD.FTZ R21, R12, R21 ;  /* 0x000000150c157221 */ /* 0x000fe20000010000 */
[----:B------:R-:W-:Y:S01]  /*9c50*/  FADD.FTZ R186, R201, R186 ;  /* 0x000000bac9ba7221 */ /* 0x000fe20000010000 */
[----:B------:R-:W-:Y:S01]  /*9c60*/  VIADD R7, R7, 0xffffffff ;  /* 0xffffffff07077836 */ /* 0x000fe20000000000 */
[----:B------:R1:W-:Y:S01]  /*9c70*/  STSM.16.M88.4 [R23+0x36400], R152 ;  /* 0x0364009817007844 */ /* 0x0003e20000000200 */
[----:B------:R-:W-:Y:S01]  /*9c80*/  FADD.FTZ R14, R14, R21 ;  /* 0x000000150e0e7221 */ /* 0x000fe20000010000 */
[----:B------:R-:W-:Y:S01]  /*9c90*/  FADD.FTZ R205, R205, R186 ;  /* 0x000000bacdcd7221 */ /* 0x000fe20000010000 */
[----:B------:R-:W-:Y:S01]  /*9ca0*/  IMAD.MOV.U32 R6, RZ, RZ, R10 ;  /* 0x000000ffff067224 */ /* 0x000fe200078e000a */
[----:B------:R1:W-:Y:S01]  /*9cb0*/  STSM.16.M88.4 [R188], R156 ;  /* 0x0000009cbc007844 */ /* 0x0003e20000000200 */
[----:B------:R-:W-:Y:S01]  /*9cc0*/  FADD.FTZ R169, R169, R14 ;  /* 0x0000000ea9a97221 */ /* 0x000fe20000010000 */
[----:B------:R-:W-:Y:S01]  /*9cd0*/  FADD.FTZ R205, R8, R205 ;  /* 0x000000cd08cd7221 */ /* 0x000fe20000010000 */
[----:B0-----:R-:W-:Y:S01]  /*9ce0*/  F2FP.BF16.F32.PACK_AB R167, R213, R208 ;  /* 0x000000d0d5a7723e */ /* 0x001fe200000010ff */
[----:B------:R1:W-:Y:S01]  /*9cf0*/  STSM.16.M88.4 [R190], R160 ;  /* 0x000000a0be007844 */ /* 0x0003e20000000200 */
[----:B------:R-:W-:Y:S01]  /*9d00*/  FADD.FTZ R20, R20, R169 ;  /* 0x000000a914147221 */ /* 0x000fe20000010000 */
[----:B------:R-:W-:Y:S01]  /*9d10*/  FADD.FTZ R206, R206, R205 ;  /* 0x000000cdcece7221 */ /* 0x000fe20000010000 */
[----:B------:R-:W-:Y:S01]  /*9d20*/  IMAD.MOV.U32 R8, RZ, RZ, R180 ;  /* 0x000000ffff087224 */ /* 0x000fe200078e00b4 */
[----:B------:R1:W-:Y:S01]  /*9d30*/  STSM.16.M88.4 [R189], R164 ;  /* 0x000000a4bd007844 */ /* 0x0003e20000000200 */
[----:B------:R-:W-:Y:S01]  /*9d40*/  WARPGROUP.ARRIVE ;  /* 0x00000000000079c5 */ /* 0x000fe20000000000 */
[----:B------:R-:W-:Y:S01]  /*9d50*/  FADD.FTZ R171, R171, R20 ;  /* 0x00000014abab7221 */ /* 0x000fe20000010000 */
[----:B------:R-:W-:-:S03]  /*9d60*/  FADD.FTZ R206, R187, R206 ;  /* 0x000000cebbce7221 */ /* 0x000fc60000010000 */
[----:B------:R-:W-:Y:S01]  /*9d70*/  FADD.FTZ R168, R168, R171 ;  /* 0x000000aba8a87221 */ /* 0x000fe20000010000 */
[----:B------:R-:W-:Y:S01]  /*9d80*/  HGMMA.64x256x16.F32.BF16 R24, R152, gdesc[UR20].tnspB, R24, gsb0 ;  /* 0x43e0001498187df0 */ /* 0x000fe20008001818 */
[----:B------:R-:W-:Y:S01]  /*9d90*/  UMOV UR22, UR10 ;  /* 0x0000000a00167c82 */ /* 0x000fe20008000000 */
[----:B------:R-:W-:Y:S01]  /*9da0*/  UMOV UR23, 0x40000040 ;  /* 0x4000004000177882 */ /* 0x000fe20000000000 */
[----:B------:R-:W-:Y:S01]  /*9db0*/  UIADD3 UR10, UR8, 0x100, URZ ;  /* 0x00000100080a7890 */ /* 0x000fe2000fffe03f */
[----:B------:R-:W-:Y:S01]  /*9dc0*/  FADD.FTZ R183, R183, R206 ;  /* 0x000000ceb7b77221 */ /* 0x000fe20000010000 */
[----:B------:R-:W-:Y:S01]  /*9dd0*/  UIADD3 UR8, UR8, 0x180, URZ ;  /* 0x0000018008087890 */ /* 0x000fe2000fffe03f */
[----:B------:R-:W-:Y:S02]  /*9de0*/  FADD.FTZ R173, R173, R168 ;  /* 0x000000a8adad7221 */ /* 0x000fe40000010000 */
[----:B------:R-:W-:Y:S02]  /*9df0*/  FADD.FTZ R183, R174, R183 ;  /* 0x000000b7aeb77221 */ /* 0x000fe40000010000 */
[----:B------:R-:W-:-:S02]  /*9e00*/  FADD.FTZ R170, R170, R173 ;  /* 0x000000adaaaa7221 */ /* 0x000fc40000010000 */
[----:B------:R-:W-:Y:S02]  /*9e10*/  FADD.FTZ R182, R182, R183 ;  /* 0x000000b7b6b67221 */ /* 0x000fe40000010000 */
[----:B------:R-:W-:Y:S02]  /*9e20*/  FADD.FTZ R175, R175, R170 ;  /* 0x000000aaafaf7221 */ /* 0x000fe40000010000 */
[----:B------:R-:W-:Y:S02]  /*9e30*/  FADD.FTZ R203, R203, R182 ;  /* 0x000000b6cbcb7221 */ /* 0x000fe40000010000 */
        /* <DEDUP_REMOVED lines=38> */
[----:B------:R-:W-:Y:S01]  /*a0a0*/  IMAD.MOV.U32 R8, RZ, RZ, R180 ;  /* 0x000000ffff087224 */ /* 0x000fe200078e00b4 */
[----:B------:R-:W-:Y:S01]  /*a0b0*/  UMOV UR36, UR6 ;  /* 0x0000000600247c82 */ /* 0x000fe20008000000 */
[----:B------:R-:W-:-:S07]  /*a0c0*/  IMAD.MOV.U32 R6, RZ, RZ, R10 ;  /* 0x000000ffff067224 */ /* 0x000fce00078e000a */
.L_x_2448:
[----:B------:R-:W0:Y:S01]  /*a0d0*/  LDC R13, c[0x0][0xadc] ;  /* 0x0002b700ff0d7b82 */ /* 0x000e220000000800 */
[----:B------:R-:W-:-:S05]  /*a0e0*/  IADD3 R10, R17, 0x40, -R18 ;  /* 0x00000040110a7810 */ /* 0x000fca0007ffe812 */
[----:B------:R-:W-:-:S04]  /*a0f0*/  IMAD R10, R185, 0x40, R10 ;  /* 0x00000040b90a7824 */ /* 0x000fc800078e020a */
[----:B-1----:R-:W-:Y:S01]  /*a100*/  VIADD R9, R10, -UR18 ;  /* 0x800000120a097c36 */ /* 0x002fe20008000000 */
[----:B0-----:R-:W-:-:S13]  /*a110*/  ISETP.GE.AND P6, PT, R13, 0x1, PT ;  /* 0x000000010d00780c */ /* 0x001fda0003fc6270 */
[----:B------:R-:W-:Y:S05]  /*a120*/  @!P6 BRA `(.L_x_2466) ;  /* 0x00000000003ce947 */ /* 0x000fea0003800000 */
        /* <DEDUP_REMOVED lines=9> */
.L_x_2467:
[----:B------:R-:W-:-:S13]  /*a1c0*/  ISETP.NE.AND P2, PT, R13, 0x1, PT ;  /* 0x000000010d00780c */ /* 0x000fda0003f45270 */
[----:B------:R-:W0:Y:S02]  /*a1d0*/  @P2 LDC.64 R14, c[0x0][0xae0] ;  /* 0x0002b800ff0e2b82 */ /* 0x000e240000000a00 */
[----:B0-----:R-:W-:-:S05]  /*a1e0*/  @P2 IMAD.HI.U32 R12, R10, R14, RZ ;  /* 0x0000000e0a0c2227 */ /* 0x001fca00078e00ff */
[----:B------:R-:W-:-:S07]  /*a1f0*/  @P2 SHF.R.U32.HI R10, RZ, R15, R12 ;  /* 0x0000000fff0a2219 */ /* 0x000fce000001160c */
.L_x_2468:
[----:B------:R-:W-:-:S05]  /*a200*/  IMAD R10, R10, R13, RZ ;  /* 0x0000000d0a0a7224 */ /* 0x000fca00078e02ff */
[----:B------:R-:W-:-:S07]  /*a210*/  VIMNMX R9, R9, R10, !PT ;  /* 0x0000000a09097248 */ /* 0x000fce0007fe0100 */
.L_x_2466:
[----:B------:R-:W-:-:S05]  /*a220*/  VIADD R9, R9, 0x3f ;  /* 0x0000003f09097836 */ /* 0x000fca0000000000 */
[----:B------:R-:W-:-:S04]  /*a230*/  SHF.R.S32.HI R10, RZ, 0x1f, R9 ;  /* 0x0000001fff0a7819 */ /* 0x000fc80000011409 */
[----:B------:R-:W-:-:S04]  /*a240*/  LEA.HI R10, R10, R9, RZ, 0x6 ;  /* 0x000000090a0a7211 */ /* 0x000fc800078f30ff */
[----:B------:R-:W-:-:S04]  /*a250*/  SHF.R.S32.HI R9, RZ, 0x6, R10 ;  /* 0x00000006ff097819 */ /* 0x000fc8000001140a */
[----:B------:R-:W-:-:S04]  /*a260*/  VIMNMX R10, R184, R9, !PT ;  /* 0x00000009b80a7248 */ /* 0x000fc80007fe0100 */
[----:B------:R-:W-:-:S13]  /*a270*/  ISETP.GE.AND P2, PT, R7, R10, PT ;  /* 0x0000000a0700720c */ /* 0x000fda0003f46270 */
[----:B------:R-:W-:Y:S05]  /*a280*/  @!P2 BRA `(.L_x_2469) ;  /* 0x000000280080a947 */ /* 0x000fea0003800000 */
[----:B------:R-:W-:Y:S01]  /*a290*/  MOV R185, R8 ;  /* 0x0000000800b97202 */ /* 0x000fe20000000f00 */
[----:B------:R-:W-:Y:S01]  /*a2a0*/  IMAD.MOV.U32 R11, RZ, RZ, R6 ;  /* 0x000000ffff0b7224 */ /* 0x000fe200078e0006 */
[----:B------:R-:W-:Y:S01]  /*a2b0*/  UMOV UR7, UR36 ;  /* 0x0000002400077c82 */ /* 0x000fe20008000000 */
[----:B------:R-:W-:-:S07]  /*a2c0*/  IMAD.MOV.U32 R9, RZ, RZ, R7 ;  /* 0x000000ffff097224 */ /* 0x000fce00078e0007 */
.L_x_2478:
[----:B------:R-:W-:Y:S01]  /*a2d0*/  UIADD3 UR14, UR7, 0x1, URZ ;  /* 0x00000001070e7890 */ /* 0x000fe2000fffe03f */
[----:B------:R-:W-:Y:S02]  /*a2e0*/  IMAD.MOV.U32 R7, RZ, RZ, R9 ;  /* 0x000000ffff077224 */ /* 0x000fe400078e0009 */
[----:B------:R-:W-:Y:S01]  /*a2f0*/  VIADD R9, R9, 0xffffffff ;  /* 0xffffffff09097836 */ /* 0x000fe20000000000 */
[----:B------:R-:W-:Y:S02]  /*a300*/  UISETP.NE.AND UP0, UPT, UR14, 0x2, UPT ;  /* 0x000000020e00788c */ /* 0x000fe4000bf05270 */
[----:B------:R-:W-:Y:S02]  /*a310*/  ISETP.GT.AND P2, PT, R7, R10, PT ;  /* 0x0000000a0700720c */ /* 0x000fe40003f44270 */
[----:B------:R-:W-:Y:S02]  /*a320*/  USEL UR14, UR14, URZ, UP0 ;  /* 0x0000003f0e0e7287 */ /* 0x000fe40008000000 */
[----:B------:R-:W-:-:S05]  /*a330*/  USEL UR6, URZ, 0x1, UP0 ;  /* 0x000000013f067887 */ /* 0x000fca0008000000 */
[----:B------:R-:W-:Y:S01]  /*a340*/  UMOV UR36, UR14 ;  /* 0x0000000e00247c82 */ /* 0x000fe20008000000 */
[----:B------:R-:W-:Y:S01]  /*a350*/  LOP3.LUT R2, R2, UR6, RZ, 0x3c, !PT ;  /* 0x0000000602027c12 */ /* 0x000fe2000f8e3cff */
[----:B-1----:R-:W-:Y:S06]  /*a360*/  @!P0 BRA `(.L_x_2470) ;  /* 0x0000000000048947 */ /* 0x002fec0003800000 */
[----:B------:R-:W-:Y:S01]  /*a370*/  BPT.TRAP 0x1 ;  /* 0x000000040000795c */ /* 0x000fe20000300000 */
.L_x_2470:
[----:B------:R-:W-:Y:S01]  /*a380*/  ULEA UR6, UR36, UR37, 0x3 ;  /* 0x0000002524067291 */ /* 0x000fe2000f8e183f */
[----:B------:R-:W-:-:S08]  /*a390*/  SHF.L.U32 R6, R2, 0x1f, RZ ;  /* 0x0000001f02067819 */ /* 0x000fd000000006ff */
[----:B------:R0:W1:Y:S01]  /*a3a0*/  SYNCS.PHASECHK.TRANS64.TRYWAIT P3, [UR6+0x38830], R6 ;  /* 0x03883006ff0075a7 */ /* 0x0000620008060146 */
[----:B------:R-:W-:Y:S05]  /*a3b0*/  @!P0 BRA `(.L_x_2471) ;  /* 0x0000000000048947 */ /* 0x000fea0003800000 */
[----:B------:R-:W-:Y:S01]  /*a3c0*/  BPT.TRAP 0x1 ;  /* 0x000000040000795c */ /* 0x000fe20000300000 */
.L_x_2471:
[----:B-1----:R-:W-:Y:S05]  /*a3d0*/  @P3 BRA `(.L_x_2472) ;  /* 0x0000000000083947 */ /* 0x002fea0003800000 */
[----:B------:R-:W1:Y:S02]  /*a3e0*/  SYNCS.PHASECHK.TRANS64.TRYWAIT P3, [UR6+0x38830], R6 ;  /* 0x03883006ff0075a7 */ /* 0x000e640008060146 */
[----:B-1----:R-:W-:Y:S05]  /*a3f0*/  @!P3 BRA `(.L_x_2473) ;  /* 0x000000e800e8b947 */ /* 0x002fea0003800000 */
.L_x_2472:
        /* <DEDUP_REMOVED lines=32> */
.L_x_2474:
[----:B------:R2:W3:Y:S01]  /*a600*/  SYNCS.PHASECHK.TRANS64.TRYWAIT P3, [UR6+0x38850], R6 ;  /* 0x03885006ff0075a7 */ /* 0x0004e20008060146 */
[----:B------:R-:W-:Y:S05]  /*a610*/  @!P0 BRA `(.L_x_2475) ;  /* 0x0000000000048947 */ /* 0x000fea0003800000 */
[----:B------:R-:W-:Y:S01]  /*a620*/  BPT.TRAP 0x1 ;  /* 0x000000040000795c */ /* 0x000fe20000300000 */
.L_x_2475:
[----:B---3--:R-:W-:Y:S05]  /*a630*/  @P3 BRA `(.L_x_2476) ;  /* 0x0000000000083947 */ /* 0x008fea0003800000 */
[----:B------:R-:W3:Y:S02]  /*a640*/  SYNCS.PHASECHK.TRANS64.TRYWAIT P3, [UR6+0x38850], R6 ;  /* 0x03885006ff0075a7 */ /* 0x000ee40008060146 */
[----:B---3--:R-:W-:Y:S05]  /*a650*/  @!P3 BRA `(.L_x_2477) ;  /* 0x000000e80068b947 */ /* 0x008fea0003800000 */
.L_x_2476:
[----:B------:R-:W-:Y:S01]  /*a660*/  ULEA UR8, UR14, UR4, 0xc ;  /* 0x000000040e087291 */ /* 0x000fe2000f8e603f */
[----:B------:R-:W-:Y:S01]  /*a670*/  WARPGROUP.ARRIVE ;  /* 0x00000000000079c5 */ /* 0x000fe20000000000 */
[----:B------:R-:W-:Y:S01]  /*a680*/  UMOV UR27, 0x40000040 ;  /* 0x40000040001b7882 */ /* 0x000fe20000000000 */
[----:B------:R-:W-:-:S04]  /*a690*/  UIADD3 UR28, UR5, 0x2, URZ ;  /* 0x00000002051c7890 */ /* 0x000fc8000fffe03f */
[----:B-1----:R-:W1:Y:S01]  /*a6a0*/  S2R R7, SR_TID.X ;  /* 0x0000000000077919 */ /* 0x002e620000002100 */
[----:B------:R-:W-:Y:S02]  /*a6b0*/  UIADD3 UR30, UR8, 0x2, URZ ;  /* 0x00000002081e7890 */ /* 0x000fe4000fffe03f */
        /* <DEDUP_REMOVED lines=9> */
[----:B0-----:R-:W-:-:S13]  /*a750*/  R2UR UR9, R6 ;  /* 0x00000000060972ca */ /* 0x001fda00000e0000 */
[----:B------:R-:W-:-:S04]  /*a760*/  UISETP.GT.AND UP0, UPT, UR9, 0x7f, UPT ;  /* 0x0000007f0900788c */ /* 0x000fc8000bf04270 */
[----:B------:R-:W-:Y:S02]  /*a770*/  USEL UR9, URZ, 0x2, !UP0 ;  /* 0x000000023f097887 */ /* 0x000fe4000c000000 */
[----:B------:R-:W-:Y:S01]  /*a780*/  USEL UR10, UR11, 0x2, UP0 ;  /* 0x000000020b0a7887 */ /* 0x000fe20008000000 */
[----:B------:R-:W-:Y:S02]  /*a790*/  WARPGROUP.DEPBAR.LE gsb0, 0x0 ;  /* 0x00008000000079c5 */ /* 0x000fe40000010000 */
[----:B------:R-:W-:Y:S01]  /*a7a0*/  WARPGROUP.ARRIVE ;  /* 0x00000000000079c5 */ /* 0x000fe20000000000 */
[----:B------:R-:W-:-:S05]  /*a7b0*/  USEL UR11, UR11, 0x6, !UP0 ;  /* 0x000000060b0b7887 */ /* 0x000fca000c000000 */
        /* <DEDUP_REMOVED lines=233> */
[----:B------:R-:W-:Y:S02]  /*b650*/  UMOV UR15, 0x40000040 ;  /* 0x40000040000f7882 */ /* 0x000fe40000000000 */
[----:B------:R-:W-:-:S02]  /*b660*/  UMOV UR9, 0x40000040 ;  /* 0x4000004000097882 */ /* 0x000fc40000000000 */
        /* <DEDUP_REMOVED lines=35> */
[----:B------:R-:W-:Y:S02]  /*b8a0*/  FMNMX.FTZ R8, R166, R7, !PT ;  /* 0x00000007a6087209 */ /* 0x000fe40007810000 */
[----:B0-----:R-:W-:-:S05]  /*b8b0*/  FMNMX.FTZ R6, R13, R14, !PT ;  /* 0x0000000e0d067209 */ /* 0x001fca0007810000 */
[C---:B------:R-:W-:Y:S01]  /*b8c0*/  FADD.FTZ R11, -R6.reuse, R11 ;  /* 0x0000000b060b7221 */ /* 0x040fe20000010100 */
[----:B------:R-:W-:-:S03]  /*b8d0*/  FMUL.FTZ R187, R6, UR11 ;  /* 0x0000000b06bb7c20 */ /* 0x000fc60008410000 */
[----:B------:R-:W-:Y:S01]  /*b8e0*/  FMUL.FTZ R7, R11, UR11 ;  /* 0x0000000b0b077c20 */ /* 0x000fe20008410000 */
[----:B------:R-:W-:Y:S01]  /*b8f0*/  FMNMX.FTZ R11, R167, R8, !PT ;  /* 0x00000008a70b7209 */ /* 0x000fe20007810000 */
[--C-:B------:R-:W-:Y:S01]  /*b900*/  FFMA.FTZ R12, R152, UR11, -R187.reuse ;  /* 0x0000000b980c7c23 */ /* 0x100fe200080108bb */
[--C-:B------:R-:W-:Y:S01]  /*b910*/  FFMA.FTZ R14, R157, UR11, -R187.reuse ;  /* 0x0000000b9d0e7c23 */ /* 0x100fe200080108bb */
[--C-:B------:R-:W-:Y:S01]  /*b920*/  FFMA.FTZ R20, R161, UR11, -R187.reuse ;  /* 0x0000000ba1147c23 */ /* 0x100fe200080108bb */
[----:B------:R-:W-:Y:S01]  /*b930*/  FMNMX.FTZ R8, R170, R11, !PT ;  /* 0x0000000baa087209 */ /* 0x000fe20007810000 */
[----:B------:R-:W0:Y:S01]  /*b940*/  MUFU.EX2 R7, R7 ;  /* 0x0000000700077308 */ /* 0x000e220000000800 */
        /* <DEDUP_REMOVED lines=16> */
[----:B------:R-:W-:Y:S01]  /*ba50*/  MUFU.EX2 R12, R12 ;  /* 0x0000000c000c7308 */ /* 0x000fe20000000800 */
[-C--:B0-----:R-:W-:Y:S01]  /*ba60*/  FMUL.FTZ R24, R24, R7.reuse ;  /* 0x0000000718187220 */ /* 0x081fe20000410000 */
[----:B------:R-:W-:Y:S01]  /*ba70*/  FMNMX.FTZ R15, R179, R8, !PT ;  /* 0x00000008b30f7209 */ /* 0x000fe20007810000 */
[-C--:B------:R-:W-:Y:S01]  /*ba80*/  FMUL.FTZ R25, R25, R7.reuse ;  /* 0x0000000719197220 */ /* 0x080fe20000410000 */
[-C--:B------:R-:W-:Y:S01]  /*ba90*/  FMUL.FTZ R28, R28, R7.reuse ;  /* 0x000000071c1c7220 */ /* 0x080fe20000410000 */
[----:B------:R-:W-:Y:S01]  /*baa0*/  FMUL.FTZ R29, R29, R7 ;  /* 0x000000071d1d7220 */ /* 0x000fe20000410000 */
[----:B------:R-:W-:Y:S01]  /*bab0*/  FMNMX.FTZ R8, R182, R15, !PT ;  /* 0x0000000fb6087209 */ /* 0x000fe20007810000 */
[----:B------:R-:W-:Y:S01]  /*bac0*/  FFMA.FTZ R15, R160, UR11, -R187 ;  /* 0x0000000ba00f7c23 */ /* 0x000fe200080108bb */
[----:B------:R-:W-:Y:S01]  /*bad0*/  MUFU.EX2 R11, R11 ;  /* 0x0000000b000b7308 */ /* 0x000fe20000000800 */
[-C--:B------:R-:W-:Y:S01]  /*bae0*/  FMUL.FTZ R32, R32, R7.reuse ;  /* 0x0000000720207220 */ /* 0x080fe20000410000 */
[----:B------:R-:W-:Y:S01]  /*baf0*/  FMNMX.FTZ R8, R183, R8, !PT ;  /* 0x00000008b7087209 */ /* 0x000fe20007810000 */
[-C--:B------:R-:W-:Y:S01]  /*bb00*/  FMUL.FTZ R33, R33, R7.reuse ;  /* 0x0000000721217220 */ /* 0x080fe20000410000 */
[-C--:B------:R-:W-:Y:S01]  /*bb10*/  FMUL.FTZ R36, R36, R7.reuse ;  /* 0x0000000724247220 */ /* 0x080fe20000410000 */
[-C--:B------:R-:W-:Y:S01]  /*bb20*/  FMUL.FTZ R37, R37, R7.reuse ;  /* 0x0000000725257220 */ /* 0x080fe20000410000 */
[-C--:B------:R-:W-:Y:S01]  /*bb30*/  FMUL.FTZ R40, R40, R7.reuse ;  /* 0x0000000728287220 */ /* 0x080fe20000410000 */
[----:B------:R-:W0:Y:S01]  /*bb40*/  SHFL.BFLY PT, R153, R8, 0x2, 0x1f ;  /* 0x0c401f0008997f89 */ /* 0x000e2200000e0000 */
        /* <DEDUP_REMOVED lines=23> */
[----:B0-----:R-:W-:Y:S01]  /*bcc0*/  FMNMX.FTZ R153, R8, R153, !PT ;  /* 0x0000009908997209 */ /* 0x001fe20007810000 */
[----:B------:R-:W-:Y:S01]  /*bcd0*/  MUFU.EX2 R20, R20 ;  /* 0x0000001400147308 */ /* 0x000fe20000000800 */
[-C--:B------:R-:W-:Y:S01]  /*bce0*/  FMUL.FTZ R81, R81, R7.reuse ;  /* 0x0000000751517220 */ /* 0x080fe20000410000 */
[-C--:B------:R-:W-:Y:S01]  /*bcf0*/  FMUL.FTZ R84, R84, R7.reuse ;  /* 0x0000000754547220 */ /* 0x080fe20000410000 */
[-C--:B------:R-:W-:Y:S01]  /*bd00*/  FMUL.FTZ R85, R85, R7.reuse ;  /* 0x0000000755557220 */ /* 0x080fe20000410000 */
[----:B------:R-:W0:Y:S01]  /*bd10*/  SHFL.BFLY PT, R8, R153, 0x1, 0x1f ;  /* 0x0c201f0099087f89 */ /* 0x000e2200000e0000 */
        /* <DEDUP_REMOVED lines=24> */
[----:B------:R-:W-:-:S02]  /*bea0*/  IMAD.MOV R153, RZ, RZ, -R22 ;  /* 0x000000ffff997224 */ /* 0x000fc400078e0a16 */
[-C--:B------:R-:W-:Y:S01]  /*beb0*/  FMUL.FTZ R128, R128, R7.reuse ;  /* 0x0000000780807220 */ /* 0x080fe20000410000 */
[----:B------:R-:W-:Y:S01]  /*bec0*/  FMUL.FTZ R129, R129, R7 ;  /* 0x0000000781817220 */ /* 0x000fe20000410000 */
[----:B------:R-:W-:Y:S01]  /*bed0*/  MUFU.EX2 R169, R169 ;  /* 0x000000a900a97308 */ /* 0x000fe20000000800 */
[----:B------:R-:W-:Y:S01]  /*bee0*/  FADD.FTZ R152, -R8, R185 ;  /* 0x000000b908987221 */ /* 0x000fe20000010100 */
[----:B------:R-:W-:Y:S01]  /*bef0*/  ISETP.NE.AND P3, PT, R16, R153, PT ;  /* 0x000000991000720c */ /* 0x000fe20003f65270 */
[----:B------:R-:W-:Y:S01]  /*bf00*/  FMUL.FTZ R156, R8, UR11 ;  /* 0x0000000b089c7c20 */ /* 0x000fe20008410000 */
[-C--:B------:R-:W-:Y:S01]  /*bf10*/  FMUL.FTZ R132, R132, R7.reuse ;  /* 0x0000000784847220 */ /* 0x080fe20000410000 */
[----:B------:R-:W-:Y:S01]  /*bf20*/  FMUL.FTZ R152, R152, UR11 ;  /* 0x0000000b98987c20 */ /* 0x000fe20008410000 */
[----:B------:R-:W-:Y:S01]  /*bf30*/  FMUL.FTZ R133, R133, R7 ;  /* 0x0000000785857220 */ /* 0x000fe20000410000 */
[--C-:B------:R-:W-:Y:S01]  /*bf40*/  FFMA.FTZ R185, R154, UR11, -R156.reuse ;  /* 0x0000000b9ab97c23 */ /* 0x100fe2000801089c */
[----:B------:R-:W-:Y:S01]  /*bf50*/  FFMA.FTZ R205, R179, UR11, -R156 ;  /* 0x0000000bb3cd7c23 */ /* 0x000fe2000801089c */
[----:B------:R0:W2:Y:S01]  /*bf60*/  MUFU.EX2 R202, R152 ;  /* 0x0000009800ca7308 */ /* 0x0000a20000000800 */
[----:B------:R-:W-:-:S02]  /*bf70*/  IMAD.U32 R179, RZ, RZ, UR6 ;  /* 0x00000006ffb37e24 */ /* 0x000fc4000f8e00ff */
[--C-:B------:R-:W-:Y:S01]  /*bf80*/  FFMA.FTZ R204, R155, UR11, -R156.reuse ;  /* 0x0000000b9bcc7c23 */ /* 0x100fe2000801089c */
[----:B------:R-:W-:Y:S02]  /*bf90*/  IMAD.U32 R154, RZ, RZ, UR7 ;  /* 0x00000007ff9a7e24 */ /* 0x000fe4000f8e00ff */
[--C-:B------:R-:W-:Y:S01]  /*bfa0*/  FFMA.FTZ R187, R158, UR11, -R156.reuse ;  /* 0x0000000b9ebb7c23 */ /* 0x100fe2000801089c */
[--C-:B------:R-:W-:Y:S01]  /*bfb0*/  FFMA.FTZ R206, R159, UR11, -R156.reuse ;  /* 0x0000000b9fce7c23 */ /* 0x100fe2000801089c */
[--C-:B------:R-:W-:Y:S01]  /*bfc0*/  FFMA.FTZ R201, R162, UR11, -R156.reuse ;  /* 0x0000000ba2c97c23 */ /* 0x100fe2000801089c */
[----:B------:R-:W-:Y:S02]  /*bfd0*/  @!P3 IMAD R153, R154, 0x40, R19 ;  /* 0x000000409a99b824 */ /* 0x000fe400078e0213 */
[--C-:B------:R-:W-:Y:S01]  /*bfe0*/  FFMA.FTZ R208, R163, UR11, -R156.reuse ;  /* 0x0000000ba3d07c23 */ /* 0x100fe2000801089c */
[----:B0-----:R-:W-:Y:S02]  /*bff0*/  @!P1 VIADD R152, R179, 0x38840 ;  /* 0x00038840b3989836 */ /* 0x001fe40000000000 */
[--C-:B------:R-:W-:Y:S01]  /*c000*/  FFMA.FTZ R203, R166, UR11, -R156.reuse ;  /* 0x0000000ba6cb7c23 */ /* 0x100fe2000801089c */
[--C-:B------:R-:W-:Y:S01]  /*c010*/  FFMA.FTZ R210, R167, UR11, -R156.reuse ;  /* 0x0000000ba7d27c23 */ /* 0x100fe2000801089c */
[----:B------:R-:W-:Y:S01]  /*c020*/  @!P3 LEA R153, R153, UR37, 0x2 ;  /* 0x000000259999bc11 */ /* 0x000fe2000f8e10ff */
[----:B------:R-:W-:Y:S01]  /*c030*/  FFMA.FTZ R170, R170, UR11, -R156 ;  /* 0x0000000baaaa7c23 */ /* 0x000fe2000801089c */
[----:B------:R-:W-:Y:S01]  /*c040*/  @!P1 PRMT R152, RZ, 0x654, R152 ;  /* 0x00000654ff989816 */ /* 0x000fe20000000098 */
[--C-:B------:R-:W-:Y:S01]  /*c050*/  FFMA.FTZ R171, R171, UR11, -R156.reuse ;  /* 0x0000000babab7c23 */ /* 0x100fe2000801089c */
[--C-:B------:R-:W-:Y:S01]  /*c060*/  FFMA.FTZ R174, R174, UR11, -R156.reuse ;  /* 0x0000000baeae7c23 */ /* 0x100fe2000801089c */
[--C-:B------:R-:W-:Y:S01]  /*c070*/  FFMA.FTZ R175, R175, UR11, -R156.reuse ;  /* 0x0000000bafaf7c23 */ /* 0x100fe2000801089c */
[----:B------:R0:W-:Y:S01]  /*c080*/  @!P1 SYNCS.ARRIVE.TRANS64.RED.A1T0 RZ, [R152+URZ], RZ ;  /* 0x000000ff98ff99a7 */ /* 0x0001e2000810043f */
[--C-:B------:R-:W-:Y:S01]  /*c090*/  FFMA.FTZ R178, R178, UR11, -R156.reuse ;  /* 0x0000000bb2b27c23 */ /* 0x100fe2000801089c */
[--C-:B------:R-:W-:Y:S01]  /*c0a0*/  FFMA.FTZ R182, R182, UR11, -R156.reuse ;  /* 0x0000000bb6b67c23 */ /* 0x100fe2000801089c */
[----:B------:R-:W-:Y:S01]  /*c0b0*/  FFMA.FTZ R183, R183, UR11, -R156 ;  /* 0x0000000bb7b77c23 */ /* 0x000fe2000801089c */
[----:B------:R-:W-:Y:S01]  /*c0c0*/  @!P3 STS [R153+0x38400], R7 ;  /* 0x038400079900b388 */ /* 0x000fe20000000800 */
[----:B------:R-:W-:Y:S01]  /*c0d0*/  MUFU.EX2 R185, R185 ;  /* 0x000000b900b97308 */ /* 0x000fe20000000800 */
[----:B-1----:R-:W-:Y:S01]  /*c0e0*/  F2FP.BF16.F32.PACK_AB R154, R14, R13 ;  /* 0x0000000d0e9a723e */ /* 0x002fe200000010ff */
[----:B--2---:R-:W-:Y:S01]  /*c0f0*/  FMUL.FTZ R26, R26, R202 ;  /* 0x000000ca1a1a7220 */ /* 0x004fe20000410000 */
[----:B------:R1:W-:Y:S01]  /*c100*/  @!P3 STS [R153+0x38420], R202 ;  /* 0x038420ca9900b388 */ /* 0x0003e20000000800 */
[----:B0-----:R-:W-:Y:S01]  /*c110*/  F2FP.BF16.F32.PACK_AB R152, R11, R12 ;  /* 0x0000000c0b98723e */ /* 0x001fe200000010ff */
[-C--:B------:R-:W-:Y:S01]  /*c120*/  FMUL.FTZ R27, R27, R202.reuse ;  /* 0x000000ca1b1b7220 */ /* 0x080fe20000410000 */
[----:B------:R-:W-:Y:S01]  /*c130*/  F2FP.BF16.F32.PACK_AB R156, R20, R15 ;  /* 0x0000000f149c723e */ /* 0x000fe200000010ff */
[-C--:B------:R-:W-:Y:S01]  /*c140*/  FMUL.FTZ R30, R30, R202.reuse ;  /* 0x000000ca1e1e7220 */ /* 0x080fe20000410000 */
[----:B------:R-:W1:Y:S01]  /*c150*/  MUFU.EX2 R204, R204 ;  /* 0x000000cc00cc7308 */ /* 0x000e620000000800 */
[----:B------:R-:W-:Y:S01]  /*c160*/  F2FP.BF16.F32.PACK_AB R158, R186, R21 ;  /* 0x00000015ba9e723e */ /* 0x000fe200000010ff */
[----:B------:R-:W-:Y:S01]  /*c170*/  FMUL.FTZ R31, R31, R202 ;  /* 0x000000ca1f1f7220 */ /* 0x000fe20000410000 */
[----:B------:R-:W-:Y:S01]  /*c180*/  F2FP.BF16.F32.PACK_AB R160, R169, R168 ;  /* 0x000000a8a9a0723e */ /* 0x000fe200000010ff */
        /* <DEDUP_REMOVED lines=73> */
[----:B------:R-:W-:Y:S01]  /*c620*/  FMUL.FTZ R143, R143, R202 ;  /* 0x000000ca8f8f7220 */ /* 0x000fe20000410000 */
[-C--:B------:R-:W-:Y:S01]  /*c630*/  FMUL.FTZ R144, R144, R7.reuse ;  /* 0x0000000790907220 */ /* 0x080fe20000410000 */
[-C--:B------:R-:W-:Y:S01]  /*c640*/  FMUL.FTZ R145, R145, R7.reuse ;  /* 0x0000000791917220 */ /* 0x080fe20000410000 */
[----:B------:R-:W0:Y:S01]  /*c650*/  MUFU.EX2 R171, R171 ;  /* 0x000000ab00ab7308 */ /* 0x000e220000000800 */
[----:B-1----:R-:W-:Y:S01]  /*c660*/  F2FP.BF16.F32.PACK_AB R162, R173, R172 ;  /* 0x000000acada2723e */ /* 0x002fe200000010ff */
[-C--:B------:R-:W-:Y:S01]  /*c670*/  FMUL.FTZ R146, R146, R202.reuse ;  /* 0x000000ca92927220 */ /* 0x080fe20000410000 */
[-C--:B------:R-:W-:Y:S01]  /*c680*/  FMUL.FTZ R147, R147, R202.reuse ;  /* 0x000000ca93937220 */ /* 0x080fe20000410000 */
[-C--:B------:R-:W-:Y:S01]  /*c690*/  FMUL.FTZ R148, R148, R7.reuse ;  /* 0x0000000794947220 */ /* 0x080fe20000410000 */
[----:B------:R-:W-:Y:S01]  /*c6a0*/  FMUL.FTZ R149, R149, R7 ;  /* 0x0000000795957220 */ /* 0x000fe20000410000 */
[-C--:B------:R-:W-:Y:S01]  /*c6b0*/  FMUL.FTZ R150, R150, R202.reuse ;  /* 0x000000ca96967220 */ /* 0x080fe20000410000 */
[----:B------:R-:W-:Y:S01]  /*c6c0*/  FMUL.FTZ R151, R151, R202 ;  /* 0x000000ca97977220 */ /* 0x000fe20000410000 */
[----:B------:R-:W-:Y:S01]  /*c6d0*/  MUFU.EX2 R174, R174 ;  /* 0x000000ae00ae7308 */ /* 0x000fe20000000800 */
[----:B------:R1:W-:Y:S01]  /*c6e0*/  STSM.16.M88.4 [R23+0x36400], R152 ;  /* 0x0364009817007844 */ /* 0x0003e20000000200 */
[----:B------:R-:W-:Y:S01]  /*c6f0*/  ULEA UR6, UR14, UR38, 0xc ;  /* 0x000000260e067291 */ /* 0x000fe2000f8e603f */
[----:B------:R-:W-:Y:S01]  /*c700*/  FFMA.FTZ R4, R7, R4, R12 ;  /* 0x0000000407047223 */ /* 0x000fe2000001000c */
[----:B------:R-:W-:Y:S01]  /*c710*/  UMOV UR7, 0x40000040 ;  /* 0x4000004000077882 */ /* 0x000fe20000000000 */
[----:B------:R1:W-:Y:S01]  /*c720*/  STSM.16.M88.4 [R188], R156 ;  /* 0x0000009cbc007844 */ /* 0x0003e20000000200 */
[----:B------:R-:W-:Y:S01]  /*c730*/  UIADD3 UR8, UR6, 0x80, URZ ;  /* 0x0000008006087890 */ /* 0x000fe2000fffe03f */
[----:B------:R-:W-:Y:S01]  /*c740*/  FFMA.FTZ R5, R202, R5, R185 ;  /* 0x00000005ca057223 */ /* 0x000fe200000100b9 */
[----:B------:R-:W2:Y:S01]  /*c750*/  MUFU.EX2 R175, R175 ;  /* 0x000000af00af7308 */ /* 0x000ea20000000800 */
[----:B0-----:R-:W-:Y:S01]  /*c760*/  F2FP.BF16.F32.PACK_AB R161, R171, R170 ;  /* 0x000000aaaba1723e */ /* 0x001fe200000010ff */
[----:B------:R-:W-:Y:S01]  /*c770*/  FADD.FTZ R4, R11, R4 ;  /* 0x000000040b047221 */ /* 0x000fe20000010000 */
[----:B------:R-:W-:Y:S01]  /*c780*/  FADD.FTZ R204, R204, R5 ;  /* 0x00000005cccc7221 */ /* 0x000fe20000010000 */
[----:B------:R-:W-:Y:S01]  /*c790*/  @!P1 VIADD R179, R179, 0x38860 ;  /* 0x00038860b3b39836 */ /* 0x000fe20000000000 */
[----:B------:R-:W-:Y:S01]  /*c7a0*/  UMOV UR14, UR8 ;  /* 0x00000008000e7c82 */ /* 0x000fe20008000000 */
[----:B------:R-:W-:Y:S01]  /*c7b0*/  UIADD3 UR8, UR6, 0x100, URZ ;  /* 0x0000010006087890 */ /* 0x000fe2000fffe03f */
[----:B------:R-:W-:Y:S01]  /*c7c0*/  FADD.FTZ R13, R13, R4 ;  /* 0x000000040d0d7221 */ /* 0x000fe20000010000 */
[----:B------:R-:W-:Y:S01]  /*c7d0*/  MUFU.EX2 R176, R176 ;  /* 0x000000b000b07308 */ /* 0x000fe20000000800 */
[----:B------:R-:W-:Y:S01]  /*c7e0*/  FADD.FTZ R187, R187, R204 ;  /* 0x000000ccbbbb7221 */ /* 0x000fe20000010000 */
[----:B------:R-:W-:Y:S01]  /*c7f0*/  @!P1 PRMT R179, RZ, 0x654, R179 ;  /* 0x00000654ffb39816 */ /* 0x000fe200000000b3 */
[----:B------:R-:W-:Y:S01]  /*c800*/  FADD.FTZ R14, R14, R13 ;  /* 0x0000000d0e0e7221 */ /* 0x000fe20000010000 */
[----:B------:R-:W-:-:S02]  /*c810*/  IMAD.MOV.U32 R185, RZ, RZ, R8 ;  /* 0x000000ffffb97224 */ /* 0x000fc400078e0008 */
[----:B------:R-:W-:Y:S01]  /*c820*/  FADD.FTZ R206, R206, R187 ;  /* 0x000000bbcece7221 */ /* 0x000fe20000010000 */
[----:B------:R-:W-:Y:S02]  /*c830*/  IMAD.MOV.U32 R11, RZ, RZ, R6 ;  /* 0x000000ffff0b7224 */ /* 0x000fe400078e0006 */
[----:B------:R-:W-:Y:S01]  /*c840*/  FADD.FTZ R15, R15, R14 ;  /* 0x0000000e0f0f7221 */ /* 0x000fe20000010000 */
[----:B------:R-:W0:Y:S01]  /*c850*/  MUFU.EX2 R177, R177 ;  /* 0x000000b100b17308 */ /* 0x000e220000000800 */
[----:B--2---:R-:W-:Y:S01]  /*c860*/  F2FP.BF16.F32.PACK_AB R163, R175, R174 ;  /* 0x000000aeafa3723e */ /* 0x004fe200000010ff */
[----:B------:R-:W-:Y:S01]  /*c870*/  FADD.FTZ R201, R201, R206 ;  /* 0x000000cec9c97221 */ /* 0x000fe20000010000 */
[----:B------:R-:W-:-:S03]  /*c880*/  FADD.FTZ R20, R20, R15 ;  /* 0x0000000f14147221 */ /* 0x000fc60000010000 */
[----:B------:R1:W-:Y:S01]  /*c890*/  STSM.16.M88.4 [R190], R160 ;  /* 0x000000a0be007844 */ /* 0x0003e20000000200 */
[----:B------:R-:W-:Y:S01]  /*c8a0*/  FADD.FTZ R208, R208, R201 ;  /* 0x000000c9d0d07221 */ /* 0x000fe20000010000 */
[----:B------:R-:W-:Y:S01]  /*c8b0*/  MUFU.EX2 R180, R180 ;  /* 0x000000b400b47308 */ /* 0x000fe20000000800 */
[----:B------:R-:W-:Y:S02]  /*c8c0*/  FADD.FTZ R21, R21, R20 ;  /* 0x0000001415157221 */ /* 0x000fe40000010000 */
[----:B------:R-:W-:Y:S02]  /*c8d0*/  FADD.FTZ R203, R203, R208 ;  /* 0x000000d0cbcb7221 */ /* 0x000fe40000010000 */
[----:B------:R-:W-:Y:S02]  /*c8e0*/  FADD.FTZ R21, R186, R21 ;  /* 0x00000015ba157221 */ /* 0x000fe40000010000 */
[----:B------:R-:W-:Y:S01]  /*c8f0*/  FADD.FTZ R203, R210, R203 ;  /* 0x000000cbd2cb7221 */ /* 0x000fe20000010000 */
[----:B------:R-:W2:Y:S01]  /*c900*/  MUFU.EX2 R181, R181 ;  /* 0x000000b500b57308 */ /* 0x000ea20000000800 */
[----:B0-----:R-:W-:Y:S01]  /*c910*/  F2FP.BF16.F32.PACK_AB R164, R177, R176 ;  /* 0x000000b0b1a4723e */ /* 0x001fe200000010ff */
        /* <DEDUP_REMOVED lines=9> */
[----:B------:R-:W0:Y:S01]  /*c9b0*/  MUFU.EX2 R205, R205 ;  /* 0x000000cd00cd7308 */ /* 0x000e220000000800 */
[----:B--2---:R-:W-:Y:S01]  /*c9c0*/  F2FP.BF16.F32.PACK_AB R166, R181, R180 ;  /* 0x000000b4b5a6723e */ /* 0x004fe200000010ff */
[----:B------:R-:W-:-:S04]  /*c9d0*/  FADD.FTZ R176, R176, R173 ;  /* 0x000000adb0b07221 */ /* 0x000fc80000010000 */
[----:B------:R-:W-:Y:S02]  /*c9e0*/  FADD.FTZ R177, R177, R176 ;  /* 0x000000b0b1b17221 */ /* 0x000fe40000010000 */
[----:B------:R-:W-:Y:S02]  /*c9f0*/  MUFU.EX2 R182, R182 ;  /* 0x000000b600b67308 */ /* 0x000fe40000000800 */
[----:B------:R-:W-:-:S04]  /*ca00*/  FADD.FTZ R4, R180, R177 ;  /* 0x000000b1b4047221 */ /* 0x000fc80000010000 */
[----:B------:R-:W-:Y:S02]  /*ca10*/  FADD.FTZ R4, R181, R4 ;  /* 0x00000004b5047221 */ /* 0x000fe40000010000 */
[----:B------:R-:W2:Y:S01]  /*ca20*/  MUFU.EX2 R183, R183 ;  /* 0x000000b700b77308 */ /* 0x000ea20000000800 */
[----:B0-----:R-:W-:Y:S01]  /*ca30*/  F2FP.BF16.F32.PACK_AB R165, R205, R178 ;  /* 0x000000b2cda5723e */ /* 0x001fe200000010ff */
[----:B------:R-:W-:-:S04]  /*ca40*/  FADD.FTZ R178, R178, R175 ;  /* 0x000000afb2b27221 */ /* 0x000fc80000010000 */
[----:B------:R-:W-:Y:S01]  /*ca50*/  FADD.FTZ R205, R205, R178 ;  /* 0x000000b2cdcd7221 */ /* 0x000fe20000010000 */
[----:B--2---:R-:W-:-:S03]  /*ca60*/  F2FP.BF16.F32.PACK_AB R167, R183, R182 ;  /* 0x000000b6b7a7723e */ /* 0x004fc600000010ff */
[----:B------:R-:W-:Y:S02]  /*ca70*/  FADD.FTZ R182, R182, R205 ;  /* 0x000000cdb6b67221 */ /* 0x000fe40000010000 */
[----:B------:R1:W-:Y:S01]  /*ca80*/  STSM.16.M88.4 [R189], R164 ;  /* 0x000000a4bd007844 */ /* 0x0003e20000000200 */
[----:B------:R-:W-:Y:S01]  /*ca90*/  WARPGROUP.ARRIVE ;  /* 0x00000000000079c5 */ /* 0x000fe20000000000 */
[----:B------:R-:W-:-:S05]  /*caa0*/  FADD.FTZ R5, R183, R182 ;  /* 0x000000b6b7057221 */ /* 0x000fca0000010000 */
[----:B------:R-:W-:Y:S01]  /*cab0*/  HGMMA.64x256x16.F32.BF16 R24, R152, gdesc[UR4].tnspB, R24, gsb0 ;  /* 0x43e0000498187df0 */ /* 0x000fe20008001818 */
        /* <DEDUP_REMOVED lines=28> */
[----:B------:R-:W-:-:S07]  /*cc80*/  IMAD.MOV.U32 R7, RZ, RZ, R9 ;  /* 0x000000ffff077224 */ /* 0x000fce00078e0009 */
.L_x_2469:
[----:B------:R-:W-:-:S13]  /*cc90*/  ISETP.GE.AND P2, PT, R7, R184, PT ;  /* 0x000000b80700720c */ /* 0x000fda0003f46270 */
[----:B------:R-:W-:Y:S05]  /*cca0*/  @!P2 BRA `(.L_x_2479) ;  /* 0x00000034000ca947 */ /* 0x000fea0003800000 */
[----:B------:R-:W-:Y:S01]  /*ccb0*/  IMAD.IADD R11, R17, 0x1, -R18 ;  /* 0x00000001110b7824 */ /* 0x000fe200078e0a12 */
[----:B------:R-:W-:Y:S01]  /*ccc0*/  UMOV UR6, UR36 ;  /* 0x0000002400067c82 */ /* 0x000fe20008000000 */
[----:B------:R-:W-:Y:S02]  /*ccd0*/  IMAD.MOV.U32 R20, RZ, RZ, R8 ;  /* 0x000000ffff147224 */ /* 0x000fe400078e0008 */
[----:B------:R-:W-:Y:S01]  /*cce0*/  IMAD.MOV.U32 R12, RZ, RZ, R6 ;  /* 0x000000ffff0c7224 */ /* 0x000fe200078e0006 */
[----:B------:R-:W-:Y:S01]  /*ccf0*/  IADD3 R9, R11, 0x8, R0 ;  /* 0x000000080b097810 */ /* 0x000fe20007ffe000 */
[----:B------:R-:W-:-:S03]  /*cd00*/  IMAD.IADD R11, R0, 0x1, R11 ;  /* 0x00000001000b7824 */ /* 0x000fc600078e020b */
[----:B------:R-:W-:-:S07]  /*cd10*/  LOP3.LUT R13, RZ, R9, RZ, 0x33, !PT ;  /* 0x00000009ff0d7212 */ /* 0x000fce00078e33ff */
.L_x_2496:
[----:B------:R-:W-:-:S04]  /*cd20*/  UIADD3 UR14, UR6, 0x1, URZ ;  /* 0x00000001060e7890 */ /* 0x000fc8000fffe03f */
[----:B------:R-:W-:-:S04]  /*cd30*/  UISETP.NE.AND UP0, UPT, UR14, 0x2, UPT ;  /* 0x000000020e00788c */ /* 0x000fc8000bf05270 */
[----:B------:R-:W-:Y:S02]  /*cd40*/  USEL UR14, UR14, URZ, UP0 ;  /* 0x0000003f0e0e7287 */ /* 0x000fe40008000000 */
[----:B------:R-:W-:-:S05]  /*cd50*/  USEL UR7, URZ, 0x1, UP0 ;  /* 0x000000013f077887 */ /* 0x000fca0008000000 */
[----:B------:R-:W-:Y:S01]  /*cd60*/  UMOV UR36, UR14 ;  /* 0x0000000e00247c82 */ /* 0x000fe20008000000 */
[----:B------:R-:W-:Y:S01]  /*cd70*/  LOP3.LUT R2, R2, UR7, RZ, 0x3c, !PT ;  /* 0x0000000702027c12 */ /* 0x000fe2000f8e3cff */
[----:B0-----:R-:W-:Y:S06]  /*cd80*/  @!P0 BRA `(.L_x_2480) ;  /* 0x0000000000048947 */ /* 0x001fec0003800000 */
[----:B------:R-:W-:Y:S01]  /*cd90*/  BPT.TRAP 0x1 ;  /* 0x000000040000795c */ /* 0x000fe20000300000 */
.L_x_2480:
[----:B------:R-:W-:Y:S01]  /*cda0*/  ULEA UR7, UR36, UR37, 0x3 ;  /* 0x0000002524077291 */ /* 0x000fe2000f8e183f */
[----:B------:R-:W-:-:S08]  /*cdb0*/  SHF.L.U32 R6, R2, 0x1f, RZ ;  /* 0x0000001f02067819 */ /* 0x000fd000000006ff */
[----:B------:R0:W2:Y:S01]  /*cdc0*/  SYNCS.PHASECHK.TRANS64.TRYWAIT P2, [UR7+0x38830], R6 ;  /* 0x03883006ff0075a7 */ /* 0x0000a20008040147 */
[----:B------:R-:W-:Y:S05]  /*cdd0*/  @!P0 BRA `(.L_x_2481) ;  /* 0x0000000000048947 */ /* 0x000fea0003800000 */
[----:B------:R-:W-:Y:S01]  /*cde0*/  BPT.TRAP 0x1 ;  /* 0x000000040000795c */ /* 0x000fe20000300000 */
.L_x_2481:
[----:B--2---:R-:W-:Y:S05]  /*cdf0*/  @P2 BRA `(.L_x_2482) ;  /* 0x0000000000082947 */ /* 0x004fea0003800000 */
[----:B------:R-:W2:Y:S02]  /*ce00*/  SYNCS.PHASECHK.TRANS64.TRYWAIT P2, [UR7+0x38830], R6 ;  /* 0x03883006ff0075a7 */ /* 0x000ea40008040147 */
[----:B--2---:R-:W-:Y:S05]  /*ce10*/  @!P2 BRA `(.L_x_2483) ;  /* 0x000000c00090a947 */ /* 0x004fea0003800000 */
.L_x_2482:
[----:B------:R-:W-:Y:S01]  /*ce20*/  R2UR UR15, R3 ;  /* 0x00000000030f72ca */ /* 0x000fe200000e0000 */
[----:B-1----:R-:W-:Y:S01]  /*ce30*/  WARPGROUP.ARRIVE ;  /* 0x00000000000079c5 */ /* 0x002fe20000000000 */
        /* <DEDUP_REMOVED lines=30> */
.L_x_2484:
[----:B------:R1:W3:Y:S01]  /*d020*/  SYNCS.PHASECHK.TRANS64.TRYWAIT P2, [UR7+0x38850], R6 ;  /* 0x03885006ff0075a7 */ /* 0x0002e20008040147 */
[----:B------:R-:W-:Y:S05]  /*d030*/  @!P0 BRA `(.L_x_2485) ;  /* 0x0000000000048947 */ /* 0x000fea0003800000 */
[----:B------:R-:W-:Y:S01]  /*d040*/  BPT.TRAP 0x1 ;  /* 0x000000040000795c */ /* 0x000fe20000300000 */
.L_x_2485:
[----:B---3--:R-:W-:Y:S05]  /*d050*/  @P2 BRA `(.L_x_2486) ;  /* 0x0000000000082947 */ /* 0x008fea0003800000 */
[----:B------:R-:W3:Y:S02]  /*d060*/  SYNCS.PHASECHK.TRANS64.TRYWAIT P2, [UR7+0x38850], R6 ;  /* 0x03885006ff0075a7 */ /* 0x000ee40008040147 */
[----:B---3--:R-:W-:Y:S05]  /*d070*/  @!P2 BRA `(.L_x_2487) ;  /* 0x000000c00010a947 */ /* 0x008fea0003800000 */
.L_x_2486:
[----:B------:R-:W-:Y:S01]  /*d080*/  ULEA UR8, UR14, UR4, 0xc ;  /* 0x000000040e087291 */ /* 0x000fe2000f8e603f */
[----:B------:R-:W-:Y:S01]  /*d090*/  WARPGROUP.ARRIVE ;  /* 0x00000000000079c5 */ /* 0x000fe20000000000 */
[----:B------:R-:W-:Y:S01]  /*d0a0*/  UMOV UR27, 0x40000040 ;  /* 0x40000040001b7882 */ /* 0x000fe20000000000 */
[----:B------:R-:W-:-:S04]  /*d0b0*/  UIADD3 UR28, UR5, 0x2, URZ ;  /* 0x00000002051c7890 */ /* 0x000fc8000fffe03f */
[----:B------:R-:W3:Y:S01]  /*d0c0*/  S2R R8, SR_TID.X ;  /* 0x0000000000087919 */ /* 0x000ee20000002100 */
[----:B------:R-:W-:Y:S01]  /*d0d0*/  UIADD3 UR30, UR8, 0x2, URZ ;  /* 0x00000002081e7890 */ /* 0x000fe2000fffe03f */
[----:B------:R-:W-:Y:S01]  /*d0e0*/  IMAD.U32 R10, RZ, RZ, UR7 ;  /* 0x00000007ff0a7e24 */ /* 0x000fe2000f8e00ff */
[----:B------:R-:W-:Y:S01]  /*d0f0*/  UMOV UR26, UR8 ;  /* 0x00000008001a7c82 */ /* 0x000fe20008000000 */
[----:B------:R-:W-:Y:S01]  /*d100*/  UMOV UR29, 0x40000040 ;  /* 0x40000040001d7882 */ /* 0x000fe20000000000 */
[----:B------:R-:W-:Y:S01]  /*d110*/  HGMMA.64x64x16.F32.BF16 R152, gdesc[UR24], R152, gsb0 ;  /* 0x00e00000189879f0 */ /* 0x000fe20008001898 */
[----:B------:R-:W-:Y:S01]  /*d120*/  UMOV UR31, 0x40000040 ;  /* 0x40000040001f7882 */ /* 0x000fe20000000000 */
[----:B------:R-:W-:Y:S02]  /*d130*/  UIADD3 UR18, UR5, 0x800, URZ ;  /* 0x0000080005127890 */ /* 0x000fe4000fffe03f */
[----:B------:R-:W-:Y:S01]  /*d140*/  UIADD3 UR15, UR8, 0x800, URZ ;  /* 0x00000800080f7890 */ /* 0x000fe2000fffe03f */
[----:B------:R-:W-:Y:S01]  /*d150*/  UMOV UR11, 0x4 ;  /* 0x00000004000b7882 */ /* 0x000fe20000000000 */
[----:B------:R-:W-:-:S02]  /*d160*/  ULDC UR7, c[0x0][0xad4] ;  /* 0x0002b50000077ab9 */ /* 0x000fc40000000800 */
[----:B------:R-:W-:Y:S01]  /*d170*/  ULOP3.LUT UR7, URZ, UR7, URZ, 0x33, !UPT ;  /* 0x000000073f077292 */ /* 0x000fe2000f8e333f */
[----:B---3--:R-:W-:-:S05]  /*d180*/  SHF.R.U32.HI R8, RZ, 0x7, R8 ;  /* 0x00000007ff087819 */ /* 0x008fca0000011608 */
[----:B012---:R-:W0:Y:S02]  /*d190*/  SHFL.IDX PT, R6, R8, RZ, 0x1f ;  /* 0x00001fff08067589 */ /* 0x007e2400000e0000 */
[----:B0-----:R-:W-:Y:S01]  /*d1a0*/  R2UR UR9, R6 ;  /* 0x00000000060972ca */ /* 0x001fe200000e0000 */
[----:B------:R-:W-:-:S05]  /*d1b0*/  @!P1 VIADD R6, R10, 0x38840 ;  /* 0x000388400a069836 */ /* 0x000fca0000000000 */
[----:B------:R-:W-:Y:S02]  /*d1c0*/  @!P1 PRMT R8, RZ, 0x654, R6 ;  /* 0x00000654ff089816 */ /* 0x000fe40000000006 */
[----:B------:R-:W-:-:S04]  /*d1d0*/  SHF.L.U32 R6, R7, 0x6, RZ ;  /* 0x0000000607067819 */ /* 0x000fc800000006ff */
[----:B------:R-:W-:Y:S01]  /*d1e0*/  IADD3 R15, R17, 0x1, -R6 ;  /* 0x00000001110f7810 */ /* 0x000fe20007ffe806 */
[----:B------:R-:W-:-:S03]  /*d1f0*/  UISETP.GT.AND UP0, UPT, UR9, 0x7f, UPT ;  /* 0x0000007f0900788c */ /* 0x000fc6000bf04270 */
[----:B------:R-:W-:Y:S01]  /*d200*/  IADD3 R15, -R16, R15, -R18 ;  /* 0x0000000f100f7210 */ /* 0x000fe20007ffe912 */
[----:B------:R-:W-:Y:S02]  /*d210*/  USEL UR9, URZ, 0x2, !UP0 ;  /* 0x000000023f097887 */ /* 0x000fe4000c000000 */
[----:B------:R-:W-:Y:S01]  /*d220*/  USEL UR10, UR11, 0x2, UP0 ;  /* 0x000000020b0a7887 */ /* 0x000fe20008000000 */
[----:B------:R-:W-:Y:S02]  /*d230*/  WARPGROUP.DEPBAR.LE gsb0, 0x0 ;  /* 0x00008000000079c5 */ /* 0x000fe40000010000 */
[----:B------:R-:W-:Y:S01]  /*d240*/  WARPGROUP.ARRIVE ;  /* 0x00000000000079c5 */ /* 0x000fe20000000000 */
[----:B------:R-:W-:Y:S01]  /*d250*/  USEL UR11, UR11, 0x6, !UP0 ;  /* 0x000000060b0b7887 */ /* 0x000fe2000c000000 */
[----:B------:R-:W-:Y:S01]  /*d260*/  VIADD R205, R15, UR7 ;  /* 0x000000070fcd7c36 */ /* 0x000fe20008000000 */
[----:B------:R-:W-:-:S03]  /*d270*/  ULDC UR7, c[0x0][0xadc] ;  /* 0x0002b70000077ab9 */ /* 0x000fc60000000800 */
[----:B------:R-:W-:Y:S01]  /*d280*/  HGMMA.64x64x16.F32.BF16 R152, gdesc[UR28], R152, gsb0 ;  /* 0x00e000001c9879f0 */ /* 0x000fe20008001898 */
[----:B------:R-:W-:Y:S01]  /*d290*/  UIADD3 UR28, UR5, 0x4, URZ ;  /* 0x00000004051c7890 */ /* 0x000fe2000fffe03f */
[----:B------:R-:W-:Y:S01]  /*d2a0*/  IMAD.IADD R201, R0, 0x1, R205 ;  /* 0x0000000100c97824 */ /* 0x000fe200078e02cd */
        /* <DEDUP_REMOVED lines=245> */
[----:B------:R-:W-:Y:S05]  /*e200*/  @!P6 BRA `(.L_x_2488) ;  /* 0x00000000005ce947 */ /* 0x000fea0003800000 */
[----:B------:R-:W-:Y:S01]  /*e210*/  ISETP.GT.AND P2, PT, R11, -0x1, PT ;  /* 0xffffffff0b00780c */ /* 0x000fe20003f44270 */
[----:B------:R-:W-:-:S12]  /*e220*/  BSSY B0, `(.L_x_2489) ;  /* 0x0000011000007945 */ /* 0x000fd80003800000 */
[----:B------:R-:W-:Y:S05]  /*e230*/  @P2 BRA `(.L_x_2490) ;  /* 0x0000000000242947 */ /* 0x000fea0003800000 */
[----:B------:R-:W-:Y:S01]  /*e240*/  IMAD.U32 R185, RZ, RZ, UR7 ;  /* 0x00000007ffb97e24 */ /* 0x000fe2000f8e00ff */
[----:B0-----:R-:W-:-:S04]  /*e250*/  IADD3 R8, R0, R17, -R18 ;  /* 0x0000001100087210 */ /* 0x001fc80007ffe812 */
[----:B------:R-:W-:Y:S02]  /*e260*/  ISETP.NE.AND P2, PT, R185, 0x1, PT ;  /* 0x00000001b900780c */ /* 0x000fe40003f45270 */
[----:B------:R-:W-:-:S11]  /*e270*/  LOP3.LUT R21, RZ, R8, RZ, 0x33, !PT ;  /* 0x00000008ff157212 */ /* 0x000fd600078e33ff */
[----:B------:R-:W0:Y:S02]  /*e280*/  @P2 LDC.64 R14, c[0x0][0xae0] ;  /* 0x0002b800ff0e2b82 */ /* 0x000e240000000a00 */
[----:B0-----:R-:W-:-:S05]  /*e290*/  @P2 IMAD.HI.U32 R14, R21, R14, RZ ;  /* 0x0000000e150e2227 */ /* 0x001fca00078e00ff */
[----:B------:R-:W-:-:S04]  /*e2a0*/  @P2 SHF.R.U32.HI R21, RZ, R15, R14 ;  /* 0x0000000fff152219 */ /* 0x000fc8000001160e */
[----:B------:R-:W-:Y:S01]  /*e2b0*/  LOP3.LUT R21, RZ, R21, RZ, 0x33, !PT ;  /* 0x00000015ff157212 */ /* 0x000fe200078e33ff */
[----:B------:R-:W-:Y:S06]  /*e2c0*/  BRA `(.L_x_2491) ;  /* 0x0000000000187947 */ /* 0x000fec0003800000 */
.L_x_2490:
[----:B------:R-:W-:Y:S02]  /*e2d0*/  IMAD.U32 R185, RZ, RZ, UR7 ;  /* 0x00000007ffb97e24 */ /* 0x000fe4000f8e00ff */
[----:B------:R-:W-:-:S03]  /*e2e0*/  IMAD.MOV.U32 R21, RZ, RZ, R11 ;  /* 0x000000ffff157224 */ /* 0x000fc600078e000b */
[----:B------:R-:W-:-:S13]  /*e2f0*/  ISETP.NE.AND P2, PT, R185, 0x1, PT ;  /* 0x00000001b900780c */ /* 0x000fda0003f45270 */
[----:B------:R-:W1:Y:S02]  /*e300*/  @P2 LDC.64 R14, c[0x0][0xae0] ;  /* 0x0002b800ff0e2b82 */ /* 0x000e640000000a00 */
[----:B-1----:R-:W-:-:S05]  /*e310*/  @P2 IMAD.HI.U32 R14, R11, R14, RZ ;  /* 0x0000000e0b0e2227 */ /* 0x002fca00078e00ff */
[----:B------:R-:W-:-:S07]  /*e320*/  @P2 SHF.R.U32.HI R21, RZ, R15, R14 ;  /* 0x0000000fff152219 */ /* 0x000fce000001160e */
.L_x_2491:
[----:B------:R-:W-:Y:S05]  /*e330*/  BSYNC B0 ;  /* 0x0000000000007941 */ /* 0x000fea0003800000 */
.L_x_2489:
[----:B------:R-:W-:-:S04]  /*e340*/  IMAD R15, R21, R185, -R6 ;  /* 0x000000b9150f7224 */ /* 0x000fc800078e0a06 */
[----:B------:R-:W-:-:S05]  /*e350*/  IMAD.IADD R15, R15, 0x1, -R16 ;  /* 0x000000010f0f7824 */ /* 0x000fca00078e0a10 */
[----:B------:R-:W-:Y:S02]  /*e360*/  VIADDMNMX R186, R15, R185, R186, PT ;  /* 0x000000b90fba7246 */ /* 0x000fe400038001ba */
[----:B------:R-:W-:-:S07]  /*e370*/  VIMNMX R201, R201, R15, !PT ;  /* 0x0000000fc9c97248 */ /* 0x000fce0007fe0100 */
.L_x_2488:
        /* <DEDUP_REMOVED lines=29> */
[----:B0-----:R-:W-:Y:S02]  /*e550*/  FSEL R8, R168, -INF , !P3 ;  /* 0xff800000a8087808 */ /* 0x001fe40005800000 */
        /* <DEDUP_REMOVED lines=33> */
.L_x_2494:
[----:B------:R-:W-:Y:S02]  /*e770*/  IMAD.U32 R186, RZ, RZ, UR7 ;  /* 0x00000007ffba7e24 */ /* 0x000fe4000f8e00ff */
[----:B------:R-:W-:-:S03]  /*e780*/  IMAD.MOV.U32 R173, RZ, RZ, R9 ;  /* 0x000000ffffad7224 */ /* 0x000fc600078e0009 */
[----:B------:R-:W-:-:S13]  /*e790*/  ISETP.NE.AND P3, PT, R186, 0x1, PT ;  /* 0x00000001ba00780c */ /* 0x000fda0003f65270 */
[----:B------:R-:W0:Y:S02]  /*e7a0*/  @P3 LDC.64 R14, c[0x0][0xae0] ;  /* 0x0002b800ff0e3b82 */ /* 0x000e240000000a00 */
[----:B0-----:R-:W-:-:S05]  /*e7b0*/  @P3 IMAD.HI.U32 R14, R9, R14, RZ ;  /* 0x0000000e090e3227 */ /* 0x001fca00078e00ff */
[----:B------:R-:W-:-:S07]  /*e7c0*/  @P3 SHF.R.U32.HI R173, RZ, R15, R14 ;  /* 0x0000000fffad3219 */ /* 0x000fce000001160e */
.L_x_2495:
[----:B------:R-:W-:Y:S05]  /*e7d0*/  BSYNC B0 ;  /* 0x0000000000007941 */ /* 0x000fea0003800000 */
.L_x_2493:
[----:B------:R-:W-:-:S04]  /*e7e0*/  IMAD R15, R173, R186, -R6 ;  /* 0x000000baad0f7224 */ /* 0x000fc800078e0a06 */
[----:B------:R-:W-:-:S05]  /*e7f0*/  IMAD.IADD R15, R15, 0x1, -R16 ;  /* 0x000000010f0f7824 */ /* 0x000fca00078e0a10 */
[----:B------:R-:W-:Y:S02]  /*e800*/  VIADDMNMX R168, R15, R186, R168, PT ;  /* 0x000000ba0fa87246 */ /* 0x000fe400038001a8 */
[----:B------:R-:W-:-:S07]  /*e810*/  VIMNMX R169, R169, R15, !PT ;  /* 0x0000000fa9a97248 */ /* 0x000fce0007fe0100 */
.L_x_2492:
[----:B------:R-:W-:Y:S01]  /*e820*/  FMNMX.FTZ R6, R187, R12, !PT ;  /* 0x0000000cbb067209 */ /* 0x000fe20007810000 */
[----:B------:R-:W-:Y:S01]  /*e830*/  ULDC UR11, c[0x0][0xa80] ;  /* 0x0002a000000b7ab9 */ /* 0x000fe20000000800 */
[----:B------:R-:W-:Y:S01]  /*e840*/  ISETP.GT.AND P3, PT, R169, 0x1, P2 ;  /* 0x00000001a900780c */ /* 0x000fe20001764270 */
[----:B------:R-:W-:Y:S01]  /*e850*/  UMOV UR7, 0x40000040 ;  /* 0x4000004000077882 */ /* 0x000fe20000000000 */
[----:B------:R-:W-:Y:S01]  /*e860*/  FMNMX.FTZ R6, R185, R6, !PT ;  /* 0x00000006b9067209 */ /* 0x000fe20007810000 */
[----:B------:R-:W-:Y:S01]  /*e870*/  UMOV UR15, 0x40000040 ;  /* 0x40000040000f7882 */ /* 0x000fe20000000000 */
[----:B------:R-:W-:Y:S01]  /*e880*/  ISETP.LT.OR P3, PT, R168, 0x2, P3 ;  /* 0x00000002a800780c */ /* 0x000fe20001f61670 */
[----:B------:R-:W-:Y:S01]  /*e890*/  @!P1 VIADD R10, R10, 0x38860 ;  /* 0x000388600a0a9836 */ /* 0x000fe20000000000 */
        /* <DEDUP_REMOVED lines=27> */
[C---:B------:R-:W-:Y:S02]  /*ea50*/  ISETP.GT.AND P3, PT, R169.reuse, 0x18, P2 ;  /* 0x00000018a900780c */ /* 0x040fe40001764270 */
[----:B------:R-:W-:Y:S01]  /*ea60*/  FSEL R162, R162, -INF , !P4 ;  /* 0xff800000a2a27808 */ /* 0x000fe20006000000 */
[----:B------:R-:W0:Y:S01]  /*ea70*/  SHFL.BFLY PT, R15, R14, 0x2, 0x1f ;  /* 0x0c401f000e0f7f89 */ /* 0x000e2200000e0000 */
[C---:B------:R-:W-:Y:S02]  /*ea80*/  ISETP.LT.OR P5, PT, R168.reuse, 0x12, P5 ;  /* 0x00000012a800780c */ /* 0x040fe40002fa1670 */
[----:B------:R-:W-:Y:S02]  /*ea90*/  ISETP.LT.OR P3, PT, R168, 0x19, P3 ;  /* 0x00000019a800780c */ /* 0x000fe40001f61670 */
[----:B------:R-:W-:-:S02]  /*eaa0*/  ISETP.GT.AND P4, PT, R169, 0x19, P2 ;  /* 0x00000019a900780c */ /* 0x000fc40001784270 */
[----:B------:R-:W-:Y:S02]  /*eab0*/  FSEL R163, R163, -INF , !P5 ;  /* 0xff800000a3a37808 */ /* 0x000fe40006800000 */
[----:B------:R-:W-:Y:S02]  /*eac0*/  FSEL R166, R166, -INF , !P3 ;  /* 0xff800000a6a67808 */ /* 0x000fe40005800000 */
[C---:B------:R-:W-:Y:S02]  /*ead0*/  ISETP.GT.AND P3, PT, R169.reuse, 0x21, P2 ;  /* 0x00000021a900780c */ /* 0x040fe40001764270 */
[----:B------:R-:W-:Y:S02]  /*eae0*/  ISETP.GT.AND P5, PT, R169, 0x20, P2 ;  /* 0x00000020a900780c */ /* 0x000fe400017a4270 */
[C---:B------:R-:W-:Y:S02]  /*eaf0*/  ISETP.LT.OR P4, PT, R168.reuse, 0x1a, P4 ;  /* 0x0000001aa800780c */ /* 0x040fe40002781670 */
[----:B------:R-:W-:-:S02]  /*eb00*/  ISETP.LT.OR P3, PT, R168, 0x22, P3 ;  /* 0x00000022a800780c */ /* 0x000fc40001f61670 */
[----:B------:R-:W-:Y:S02]  /*eb10*/  ISETP.LT.OR P5, PT, R168, 0x21, P5 ;  /* 0x00000021a800780c */ /* 0x000fe40002fa1670 */
[----:B------:R-:W-:Y:S02]  /*eb20*/  FSEL R167, R167, -INF , !P4 ;  /* 0xff800000a7a77808 */ /* 0x000fe40006000000 */
[----:B------:R-:W-:Y:S02]  /*eb30*/  ISETP.GT.AND P4, PT, R169, 0x28, P2 ;  /* 0x00000028a900780c */ /* 0x000fe40001784270 */
[----:B0-----:R-:W-:Y:S02]  /*eb40*/  FMNMX.FTZ R15, R14, R15, !PT ;  /* 0x0000000f0e0f7209 */ /* 0x001fe40007810000 */
[----:B------:R-:W-:Y:S02]  /*eb50*/  FMNMX.FTZ R14, R201, R20, !PT ;  /* 0x00000014c90e7209 */ /* 0x000fe40007810000 */
[----:B------:R-:W-:Y:S01]  /*eb60*/  FSEL R186, R171, -INF , !P3 ;  /* 0xff800000abba7808 */ /* 0x000fe20005800000 */
[----:B------:R-:W0:Y:S01]  /*eb70*/  SHFL.BFLY PT, R6, R15, 0x1, 0x1f ;  /* 0x0c201f000f067f89 */ /* 0x000e2200000e0000 */
[----:B------:R-:W-:-:S02]  /*eb80*/  FSEL R154, R170, -INF , !P5 ;  /* 0xff800000aa9a7808 */ /* 0x000fc40006800000 */
[----:B------:R-:W-:Y:S02]  /*eb90*/  ISETP.LT.OR P4, PT, R168, 0x29, P4 ;  /* 0x00000029a800780c */ /* 0x000fe40002781670 */
[C---:B------:R-:W-:Y:S02]  /*eba0*/  ISETP.GT.AND P3, PT, R169.reuse, 0x29, P2 ;  /* 0x00000029a900780c */ /* 0x040fe40001764270 */
[----:B------:R-:W-:Y:S02]  /*ebb0*/  FSEL R202, R174, -INF , !P4 ;  /* 0xff800000aeca7808 */ /* 0x000fe40006000000 */
[----:B------:R-:W-:Y:S02]  /*ebc0*/  ISETP.GT.AND P4, PT, R169, 0x30, P2 ;  /* 0x00000030a900780c */ /* 0x000fe40001784270 */
[C---:B------:R-:W-:Y:S02]  /*ebd0*/  ISETP.LT.OR P3, PT, R168.reuse, 0x2a, P3 ;  /* 0x0000002aa800780c */ /* 0x040fe40001f61670 */
[----:B------:R-:W-:-:S02]  /*ebe0*/  ISETP.LT.OR P4, PT, R168, 0x31, P4 ;  /* 0x00000031a800780c */ /* 0x000fc40002781670 */
[----:B------:R-:W-:Y:S02]  /*ebf0*/  @!P1 PRMT R10, RZ, 0x654, R10 ;  /* 0x00000654ff0a9816 */ /* 0x000fe4000000000a */
        /* <DEDUP_REMOVED lines=28> */
[----:B------:R-:W-:Y:S01]  /*edc0*/  MUFU.EX2 R15, R15 ;  /* 0x0000000f000f7308 */ /* 0x000fe20000000800 */
[----:B------:R-:W-:Y:S01]  /*edd0*/  FMNMX.FTZ R170, R202, R171, !PT ;  /* 0x000000abcaaa7209 */ /* 0x000fe20007810000 */
[----:B------:R-:W-:Y:S01]  /*ede0*/  FFMA.FTZ R171, R164, UR11, -R204 ;  /* 0x0000000ba4ab7c23 */ /* 0x000fe200080108cc */
[----:B------:R-:W-:-:S02]  /*edf0*/  ISETP.LT.OR P3, PT, R168, 0x32, P3 ;  /* 0x00000032a800780c */ /* 0x000fc40001f61670 */
[----:B------:R-:W-:Y:S02]  /*ee00*/  FMNMX.FTZ R170, R187, R170, !PT ;  /* 0x000000aabbaa7209 */ /* 0x000fe40007810000 */
[----:B------:R-:W-:Y:S01]  /*ee10*/  ISETP.GT.AND P2, PT, R169, 0x39, P2 ;  /* 0x00000039a900780c */ /* 0x000fe20001744270 */
[--C-:B------:R-:W-:Y:S01]  /*ee20*/  FFMA.FTZ R169, R160, UR11, -R204.reuse ;  /* 0x0000000ba0a97c23 */ /* 0x100fe200080108cc */
[----:B------:R-:W-:Y:S01]  /*ee30*/  ISETP.LT.OR P4, PT, R168, 0x39, P4 ;  /* 0x00000039a800780c */ /* 0x000fe20002781670 */
[----:B------:R-:W-:Y:S01]  /*ee40*/  MUFU.EX2 R14, R14 ;  /* 0x0000000e000e7308 */ /* 0x000fe20000000800 */
[----:B------:R-:W-:Y:S01]  /*ee50*/  FSEL R203, R179, -INF , !P3 ;  /* 0xff800000b3cb7808 */ /* 0x000fe20005800000 */
[--C-:B------:R-:W-:Y:S01]  /*ee60*/  FFMA.FTZ R179, R180, UR11, -R204.reuse ;  /* 0x0000000bb4b37c23 */ /* 0x100fe200080108cc */
[----:B------:R-:W-:Y:S02]  /*ee70*/  FMNMX.FTZ R170, R185, R170, !PT ;  /* 0x000000aab9aa7209 */ /* 0x000fe40007810000 */
[----:B------:R-:W-:Y:S01]  /*ee80*/  ISETP.LT.OR P2, PT, R168, 0x3a, P2 ;  /* 0x0000003aa800780c */ /* 0x000fe20001741670 */
[----:B------:R-:W-:Y:S01]  /*ee90*/  FFMA.FTZ R168, R157, UR11, -R204 ;  /* 0x0000000b9da87c23 */ /* 0x000fe200080108cc */
[----:B------:R-:W-:Y:S01]  /*eea0*/  FSEL R182, R182, -INF , !P4 ;  /* 0xff800000b6b67808 */ /* 0x000fe20006000000 */
[----:B------:R-:W-:Y:S01]  /*eeb0*/  MUFU.EX2 R21, R21 ;  /* 0x0000001500157308 */ /* 0x000fe20000000800 */
[----:B------:R-:W-:-:S02]  /*eec0*/  FMNMX.FTZ R157, R203, R170, !PT ;  /* 0x000000aacb9d7209 */ /* 0x000fc40007810000 */
[----:B------:R-:W-:Y:S02]  /*eed0*/  FSEL R183, R183, -INF , !P2 ;  /* 0xff800000b7b77808 */ /* 0x000fe40005000000 */
[----:B------:R-:W-:-:S03]  /*eee0*/  FMNMX.FTZ R170, R182, R157, !PT ;  /* 0x0000009db6aa7209 */ /* 0x000fc60007810000 */
[----:B------:R-:W-:Y:S01]  /*eef0*/  MUFU.EX2 R168, R168 ;  /* 0x000000a800a87308 */ /* 0x000fe20000000800 */
[----:B------:R-:W-:Y:S01]  /*ef00*/  FMNMX.FTZ R157, R183, R170, !PT ;  /* 0x000000aab79d7209 */ /* 0x000fe20007810000 */
[----:B------:R-:W-:-:S04]  /*ef10*/  FFMA.FTZ R170, R161, UR11, -R204 ;  /* 0x0000000ba1aa7c23 */ /* 0x000fc800080108cc */
[----:B------:R-:W0:Y:S02]  /*ef20*/  SHFL.BFLY PT, R160, R157, 0x2, 0x1f ;  /* 0x0c401f009da07f89 */ /* 0x000e2400000e0000 */
[----:B------:R-:W-:Y:S08]  /*ef30*/  MUFU.EX2 R169, R169 ;  /* 0x000000a900a97308 */ /* 0x000ff00000000800 */
[----:B------:R-:W-:Y:S08]  /*ef40*/  MUFU.EX2 R170, R170 ;  /* 0x000000aa00aa7308 */ /* 0x000ff00000000800 */
[----:B------:R-:W-:Y:S01]  /*ef50*/  MUFU.EX2 R171, R171 ;  /* 0x000000ab00ab7308 */ /* 0x000fe20000000800 */
[----:B0-----:R-:W-:-:S02]  /*ef60*/  FMNMX.FTZ R160, R157, R160, !PT ;  /* 0x000000a09da07209 */ /* 0x001fc40007810000 */
[----:B------:R-:W-:-:S05]  /*ef70*/  FSEL R157, R6, RZ, P5 ;  /* 0x000000ff069d7208 */ /* 0x000fca0002800000 */
[----:B------:R-:W-:Y:S01]  /*ef80*/  MUFU.EX2 R172, R172 ;  /* 0x000000ac00ac7308 */ /* 0x000fe20000000800 */
[----:B------:R-:W0:Y:S01]  /*ef90*/  SHFL.BFLY PT, R153, R160, 0x1, 0x1f ;  /* 0x0c201f00a0997f89 */ /* 0x000e2200000e0000 */
[----:B------:R-:W-:-:S04]  /*efa0*/  FADD.FTZ R157, -R157, R12 ;  /* 0x0000000c9d9d7221 */ /* 0x000fc80000010100 */
[----:B------:R-:W-:Y:S02]  /*efb0*/  FMUL.FTZ R157, R157, UR11 ;  /* 0x0000000b9d9d7c20 */ /* 0x000fe40008410000 */
[----:B------:R1:W-:Y:S08]  /*efc0*/  MUFU.EX2 R12, R152 ;  /* 0x00000098000c7308 */ /* 0x0003f00000000800 */
[----:B------:R-:W2:Y:S01]  /*efd0*/  MUFU.EX2 R180, R157 ;  /* 0x0000009d00b47308 */ /* 0x000ea20000000800 */
[----:B-1----:R-:W-:Y:S01]  /*efe0*/  IMAD.U32 R152, RZ, RZ, UR6 ;  /* 0x00000006ff987e24 */ /* 0x002fe2000f8e00ff */
[----:B------:R-:W-:-:S04]  /*eff0*/  ULEA UR6, UR14, UR38, 0xc ;  /* 0x000000260e067291 */ /* 0x000fc8000f8e603f */
[----:B------:R-:W-:Y:S02]  /*f000*/  UIADD3 UR8, UR6, 0x80, URZ ;  /* 0x0000008006087890 */ /* 0x000fe4000fffe03f */
[----:B------:R-:W-:Y:S01]  /*f010*/  MUFU.EX2 R173, R173 ;  /* 0x000000ad00ad7308 */ /* 0x000fe20000000800 */
[----:B0-----:R-:W-:-:S04]  /*f020*/  FMNMX.FTZ R8, R160, R153, !PT ;  /* 0x00000099a0087209 */ /* 0x001fc80007810000 */
[C---:B------:R-:W-:Y:S01]  /*f030*/  FSETP.NEU.FTZ.AND P2, PT, R8.reuse, -INF , PT ;  /* 0xff8000000800780b */ /* 0x040fe20003f5d000 */
[C---:B------:R-:W-:Y:S01]  /*f040*/  FMUL.FTZ R156, R8.reuse, UR11 ;  /* 0x0000000b089c7c20 */ /* 0x040fe20008410000 */
[----:B------:R-:W-:Y:S01]  /*f050*/  UMOV UR14, UR8 ;  /* 0x00000008000e7c82 */ /* 0x000fe20008000000 */
[----:B------:R-:W0:Y:S01]  /*f060*/  MUFU.EX2 R174, R174 ;  /* 0x000000ae00ae7308 */ /* 0x000e220000000800 */
[----:B------:R-:W-:Y:S01]  /*f070*/  FSEL R153, R8, RZ, P2 ;  /* 0x000000ff08997208 */ /* 0x000fe20001000000 */
[-C--:B--2---:R-:W-:Y:S01]  /*f080*/  FMUL.FTZ R24, R24, R180.reuse ;  /* 0x000000b418187220 */ /* 0x084fe20000410000 */
        /* <DEDUP_REMOVED lines=23> */
[----:B------:R-:W-:Y:S01]  /*f200*/  FFMA.FTZ R209, R183, UR11, -R156 ;  /* 0x0000000bb7d17c23 */ /* 0x000fe2000801089c */
[----:B------:R-:W-:-:S02]  /*f210*/  @!P2 IMAD R152, R152, 0x40, R19 ;  /* 0x000000409898a824 */ /* 0x000fc400078e0213 */
[--C-:B-1----:R-:W-:Y:S01]  /*f220*/  FFMA.FTZ R153, R187, UR11, -R156.reuse ;  /* 0x0000000bbb997c23 */ /* 0x102fe2000801089c */
[----:B------:R-:W-:Y:S01]  /*f230*/  F2FP.BF16.F32.PACK_AB R158, R172, R171 ;  /* 0x000000abac9e723e */ /* 0x000fe200000010ff */
[-C--:B------:R-:W-:Y:S01]  /*f240*/  FMUL.FTZ R32, R32, R180.reuse ;  /* 0x000000b420207220 */ /* 0x080fe20000410000 */
[----:B------:R-:W-:Y:S01]  /*f250*/  MUFU.EX2 R204, R204 ;  /* 0x000000cc00cc7308 */ /* 0x000fe20000000800 */
[----:B------:R-:W-:Y:S01]  /*f260*/  @!P2 LEA R155, R152, UR37, 0x2 ;  /* 0x00000025989bac11 */ /* 0x000fe2000f8e10ff */
[----:B---3--:R-:W-:Y:S01]  /*f270*/  FFMA.FTZ R159, R154, UR11, -R156 ;  /* 0x0000000b9a9f7c23 */ /* 0x008fe2000801089c */
[----:B------:R-:W-:Y:S01]  /*f280*/  F2FP.BF16.F32.PACK_AB R152, R14, R15 ;  /* 0x0000000f0e98723e */ /* 0x000fe200000010ff */
[-C--:B------:R-:W-:Y:S01]  /*f290*/  FMUL.FTZ R33, R33, R180.reuse ;  /* 0x000000b421217220 */ /* 0x080fe20000410000 */
[----:B------:R-:W-:Y:S01]  /*f2a0*/  F2FP.BF16.F32.PACK_AB R154, R168, R21 ;  /* 0x00000015a89a723e */ /* 0x000fe200000010ff */
[----:B------:R-:W-:Y:S01]  /*f2b0*/  @!P2 STS [R155+0x38400], R180 ;  /* 0x038400b49b00a388 */ /* 0x000fe20000000800 */
[----:B------:R-:W-:Y:S01]  /*f2c0*/  F2FP.BF16.F32.PACK_AB R156, R170, R169 ;  /* 0x000000a9aa9c723e */ /* 0x000fe200000010ff */
[----:B------:R-:W-:Y:S01]  /*f2d0*/  MUFU.EX2 R181, R181 ;  /* 0x000000b500b57308 */ /* 0x000fe20000000800 */
[----:B0-----:R-:W-:Y:S01]  /*f2e0*/  F2FP.BF16.F32.PACK_AB R160, R174, R173 ;  /* 0x000000adaea0723e */ /* 0x001fe200000010ff */
        /* <DEDUP_REMOVED lines=69> */
[-C--:B------:R-:W-:Y:S01]  /*f740*/  FMUL.FTZ R26, R26, R205.reuse ;  /* 0x000000cd1a1a7220 */ /* 0x080fe20000410000 */
[----:B------:R-:W2:Y:S01]  /*f750*/  MUFU.EX2 R185, R161 ;  /* 0x000000a100b97308 */ /* 0x000ea20000000800 */
[----:B0-----:R-:W-:Y:S01]  /*f760*/  F2FP.BF16.F32.PACK_AB R159, R183, R210 ;  /* 0x000000d2b79f723e */ /* 0x001fe200000010ff */
[----:B------:R-:W-:Y:S01]  /*f770*/  FMUL.FTZ R27, R27, R205 ;  /* 0x000000cd1b1b7220 */ /* 0x000fe20000410000 */
        /* <DEDUP_REMOVED lines=13> */
[----:B------:R0:W1:Y:S01]  /*f850*/  MUFU.EX2 R203, R153 ;  /* 0x0000009900cb7308 */ /* 0x0000620000000800 */
        /* <DEDUP_REMOVED lines=8> */
[----:B0-----:R-:W-:Y:S01]  /*f8e0*/  F2FP.BF16.F32.PACK_AB R153, R181, R204 ;  /* 0x000000ccb599723e */ /* 0x001fe200000010ff */
[----:B------:R-:W-:Y:S01]  /*f8f0*/  BAR.SYNC.DEFER_BLOCKING 0xf, 0x100 ;  /* 0x03c4000000007b1d */ /* 0x000fe20000010000 */
        /* <DEDUP_REMOVED lines=55> */
[----:B------:R0:W-:Y:S01]  /*fc70*/  STSM.16.M88.4 [R23+0x36400], R152 ;  /* 0x0364009817007844 */ /* 0x0001e20000000200 */
[----:B------:R-:W-:Y:S01]  /*fc80*/  UIADD3 UR8, UR6, 0x100, URZ ;  /* 0x0000010006087890 */ /* 0x000fe2000fffe03f */
[----:B------:R-:W-:Y:S01]  /*fc90*/  FFMA.FTZ R15, R180, R4, R15 ;  /* 0x00000004b40f7223 */ /* 0x000fe2000001000f */
[----:B------:R-:W-:Y:S01]  /*fca0*/  FFMA.FTZ R204, R205, R5, R204 ;  /* 0x00000005cdcc7223 */ /* 0x000fe200000100cc */
[----:B------:R0:W-:Y:S01]  /*fcb0*/  STSM.16.M88.4 [R188], R156 ;  /* 0x0000009cbc007844 */ /* 0x0001e20000000200 */
[----:B------:R-:W-:Y:S01]  /*fcc0*/  ISETP.GT.AND P2, PT, R7, R184, PT ;  /* 0x000000b80700720c */ /* 0x000fe20003f44270 */
[----:B------:R-:W-:Y:S01]  /*fcd0*/  FADD.FTZ R14, R14, R15 ;  /* 0x0000000f0e0e7221 */ /* 0x000fe20000010000 */
[----:B-1----:R-:W-:Y:S01]  /*fce0*/  F2FP.BF16.F32.PACK_AB R167, R209, R208 ;  /* 0x000000d0d1a7723e */ /* 0x002fe200000010ff */
[----:B------:R0:W-:Y:S01]  /*fcf0*/  STSM.16.M88.4 [R190], R160 ;  /* 0x000000a0be007844 */ /* 0x0001e20000000200 */
[----:B------:R-:W-:Y:S01]  /*fd00*/  FADD.FTZ R204, R181, R204 ;  /* 0x000000ccb5cc7221 */ /* 0x000fe20000010000 */
[----:B------:R-:W-:Y:S01]  /*fd10*/  FADD.FTZ R21, R21, R14 ;  /* 0x0000000e15157221 */ /* 0x000fe20000010000 */
[----:B------:R-:W-:Y:S01]  /*fd20*/  VIADD R7, R7, 0xffffffff ;  /* 0xffffffff07077836 */ /* 0x000fe20000000000 */
[----:B------:R0:W-:Y:S01]  /*fd30*/  STSM.16.M88.4 [R189], R164 ;  /* 0x000000a4bd007844 */ /* 0x0001e20000000200 */
[----:B------:R-:W-:Y:S01]  /*fd40*/  WARPGROUP.ARRIVE ;  /* 0x00000000000079c5 */ /* 0x000fe20000000000 */
[----:B------:R-:W-:Y:S01]  /*fd50*/  FADD.FTZ R201, R201, R204 ;  /* 0x000000ccc9c97221 */ /* 0x000fe20000010000 */
[----:B------:R-:W-:-:S03]  /*fd60*/  FADD.FTZ R168, R168, R21 ;  /* 0x00000015a8a87221 */ /* 0x000fc60000010000 */
[----:B------:R-:W-:Y:S01]  /*fd70*/  FADD.FTZ R201, R20, R201 ;  /* 0x000000c914c97221 */ /* 0x000fe20000010000 */
[----:B------:R-:W-:Y:S01]  /*fd80*/  HGMMA.64x256x16.F32.BF16 R24, R152, gdesc[UR4].tnspB, R24, gsb0 ;  /* 0x43e0000498187df0 */ /* 0x000fe20008001818 */
[----:B------:R-:W-:Y:S01]  /*fd90*/  UIADD3 UR6, UR6, 0x180, URZ ;  /* 0x0000018006067890 */ /* 0x000fe2000fffe03f */
[----:B------:R-:W-:Y:S01]  /*fda0*/  FADD.FTZ R169, R169, R168 ;  /* 0x000000a8a9a97221 */ /* 0x000fe20000010000 */
[----:B------:R-:W-:Y:S01]  /*fdb0*/  UMOV UR7, 0x40000040 ;  /* 0x4000004000077882 */ /* 0x000fe20000000000 */
[----:B------:R-:W-:Y:S01]  /*fdc0*/  FADD.FTZ R206, R206, R201 ;  /* 0x000000c9cece7221 */ /* 0x000fe20000010000 */
[----:B------:R-:W-:Y:S01]  /*fdd0*/  MOV R20, R8 ;  /* 0x0000000800147202 */ /* 0x000fe20000000f00 */
        /* <DEDUP_REMOVED lines=20> */
[----:B------:R-:W-:Y:S01]  /*ff20*/  FADD.FTZ R4, R12, R179 ;  /* 0x000000b30c047221 */ /* 0x000fe20000010000 */
[----:B------:R-:W-:-:S02]  /*ff30*/  IMAD.MOV.U32 R12, RZ, RZ, R6 ;  /* 0x000000ffff0c7224 */ /* 0x000fc400078e0006 */
        /* <DEDUP_REMOVED lines=26> */
.L_x_2479:
[----:B------:R-:W2:Y:S01]  /*100e0*/  SHFL.BFLY PT, R3, R4, 0x2, 0x1f ;  /* 0x0c401f0004037f89 */ /* 0x000ea200000e0000 */
[----:B------:R-:W-:Y:S02]  /*100f0*/  IMAD.MOV R11, RZ, RZ, -R22 ;  /* 0x000000ffff0b7224 */ /* 0x000fe400078e0a16 */
[----:B------:R-:W-:Y:S01]  /*10100*/  IMAD.MOV.U32 R9, RZ, RZ, RZ ;  /* 0x000000ffff097224 */ /* 0x000fe200078e00ff */
[----:B0-----:R-:W0:Y:S01]  /*10110*/  SHFL.BFLY PT, R10, R5, 0x2, 0x1f ;  /* 0x0c401f00050a7f89 */ /* 0x001e2200000e0000 */
[----:B------:R-:W-:Y:S01]  /*10120*/  IMAD.U32 R17, RZ, RZ, UR11 ;  /* 0x0000000bff117e24 */ /* 0x000fe2000f8e00ff */
[----:B------:R-:W-:Y:S08]  /*10130*/  BAR.ARV 0x8, 0xa0 ;  /* 0x0202800000007b1d */ /* 0x000ff00000002000 */
[----:B------:R-:W-:Y:S01]  /*10140*/  BAR.SYNC.DEFER_BLOCKING 0xf, 0x100 ;  /* 0x03c4000000007b1d */ /* 0x000fe20000010000 */
[----:B------:R-:W-:Y:S01]  /*10150*/  ISETP.NE.AND P0, PT, R16, R11, PT ;  /* 0x0000000b1000720c */ /* 0x000fe20003f05270 */
[----:B------:R-:W-:-:S02]  /*10160*/  VIADD R197, R197, 0x1 ;  /* 0x00000001c5c57836 */ /* 0x000fc40000000000 */
[----:B--2---:R-:W-:Y:S01]  /*10170*/  FADD.FTZ R3, R3, R4 ;  /* 0x0000000403037221 */ /* 0x004fe20000010000 */
[----:B------:R-:W-:Y:S02]  /*10180*/  IMAD.MOV.U32 R4, RZ, RZ, RZ ;  /* 0x000000ffff047224 */ /* 0x000fe400078e00ff */
[----:B0-----:R-:W-:Y:S02]  /*10190*/  FADD.FTZ R10, R10, R5 ;  /* 0x000000050a0a7221 */ /* 0x001fe40000010000 */
[----:B------:R-:W0:Y:S04]  /*101a0*/  SHFL.BFLY PT, R0, R3, 0x1, 0x1f ;  /* 0x0c201f0003007f89 */ /* 0x000e2800000e0000 */
[----:B------:R-:W2:Y:S01]  /*101b0*/  SHFL.BFLY PT, R7, R10, 0x1, 0x1f ;  /* 0x0c201f000a077f89 */ /* 0x000ea200000e0000 */
[----:B0-----:R-:W-:Y:S01]  /*101c0*/  FADD.FTZ R18, R3, R0 ;  /* 0x0000000003127221 */ /* 0x001fe20000010000 */
[----:B------:R-:W-:Y:S01]  /*101d0*/  IMAD.U32 R0, RZ, RZ, UR36 ;  /* 0x00000024ff007e24 */ /* 0x000fe2000f8e00ff */
[----:B------:R-:W-:Y:S01]  /*101e0*/  UIADD3 UR36, UR36, 0x1, URZ ;  /* 0x0000000124247890 */ /* 0x000fe2000fffe03f */
[----:B------:R-:W-:-:S02]  /*101f0*/  IMAD.MOV.U32 R3, RZ, RZ, -0x800000 ;  /* 0xff800000ff037424 */ /* 0x000fc400078e00ff */
[----:B--2---:R-:W-:Y:S01]  /*10200*/  FADD.FTZ R21, R10, R7 ;  /* 0x000000070a157221 */ /* 0x004fe20000010000 */
[----:B------:R-:W-:Y:S01]  /*10210*/  FSETP.NE.FTZ.AND P1, PT, R18, RZ, PT ;  /* 0x000000ff1200720b */ /* 0x000fe20003f35000 */
[----:B------:R-:W-:Y:S01]  /*10220*/  @!P0 IMAD R0, R0, 0x40, R19 ;  /* 0x0000004000008824 */ /* 0x000fe200078e0213 */
[----:B------:R-:W-:Y:S02]  /*10230*/  UISETP.NE.AND UP0, UPT, UR36, 0x2, UPT ;  /* 0x000000022400788c */ /* 0x000fe4000bf05270 */
[----:B------:R-:W-:Y:S02]  /*10240*/  FSETP.NE.FTZ.AND P2, PT, R21, RZ, PT ;  /* 0x000000ff1500720b */ /* 0x000fe40003f55000 */
[----:B------:R-:W-:Y:S01]  /*10250*/  @!P0 LEA R5, R0, UR37, 0x2 ;  /* 0x0000002500058c11 */ /* 0x000fe2000f8e10ff */
[----:B------:R-:W-:Y:S01]  /*10260*/  USEL UR4, URZ, 0x1, UP0 ;  /* 0x000000013f047887 */ /* 0x000fe20008000000 */
[----:B------:R-:W-:Y:S01]  /*10270*/  IMAD.MOV.U32 R0, RZ, RZ, -0x800000 ;  /* 0xff800000ff007424 */ /* 0x000fe200078e00ff */
[----:B------:R-:W-:-:S04]  /*10280*/  USEL UR36, UR36, URZ, UP0 ;  /* 0x0000003f24247287 */ /* 0x000fc80008000000 */
[----:B------:R-:W0:Y:S01]  /*10290*/  @P1 MUFU.RCP R9, R18 ;  /* 0x0000001200091308 */ /* 0x000e220000001000 */
[----:B------:R-:W-:Y:S01]  /*102a0*/  @P1 FMUL.FTZ R17, R17, 0.69314718246459960938 ;  /* 0x3f31721811111820 */ /* 0x000fe20000410000 */
[----:B------:R-:W-:-:S06]  /*102b0*/  LOP3.LUT R2, R2, UR4, RZ, 0x3c, !PT ;  /* 0x0000000402027c12 */ /* 0x000fcc000f8e3cff */
[----:B------:R-:W2:Y:S08]  /*102c0*/  @P2 MUFU.RCP R4, R21 ;  /* 0x0000001500042308 */ /* 0x000eb00000001000 */
[----:B------:R-:W3:Y:S01]  /*102d0*/  @P1 MUFU.LG2 R18, R18 ;  /* 0x0000001200121308 */ /* 0x000ee20000000c00 */
[----:B0-----:R-:W-:Y:S01]  /*102e0*/  @!P0 STS [R5+0x38400], R9 ;  /* 0x0384000905008388 */ /* 0x001fe20000000800 */
[----:B------:R-:W-:Y:S01]  /*102f0*/  FMUL.FTZ R170, R28, R9 ;  /* 0x000000091caa7220 */ /* 0x000fe20000410000 */
[----:B------:R-:W-:-:S02]  /*10300*/  IMAD.U32 R28, RZ, RZ, UR11 ;  /* 0x0000000bff1c7e24 */ /* 0x000fc4000f8e00ff */
[-C--:B------:R-:W-:Y:S01]  /*10310*/  FMUL.FTZ R171, R24, R9.reuse ;  /* 0x0000000918ab7220 */ /* 0x080fe20000410000 */
[-C--:B------:R-:W-:Y:S01]  /*10320*/  FMUL.FTZ R24, R25, R9.reuse ;  /* 0x0000000919187220 */ /* 0x080fe20000410000 */
[-C--:B------:R-:W-:Y:S01]  /*10330*/  FMUL.FTZ R20, R29, R9.reuse ;  /* 0x000000091d147220 */ /* 0x080fe20000410000 */
[----:B------:R-:W-:Y:S01]  /*10340*/  @P2 FMUL.FTZ R28, R28, 0.69314718246459960938 ;  /* 0x3f3172181c1c2820 */ /* 0x000fe20000410000 */
[----:B------:R-:W0:Y:S01]  /*10350*/  @P2 MUFU.LG2 R21, R21 ;  /* 0x0000001500152308 */ /* 0x000e220000000c00 */
[----:B--2---:R2:W-:Y:S01]  /*10360*/  @!P0 STS [R5+0x38420], R4 ;  /* 0x0384200405008388 */ /* 0x0045e20000000800 */
[-C--:B------:R-:W-:Y:S01]  /*10370*/  FMUL.FTZ R169, R32, R9.reuse ;  /* 0x0000000920a97220 */ /* 0x080fe20000410000 */
[-C--:B-1----:R-:W-:Y:S01]  /*10380*/  FMUL.FTZ R159, R33, R9.reuse ;  /* 0x00000009219f7220 */ /* 0x082fe20000410000 */
        /* <DEDUP_REMOVED lines=128> */
.L_x_2417:
        /* <DEDUP_REMOVED lines=35> */
[----:B------:R-:W-:Y:S02]  /*10dc0*/  IADD3 R177, P0, R130, 0x40, RZ ;  /* 0x0000004082b17810 */ /* 0x000fe40007f1e0ff */
[----:B------:R-:W-:Y:S01]  /*10dd0*/  LOP3.LUT R4, R175, 0x380, RZ, 0xc0, !PT ;  /* 0x00000380af047812 */ /* 0x000fe200078ec0ff */
[--C-:B------:R-:W-:Y:S01]  /*10de0*/  IMAD.X R29, RZ, RZ, R131.reuse, P1 ;  /* 0x000000ffff1d7224 */ /* 0x100fe200008e0683 */
[----:B------:R-:W-:Y:S01]  /*10df0*/  LOP3.LUT R6, R177, 0x380, RZ, 0xc0, !PT ;  /* 0x00000380b1067812 */ /* 0x000fe200078ec0ff */
[----:B------:R-:W-:Y:S01]  /*10e00*/  IMAD.X R33, RZ, RZ, R131, P0 ;  /* 0x000000ffff217224 */ /* 0x000fe200000e0683 */
[----:B------:R-:W-:-:S02]  /*10e10*/  SHF.R.U64 R4, R4, 0x3, RZ ;  /* 0x0000000304047819 */ /* 0x000fc400000012ff */
[----:B------:R-:W-:Y:S02]  /*10e20*/  SHF.R.U64 R6, R6, 0x3, RZ ;  /* 0x0000000306067819 */ /* 0x000fe400000012ff */
[C---:B------:R-:W-:Y:S02]  /*10e30*/  IADD3 R183, P6, R130.reuse, 0x2020, RZ ;  /* 0x0000202082b77810 */ /* 0x040fe40007fde0ff */
[C---:B------:R-:W-:Y:S02]  /*10e40*/  IADD3 R201, P5, R130.reuse, 0x2040, RZ ;  /* 0x0000204082c97810 */ /* 0x040fe40007fbe0ff */
[----:B------:R-:W-:Y:S01]  /*10e50*/  IADD3 R179, P4, R130, 0x60, RZ ;  /* 0x0000006082b37810 */ /* 0x000fe20007f9e0ff */
[--C-:B------:R-:W-:Y:S01]  /*10e60*/  IMAD.X R95, RZ, RZ, R131.reuse, P6 ;  /* 0x000000ffff5f7224 */ /* 0x100fe200030e0683 */
[----:B------:R-:W-:Y:S01]  /*10e70*/  LOP3.LUT R28, R4, R175, RZ, 0x3c, !PT ;  /* 0x000000af041c7212 */ /* 0x000fe200078e3cff */
[--C-:B------:R-:W-:Y:S01]  /*10e80*/  IMAD.X R99, RZ, RZ, R131.reuse, P5 ;  /* 0x000000ffff637224 */ /* 0x100fe200028e0683 */
[----:B------:R-:W-:Y:S01]  /*10e90*/  LOP3.LUT R32, R6, R177, RZ, 0x3c, !PT ;  /* 0x000000b106207212 */ /* 0x000fe200078e3cff */
[----:B------:R-:W-:Y:S01]  /*10ea0*/  IMAD.X R37, RZ, RZ, R131, P4 ;  /* 0x000000ffff257224 */ /* 0x000fe200020e0683 */
[----:B------:R-:W-:-:S02]  /*10eb0*/  LOP3.LUT R4, R183, 0x380, RZ, 0xc0, !PT ;  /* 0x00000380b7047812 */ /* 0x000fc400078ec0ff */
[----:B------:R-:W-:Y:S02]  /*10ec0*/  LOP3.LUT R6, R201, 0x380, RZ, 0xc0, !PT ;  /* 0x00000380c9067812 */ /* 0x000fe400078ec0ff */
[----:B------:R-:W-:Y:S02]  /*10ed0*/  SHF.R.U64 R4, R4, 0x3, RZ ;  /* 0x0000000304047819 */ /* 0x000fe400000012ff */
[----:B------:R-:W-:Y:S02]  /*10ee0*/  SHF.R.U64 R6, R6, 0x3, RZ ;  /* 0x0000000306067819 */ /* 0x000fe400000012ff */
[C---:B------:R-:W-:Y:S02]  /*10ef0*/  IADD3 R207, P0, R130.reuse, 0x4020, RZ ;  /* 0x0000402082cf7810 */ /* 0x040fe40007f1e0ff */
[C---:B------:R-:W-:Y:S02]  /*10f00*/  IADD3 R209, P4, R130.reuse, 0x4040, RZ ;  /* 0x0000404082d17810 */ /* 0x040fe40007f9e0ff */
[C---:B------:R-:W-:Y:S01]  /*10f10*/  LOP3.LUT R21, R130.reuse, 0x380, RZ, 0xc0, !PT ;  /* 0x0000038082157812 */ /* 0x040fe200078ec0ff */
        /* <DEDUP_REMOVED lines=8> */
[----:B------:R-:W-:Y:S02]  /*10fa0*/  LOP3.LUT R98, R6, R201, RZ, 0x3c, !PT ;  /* 0x000000c906627212 */ /* 0x000fe400078e3cff */
[----:B------:R-:W-:Y:S02]  /*10fb0*/  LOP3.LUT R4, R207, 0x380, RZ, 0xc0, !PT ;  /* 0x00000380cf047812 */ /* 0x000fe400078ec0ff */
[----:B------:R-:W-:Y:S02]  /*10fc0*/  LOP3.LUT R6, R209, 0x380, RZ, 0xc0, !PT ;  /* 0x00000380d1067812 */ /* 0x000fe400078ec0ff */
[----:B------:R-:W-:-:S02]  /*10fd0*/  SHF.R.U64 R21, R21, 0x3, RZ ;  /* 0x0000000315157819 */ /* 0x000fc400000012ff */
[----:B------:R-:W-:Y:S02]  /*10fe0*/  IADD3.X R107, RZ, R131, RZ, P1, !PT ;  /* 0x00000083ff6b7210 */ /* 0x000fe40000ffe4ff */
[C---:B------:R-:W-:Y:S02]  /*10ff0*/  IADD3 R211, P3, R130.reuse, 0x4060, RZ ;  /* 0x0000406082d37810 */ /* 0x040fe40007f7e0ff */
[C---:B------:R-:W-:Y:S02]  /*11000*/  IADD3 R213, P6, R130.reuse, 0x6000, RZ ;  /* 0x0000600082d57810 */ /* 0x040fe40007fde0ff */
[C---:B------:R-:W-:Y:S01]  /*11010*/  IADD3 R8, P5, R130.reuse, 0x6020, RZ ;  /* 0x0000602082087810 */ /* 0x040fe20007fbe0ff */
[--C-:B------:R-:W-:Y:S01]  /*11020*/  IMAD.X R119, RZ, RZ, R131.reuse, P3 ;  /* 0x000000ffff777224 */ /* 0x100fe200018e0683 */
[C---:B------:R-:W-:Y:S01]  /*11030*/  IADD3 R18, P2, R130.reuse, 0x6040, RZ ;  /* 0x0000604082127810 */ /* 0x040fe20007f5e0ff */
[--C-:B------:R-:W-:Y:S01]  /*11040*/  IMAD.X R123, RZ, RZ, R131.reuse, P6 ;  /* 0x000000ffff7b7224 */ /* 0x100fe200030e0683 */
[----:B------:R-:W-:Y:S01]  /*11050*/  IADD3 R17, P1, R130, 0x6060, RZ ;  /* 0x0000606082117810 */ /* 0x000fe20007f3e0ff */
[----:B------:R-:W-:Y:S01]  /*11060*/  IMAD.X R127, RZ, RZ, R131, P5 ;  /* 0x000000ffff7f7224 */ /* 0x000fe200028e0683 */
[----:B------:R-:W-:-:S02]  /*11070*/  SHF.R.U64 R4, R4, 0x3, RZ ;  /* 0x0000000304047819 */ /* 0x000fc400000012ff */
[----:B------:R-:W-:Y:S01]  /*11080*/  SHF.R.U64 R6, R6, 0x3, RZ ;  /* 0x0000000306067819 */ /* 0x000fe200000012ff */
[--C-:B------:R-:W-:Y:S01]  /*11090*/  IMAD.X R25, RZ, RZ, R131.reuse, P1 ;  /* 0x000000ffff197224 */ /* 0x100fe200008e0683 */
[----:B------:R-:W-:Y:S01]  /*110a0*/  LOP3.LUT R130, R21, R130, RZ, 0x3c, !PT ;  /* 0x0000008215827212 */ /* 0x000fe200078e3cff */
[----:B------:R-:W-:Y:S01]  /*110b0*/  IMAD.X R21, RZ, RZ, R131, P2 ;  /* 0x000000ffff157224 */ /* 0x000fe200010e0683 */
[----:B------:R-:W-:Y:S02]  /*110c0*/  LOP3.LUT R36, R179, 0x380, RZ, 0xc0, !PT ;  /* 0x00000380b3247812 */ /* 0x000fe400078ec0ff */
[----:B------:R-:W-:Y:S02]  /*110d0*/  LOP3.LUT R110, R4, R207, RZ, 0x3c, !PT ;  /* 0x000000cf046e7212 */ /* 0x000fe400078e3cff */
[----:B------:R-:W-:Y:S02]  /*110e0*/  LOP3.LUT R114, R6, R209, RZ, 0x3c, !PT ;  /* 0x000000d106727212 */ /* 0x000fe400078e3cff */
[----:B------:R-:W-:-:S02]  /*110f0*/  LOP3.LUT R40, R181, 0x380, RZ, 0xc0, !PT ;  /* 0x00000380b5287812 */ /* 0x000fc400078ec0ff */
[----:B------:R-:W-:Y:S02]  /*11100*/  MOV R130, R130 ;  /* 0x0000008200827202 */ /* 0x000fe40000000f00 */
[----:B------:R-:W-:Y:S02]  /*11110*/  F2FP.BF16.F32.PACK_AB R4, R24, R171 ;  /* 0x000000ab1804723e */ /* 0x000fe400000010ff */
[----:B------:R-:W-:Y:S02]  /*11120*/  LOP3.LUT R27, R8, 0x380, RZ, 0xc0, !PT ;  /* 0x00000380081b7812 */ /* 0x000fe400078ec0ff */
[----:B------:R-:W-:Y:S02]  /*11130*/  F2FP.BF16.F32.PACK_AB R6, R20, R170 ;  /* 0x000000aa1406723e */ /* 0x000fe400000010ff */
[----:B------:R-:W-:Y:S02]  /*11140*/  SHF.R.U64 R36, R36, 0x3, RZ ;  /* 0x0000000324247819 */ /* 0x000fe400000012ff */
[----:B------:R-:W-:Y:S01]  /*11150*/  LOP3.LUT R102, R203, 0x380, RZ, 0xc0, !PT ;  /* 0x00000380cb667812 */ /* 0x000fe200078ec0ff */
[----:B------:R0:W-:Y:S01]  /*11160*/  STSM.16.M88.4 [R130], R4 ;  /* 0x0000000482007844 */ /* 0x0001e20000000200 */
[----:B------:R-:W-:-:S02]  /*11170*/  SHF.R.U64 R40, R40, 0x3, RZ ;  /* 0x0000000328287819 */ /* 0x000fc400000012ff */
[----:B------:R-:W-:Y:S02]  /*11180*/  LOP3.LUT R106, R205, 0x380, RZ, 0xc0, !PT ;  /* 0x00000380cd6a7812 */ /* 0x000fe400078ec0ff */
[----:B------:R-:W-:Y:S02]  /*11190*/  SHF.R.U64 R27, R27, 0x3, RZ ;  /* 0x000000031b1b7819 */ /* 0x000fe400000012ff */
[----:B------:R-:W-:Y:S02]  /*111a0*/  MOV R28, R28 ;  /* 0x0000001c001c7202 */ /* 0x000fe40000000f00 */
[----:B------:R-:W-:Y:S02]  /*111b0*/  LOP3.LUT R36, R36, R179, RZ, 0x3c, !PT ;  /* 0x000000b324247212 */ /* 0x000fe400078e3cff */
[----:B------:R-:W-:Y:S02]  /*111c0*/  SHF.R.U64 R102, R102, 0x3, RZ ;  /* 0x0000000366667819 */ /* 0x000fe400000012ff */
[----:B------:R-:W-:-:S02]  /*111d0*/  LOP3.LUT R118, R211, 0x380, RZ, 0xc0, !PT ;  /* 0x00000380d3767812 */ /* 0x000fc400078ec0ff */
[----:B------:R-:W-:Y:S02]  /*111e0*/  LOP3.LUT R131, R18, 0x380, RZ, 0xc0, !PT ;  /* 0x0000038012837812 */ /* 0x000fe400078ec0ff */
[----:B0-----:R-:W-:Y:S02]  /*111f0*/  F2FP.BF16.F32.PACK_AB R4, R159, R169 ;  /* 0x000000a99f04723e */ /* 0x001fe400000010ff */
[----:B------:R-:W-:Y:S02]  /*11200*/  F2FP.BF16.F32.PACK_AB R5, R35, R34 ;  /* 0x000000222305723e */ /* 0x000fe400000010ff */
[----:B------:R-:W-:Y:S02]  /*11210*/  F2FP.BF16.F32.PACK_AB R6, R155, R165 ;  /* 0x000000a59b06723e */ /* 0x000fe400000010ff */
[----:B------:R-:W-:Y:S02]  /*11220*/  F2FP.BF16.F32.PACK_AB R7, R39, R38 ;  /* 0x000000262707723e */ /* 0x000fe400000010ff */
[----:B------:R-:W-:-:S02]  /*11230*/  LOP3.LUT R40, R40, R181, RZ, 0x3c, !PT ;  /* 0x000000b528287212 */ /* 0x000fc400078e3cff */
[----:B------:R-:W-:Y:S01]  /*11240*/  SHF.R.U64 R106, R106, 0x3, RZ ;  /* 0x000000036a6a7819 */ /* 0x000fe200000012ff */
[----:B------:R0:W-:Y:S01]  /*11250*/  STSM.16.M88.4 [R28], R4 ;  /* 0x000000041c007844 */ /* 0x0001e20000000200 */
[----:B------:R-:W-:Y:S02]  /*11260*/  LOP3.LUT R122, R213, 0x380, RZ, 0xc0, !PT ;  /* 0x00000380d57a7812 */ /* 0x000fe400078ec0ff */
[----:B------:R-:W-:Y:S02]  /*11270*/  LOP3.LUT R126, R27, R8, RZ, 0x3c, !PT ;  /* 0x000000081b7e7212 */ /* 0x000fe400078e3cff */
[----:B------:R-:W-:Y:S02]  /*11280*/  LOP3.LUT R24, R17, 0x380, RZ, 0xc0, !PT ;  /* 0x0000038011187812 */ /* 0x000fe400078ec0ff */
[----:B------:R-:W-:Y:S02]  /*11290*/  F2FP.BF16.F32.PACK_AB R8, R10, R157 ;  /* 0x0000009d0a08723e */ /* 0x000fe400000010ff */
[----:B------:R-:W-:-:S02]  /*112a0*/  MOV R32, R32 ;  /* 0x0000002000207202 */ /* 0x000fc40000000f00 */
[----:B------:R-:W-:Y:S02]  /*112b0*/  F2FP.BF16.F32.PACK_AB R10, R45, R14 ;  /* 0x0000000e2d0a723e */ /* 0x000fe400000010ff */
[----:B------:R-:W-:Y:S02]  /*112c0*/  LOP3.LUT R102, R102, R203, RZ, 0x3c, !PT ;  /* 0x000000cb66667212 */ /* 0x000fe400078e3cff */
[----:B------:R-:W-:Y:S01]  /*112d0*/  SHF.R.U64 R118, R118, 0x3, RZ ;  /* 0x0000000376767819 */ /* 0x000fe200000012ff */
[----:B0-----:R-:W0:Y:S01]  /*112e0*/  LDC.64 R6, c[0x0][0xcd8] ;  /* 0x00033600ff067b82 */ /* 0x001e220000000a00 */
[----:B------:R-:W-:Y:S01]  /*112f0*/  SHF.R.U64 R131, R131, 0x3, RZ ;  /* 0x0000000383837819 */ /* 0x000fe200000012ff */
[----:B------:R1:W-:Y:S01]  /*11300*/  STSM.16.M88.4 [R32], R8 ;  /* 0x0000000820007844 */ /* 0x0003e20000000200 */
[----:B------:R-:W-:Y:S02]  /*11310*/  MOV R36, R36 ;  /* 0x0000002400247202 */ /* 0x000fe40000000f00 */
[----:B------:R-:W-:-:S02]  /*11320*/  F2FP.BF16.F32.PACK_AB R14, R53, R52 ;  /* 0x00000034350e723e */ /* 0x000fc400000010ff */
[----:B------:R-:W-:Y:S01]  /*11330*/  LOP3.LUT R106, R106, R205, RZ, 0x3c, !PT ;  /* 0x000000cd6a6a7212 */ /* 0x000fe200078e3cff */
[----:B------:R-:W2:Y:S01]  /*11340*/  LDC.64 R4, c[0x0][0xcd8] ;  /* 0x00033600ff047b82 */ /* 0x000ea20000000a00 */
[----:B------:R-:W-:Y:S01]  /*11350*/  SHF.R.U64 R122, R122, 0x3, RZ ;  /* 0x000000037a7a7819 */ /* 0x000fe200000012ff */
[----:B------:R-:W-:Y:S01]  /*11360*/  STSM.16.M88.4 [R36], R12 ;  /* 0x0000000c24007844 */ /* 0x000fe20000000200 */
[----:B------:R-:W-:Y:S02]  /*11370*/  MOV R40, R40 ;  /* 0x0000002800287202 */ /* 0x000fe40000000f00 */
[----:B------:R-:W-:Y:S02]  /*11380*/  SHF.R.U64 R24, R24, 0x3, RZ ;  /* 0x0000000318187819 */ /* 0x000fe400000012ff */
[----:B------:R-:W-:Y:S01]  /*11390*/  MOV R94, R94 ;  /* 0x0000005e005e7202 */ /* 0x000fe20000000f00 */
[----:B------:R-:W-:Y:S01]  /*113a0*/  STSM.16.M88.4 [R40], R56 ;  /* 0x0000003828007844 */ /* 0x000fe20000000200 */
[----:B------:R-:W-:Y:S01]  /*113b0*/  F2FP.BF16.F32.PACK_AB R80, R81, R80 ;  /* 0x000000505150723e */ /* 0x000fe200000010ff */
[----:B-1----:R-:W1:Y:S01]  /*113c0*/  LDC.64 R8, c[0x0][0xce0] ;  /* 0x00033800ff087b82 */ /* 0x002e620000000a00 */
[----:B------:R-:W-:Y:S01]  /*113d0*/  MOV R27, R98 ;  /* 0x00000062001b7202 */ /* 0x000fe20000000f00 */
[----:B------:R-:W-:Y:S01]  /*113e0*/  STSM.16.M88.4 [R94], R64 ;  /* 0x000000405e007844 */ /* 0x000fe20000000200 */
[----:B------:R-:W-:-:S02]  /*113f0*/  F2FP.BF16.F32.PACK_AB R74, R77, R76 ;  /* 0x0000004c4d4a723e */ /* 0x000fc400000010ff */
[----:B------:R-:W-:Y:S02]  /*11400*/  F2FP.BF16.F32.PACK_AB R75, R79, R78 ;  /* 0x0000004e4f4b723e */ /* 0x000fe400000010ff */
[----:B------:R-:W-:Y:S02]  /*11410*/  F2FP.BF16.F32.PACK_AB R81, R83, R82 ;  /* 0x000000525351723e */ /* 0x000fe400000010ff */
[----:B------:R-:W-:Y:S01]  /*11420*/  F2FP.BF16.F32.PACK_AB R88, R89, R88 ;  /* 0x000000585958723e */ /* 0x000fe200000010ff */
[----:B------:R-:W-:Y:S01]  /*11430*/  STSM.16.M88.4 [R27], R72 ;  /* 0x000000481b007844 */ /* 0x000fe20000000200 */
[----:B------:R-:W-:Y:S02]  /*11440*/  LOP3.LUT R118, R118, R211, RZ, 0x3c, !PT ;  /* 0x000000d376767212 */ /* 0x000fe400078e3cff */
[----:B------:R-:W-:Y:S02]  /*11450*/  LOP3.LUT R20, R131, R18, RZ, 0x3c, !PT ;  /* 0x0000001283147212 */ /* 0x000fe400078e3cff */
[----:B------:R-:W-:-:S02]  /*11460*/  MOV R102, R102 ;  /* 0x0000006600667202 */ /* 0x000fc40000000f00 */
        /* <DEDUP_REMOVED lines=9> */
[----:B------:R-:W-:Y:S01]  /*11500*/  LOP3.LUT R24, R24, R17, RZ, 0x3c, !PT ;  /* 0x0000001118187212 */ /* 0x000fe200078e3cff */
[----:B------:R-:W-:Y:S01]  /*11510*/  STSM.16.M88.4 [R18], R88 ;  /* 0x0000005812007844 */ /* 0x000fe20000000200 */
[----:B------:R-:W-:Y:S02]  /*11520*/  MOV R110, R110 ;  /* 0x0000006e006e7202 */ /* 0x000fe40000000f00 */
[----:B------:R-:W-:Y:S02]  /*11530*/  F2FP.BF16.F32.PACK_AB R97, R44, R42 ;  /* 0x0000002a2c61723e */ /* 0x000fe400000010ff */
[----:B------:R-:W-:-:S02]  /*11540*/  F2FP.BF16.F32.PACK_AB R98, R101, R100 ;  /* 0x000000646562723e */ /* 0x000fc400000010ff */
[----:B------:R-:W-:Y:S02]  /*11550*/  F2FP.BF16.F32.PACK_AB R99, R48, R46 ;  /* 0x0000002e3063723e */ /* 0x000fe400000010ff */
[----:B------:R-:W-:Y:S02]  /*11560*/  F2FP.BF16.F32.PACK_AB R104, R105, R104 ;  /* 0x000000686968723e */ /* 0x000fe400000010ff */
[----:B------:R-:W-:Y:S01]  /*11570*/  MOV R17, R114 ;  /* 0x0000007200117202 */ /* 0x000fe20000000f00 */
[----:B------:R-:W-:Y:S01]  /*11580*/  STSM.16.M88.4 [R110], R96 ;  /* 0x000000606e007844 */ /* 0x000fe20000000200 */
        /* <DEDUP_REMOVED lines=16> */
[----:B------:R-:W-:Y:S01]  /*11690*/  F2FP.BF16.F32.PACK_AB R136, R137, R136 ;  /* 0x000000888988723e */ /* 0x000fe200000010ff */
[----:B------:R-:W-:Y:S01]  /*116a0*/  STSM.16.M88.4 [R122], R160 ;  /* 0x000000a07a007844 */ /* 0x000fe20000000200 */
[----:B------:R-:W-:-:S02]  /*116b0*/  MOV R126, R126 ;  /* 0x0000007e007e7202 */ /* 0x000fc40000000f00 */
        /* <DEDUP_REMOVED lines=10> */
[----:B------:R-:W-:Y:S01]  /*11760*/  MOV R24, R24 ;  /* 0x0000001800187202 */ /* 0x000fe20000000f00 */
[----:B------:R-:W-:Y:S01]  /*11770*/  STSM.16.M88.4 [R20], R136 ;  /* 0x0000008814007844 */ /* 0x000fe20000000200 */
[----:B------:R-:W-:Y:S02]  /*11780*/  F2FP.BF16.F32.PACK_AB R146, R149, R148 ;  /* 0x000000949592723e */ /* 0x000fe400000010ff */
[----:B------:R-:W-:-:S02]  /*11790*/  F2FP.BF16.F32.PACK_AB R147, R151, R150 ;  /* 0x000000969793723e */ /* 0x000fc400000010ff */
[----:B0-----:R-:W-:-:S03]  /*117a0*/  ISETP.NE.U32.AND P0, PT, R6, RZ, PT ;  /* 0x000000ff0600720c */ /* 0x001fc60003f05070 */
[----:B------:R0:W-:Y:S01]  /*117b0*/  STSM.16.M88.4 [R24], R144 ;  /* 0x0000009018007844 */ /* 0x0001e20000000200 */
[----:B------:R-:W-:Y:S01]  /*117c0*/  BAR.SYNC.DEFER_BLOCKING 0x1, 0x100 ;  /* 0x0044000000007b1d */ /* 0x000fe20000010000 */
[----:B------:R-:W-:Y:S01]  /*117d0*/  ISETP.NE.AND.EX P0, PT, R7, RZ, PT, P0 ;  /* 0x000000ff0700720c */ /* 0x000fe20003f05300 */
[----:B--2---:R-:W-:-:S12]  /*117e0*/  IMAD.WIDE R6, R193, 0x4, R4 ;  /* 0x00000004c1067825 */ /* 0x004fd800078e0204 */
[----:B------:R-:W2:Y:S01]  /*117f0*/  @P0 LDG.E R10, desc[UR8][R6.64] ;  /* 0x00000008060a0981 */ /* 0x000ea2000c1e1900 */
[----:B-1----:R-:W-:Y:S01]  /*11800*/  ISETP.NE.U32.AND P6, PT, R8, RZ, PT ;  /* 0x000000ff0800720c */ /* 0x002fe20003fc5070 */
[----:B------:R-:W-:Y:S01]  /*11810*/  IMAD R5, R194, 0x40, R191 ;  /* 0x00000040c2057824 */ /* 0x000fe200078e02bf */
[----:B---3--:R-:W1:Y:S02]  /*11820*/  LDC R17, c[0x0][0xb88] ;  /* 0x0002e200ff117b82 */ /* 0x008e640000000800 */
[----:B------:R-:W-:Y:S01]  /*11830*/  ISETP.NE.AND.EX P6, PT, R9, RZ, PT, P6 ;  /* 0x000000ff0900720c */ /* 0x000fe20003fc5360 */
[----:B------:R-:W-:-:S03]  /*11840*/  IMAD.WIDE R172, R5, 0x2, R172 ;  /* 0x0000000205ac7825 */ /* 0x000fc600078e02ac */
[C---:B------:R-:W-:Y:S02]  /*11850*/  IADD3 R9, P1, R172.reuse, 0x1000, RZ ;  /* 0x00001000ac097810 */ /* 0x040fe40007f3e0ff */
[C---:B------:R-:W-:Y:S02]  /*11860*/  IADD3 R25, P2, R172.reuse, 0x2000, RZ ;  /* 0x00002000ac197810 */ /* 0x040fe40007f5e0ff */
[C---:B------:R-:W-:Y:S02]  /*11870*/  IADD3 R13, P3, R172.reuse, 0x3000, RZ ;  /* 0x00003000ac0d7810 */ /* 0x040fe40007f7e0ff */
[----:B------:R-:W-:-:S03]  /*11880*/  IADD3 R33, P4, R172, 0x4000, RZ ;  /* 0x00004000ac217810 */ /* 0x000fc60007f9e0ff */
[----:B------:R-:W3:Y:S01]  /*11890*/  @P6 LDC.64 R4, c[0x0][0xce0] ;  /* 0x00033800ff046b82 */ /* 0x000ee20000000a00 */
[----:B------:R-:W-:Y:S02]  /*118a0*/  LOP3.LUT R8, R9, 0x380, RZ, 0xc0, !PT ;  /* 0x0000038009087812 */ /* 0x000fe400078ec0ff */
[----:B0-----:R-:W-:Y:S02]  /*118b0*/  LOP3.LUT R24, R25, 0x380, RZ, 0xc0, !PT ;  /* 0x0000038019187812 */ /* 0x001fe400078ec0ff */
        /* <DEDUP_REMOVED lines=14> */
[C---:B------:R-:W-:Y:S01]  /*119a0*/  IADD3 R29, P5, R172.reuse, 0x5000, RZ ;  /* 0x00005000ac1d7810 */ /* 0x040fe20007fbe0ff */
[----:B---3--:R-:W-:Y:S01]  /*119b0*/  @P6 IMAD.WIDE R4, R193, 0x4, R4 ;  /* 0x00000004c1046825 */ /* 0x008fe200078e0204 */
[----:B------:R-:W-:-:S02]  /*119c0*/  IADD3 R45, P1, R172, 0x6000, RZ ;  /* 0x00006000ac2d7810 */ /* 0x000fc40007f3e0ff */
[C---:B------:R-:W-:Y:S02]  /*119d0*/  IADD3 R37, P2, R172.reuse, 0x7000, RZ ;  /* 0x00007000ac257810 */ /* 0x040fe40007f5e0ff */
[C---:B------:R-:W-:Y:S01]  /*119e0*/  IADD3 R49, P3, R172.reuse, 0x8000, RZ ;  /* 0x00008000ac317810 */ /* 0x040fe20007f7e0ff */
[----:B------:R-:W-:Y:S01]  /*119f0*/  UMOV UR4, URZ ;  /* 0x0000003f00047c82 */ /* 0x000fe20008000000 */
[----:B------:R-:W-:Y:S01]  /*11a00*/  IADD3 R41, P4, R172, 0x9000, RZ ;  /* 0x00009000ac297810 */ /* 0x000fe20007f9e0ff */
[----:B-1----:R0:W5:Y:S01]  /*11a10*/  @P6 LDG.E R17, desc[UR8][R4.64] ;  /* 0x0000000804116981 */ /* 0x002162000c1e1900 */
[----:B------:R-:W-:Y:S02]  /*11a20*/  P2R R11, PR, RZ, 0x20 ;  /* 0x00000020ff0b7803 */ /* 0x000fe40000000000 */
[----:B------:R-:W-:Y:S02]  /*11a30*/  LOP3.LUT R28, R29, 0x380, RZ, 0xc0, !PT ;  /* 0x000003801d1c7812 */ /* 0x000fe400078ec0ff */
[----:B------:R-:W-:-:S02]  /*11a40*/  LOP3.LUT R44, R45, 0x380, RZ, 0xc0, !PT ;  /* 0x000003802d2c7812 */ /* 0x000fc400078ec0ff */
[----:B------:R-:W-:Y:S02]  /*11a50*/  LOP3.LUT R36, R37, 0x380, RZ, 0xc0, !PT ;  /* 0x0000038025247812 */ /* 0x000fe400078ec0ff */
[----:B------:R-:W-:Y:S02]  /*11a60*/  LOP3.LUT R48, R49, 0x380, RZ, 0xc0, !PT ;  /* 0x0000038031307812 */ /* 0x000fe400078ec0ff */
[----:B------:R-:W-:Y:S02]  /*11a70*/  LOP3.LUT R40, R41, 0x380, RZ, 0xc0, !PT ;  /* 0x0000038029287812 */ /* 0x000fe400078ec0ff */
[----:B------:R-:W-:Y:S02]  /*11a80*/  IADD3 R57, P5, R172, 0xa000, RZ ;  /* 0x0000a000ac397810 */ /* 0x000fe40007fbe0ff */
[----:B------:R-:W-:Y:S02]  /*11a90*/  SHF.R.U64 R28, R28, 0x3, RZ ;  /* 0x000000031c1c7819 */ /* 0x000fe400000012ff */
[----:B------:R-:W-:-:S02]  /*11aa0*/  SHF.R.U64 R44, R44, 0x3, RZ ;  /* 0x000000032c2c7819 */ /* 0x000fc400000012ff */
[----:B------:R-:W-:Y:S02]  /*11ab0*/  SHF.R.U64 R36, R36, 0x3, RZ ;  /* 0x0000000324247819 */ /* 0x000fe400000012ff */
[----:B------:R-:W-:Y:S02]  /*11ac0*/  SHF.R.U64 R48, R48, 0x3, RZ ;  /* 0x0000000330307819 */ /* 0x000fe400000012ff */
[----:B------:R-:W-:Y:S02]  /*11ad0*/  SHF.R.U64 R40, R40, 0x3, RZ ;  /* 0x0000000328287819 */ /* 0x000fe400000012ff */
[----:B------:R-:W-:Y:S02]  /*11ae0*/  LOP3.LUT R56, R57, 0x380, RZ, 0xc0, !PT ;  /* 0x0000038039387812 */ /* 0x000fe400078ec0ff */
[----:B------:R-:W-:Y:S02]  /*11af0*/  LOP3.LUT R28, R28, R29, RZ, 0x3c, !PT ;  /* 0x0000001d1c1c7212 */ /* 0x000fe400078e3cff */
[----:B------:R-:W-:-:S02]  /*11b00*/  LOP3.LUT R44, R44, R45, RZ, 0x3c, !PT ;  /* 0x0000002d2c2c7212 */ /* 0x000fc400078e3cff */
[----:B------:R-:W-:Y:S02]  /*11b10*/  LOP3.LUT R36, R36, R37, RZ, 0x3c, !PT ;  /* 0x0000002524247212 */ /* 0x000fe400078e3cff */
[----:B------:R-:W-:Y:S02]  /*11b20*/  LOP3.LUT R48, R48, R49, RZ, 0x3c, !PT ;  /* 0x0000003130307212 */ /* 0x000fe400078e3cff */
[----:B------:R-:W-:Y:S02]  /*11b30*/  LOP3.LUT R40, R40, R41, RZ, 0x3c, !PT ;  /* 0x0000002928287212 */ /* 0x000fe400078e3cff */
[----:B------:R-:W-:Y:S02]  /*11b40*/  SHF.R.U64 R56, R56, 0x3, RZ ;  /* 0x0000000338387819 */ /* 0x000fe400000012ff */
[----:B--2---:R-:W-:Y:S01]  /*11b50*/  @P0 R2UR UR4, R10 ;  /* 0x000000000a0402ca */ /* 0x004fe200000e0000 */
[----:B0-----:R-:W-:-:S14]  /*11b60*/  @P6 BRA `(.L_x_2499) ;  /* 0x0000000000146947 */ /* 0x001fdc0003800000 */
[----:B------:R-:W-:Y:S05]  /*11b70*/  @!P0 BRA `(.L_x_2499) ;  /* 0x0000000000108947 */ /* 0x000fea0003800000 */
[----:B------:R-:W-:Y:S02]  /*11b80*/  ULDC.64 UR6, c[0x0][0x208] ;  /* 0x0000820000067ab9 */ /* 0x000fe40000000a00 */
[----:B------:R-:W2:Y:S04]  /*11b90*/  LDG.E R4, desc[UR6][R6.64] ;  /* 0x0000000606047981 */ /* 0x000ea8000c1e1900 */
[----:B-----5:R-:W2:Y:S02]  /*11ba0*/  LDG.E R17, desc[UR6][R6.64+0x4] ;  /* 0x0000040606117981 */ /* 0x020ea4000c1e1900 */
[----:B--2---:R-:W-:-:S07]  /*11bb0*/  IMAD.IADD R17, R17, 0x1, -R4 ;  /* 0x0000000111117824 */ /* 0x004fce00078e0a04 */
.L_x_2499:
[----:B------:R-:W0:Y:S01]  /*11bc0*/  SHFL.IDX PT, R4, R198, RZ, 0x1f ;  /* 0x00001fffc6047589 */ /* 0x000e2200000e0000 */
[----:B------:R-:W-:Y:S01]  /*11bd0*/  ISETP.NE.AND P6, PT, R11, RZ, PT ;  /* 0x000000ff0b00720c */ /* 0x000fe20003fc5270 */
[--C-:B------:R-:W-:Y:S01]  /*11be0*/  IMAD.X R41, RZ, RZ, R173.reuse, P4 ;  /* 0x000000ffff297224 */ /* 0x100fe200020e06ad */
[----:B------:R-:W-:Y:S01]  /*11bf0*/  LOP3.LUT R56, R56, R57, RZ, 0x3c, !PT ;  /* 0x0000003938387212 */ /* 0x000fe200078e3cff */
        /* <DEDUP_REMOVED lines=10> */
[----:B------:R-:W-:Y:S01]  /*11ca0*/  USHF.R.S32.HI UR9, URZ, 0x1f, UR4 ;  /* 0x0000001f3f097899 */ /* 0x000fe20008011404 */
[----:B------:R-:W-:Y:S01]  /*11cb0*/  LOP3.LUT R52, R53, 0x380, RZ, 0xc0, !PT ;  /* 0x0000038035347812 */ /* 0x000fe200078ec0ff */
[----:B------:R-:W-:Y:S01]  /*11cc0*/  USHF.R.S32.HI UR12, URZ, 0x1f, UR39 ;  /* 0x0000001f3f0c7899 */ /* 0x000fe20008011427 */
[----:B------:R-:W-:Y:S01]  /*11cd0*/  LOP3.LUT R64, R65, 0x380, RZ, 0xc0, !PT ;  /* 0x0000038041407812 */ /* 0x000fe200078ec0ff */
[----:B------:R-:W-:Y:S01]  /*11ce0*/  IMAD.X R69, RZ, RZ, R173, P5 ;  /* 0x000000ffff457224 */ /* 0x000fe200028e06ad */
[----:B------:R-:W-:-:S02]  /*11cf0*/  LOP3.LUT R60, R61, 0x380, RZ, 0xc0, !PT ;  /* 0x000003803d3c7812 */ /* 0x000fc400078ec0ff */
[----:B------:R-:W-:Y:S02]  /*11d00*/  LOP3.LUT R72, R73, 0x380, RZ, 0xc0, !PT ;  /* 0x0000038049487812 */ /* 0x000fe400078ec0ff */
[----:B------:R-:W-:Y:S02]  /*11d10*/  LOP3.LUT R7, R172, 0x380, RZ, 0xc0, !PT ;  /* 0x00000380ac077812 */ /* 0x000fe400078ec0ff */
[----:B0-----:R-:W-:Y:S02]  /*11d20*/  ISETP.NE.AND P4, PT, R4, RZ, PT ;  /* 0x000000ff0400720c */ /* 0x001fe40003f85270 */
[----:B------:R-:W-:Y:S02]  /*11d30*/  LOP3.LUT R5, R6, 0x380, RZ, 0xc0, !PT ;  /* 0x0000038006057812 */ /* 0x000fe400078ec0ff */
[----:B------:R-:W-:Y:S02]  /*11d40*/  SHF.R.U64 R52, R52, 0x3, RZ ;  /* 0x0000000334347819 */ /* 0x000fe400000012ff */
[----:B------:R-:W-:-:S02]  /*11d50*/  SHF.R.U64 R64, R64, 0x3, RZ ;  /* 0x0000000340407819 */ /* 0x000fc400000012ff */
[----:B------:R-:W-:Y:S02]  /*11d60*/  SHF.R.U64 R60, R60, 0x3, RZ ;  /* 0x000000033c3c7819 */ /* 0x000fe400000012ff */
[----:B------:R-:W-:Y:S02]  /*11d70*/  SHF.R.U64 R72, R72, 0x3, RZ ;  /* 0x0000000348487819 */ /* 0x000fe400000012ff */
[----:B------:R-:W-:Y:S02]  /*11d80*/  SHF.R.U64 R7, R7, 0x3, RZ ;  /* 0x0000000307077819 */ /* 0x000fe400000012ff */
[----:B------:R-:W-:Y:S02]  /*11d90*/  SHF.R.U64 R5, R5, 0x3, RZ ;  /* 0x0000000305057819 */ /* 0x000fe400000012ff */
[----:B------:R-:W-:Y:S02]  /*11da0*/  SHF.R.S32.HI R4, RZ, 0x1f, R193 ;  /* 0x0000001fff047819 */ /* 0x000fe400000114c1 */
[----:B------:R-:W-:-:S02]  /*11db0*/  LOP3.LUT R52, R52, R53, RZ, 0x3c, !PT ;  /* 0x0000003534347212 */ /* 0x000fc400078e3cff */
[----:B------:R-:W-:Y:S01]  /*11dc0*/  LOP3.LUT R64, R64, R65, RZ, 0x3c, !PT ;  /* 0x0000004140407212 */ /* 0x000fe200078e3cff */
[--C-:B------:R-:W-:Y:S01]  /*11dd0*/  IMAD.X R65, RZ, RZ, R173.reuse, P1 ;  /* 0x000000ffff417224 */ /* 0x100fe200008e06ad */
[----:B------:R-:W-:Y:S01]  /*11de0*/  LOP3.LUT R60, R60, R61, RZ, 0x3c, !PT ;  /* 0x0000003d3c3c7212 */ /* 0x000fe200078e3cff */
[--C-:B------:R-:W-:Y:S01]  /*11df0*/  IMAD.X R61, RZ, RZ, R173.reuse, P2 ;  /* 0x000000ffff3d7224 */ /* 0x100fe200010e06ad */
[----:B------:R-:W-:Y:S01]  /*11e00*/  LOP3.LUT R72, R72, R73, RZ, 0x3c, !PT ;  /* 0x0000004948487212 */ /* 0x000fe200078e3cff */
[----:B------:R-:W-:Y:S01]  /*11e10*/  IMAD.X R73, RZ, RZ, R173, P3 ;  /* 0x000000ffff497224 */ /* 0x000fe200018e06ad */
[----:B------:R-:W-:Y:S02]  /*11e20*/  IADD3.X R53, RZ, R173, RZ, P6, !PT ;  /* 0x000000adff357210 */ /* 0x000fe400037fe4ff */
[----:B------:R-:W-:Y:S02]  /*11e30*/  LOP3.LUT R172, R7, R172, RZ, 0x3c, !PT ;  /* 0x000000ac07ac7212 */ /* 0x000fe400078e3cff */
[----:B------:R-:W-:-:S02]  /*11e40*/  LOP3.LUT R68, R5, R6, RZ, 0x3c, !PT ;  /* 0x0000000605447212 */ /* 0x000fc400078e3cff */
[----:B------:R-:W-:Y:S02]  /*11e50*/  SEL R79, R193, RZ, !P0 ;  /* 0x000000ffc14f7207 */ /* 0x000fe40004000000 */
[----:B------:R-:W-:Y:S01]  /*11e60*/  SEL R76, R4, RZ, !P0 ;  /* 0x000000ff044c7207 */ /* 0x000fe20004000000 */
[----:B------:R-:W-:Y:S06]  /*11e70*/  @P4 BRA `(.L_x_2500) ;  /* 0x0000000000744947 */ /* 0x000fec0003800000 */
[----:B------:R-:W-:Y:S01]  /*11e80*/  ULDC.64 UR10, c[0x0][0xc70] ;  /* 0x00031c00000a7ab9 */ /* 0x000fe20000000a00 */
[----:B------:R-:W-:Y:S01]  /*11e90*/  UMOV UR6, UR4 ;  /* 0x0000000400067c82 */ /* 0x000fe20008000000 */
[----:B------:R-:W-:Y:S01]  /*11ea0*/  UIMAD UR8, UR12, UR10, URZ ;  /* 0x0000000a0c0872a4 */ /* 0x000fe2000f8e023f */
[----:B------:R-:W-:Y:S01]  /*11eb0*/  IMAD.MOV R7, RZ, RZ, -R22 ;  /* 0x000000ffff077224 */ /* 0x000fe200078e0a16 */
[----:B------:R-:W-:Y:S01]  /*11ec0*/  UMOV UR7, UR9 ;  /* 0x0000000900077c82 */ /* 0x000fe20008000000 */
[----:B------:R-:W-:Y:S01]  /*11ed0*/  IMAD R14, R196, 0x40, R19 ;  /* 0x00000040c40e7824 */ /* 0x000fe200078e0213 */
[----:B------:R-:W-:Y:S02]  /*11ee0*/  UIMAD.WIDE.U32 UR6, UR39, UR10, UR6 ;  /* 0x0000000a270672a5 */ /* 0x000fe4000f8e0006 */
[----:B------:R-:W-:Y:S01]  /*11ef0*/  UIMAD UR8, UR39, UR11, UR8 ;  /* 0x0000000b270872a4 */ /* 0x000fe2000f8e0208 */
[----:B------:R-:W-:Y:S01]  /*11f00*/  ISETP.NE.AND P0, PT, R16, R7, PT ;  /* 0x000000071000720c */ /* 0x000fe20003f05270 */
[----:B------:R-:W-:Y:S01]  /*11f10*/  ULDC.64 UR14, c[0x0][0x208] ;  /* 0x00008200000e7ab9 */ /* 0x000fe20000000a00 */
[----:B------:R-:W-:Y:S01]  /*11f20*/  SHF.R.S32.HI R7, RZ, 0x1f, R14 ;  /* 0x0000001fff077819 */ /* 0x000fe2000001140e */
[----:B------:R-:W-:Y:S01]  /*11f30*/  UIADD3 UR8, UR7, UR8, URZ ;  /* 0x0000000807087290 */ /* 0x000fe2000fffe03f */
[----:B------:R-:W-:Y:S01]  /*11f40*/  IMAD.U32 R4, RZ, RZ, UR6 ;  /* 0x00000006ff047e24 */ /* 0x000fe2000f8e00ff */
[----:B-----5:R-:W-:Y:S01]  /*11f50*/  ISETP.GE.OR P1, PT, R14, R17, P0 ;  /* 0x000000110e00720c */ /* 0x020fe20000726670 */
[----:B------:R-:W-:Y:S01]  /*11f60*/  IMAD.U32 R5, RZ, RZ, UR7 ;  /* 0x00000007ff057e24 */ /* 0x000fe2000f8e00ff */
[----:B------:R-:W-:-:S02]  /*11f70*/  ULDC.64 UR6, c[0x0][0xc78] ;  /* 0x00031e0000067ab9 */ /* 0x000fc40000000a00 */
[----:B------:R-:W-:Y:S02]  /*11f80*/  IMAD.U32 R5, RZ, RZ, UR8 ;  /* 0x00000008ff057e24 */ /* 0x000fe4000f8e00ff */
[----:B------:R-:W-:Y:S02]  /*11f90*/  IMAD R6, R76, UR6, RZ ;  /* 0x000000064c067c24 */ /* 0x000fe4000f8e02ff */
[----:B------:R-:W-:-:S04]  /*11fa0*/  IMAD.WIDE.U32 R4, R79, UR6, R4 ;  /* 0x000000064f047c25 */ /* 0x000fc8000f8e0004 */
[----:B------:R-:W-:Y:S01]  /*11fb0*/  IMAD R11, R79, UR7, R6 ;  /* 0x000000074f0b7c24 */ /* 0x000fe2000f8e0206 */
[C---:B------:R-:W-:Y:S01]  /*11fc0*/  IADD3 R10, P2, R14.reuse, R4, RZ ;  /* 0x000000040e0a7210 */ /* 0x040fe20007f5e0ff */
[----:B------:R-:W-:Y:S01]  /*11fd0*/  VIADD R6, R14, 0x8 ;  /* 0x000000080e067836 */ /* 0x000fe20000000000 */
[----:B------:R-:W-:Y:S02]  /*11fe0*/  ULDC.64 UR6, c[0x0][0xc40] ;  /* 0x0003100000067ab9 */ /* 0x000fe40000000a00 */
[----:B------:R-:W-:Y:S02]  /*11ff0*/  IADD3.X R7, R7, R5, R11, P2, !PT ;  /* 0x0000000507077210 */ /* 0x000fe400017fe40b */
[----:B------:R-:W-:Y:S02]  /*12000*/  ISETP.GE.OR P0, PT, R6, R17, P0 ;  /* 0x000000110600720c */ /* 0x000fe40000706670 */
[----:B------:R-:W-:-:S04]  /*12010*/  LEA R4, P2, R10, UR6, 0x2 ;  /* 0x000000060a047c11 */ /* 0x000fc8000f8410ff */
[----:B------:R-:W-:-:S05]  /*12020*/  LEA.HI.X R5, R10, UR7, R7, 0x2, P2 ;  /* 0x000000070a057c11 */ /* 0x000fca00090f1407 */
[----:B------:R0:W-:Y:S04]  /*12030*/  @!P1 STG.E desc[UR14][R4.64], R3 ;  /* 0x0000000304009986 */ /* 0x0001e8000c10190e */
[----:B------:R0:W-:Y:S02]  /*12040*/  @!P0 STG.E desc[UR14][R4.64+0x20], R0 ;  /* 0x0000200004008986 */ /* 0x0001e4000c10190e */
.L_x_2500:
[----:B------:R-:W-:Y:S01]  /*12050*/  ULDC.64 UR6, c[0x0][0x208] ;  /* 0x0000820000067ab9 */ /* 0x000fe20000000a00 */
[C---:B0-----:R-:W-:Y:S01]  /*12060*/  VIADD R3, R191.reuse, 0x40 ;  /* 0x00000040bf037836 */ /* 0x041fe20000000000 */
[----:B------:R0:W5:Y:S01]  /*12070*/  LD.E.128 R4, desc[UR6][R172.64] ;  /* 0x00000006ac047980 */ /* 0x000162000c101d00 */
[C---:B------:R-:W-:Y:S01]  /*12080*/  VIADD R82, R191.reuse, 0x80 ;  /* 0x00000080bf527836 */ /* 0x040fe20000000000 */
[----:B------:R-:W-:Y:S02]  /*12090*/  ULDC.64 UR10, c[0x0][0xba0] ;  /* 0x0002e800000a7ab9 */ /* 0x000fe40000000a00 */
[----:B------:R-:W5:Y:S04]  /*120a0*/  LD.E.128 R8, desc[UR6][R8.64] ;  /* 0x0000000608087980 */ /* 0x000f68000c101d00 */
        /* <DEDUP_REMOVED lines=13> */
[----:B------:R-:W5:Y:S01]  /*12180*/  LD.E.128 R68, desc[UR6][R68.64] ;  /* 0x0000000644447980 */ /* 0x000f62000c101d00 */
[----:B------:R-:W-:Y:S01]  /*12190*/  ULDC UR7, c[0x0][0xb8c] ;  /* 0x0002e30000077ab9 */ /* 0x000fe20000000800 */
[----:B------:R-:W-:Y:S01]  /*121a0*/  VIADD R83, R191, 0xc0 ;  /* 0x000000c0bf537836 */ /* 0x000fe20000000000 */
[----:B------:R-:W-:Y:S01]  /*121b0*/  ISETP.GE.AND P1, PT, R3, UR7, PT ;  /* 0x0000000703007c0c */ /* 0x000fe2000bf26270 */
[C---:B------:R-:W-:Y:S01]  /*121c0*/  VIADD R20, R191.reuse, 0x180 ;  /* 0x00000180bf147836 */ /* 0x040fe20000000000 */
[C---:B------:R-:W-:Y:S01]  /*121d0*/  ISETP.GE.AND P0, PT, R191.reuse, UR7, PT ;  /* 0x00000007bf007c0c */ /* 0x040fe2000bf06270 */
[C---:B------:R-:W-:Y:S01]  /*121e0*/  VIADD R84, R191.reuse, 0x100 ;  /* 0x00000100bf547836 */ /* 0x040fe20000000000 */
[----:B------:R-:W-:Y:S01]  /*121f0*/  SEL R18, RZ, 0xffffffff, P1 ;  /* 0xffffffffff127807 */ /* 0x000fe20000800000 */
[----:B------:R-:W-:Y:S01]  /*12200*/  VIADD R86, R191, 0x140 ;  /* 0x00000140bf567836 */ /* 0x000fe20000000000 */
[----:B------:R-:W-:Y:S01]  /*12210*/  SEL R0, RZ, 0x1, P0 ;  /* 0x00000001ff007807 */ /* 0x000fe20000000000 */
[----:B------:R-:W-:Y:S01]  /*12220*/  IMAD.U32 R77, RZ, RZ, UR10 ;  /* 0x0000000aff4d7e24 */ /* 0x000fe2000f8e00ff */
[----:B------:R-:W-:Y:S01]  /*12230*/  ISETP.GE.AND P0, PT, R82, UR7, PT ;  /* 0x0000000752007c0c */ /* 0x000fe2000bf06270 */
[----:B------:R-:W-:Y:S01]  /*12240*/  IMAD.SHL.U32 R21, R18, 0x2, RZ ;  /* 0x0000000212157824 */ /* 0x000fe200078e00ff */
[----:B------:R-:W-:Y:S01]  /*12250*/  ISETP.GE.AND P1, PT, R83, UR7, PT ;  /* 0x0000000753007c0c */ /* 0x000fe2000bf26270 */
[----:B------:R-:W-:Y:S01]  /*12260*/  UIMAD UR6, UR9, UR10, URZ ;  /* 0x0000000a090672a4 */ /* 0x000fe2000f8e023f */
[----:B------:R-:W-:Y:S01]  /*12270*/  ISETP.GE.AND P2, PT, R20, UR7, PT ;  /* 0x0000000714007c0c */ /* 0x000fe2000bf46270 */
[----:B------:R-:W-:Y:S01]  /*12280*/  IMAD.MOV.U32 R20, RZ, RZ, R191 ;  /* 0x000000ffff147224 */ /* 0x000fe200078e00bf */
[----:B------:R-:W-:Y:S01]  /*12290*/  LOP3.LUT R0, R21, 0x2, R0, 0xe2, !PT ;  /* 0x0000000215007812 */ /* 0x000fe200078ee200 */
[----:B------:R-:W-:Y:S01]  /*122a0*/  @!PT LDS RZ, [RZ] ;  /* 0x00000000fffff984 */ /* 0x000fe20000000800 */
[----:B------:R-:W-:Y:S01]  /*122b0*/  @!PT LDS RZ, [RZ] ;  /* 0x00000000fffff984 */ /* 0x000fe20000000800 */
[----:B------:R-:W-:Y:S01]  /*122c0*/  @!PT LDS RZ, [RZ] ;  /* 0x00000000fffff984 */ /* 0x000fe20000000800 */
[----:B------:R-:W-:Y:S01]  /*122d0*/  @!PT LDS RZ, [RZ] ;  /* 0x00000000fffff984 */ /* 0x000fe20000000800 */
[----:B------:R1:W-:Y:S06]  /*122e0*/  MEMBAR.ALL.CTA ;  /* 0x0000000000007992 */ /* 0x0003ec0000008000 */
[----:B-1----:R-:W1:Y:S01]  /*122f0*/  FENCE.VIEW.ASYNC.S ;  /* 0x00000000000073c6 */ /* 0x002e620000000000 */
[----:B------:R-:W-:Y:S01]  /*12300*/  SEL R21, RZ, 0x4, P0 ;  /* 0x00000004ff157807 */ /* 0x000fe20000000000 */
[----:B------:R-:W-:Y:S01]  /*12310*/  UIMAD UR6, UR4, UR11, UR6 ;  /* 0x0000000b040672a4 */ /* 0x000fe2000f8e0206 */
[----:B------:R-:W-:Y:S01]  /*12320*/  SEL R18, RZ, 0x8, P1 ;  /* 0x00000008ff127807 */ /* 0x000fe20000800000 */
[----:B------:R-:W-:Y:S01]  /*12330*/  ULDC.64 UR8, c[0x0][0xbe0] ;  /* 0x0002f80000087ab9 */ /* 0x000fe20000000a00 */
[----:B------:R-:W-:Y:S01]  /*12340*/  ISETP.GE.AND P0, PT, R84, UR7, PT ;  /* 0x0000000754007c0c */ /* 0x000fe2000bf06270 */
[----:B------:R-:W-:Y:S01]  /*12350*/  IMAD.U32 R81, RZ, RZ, UR8 ;  /* 0x00000008ff517e24 */ /* 0x000fe2000f8e00ff */
[----:B------:R-:W-:Y:S01]  /*12360*/  LOP3.LUT R0, R18, R0, R21, 0xfe, !PT ;  /* 0x0000000012007212 */ /* 0x000fe200078efe15 */
[----:B------:R-:W-:Y:S01]  /*12370*/  BSSY B1, `(.L_x_2501) ;  /* 0x000003c000017945 */ /* 0x000fe20003800000 */
[----:B------:R-:W-:-:S02]  /*12380*/  SHF.R.S32.HI R21, RZ, 0x1f, R191 ;  /* 0x0000001fff157819 */ /* 0x000fc400000114bf */
[----:B------:R-:W-:Y:S02]  /*12390*/  ISETP.GE.AND P1, PT, R86, UR7, PT ;  /* 0x0000000756007c0c */ /* 0x000fe4000bf26270 */
[----:B------:R-:W-:Y:S01]  /*123a0*/  IADD3 R78, R191, 0x1c0, RZ ;  /* 0x000001c0bf4e7810 */ /* 0x000fe20007ffe0ff */
[----:B------:R-:W-:Y:S01]  /*123b0*/  IMAD.WIDE.U32 R20, R77, UR4, R20 ;  /* 0x000000044d147c25 */ /* 0x000fe2000f8e0014 */
[----:B------:R-:W-:Y:S01]  /*123c0*/  SEL R77, RZ, 0x10, P0 ;  /* 0x00000010ff4d7807 */ /* 0x000fe20000000000 */
[----:B------:R-:W-:Y:S01]  /*123d0*/  UIMAD UR4, UR12, UR8, URZ ;  /* 0x000000080c0472a4 */ /* 0x000fe2000f8e023f */
[----:B------:R-:W-:Y:S01]  /*123e0*/  SEL R18, RZ, 0x20, P1 ;  /* 0x00000020ff127807 */ /* 0x000fe20000800000 */
[----:B------:R-:W-:Y:S01]  /*123f0*/  VIADD R21, R21, UR6 ;  /* 0x0000000615157c36 */ /* 0x000fe20008000000 */
[----:B------:R-:W-:Y:S01]  /*12400*/  ISETP.GE.AND P1, PT, R78, UR7, PT ;  /* 0x000000074e007c0c */ /* 0x000fe2000bf26270 */
[----:B------:R-:W-:Y:S01]  /*12410*/  UIMAD UR6, UR39, UR9, UR4 ;  /* 0x00000009270672a4 */ /* 0x000fe2000f8e0204 */
[----:B------:R-:W-:Y:S01]  /*12420*/  LOP3.LUT R77, R18, R0, R77, 0xfe, !PT ;  /* 0x00000000124d7212 */ /* 0x000fe200078efe4d */
[----:B-----5:R-:W-:Y:S01]  /*12430*/  IMAD R18, R196, -0x40, R17 ;  /* 0xffffffc0c4127824 */ /* 0x020fe200078e0211 */
[----:B------:R-:W-:Y:S01]  /*12440*/  UIADD3 UR4, UR37, 0x38820, URZ ;  /* 0x0003882025047890 */ /* 0x000fe2000fffe03f */
[----:B------:R-:W-:Y:S01]  /*12450*/  SEL R0, RZ, 0x40, P2 ;  /* 0x00000040ff007807 */ /* 0x000fe20001000000 */
[C---:B------:R-:W-:Y:S01]  /*12460*/  VIADD R17, R194.reuse, 0x20 ;  /* 0x00000020c2117836 */ /* 0x040fe20000000000 */
[----:B------:R-:W-:Y:S01]  /*12470*/  ULDC.64 UR8, c[0x0][0xbe8] ;  /* 0x0002fa0000087ab9 */ /* 0x000fe20000000a00 */
[-C--:B------:R-:W-:Y:S01]  /*12480*/  ISETP.GE.AND P2, PT, R194, R18.reuse, PT ;  /* 0x00000012c200720c */ /* 0x080fe20003f46270 */
[----:B------:R-:W-:Y:S01]  /*12490*/  IMAD.WIDE.U32 R20, R81, UR39, R20 ;  /* 0x0000002751147c25 */ /* 0x000fe2000f8e0014 */
[----:B------:R-:W-:Y:S01]  /*124a0*/  UPRMT UR4, URZ, 0x654, UR4 ;  /* 0x000006543f047896 */ /* 0x000fe20008000004 */
[----:B------:R-:W-:-:S02]  /*124b0*/  ISETP.GE.AND P0, PT, R17, R18, PT ;  /* 0x000000121100720c */ /* 0x000fc40003f06270 */
[----:B------:R-:W-:Y:S01]  /*124c0*/  IMAD R17, R76, UR8, RZ ;  /* 0x000000084c117c24 */ /* 0x000fe2000f8e02ff */
[----:B------:R-:W-:Y:S01]  /*124d0*/  SHF.R.S32.HI R195, RZ, 0x1f, R194 ;  /* 0x0000001fffc37819 */ /* 0x000fe200000114c2 */
[----:B------:R-:W-:Y:S01]  /*124e0*/  VIADD R21, R21, UR6 ;  /* 0x0000000615157c36 */ /* 0x000fe20008000000 */
[----:B------:R-:W-:Y:S01]  /*124f0*/  LOP3.LUT R0, R77, R0, RZ, 0xfc, !PT ;  /* 0x000000004d007212 */ /* 0x000fe200078efcff */
[C---:B------:R-:W-:Y:S01]  /*12500*/  IMAD R81, R79.reuse, UR9, R17 ;  /* 0x000000094f517c24 */ /* 0x040fe2000f8e0211 */
[----:B------:R-:W-:Y:S01]  /*12510*/  SEL R17, RZ, 0x80, P1 ;  /* 0x00000080ff117807 */ /* 0x000fe20000800000 */
[----:B------:R-:W-:Y:S01]  /*12520*/  IMAD.WIDE.U32 R78, R79, UR8, R20 ;  /* 0x000000084f4e7c25 */ /* 0x000fe2000f8e0014 */
[----:B-1----:R-:W-:Y:S02]  /*12530*/  SYNCS.ARRIVE.TRANS64.RED.A1T0 RZ, [UR4], RZ ;  /* 0x000000ffffff79a7 */ /* 0x002fe40008100404 */
[----:B------:R-:W-:Y:S01]  /*12540*/  LOP3.LUT R17, R0, R17, RZ, 0xfc, !PT ;  /* 0x0000001100117212 */ /* 0x000fe200078efcff */
[----:B------:R-:W-:-:S04]  /*12550*/  IMAD.WIDE R76, R196, 0x40, R194 ;  /* 0x00000040c44c7825 */ /* 0x000fc800078e02c2 */
[----:B------:R-:W-:Y:S01]  /*12560*/  IMAD.IADD R85, R79, 0x1, R81 ;  /* 0x000000014f557824 */ /* 0x000fe200078e0251 */
[----:B0-----:R-:W-:Y:S06]  /*12570*/  @P2 BRA `(.L_x_2502) ;  /* 0x00000000006c2947 */ /* 0x001fec0003800000 */
        /* <DEDUP_REMOVED lines=11> */
[----:B------:R-:W-:-:S02]  /*12630*/  LOP3.LUT P5, RZ, R0, 0x40, RZ, 0xc0, !PT ;  /* 0x0000004000ff7812 */ /* 0x000fc400078ac0ff */
[----:B------:R-:W-:Y:S01]  /*12640*/  IMAD.IADD R21, R21, 0x1, R81 ;  /* 0x0000000115157824 */ /* 0x000fe200078e0251 */
[C---:B------:R-:W-:Y:S02]  /*12650*/  LEA R80, P1, R20.reuse, UR8, 0x1 ;  /* 0x0000000814507c11 */ /* 0x040fe4000f8208ff */
        /* <DEDUP_REMOVED lines=13> */
.L_x_2502:
[----:B------:R-:W-:Y:S05]  /*12730*/  BSYNC B1 ;  /* 0x0000000000017941 */ /* 0x000fea0003800000 */
.L_x_2501:
[----:B------:R-:W-:Y:S05]  /*12740*/  @P0 BRA `(.L_x_2503) ;  /* 0x0000000c00280947 */ /* 0x000fea0003800000 */
[----:B0-----:R-:W-:Y:S01]  /*12750*/  IADD3 R7, P0, R76, 0x20, RZ ;  /* 0x000000204c077810 */ /* 0x001fe20007f1e0ff */
[----:B------:R-:W-:Y:S01]  /*12760*/  ULDC.64 UR8, c[0x0][0xbd8] ;  /* 0x0002f60000087ab9 */ /* 0x000fe20000000a00 */
[----:B------:R-:W-:Y:S01]  /*12770*/  IMAD.MOV.U32 R4, RZ, RZ, R78 ;  /* 0x000000ffff047224 */ /* 0x000fe200078e004e */
[----:B------:R-:W-:Y:S01]  /*12780*/  ISETP.GE.AND P4, PT, R3, UR7, PT ;  /* 0x0000000703007c0c */ /* 0x000fe2000bf86270 */
        /* <DEDUP_REMOVED lines=28> */
.L_x_2498:
[----:B------:R-:W0:Y:S01]  /*12950*/  LDC.64 R6, c[0x0][0xcd8] ;  /* 0x00033600ff067b82 */ /* 0x000e220000000a00 */
[----:B------:R-:W-:Y:S01]  /*12960*/  IMAD.MOV.U32 R9, RZ, RZ, RZ ;  /* 0x000000ffff097224 */ /* 0x000fe200078e00ff */
[----:B------:R-:W-:-:S06]  /*12970*/  ULDC.64 UR6, c[0x0][0x208] ;  /* 0x0000820000067ab9 */ /* 0x000fcc0000000a00 */
[----:B------:R-:W1:Y:S01]  /*12980*/  LDC.64 R4, c[0x0][0xcd8] ;  /* 0x00033600ff047b82 */ /* 0x000e620000000a00 */
[----:B0-----:R-:W-:-:S04]  /*12990*/  ISETP.NE.U32.AND P0, PT, R6, RZ, PT ;  /* 0x000000ff0600720c */ /* 0x001fc80003f05070 */
[----:B------:R-:W-:-:S03]  /*129a0*/  ISETP.NE.AND.EX P0, PT, R7, RZ, PT, P0 ;  /* 0x000000ff0700720c */ /* 0x000fc60003f05300 */
[----:B------:R-:W0:Y:S01]  /*129b0*/  LDC.64 R6, c[0x0][0xce0] ;  /* 0x00033800ff067b82 */ /* 0x000e220000000a00 */
[----:B-1----:R-:W-:-:S07]  /*129c0*/  IMAD.WIDE R4, R193, 0x4, R4 ;  /* 0x00000004c1047825 */ /* 0x002fce00078e0204 */
[----:B------:R-:W1:Y:S01]  /*129d0*/  LDC R3, c[0x0][0xb88] ;  /* 0x0002e200ff037b82 */ /* 0x000e620000000800 */
[----:B------:R-:W-:Y:S01]  /*129e0*/  VIADD R13, R191, 0x40 ;  /* 0x00000040bf0d7836 */ /* 0x000fe20000000000 */
[----:B------:R-:W5:Y:S01]  /*129f0*/  @P0 LDG.E R9, desc[UR6][R4.64] ;  /* 0x0000000604090981 */ /* 0x000f62000c1e1900 */
[----:B0-----:R-:W-:-:S04]  /*12a00*/  ISETP.NE.U32.AND P1, PT, R6, RZ, PT ;  /* 0x000000ff0600720c */ /* 0x001fc80003f25070 */
[----:B------:R-:W-:-:S13]  /*12a10*/  ISETP.NE.AND.EX P1, PT, R7, RZ, PT, P1 ;  /* 0x000000ff0700720c */ /* 0x000fda0003f25310 */
[----:B------:R-:W0:Y:S01]  /*12a20*/  @P1 LDC.64 R6, c[0x0][0xce0] ;  /* 0x00033800ff061b82 */ /* 0x000e220000000a00 */
[C---:B------:R-:W-:Y:S02]  /*12a30*/  VIADD R14, R191.reuse, 0x80 ;  /* 0x00000080bf0e7836 */ /* 0x040fe40000000000 */
[----:B------:R-:W-:Y:S02]  /*12a40*/  VIADD R15, R191, 0xc0 ;  /* 0x000000c0bf0f7836 */ /* 0x000fe40000000000 */
[----:B0-----:R-:W-:-:S05]  /*12a50*/  @P1 IMAD.WIDE R6, R193, 0x4, R6 ;  /* 0x00000004c1061825 */ /* 0x001fca00078e0206 */
[----:B-1----:R0:W5:Y:S01]  /*12a60*/  @P1 LDG.E R3, desc[UR6][R6.64] ;  /* 0x0000000606031981 */ /* 0x002162000c1e1900 */
[----:B------:R-:W-:Y:S02]  /*12a70*/  ULDC UR7, c[0x0][0xb8c] ;  /* 0x0002e30000077ab9 */ /* 0x000fe40000000800 */
[----:B------:R-:W-:Y:S02]  /*12a80*/  ISETP.GE.AND P3, PT, R13, UR7, PT ;  /* 0x000000070d007c0c */ /* 0x000fe4000bf66270 */
[----:B------:R-:W-:Y:S02]  /*12a90*/  ISETP.GE.AND P2, PT, R191, UR7, PT ;  /* 0x00000007bf007c0c */ /* 0x000fe4000bf46270 */
[----:B------:R-:W-:Y:S02]  /*12aa0*/  SEL R8, RZ, 0xffffffff, P3 ;  /* 0xffffffffff087807 */ /* 0x000fe40001800000 */
[----:B------:R-:W-:Y:S02]  /*12ab0*/  SEL R0, RZ, 0x1, P2 ;  /* 0x00000001ff007807 */ /* 0x000fe40001000000 */
[----:B------:R-:W-:Y:S01]  /*12ac0*/  ISETP.GE.AND P2, PT, R14, UR7, PT ;  /* 0x000000070e007c0c */ /* 0x000fe2000bf46270 */
[----:B------:R-:W-:Y:S01]  /*12ad0*/  IMAD.SHL.U32 R11, R8, 0x2, RZ ;  /* 0x00000002080b7824 */ /* 0x000fe200078e00ff */
[----:B------:R-:W-:-:S02]  /*12ae0*/  ISETP.GE.AND P3, PT, R15, UR7, PT ;  /* 0x000000070f007c0c */ /* 0x000fc4000bf66270 */
[----:B0-----:R-:W-:Y:S02]  /*12af0*/  SEL R7, RZ, 0x4, P2 ;  /* 0x00000004ff077807 */ /* 0x001fe40001000000 */
[----:B------:R-:W-:Y:S02]  /*12b00*/  LOP3.LUT R0, R11, 0x2, R0, 0xe2, !PT ;  /* 0x000000020b007812 */ /* 0x000fe400078ee200 */
[----:B------:R-:W-:-:S04]  /*12b10*/  SEL R6, RZ, 0x8, P3 ;  /* 0x00000008ff067807 */ /* 0x000fc80001800000 */
[----:B------:R-:W-:Y:S01]  /*12b20*/  LOP3.LUT R17, R6, R0, R7, 0xfe, !PT ;  /* 0x0000000006117212 */ /* 0x000fe200078efe07 */
[----:B------:R-:W-:Y:S06]  /*12b30*/  @P1 BRA `(.L_x_2504) ;  /* 0x0000000000141947 */ /* 0x000fec0003800000 */
[----:B------:R-:W-:Y:S05]  /*12b40*/  @!P0 BRA `(.L_x_2504) ;  /* 0x0000000000108947 */ /* 0x000fea0003800000 */
[----:B------:R-:W-:Y:S02]  /*12b50*/  ULDC.64 UR8, c[0x0][0x208] ;  /* 0x0000820000087ab9 */ /* 0x000fe40000000a00 */
[----:B------:R-:W2:Y:S04]  /*12b60*/  LDG.E R0, desc[UR8][R4.64] ;  /* 0x0000000804007981 */ /* 0x000ea8000c1e1900 */
[----:B-----5:R-:W2:Y:S02]  /*12b70*/  LDG.E R3, desc[UR8][R4.64+0x4] ;  /* 0x0000040804037981 */ /* 0x020ea4000c1e1900 */
[----:B--2---:R-:W-:-:S07]  /*12b80*/  IMAD.IADD R3, R3, 0x1, -R0 ;  /* 0x0000000103037824 */ /* 0x004fce00078e0a00 */
.L_x_2504:
[----:B------:R-:W-:Y:S01]  /*12b90*/  ISETP.GT.AND P1, PT, R200, 0x3f, PT ;  /* 0x0000003fc800780c */ /* 0x000fe20003f24270 */
[----:B------:R-:W-:Y:S01]  /*12ba0*/  USHF.R.S32.HI UR6, URZ, 0x1f, UR39 ;  /* 0x0000001f3f067899 */ /* 0x000fe20008011427 */
[----:B------:R-:W-:Y:S01]  /*12bb0*/  SHF.R.S32.HI R0, RZ, 0x1f, R193 ;  /* 0x0000001fff007819 */ /* 0x000fe200000114c1 */
[----:B------:R-:W-:Y:S01]  /*12bc0*/  BSSY B1, `(.L_x_2505) ;  /* 0x0000020000017945 */ /* 0x000fe20003800000 */
[----:B------:R-:W-:Y:S01]  /*12bd0*/  SHF.R.S32.HI R12, RZ, 0x1f, R191 ;  /* 0x0000001fff0c7819 */ /* 0x000fe200000114bf */
[C---:B------:R-:W-:Y:S01]  /*12be0*/  VIADD R18, R191.reuse, 0x100 ;  /* 0x00000100bf127836 */ /* 0x040fe20000000000 */
[----:B------:R-:W-:Y:S02]  /*12bf0*/  IADD3 R24, R191, 0x140, RZ ;  /* 0x00000140bf187810 */ /* 0x000fe40007ffe0ff */
[----:B------:R-:W-:Y:S02]  /*12c00*/  SEL R11, R193, RZ, !P0 ;  /* 0x000000ffc10b7207 */ /* 0x000fe40004000000 */
[----:B------:R-:W-:-:S02]  /*12c10*/  SEL R10, R0, RZ, !P0 ;  /* 0x000000ff000a7207 */ /* 0x000fc40004000000 */
[----:B-----5:R-:W-:Y:S01]  /*12c20*/  SHF.R.S32.HI R8, RZ, 0x1f, R9 ;  /* 0x0000001fff087819 */ /* 0x020fe20000011409 */
[----:B------:R-:W-:Y:S06]  /*12c30*/  @P1 BRA `(.L_x_2506) ;  /* 0x0000000000601947 */ /* 0x000fec0003800000 */
        /* <DEDUP_REMOVED lines=13> */
[----:B------:R-:W-:-:S03]  /*12d10*/  ULDC.64 UR8, c[0x0][0xc78] ;  /* 0x00031e0000087ab9 */ /* 0x000fc60000000a00 */
[----:B------:R-:W-:Y:S02]  /*12d20*/  IMAD R0, R10, UR8, RZ ;  /* 0x000000080a007c24 */ /* 0x000fe4000f8e02ff */
[----:B------:R-:W-:Y:S02]  /*12d30*/  VIADD R5, R5, UR4 ;  /* 0x0000000405057c36 */ /* 0x000fe40008000000 */
        /* <DEDUP_REMOVED lines=8> */
.L_x_2506:
[----:B------:R-:W-:Y:S05]  /*12dc0*/  BSYNC B1 ;  /* 0x0000000000017941 */ /* 0x000fea0003800000 */
.L_x_2505:
[----:B------:R-:W-:Y:S01]  /*12dd0*/  ULDC.64 UR8, c[0x0][0xba0] ;  /* 0x0002e80000087ab9 */ /* 0x000fe20000000a00 */
[----:B------:R-:W-:Y:S01]  /*12de0*/  IMAD.MOV.U32 R4, RZ, RZ, R191 ;  /* 0x000000ffff047224 */ /* 0x000fe200078e00bf */
[----:B------:R-:W-:Y:S01]  /*12df0*/  ISETP.GE.AND P0, PT, R18, UR7, PT ;  /* 0x0000000712007c0c */ /* 0x000fe2000bf06270 */
[----:B0-----:R-:W-:Y:S01]  /*12e00*/  IMAD.MOV.U32 R5, RZ, RZ, R12 ;  /* 0x000000ffff057224 */ /* 0x001fe200078e000c */
[----:B------:R-:W-:Y:S01]  /*12e10*/  ISETP.GE.AND P1, PT, R24, UR7, PT ;  /* 0x0000000718007c0c */ /* 0x000fe2000bf26270 */
[----:B------:R-:W-:Y:S01]  /*12e20*/  IMAD R0, R8, UR8, RZ ;  /* 0x0000000808007c24 */ /* 0x000fe2000f8e02ff */
[----:B------:R-:W-:Y:S01]  /*12e30*/  BSSY B1, `(.L_x_2507) ;  /* 0x000003d000017945 */ /* 0x000fe20003800000 */
[----:B------:R-:W-:Y:S01]  /*12e40*/  IMAD.WIDE.U32 R4, R9, UR8, R4 ;  /* 0x0000000809047c25 */ /* 0x000fe2000f8e0004 */
[----:B------:R-:W-:-:S03]  /*12e50*/  SEL R6, RZ, 0x20, P1 ;  /* 0x00000020ff067807 */ /* 0x000fc60000800000 */
[----:B------:R-:W-:Y:S01]  /*12e60*/  IMAD R9, R9, UR9, R0 ;  /* 0x0000000909097c24 */ /* 0x000fe2000f8e0200 */
[----:B------:R-:W-:Y:S01]  /*12e70*/  SEL R0, RZ, 0x10, P0 ;  /* 0x00000010ff007807 */ /* 0x000fe20000000000 */
[----:B------:R-:W-:Y:S01]  /*12e80*/  VIADD R7, R191, 0x180 ;  /* 0x00000180bf077836 */ /* 0x000fe20000000000 */
[----:B------:R-:W-:Y:S01]  /*12e90*/  ULDC.64 UR8, c[0x0][0xbe0] ;  /* 0x0002f80000087ab9 */ /* 0x000fe20000000a00 */
[----:B------:R-:W-:Y:S01]  /*12ea0*/  IMAD R3, R196, -0x40, R3 ;  /* 0xffffffc0c4037824 */ /* 0x000fe200078e0203 */
[----:B------:R-:W-:Y:S01]  /*12eb0*/  LOP3.LUT R17, R6, R17, R0, 0xfe, !PT ;  /* 0x0000001106117212 */ /* 0x000fe200078efe00 */
[----:B------:R-:W-:Y:S01]  /*12ec0*/  UIMAD UR4, UR6, UR8, URZ ;  /* 0x00000008060472a4 */ /* 0x000fe2000f8e023f */
[----:B------:R-:W-:Y:S01]  /*12ed0*/  ISETP.GE.AND P0, PT, R7, UR7, PT ;  /* 0x0000000707007c0c */ /* 0x000fe2000bf06270 */
[----:B------:R-:W-:Y:S01]  /*12ee0*/  VIADD R6, R191, 0x1c0 ;  /* 0x000001c0bf067836 */ /* 0x000fe20000000000 */
[----:B------:R-:W-:Y:S01]  /*12ef0*/  ISETP.GE.AND P1, PT, R194, R3, PT ;  /* 0x00000003c200720c */ /* 0x000fe20003f26270 */
[----:B------:R-:W-:Y:S01]  /*12f00*/  IMAD.IADD R5, R5, 0x1, R9 ;  /* 0x0000000105057824 */ /* 0x000fe200078e0209 */
[----:B------:R-:W-:Y:S01]  /*12f10*/  UIMAD UR4, UR39, UR9, UR4 ;  /* 0x00000009270472a4 */ /* 0x000fe2000f8e0204 */
[----:B------:R-:W-:Y:S01]  /*12f20*/  IMAD.U32 R7, RZ, RZ, UR8 ;  /* 0x00000008ff077e24 */ /* 0x000fe2000f8e00ff */
[----:B------:R-:W-:Y:S01]  /*12f30*/  SEL R0, RZ, 0x40, P0 ;  /* 0x00000040ff007807 */ /* 0x000fe20000000000 */
[----:B------:R-:W-:Y:S01]  /*12f40*/  ULDC.64 UR8, c[0x0][0xbe8] ;  /* 0x0002fa0000087ab9 */ /* 0x000fe20000000a00 */
[----:B------:R-:W-:Y:S01]  /*12f50*/  ISETP.GE.AND P2, PT, R6, UR7, PT ;  /* 0x0000000706007c0c */ /* 0x000fe2000bf46270 */
[----:B------:R-:W-:Y:S01]  /*12f60*/  IMAD.WIDE.U32 R4, R7, UR39, R4 ;  /* 0x0000002707047c25 */ /* 0x000fe2000f8e0004 */
[----:B------:R-:W-:-:S02]  /*12f70*/  LOP3.LUT R17, R17, R0, RZ, 0xfc, !PT ;  /* 0x0000000011117212 */ /* 0x000fc400078efcff */
[----:B------:R-:W-:Y:S01]  /*12f80*/  SHF.R.S32.HI R9, RZ, 0x1f, R194 ;  /* 0x0000001fff097819 */ /* 0x000fe200000114c2 */
[----:B------:R-:W-:Y:S02]  /*12f90*/  VIADD R6, R194, 0x20 ;  /* 0x00000020c2067836 */ /* 0x000fe40000000000 */
[----:B------:R-:W-:Y:S02]  /*12fa0*/  IMAD R0, R10, UR8, RZ ;  /* 0x000000080a007c24 */ /* 0x000fe4000f8e02ff */
[----:B------:R-:W-:Y:S01]  /*12fb0*/  VIADD R5, R5, UR4 ;  /* 0x0000000405057c36 */ /* 0x000fe20008000000 */
[----:B------:R-:W-:Y:S01]  /*12fc0*/  ISETP.GE.AND P0, PT, R6, R3, PT ;  /* 0x000000030600720c */ /* 0x000fe20003f06270 */
[C---:B------:R-:W-:Y:S01]  /*12fd0*/  IMAD R3, R11.reuse, UR9, R0 ;  /* 0x000000090b037c24 */ /* 0x040fe2000f8e0200 */
[----:B------:R-:W-:Y:S01]  /*12fe0*/  SEL R0, RZ, 0x80, P2 ;  /* 0x00000080ff007807 */ /* 0x000fe20001000000 */
[----:B------:R-:W-:-:S03]  /*12ff0*/  IMAD.WIDE.U32 R6, R11, UR8, R4 ;  /* 0x000000080b067c25 */ /* 0x000fc6000f8e0004 */
[----:B------:R-:W-:Y:S01]  /*13000*/  LOP3.LUT R0, R17, R0, RZ, 0xfc, !PT ;  /* 0x0000000011007212 */ /* 0x000fe200078efcff */
[----:B------:R-:W-:Y:S02]  /*13010*/  IMAD.MOV.U32 R8, RZ, RZ, R194 ;  /* 0x000000ffff087224 */ /* 0x000fe400078e00c2 */
[----:B------:R-:W-:Y:S02]  /*13020*/  IMAD.IADD R11, R7, 0x1, R3 ;  /* 0x00000001070b7824 */ /* 0x000fe400078e0203 */
        /* <DEDUP_REMOVED lines=29> */
.L_x_2508:
[----:B------:R-:W-:Y:S05]  /*13200*/  BSYNC B1 ;  /* 0x0000000000017941 */ /* 0x000fea0003800000 */
.L_x_2507:
[----:B------:R-:W-:Y:S05]  /*13210*/  @P0 BRA `(.L_x_2503) ;  /* 0x0000000000740947 */ /* 0x000fea0003800000 */
[----:B------:R-:W-:Y:S01]  /*13220*/  IADD3 R3, P0, R8, 0x20, RZ ;  /* 0x0000002008037810 */ /* 0x000fe20007f1e0ff */
[----:B------:R-:W-:Y:S01]  /*13230*/  ULDC.64 UR8, c[0x0][0xbd8] ;  /* 0x0002f60000087ab9 */ /* 0x000fe20000000a00 */
[----:B------:R-:W-:Y:S01]  /*13240*/  IMAD.MOV.U32 R4, RZ, RZ, R6 ;  /* 0x000000ffff047224 */ /* 0x000fe200078e0006 */
[----:B------:R-:W-:Y:S01]  /*13250*/  ULDC.64 UR10, c[0x0][0x208] ;  /* 0x00008200000a7ab9 */ /* 0x000fe20000000a00 */
[----:B------:R-:W-:Y:S01]  /*13260*/  IADD3.X R8, RZ, R9, RZ, P0, !PT ;  /* 0x00000009ff087210 */ /* 0x000fe200007fe4ff */
[----:B------:R-:W-:Y:S01]  /*13270*/  IMAD.MOV.U32 R5, RZ, RZ, R11 ;  /* 0x000000ffff057224 */ /* 0x000fe200078e000b */
[----:B------:R-:W-:Y:S02]  /*13280*/  ISETP.GE.AND P0, PT, R13, UR7, PT ;  /* 0x000000070d007c0c */ /* 0x000fe4000bf06270 */
[----:B------:R-:W-:Y:S01]  /*13290*/  ISETP.GE.AND P1, PT, R14, UR7, PT ;  /* 0x000000070e007c0c */ /* 0x000fe2000bf26270 */
[----:B------:R-:W-:Y:S01]  /*132a0*/  IMAD R8, R8, UR8, RZ ;  /* 0x0000000808087c24 */ /* 0x000fe2000f8e02ff */
[----:B------:R-:W-:Y:S01]  /*132b0*/  ISETP.GE.AND P2, PT, R15, UR7, PT ;  /* 0x000000070f007c0c */ /* 0x000fe2000bf46270 */
[----:B------:R-:W-:Y:S01]  /*132c0*/  IMAD.WIDE.U32 R4, R3, UR8, R4 ;  /* 0x0000000803047c25 */ /* 0x000fe2000f8e0004 */
        /* <DEDUP_REMOVED lines=18> */
.L_x_2503:
[----:B------:R-:W-:Y:S05]  /*133f0*/  BSYNC B0 ;  /* 0x0000000000007941 */ /* 0x000fea0003800000 */
.L_x_2497:
[----:B------:R-:W-:Y:S02]  /*13400*/  ULDC UR4, c[0x0][0xd14] ;  /* 0x0003450000047ab9 */ /* 0x000fe40000000800 */
[----:B------:R-:W-:-:S13]  /*13410*/  ISETP.GE.AND P0, PT, R187, UR4, PT ;  /* 0x00000004bb007c0c */ /* 0x000fda000bf06270 */
[----:B------:R-:W-:Y:S05]  /*13420*/  @!P0 BRA `(.L_x_2509) ;  /* 0xfffffed800cc8947 */ /* 0x000fea000383ffff */
[----:B------:R-:W-:Y:S05]  /*13430*/  EXIT ;  /* 0x000000000000794d */ /* 0x000fea0003800000 */
.L_x_2405:
        /* <DEDUP_REMOVED lines=58> */
[----:B------:R-:W-:Y:S01]  /*137e0*/  ULDC UR5, c[0x0][0xd14] ;  /* 0x0003450000057ab9 */ /* 0x000fe20000000800 */
[----:B------:R-:W-:Y:S01]  /*137f0*/  IMAD.MOV.U32 R6, RZ, RZ, RZ ;  /* 0x000000ffff067224 */ /* 0x000fe200078e00ff */
[----:B------:R-:W-:Y:S01]  /*13800*/  ULDC UR7, c[0x0][0xd14] ;  /* 0x0003450000077ab9 */ /* 0x000fe20000000800 */
[----:B------:R-:W-:-:S05]  /*13810*/  ULDC UR4, c[0x0][0xd10] ;  /* 0x0003440000047ab9 */ /* 0x000fca0000000800 */
.L_x_2514:
        /* <DEDUP_REMOVED lines=16> */
.L_x_2513:
[----:B------:R-:W-:Y:S05]  /*13920*/  BSYNC B0 ;  /* 0x0000000000007941 */ /* 0x000fea0003800000 */
.L_x_2512:
        /* <DEDUP_REMOVED lines=25> */
.L_x_2510:
[----:B------:R-:W-:Y:S01]  /*13ac0*/  IMAD.IADD R7, R5, 0x1, -R2 ;  /* 0x0000000105077824 */ /* 0x000fe200078e0a02 */
[----:B------:R-:W-:-:S03]  /*13ad0*/  ULDC.64 UR8, c[0x0][0x208] ;  /* 0x0000820000087ab9 */ /* 0x000fc60000000a00 */
        /* <DEDUP_REMOVED lines=19> */
.L_x_2515:
        /* <DEDUP_REMOVED lines=25> */
[----:B------:R-:W-:Y:S01]  /*13da0*/  VIADDMNMX R8, R3, UR4, R8, PT ;  /* 0x0000000403087c46 */ /* 0x000fe2000b800108 */
[----:B------:R-:W-:-:S03]  /*13db0*/  IMAD.IADD R4, R5, 0x1, R4 ;  /* 0x0000000105047824 */ /* 0x000fc600078e0204 */
[----:B------:R-:W-:-:S04]  /*13dc0*/  IABS R7, R8 ;  /* 0x0000000800077213 */ /* 0x000fc80000000000 */
[----:B------:R-:W1:Y:S08]  /*13dd0*/  I2F.RP R10, R7 ;  /* 0x00000007000a7306 */ /* 0x000e700000209400 */
[----:B-1----:R-:W1:Y:S02]  /*13de0*/  MUFU.RCP R10, R10 ;  /* 0x0000000a000a7308 */ /* 0x002e640000001000 */
[----:B-1----:R-:W-:-:S06]  /*13df0*/  VIADD R2, R10, 0xffffffe ;  /* 0x0ffffffe0a027836 */ /* 0x002fcc0000000000 */
[----:B------:R1:W2:Y:S02]  /*13e00*/  F2I.FTZ.U32.TRUNC.NTZ R3, R2 ;  /* 0x0000000200037305 */ /* 0x0002a4000021f000 */
[----:B-1----:R-:W-:Y:S02]  /*13e10*/  IMAD.MOV.U32 R2, RZ, RZ, RZ ;  /* 0x000000ffff027224 */ /* 0x002fe400078e00ff */
[----:B--2---:R-:W-:-:S04]  /*13e20*/  IMAD.MOV R6, RZ, RZ, -R3 ;  /* 0x000000ffff067224 */ /* 0x004fc800078e0a03 */
        /* <DEDUP_REMOVED lines=22> */
.L_x_2511:
[----:B------:R-:W-:Y:S02]  /*13f90*/  IMAD.MOV.U32 R17, RZ, RZ, RZ ;  /* 0x000000ffff117224 */ /* 0x000fe400078e00ff */
[----:B------:R-:W-:Y:S02]  /*13fa0*/  IMAD.U32 R16, RZ, RZ, UR6 ;  /* 0x00000006ff107e24 */ /* 0x000fe4000f8e00ff */
[----:B------:R-:W-:-:S07]  /*13fb0*/  IMAD.MOV.U32 R18, RZ, RZ, RZ ;  /* 0x000000ffff127224 */ /* 0x000fce00078e00ff */
.L_x_2516:
[----:B------:R-:W1:Y:S01]  /*13fc0*/  S2R R2, SR_TID.X ;  /* 0x0000000000027919 */ /* 0x000e620000002100 */
[----:B------:R-:W-:Y:S01]  /*13fd0*/  UMOV UR4, URZ ;  /* 0x0000003f00047c82 */ /* 0x000fe20008000000 */
        /* <DEDUP_REMOVED lines=10> */
[----:B------:R1:W-:Y:S02]  /*14080*/  STL [R1+0x4], R0 ;  /* 0x0000040001007387 */ /* 0x0003e40000100800 */
[----:B-1----:R-:W-:-:S05]  /*14090*/  IMAD.U32 R0, RZ, RZ, UR4 ;  /* 0x00000004ff007e24 */ /* 0x002fca000f8e00ff */
[----:B------:R1:W-:Y:S01]  /*140a0*/  STL [R1+0x1c], R0 ;  /* 0x00001c0001007387 */ /* 0x0003e20000100800 */
[----:B------:R-:W-:Y:S05]  /*140b0*/  @P0 BRA `(.L_x_2517) ;  /* 0x00000048003c0947 */ /* 0x000fea0003800000 */
[----:B------:R-:W-:Y:S01]  /*140c0*/  ULDC UR4, c[0x0][0xc] ;  /* 0x0000030000047ab9 */ /* 0x000fe20000000800 */
[----:B------:R-:W-:Y:S01]  /*140d0*/  IMAD.MOV.U32 R2, RZ, RZ, 0x1 ;  /* 0x00000001ff027424 */ /* 0x000fe200078e00ff */
[----:B------:R-:W-:Y:S01]  /*140e0*/  ULDC.64 UR54, c[0x0][0x198] ;  /* 0x0000660000367ab9 */ /* 0x000fe20000000a00 */
[----:B-1----:R-:W-:Y:S01]  /*140f0*/  IMAD.U32 R0, RZ, RZ, UR4 ;  /* 0x00000004ff007e24 */ /* 0x002fe2000f8e00ff */
[----:B------:R-:W-:Y:S02]  /*14100*/  UMOV UR4, URZ ;  /* 0x0000003f00047c82 */ /* 0x000fe40008000000 */
[----:B------:R-:W-:Y:S04]  /*14110*/  STL [R1+0x4], R2 ;  /* 0x0000040201007387 */ /* 0x000fe80000100800 */
[----:B------:R-:W-:Y:S04]  /*14120*/  STL [R1], RZ ;  /* 0x000000ff01007387 */ /* 0x000fe80000100800 */
[----:B------:R1:W-:Y:S02]  /*14130*/  STL [R1+0x20], R0 ;  /* 0x0000200001007387 */ /* 0x0003e40000100800 */
[----:B-1----:R-:W-:-:S05]  /*14140*/  IMAD.U32 R0, RZ, RZ, UR4 ;  /* 0x00000004ff007e24 */ /* 0x002fca000f8e00ff */
[----:B------:R1:W-:Y:S02]  /*14150*/  STL [R1+0x1c], R0 ;  /* 0x00001c0001007387 */ /* 0x0003e40000100800 */
.L_x_2591:
[----:B------:R-:W-:Y:S05]  /*14160*/  YIELD ;  /* 0x0000000000007946 */ /* 0x000fea0003800000 */
[----:B------:R-:W-:Y:S01]  /*14170*/  ULDC.64 UR4, c[0x0][0xb20] ;  /* 0x0002c80000047ab9 */ /* 0x000fe20000000a00 */
[----:B-1----:R-:W-:Y:S01]  /*14180*/  MOV R0, RZ ;  /* 0x000000ff00007202 */ /* 0x002fe20000000f00 */
[----:B------:R-:W-:Y:S01]  /*14190*/  ULDC.64 UR6, c[0x0][0x208] ;  /* 0x0000820000067ab9 */ /* 0x000fe20000000a00 */
[----:B------:R-:W-:-:S04]  /*141a0*/  ISETP.NE.U32.AND P0, PT, RZ, UR4, PT ;  /* 0x00000004ff007c0c */ /* 0x000fc8000bf05070 */
[----:B------:R-:W-:Y:S01]  /*141b0*/  ISETP.NE.AND.EX P0, PT, RZ, UR5, PT, P0 ;  /* 0x00000005ff007c0c */ /* 0x000fe2000bf05300 */
[----:B------:R-:W-:-:S12]  /*141c0*/  ULDC.64 UR4, c[0x0][0xaf8] ;  /* 0x0002be0000047ab9 */ /* 0x000fd80000000a00 */
[----:B--2---:R-:W1:Y:S01]  /*141d0*/  @P0 LDC.64 R2, c[0x0][0xb20] ;  /* 0x0002c800ff020b82 */ /* 0x004e620000000a00 */
[----:B------:R-:W-:Y:S01]  /*141e0*/  ISETP.NE.U32.AND P2, PT, RZ, UR4, PT ;  /* 0x00000004ff007c0c */ /* 0x000fe2000bf45070 */
[----:B-1----:R-:W-:-:S05]  /*141f0*/  @P0 IMAD.WIDE R2, R19, 0x4, R2 ;  /* 0x0000000413020825 */ /* 0x002fca00078e0202 */
[----:B------:R1:W5:Y:S01]  /*14200*/  @P0 LDG.E R0, desc[UR6][R2.64] ;  /* 0x0000000602000981 */ /* 0x000362000c1e1900 */
[----:B------:R-:W-:Y:S01]  /*14210*/  ISETP.NE.AND.EX P2, PT, RZ, UR5, PT, P2 ;  /* 0x00000005ff007c0c */ /* 0x000fe2000bf45320 */
[----:B------:R-:W-:Y:S01]  /*14220*/  IMAD.MOV.U32 R4, RZ, RZ, RZ ;  /* 0x000000ffff047224 */ /* 0x000fe200078e00ff */
[----:B------:R-:W-:Y:S01]  /*14230*/  ULDC.64 UR4, c[0x0][0xb10] ;  /* 0x0002c40000047ab9 */ /* 0x000fe20000000a00 */
[----:B-1----:R-:W1:Y:S02]  /*14240*/  LDC.64 R2, c[0x0][0xaf8] ;  /* 0x0002be00ff027b82 */ /* 0x002e640000000a00 */
[----:B-1----:R-:W-:-:S08]  /*14250*/  IMAD.WIDE R2, R19, 0x4, R2 ;  /* 0x0000000413027825 */ /* 0x002fd000078e0202 */
[----:B------:R-:W2:Y:S01]  /*14260*/  @P2 LDG.E R4, desc[UR6][R2.64] ;  /* 0x0000000602042981 */ /* 0x000ea2000c1e1900 */
[----:B------:R-:W-:Y:S01]  /*14270*/  ISETP.NE.U32.AND P1, PT, RZ, UR4, PT ;  /* 0x00000004ff007c0c */ /* 0x000fe2000bf25070 */
[----:B------:R-:W-:Y:S02]  /*14280*/  ULDC UR4, c[0x0][0x288] ;  /* 0x0000a20000047ab9 */ /* 0x000fe40000000800 */
[----:B------:R-:W-:Y:S01]  /*14290*/  IMAD.U32 R6, RZ, RZ, UR4 ;  /* 0x00000004ff067e24 */ /* 0x000fe2000f8e00ff */
[----:B------:R-:W-:Y:S01]  /*142a0*/  ISETP.NE.AND.EX P1, PT, RZ, UR5, PT, P1 ;  /* 0x00000005ff007c0c */ /* 0x000fe2000bf25310 */
[----:B------:R-:W-:Y:S02]  /*142b0*/  ULDC.64 UR4, c[0x0][0x3f8] ;  /* 0x0000fe0000047ab9 */ /* 0x000fe40000000a00 */
[----:B------:R-:W-:-:S03]  /*142c0*/  UISETP.NE.U32.AND UP0, UPT, UR4, URZ, UPT ;  /* 0x0000003f0400728c */ /* 0x000fc6000bf05070 */
[----:B------:R-:W-:Y:S01]  /*142d0*/  ULDC UR4, c[0x0][0x404] ;  /* 0x0001010000047ab9 */ /* 0x000fe20000000800 */
[----:B------:R-:W-:-:S03]  /*142e0*/  UISETP.NE.AND.EX UP0, UPT, UR5, URZ, UPT, UP0 ;  /* 0x0000003f0500728c */ /* 0x000fc6000bf05300 */
[----:B------:R-:W-:Y:S01]  /*142f0*/  ULDC UR5, c[0x0][0x2e0] ;  /* 0x0000b80000057ab9 */ /* 0x000fe20000000800 */
[----:B------:R-:W-:-:S04]  /*14300*/  USEL UR4, UR4, 0x1, UP0 ;  /* 0x0000000104047887 */ /* 0x000fc80008000000 */
[----:B------:R-:W-:Y:S01]  /*14310*/  UIMAD UR4, UR4, UR5, URZ ;  /* 0x00000005040472a4 */ /* 0x000fe2000f8e023f */
[----:B--2---:R1:W-:Y:S02]  /*14320*/  STL [R1+0x18], R4 ;  /* 0x0000180401007387 */ /* 0x0043e40000100800 */
[----:B-1----:R-:W1:Y:S02]  /*14330*/  @P1 LDC.64 R4, c[0x0][0xb10] ;  /* 0x0002c400ff041b82 */ /* 0x002e640000000a00 */
[----:B-1----:R-:W-:-:S05]  /*14340*/  @P1 IMAD.WIDE R4, R19, 0x4, R4 ;  /* 0x0000000413041825 */ /* 0x002fca00078e0204 */
[----:B------:R1:W5:Y:S01]  /*14350*/  @P1 LDG.E R6, desc[UR6][R4.64] ;  /* 0x0000000604061981 */ /* 0x000362000c1e1900 */
[----:B------:R-:W-:Y:S02]  /*14360*/  ULDC.64 UR6, c[0x0][0xb00] ;  /* 0x0002c00000067ab9 */ /* 0x000fe40000000a00 */
[----:B------:R-:W-:-:S04]  /*14370*/  ISETP.NE.U32.AND P0, PT, RZ, UR6, PT ;  /* 0x00000006ff007c0c */ /* 0x000fc8000bf05070 */
[----:B------:R-:W-:Y:S01]  /*14380*/  ISETP.NE.AND.EX P0, PT, RZ, UR7, PT, P0 ;  /* 0x00000007ff007c0c */ /* 0x000fe2000bf05300 */
[----:B-1----:R-:W-:Y:S01]  /*14390*/  IMAD.U32 R4, RZ, RZ, UR4 ;  /* 0x00000004ff047e24 */ /* 0x002fe2000f8e00ff */
[----:B------:R-:W-:Y:S11]  /*143a0*/  @P1 BRA `(.L_x_2518) ;  /* 0x0000000000141947 */ /* 0x000ff60003800000 */
[----:B------:R-:W-:Y:S05]  /*143b0*/  @!P2 BRA `(.L_x_2518) ;  /* 0x000000000010a947 */ /* 0x000fea0003800000 */
[----:B------:R-:W-:Y:S02]  /*143c0*/  ULDC.64 UR4, c[0x0][0x208] ;  /* 0x0000820000047ab9 */ /* 0x000fe40000000a00 */
[----:B------:R-:W2:Y:S04]  /*143d0*/  LDG.E R5, desc[UR4][R2.64] ;  /* 0x0000000402057981 */ /* 0x000ea8000c1e1900 */
[----:B-----5:R-:W2:Y:S02]  /*143e0*/  LDG.E R6, desc[UR4][R2.64+0x4] ;  /* 0x0000040402067981 */ /* 0x020ea4000c1e1900 */
[----:B--2---:R-:W-:-:S07]  /*143f0*/  IMAD.IADD R6, R6, 0x1, -R5 ;  /* 0x0000000106067824 */ /* 0x004fce00078e0a05 */
.L_x_2518:
[----:B------:R-:W1:Y:S01]  /*14400*/  LDC.64 R2, c[0x0][0xb00] ;  /* 0x0002c000ff027b82 */ /* 0x000e620000000a00 */
[----:B------:R-:W-:Y:S01]  /*14410*/  IMAD.MOV.U32 R5, RZ, RZ, RZ ;  /* 0x000000ffff057224 */ /* 0x000fe200078e00ff */
[----:B------:R-:W-:Y:S01]  /*14420*/  ULDC.64 UR4, c[0x0][0x208] ;  /* 0x0000820000047ab9 */ /* 0x000fe20000000a00 */
[----:B-1----:R-:W-:-:S05]  /*14430*/  IMAD.WIDE R2, R19, 0x4, R2 ;  /* 0x0000000413027825 */ /* 0x002fca00078e0202 */
[----:B------:R-:W2:Y:S01]  /*14440*/  @P0 LDG.E R5, desc[UR4][R2.64] ;  /* 0x0000000402050981 */ /* 0x000ea2000c1e1900 */
[----:B------:R-:W-:Y:S02]  /*14450*/  ULDC.64 UR4, c[0x0][0xb18] ;  /* 0x0002c60000047ab9 */ /* 0x000fe40000000a00 */
[----:B------:R-:W-:-:S04]  /*14460*/  ISETP.NE.U32.AND P1, PT, RZ, UR4, PT ;  /* 0x00000004ff007c0c */ /* 0x000fc8000bf25070 */
[----:B------:R-:W-:Y:S01]  /*14470*/  ISETP.NE.AND.EX P1, PT, RZ, UR5, PT, P1 ;  /* 0x00000005ff007c0c */ /* 0x000fe2000bf25310 */
[----:B--2--5:R-:W-:-:S05]  /*14480*/  IMAD.IADD R5, R5, 0x1, R0 ;  /* 0x0000000105057824 */ /* 0x024fca00078e0200 */
[----:B------:R1:W-:Y:S07]  /*14490*/  STL [R1+0x8], R5 ;  /* 0x0000080501007387 */ /* 0x0003ee0000100800 */
[----:B------:R-:W-:Y:S05]  /*144a0*/  @!P1 BRA `(.L_x_2519) ;  /* 0x0000000000149947 */ /* 0x000fea0003800000 */
[----:B------:R-:W2:Y:S01]  /*144b0*/  LDC.64 R2, c[0x0][0xb18] ;  /* 0x0002c600ff027b82 */ /* 0x000ea20000000a00 */
[----:B------:R-:W-:Y:S01]  /*144c0*/  ULDC.64 UR4, c[0x0][0x208] ;  /* 0x0000820000047ab9 */ /* 0x000fe20000000a00 */
[----:B--2---:R-:W-:-:S05]  /*144d0*/  IMAD.WIDE R2, R19, 0x4, R2 ;  /* 0x0000000413027825 */ /* 0x004fca00078e0202 */
[----:B------:R2:W5:Y:S01]  /*144e0*/  LDG.E R4, desc[UR4][R2.64] ;  /* 0x0000000402047981 */ /* 0x000562000c1e1900 */
[----:B------:R-:W-:Y:S05]  /*144f0*/  BRA `(.L_x_2520) ;  /* 0x0000000000147947 */ /* 0x000fea0003800000 */
.L_x_2519:
[----:B------:R-:W-:Y:S05]  /*14500*/  @!P0 BRA `(.L_x_2520) ;  /* 0x0000000000108947 */ /* 0x000fea0003800000 */
[----:B------:R-:W-:Y:S02]  /*14510*/  ULDC.64 UR4, c[0x0][0x208] ;  /* 0x0000820000047ab9 */ /* 0x000fe40000000a00 */
[----:B-1----:R-:W2:Y:S04]  /*14520*/  LDG.E R5, desc[UR4][R2.64] ;  /* 0x0000000402057981 */ /* 0x002ea8000c1e1900 */
[----:B------:R-:W2:Y:S02]  /*14530*/  LDG.E R4, desc[UR4][R2.64+0x4] ;  /* 0x0000040402047981 */ /* 0x000ea4000c1e1900 */
[----:B--2---:R-:W-:-:S07]  /*14540*/  IMAD.IADD R4, R4, 0x1, -R5 ;  /* 0x0000000104047824 */ /* 0x004fce00078e0a05 */
.L_x_2520:
        /* <DEDUP_REMOVED lines=9> */
[----:B------:R-:W-:-:S11]  /*145e0*/  VIADD R8, R7, 0xffffffff ;  /* 0xffffffff07087836 */ /* 0x000fd60000000000 */
[----:B------:R-:W-:Y:S05]  /*145f0*/  @P1 BRA `(.L_x_2523) ;  /* 0x00000000001c1947 */ /* 0x000fea0003800000 */
[----:B------:R-:W-:Y:S01]  /*14600*/  ISETP.NE.AND P1, PT, R3, 0x1, PT ;  /* 0x000000010300780c */ /* 0x000fe20003f25270 */
[----:B------:R-:W-:-:S12]  /*14610*/  IMAD.MOV R7, RZ, RZ, -R7 ;  /* 0x000000ffff077224 */ /* 0x000fd800078e0a07 */
[----:B-1----:R-:W1:Y:S02]  /*14620*/  @P1 LDC.64 R4, c[0x0][0xae0] ;  /* 0x0002b800ff041b82 */ /* 0x002e640000000a00 */
[----:B-1----:R-:W-:-:S05]  /*14630*/  @P1 IMAD.HI.U32 R4, R7, R4, RZ ;  /* 0x0000000407041227 */ /* 0x002fca00078e00ff */
[----:B------:R-:W-:-:S04]  /*14640*/  @P1 SHF.R.U32.HI R7, RZ, R5, R4 ;  /* 0x00000005ff071219 */ /* 0x000fc80000011604 */
[----:B------:R-:W-:Y:S01]  /*14650*/  LOP3.LUT R8, RZ, R7, RZ, 0x33, !PT ;  /* 0x00000007ff087212 */ /* 0x000fe200078e33ff */
[----:B------:R-:W-:Y:S06]  /*14660*/  BRA `(.L_x_2524) ;  /* 0x0000000000107947 */ /* 0x000fec0003800000 */
.L_x_2523:
[----:B------:R-:W-:-:S13]  /*14670*/  ISETP.NE.AND P1, PT, R3, 0x1, PT ;  /* 0x000000010300780c */ /* 0x000fda0003f25270 */
[----:B-1----:R-:W1:Y:S02]  /*14680*/  @P1 LDC.64 R4, c[0x0][0xae0] ;  /* 0x0002b800ff041b82 */ /* 0x002e640000000a00 */
[----:B-1----:R-:W-:-:S05]  /*14690*/  @P1 IMAD.HI.U32 R4, R8, R4, RZ ;  /* 0x0000000408041227 */ /* 0x002fca00078e00ff */
[----:B------:R-:W-:-:S07]  /*146a0*/  @P1 SHF.R.U32.HI R8, RZ, R5, R4 ;  /* 0x00000005ff081219 */ /* 0x000fce0000011604 */
.L_x_2524:
[----:B------:R-:W-:Y:S05]  /*146b0*/  BSYNC B0 ;  /* 0x0000000000007941 */ /* 0x000fea0003800000 */
.L_x_2522:
[----:B------:R-:W-:-:S05]  /*146c0*/  IMAD R5, R8, R3, R3 ;  /* 0x0000000308057224 */ /* 0x000fca00078e0203 */
[----:B------:R-:W-:-:S07]  /*146d0*/  VIMNMX R2, R2, R5, PT ;  /* 0x0000000502027248 */ /* 0x000fce0003fe0100 */
.L_x_2521:
[----:B------:R-:W-:Y:S01]  /*146e0*/  VIADD R2, R2, 0x3f ;  /* 0x0000003f02027836 */ /* 0x000fe20000000000 */
[----:B------:R-:W-:Y:S01]  /*146f0*/  ULDC UR4, c[0x0][0xad4] ;  /* 0x0002b50000047ab9 */ /* 0x000fe20000000800 */
[----:B------:R-:W-:Y:S02]  /*14700*/  VIADD R4, R0, 0x3f ;  /* 0x0000003f00047836 */ /* 0x000fe40000000000 */
[----:B------:R-:W-:Y:S01]  /*14710*/  IMAD R7, R17, 0x40, -R6 ;  /* 0x0000004011077824 */ /* 0x000fe200078e0a06 */
[----:B-1----:R-:W-:-:S03]  /*14720*/  SHF.R.S32.HI R5, RZ, 0x1f, R2 ;  /* 0x0000001fff057819 */ /* 0x002fc60000011402 */
[----:B------:R-:W-:Y:S01]  /*14730*/  IMAD.IADD R7, R0, 0x1, R7 ;  /* 0x0000000100077824 */ /* 0x000fe200078e0207 */
[----:B------:R-:W-:Y:S02]  /*14740*/  LEA.HI R2, R5, R2, RZ, 0x6 ;  /* 0x0000000205027211 */ /* 0x000fe400078f30ff */
[----:B------:R-:W-:Y:S01]  /*14750*/  SHF.R.S32.HI R5, RZ, 0x1f, R4 ;  /* 0x0000001fff057819 */ /* 0x000fe20000011404 */
[----:B------:R-:W-:Y:S01]  /*14760*/  VIADD R0, R7, -UR4 ;  /* 0x8000000407007c36 */ /* 0x000fe20008000000 */
[----:B------:R-:W-:Y:S02]  /*14770*/  SHF.R.S32.HI R2, RZ, 0x6, R2 ;  /* 0x00000006ff027819 */ /* 0x000fe40000011402 */
[----:B------:R-:W-:-:S04]  /*14780*/  LEA.HI R5, R5, R4, RZ, 0x6 ;  /* 0x0000000405057211 */ /* 0x000fc800078f30ff */
[----:B------:R-:W-:-:S04]  /*14790*/  SHF.R.S32.HI R5, RZ, 0x6, R5 ;  /* 0x00000006ff057819 */ /* 0x000fc80000011405 */
[----:B------:R-:W-:-:S05]  /*147a0*/  VIMNMX R8, R5, R2, PT ;  /* 0x0000000205087248 */ /* 0x000fca0003fe0100 */
[----:B------:R1:W-:Y:S01]  /*147b0*/  STL [R1+0x14], R8 ;  /* 0x0000140801007387 */ /* 0x0003e20000100800 */
[----:B------:R-:W-:Y:S05]  /*147c0*/  @!P0 BRA `(.L_x_2525) ;  /* 0x0000000000488947 */ /* 0x000fea0003800000 */
[----:B------:R-:W-:Y:S01]  /*147d0*/  IMAD.MOV.U32 R2, RZ, RZ, R7 ;  /* 0x000000ffff027224 */ /* 0x000fe200078e0007 */
[----:B------:R-:W-:Y:S04]  /*147e0*/  BSSY B0, `(.L_x_2526) ;  /* 0x000000e000007945 */ /* 0x000fe80003800000 */
[----:B------:R-:W-:-:S13]  /*147f0*/  ISETP.GT.AND P0, PT, R2, -0x1, PT ;  /* 0xffffffff0200780c */ /* 0x000fda0003f04270 */
        /* <DEDUP_REMOVED lines=8> */
.L_x_2527:
[----:B------:R-:W-:-:S13]  /*14880*/  ISETP.NE.AND P0, PT, R3, 0x1, PT ;  /* 0x000000010300780c */ /* 0x000fda0003f05270 */
[----:B------:R-:W2:Y:S02]  /*14890*/  @P0 LDC.64 R4, c[0x0][0xae0] ;  /* 0x0002b800ff040b82 */ /* 0x000ea40000000a00 */
[----:B--2---:R-:W-:-:S05]  /*148a0*/  @P0 IMAD.HI.U32 R4, R2, R4, RZ ;  /* 0x0000000402040227 */ /* 0x004fca00078e00ff */
[----:B------:R-:W-:-:S07]  /*148b0*/  @P0 SHF.R.U32.HI R2, RZ, R5, R4 ;  /* 0x00000005ff020219 */ /* 0x000fce0000011604 */
.L_x_2528:
[----:B------:R-:W-:Y:S05]  /*148c0*/  BSYNC B0 ;  /* 0x0000000000007941 */ /* 0x000fea0003800000 */
.L_x_2526:
[----:B------:R-:W-:-:S05]  /*148d0*/  IMAD R3, R2, R3, RZ ;  /* 0x0000000302037224 */ /* 0x000fca00078e02ff */
[----:B------:R-:W-:-:S07]  /*148e0*/  VIMNMX R0, R0, R3, !PT ;  /* 0x0000000300007248 */ /* 0x000fce0007fe0100 */
.L_x_2525:
        /* <DEDUP_REMOVED lines=12> */
[----:B------:R-:W2:Y:S01]  /*149b0*/  LDL R2, [R1+0x20] ;  /* 0x0000200001027983 */ /* 0x000ea20000100800 */
        /* <DEDUP_REMOVED lines=13> */
[----:B---3--:R-:W-:Y:S01]  /*14a90*/  IADD3 R16, R0, UR5, R7 ;  /* 0x0000000500107c10 */ /* 0x008fe2000fffe007 */
[----:B------:R-:W-:Y:S06]  /*14aa0*/  BRA `(.L_x_2531) ;  /* 0x0000003000ac7947 */ /* 0x000fec0003800000 */
.L_x_2530:
        /* <DEDUP_REMOVED lines=11> */
[----:B------:R-:W-:Y:S01]  /*14b60*/  MOV R4, UR6 ;  /* 0x0000000600047c02 */ /* 0x000fe20008000f00 */
[----:B------:R-:W-:Y:S01]  /*14b70*/  IMAD.U32 R5, RZ, RZ, UR7 ;  /* 0x00000007ff057e24 */ /* 0x000fe2000f8e00ff */
[----:B------:R-:W2:Y:S01]  /*14b80*/  LDC.64 R2, c[0x4][R2] ;  /* 0x0100000002027b82 */ /* 0x000ea20000000a00 */
[----:B------:R-:W-:Y:S02]  /*14b90*/  IMAD.U32 R6, RZ, RZ, UR8 ;  /* 0x00000008ff067e24 */ /* 0x000fe4000f8e00ff */
[----:B------:R-:W-:Y:S02]  /*14ba0*/  IMAD.U32 R7, RZ, RZ, UR9 ;  /* 0x00000009ff077e24 */ /* 0x000fe4000f8e00ff */
[----:B------:R-:W-:-:S02]  /*14bb0*/  IMAD.U32 R10, RZ, RZ, UR4 ;  /* 0x00000004ff0a7e24 */ /* 0x000fc4000f8e00ff */
[----:B------:R-:W-:Y:S02]  /*14bc0*/  IMAD.U32 R11, RZ, RZ, UR5 ;  /* 0x00000005ff0b7e24 */ /* 0x000fe4000f8e00ff */
[----:B-1----:R-:W-:Y:S02]  /*14bd0*/  IMAD.MOV.U32 R8, RZ, RZ, 0x70 ;  /* 0x00000070ff087424 */ /* 0x002fe400078e00ff */
[----:B------:R-:W-:Y:S02]  /*14be0*/  IMAD.MOV.U32 R12, RZ, RZ, 0x1 ;  /* 0x00000001ff0c7424 */ /* 0x000fe400078e00ff */
[----:B0-----:R-:W-:-:S07]  /*14bf0*/  IMAD.MOV.U32 R13, RZ, RZ, RZ ;  /* 0x000000ffff0d7224 */ /* 0x001fce00078e00ff */
[----:B------:R-:W-:-:S07]  /*14c00*/  LEPC R20, `(.L_x_2532) ;  /* 0x000000001014794e */ /* 0x000fce0000000000 */
[----:B--2---:R-:W-:Y:S05]  /*14c10*/  CALL.ABS.NOINC R2 ;  /* 0x0000000002007343 */ /* 0x004fea0003c00000 */
.L_x_2532:
        /* <DEDUP_REMOVED lines=9> */
[----:B------:R-:W-:Y:S02]  /*14cb0*/  IMAD.U32 R4, RZ, RZ, UR6 ;  /* 0x00000006ff047e24 */ /* 0x000fe4000f8e00ff */
[----:B------:R-:W-:Y:S02]  /*14cc0*/  IMAD.U32 R5, RZ, RZ, UR7 ;  /* 0x00000007ff057e24 */ /* 0x000fe4000f8e00ff */
[----:B------:R-:W-:Y:S02]  /*14cd0*/  IMAD.U32 R6, RZ, RZ, UR8 ;  /* 0x00000008ff067e24 */ /* 0x000fe4000f8e00ff */
[----:B------:R-:W-:-:S02]  /*14ce0*/  IMAD.U32 R7, RZ, RZ, UR9 ;  /* 0x00000009ff077e24 */ /* 0x000fc4000f8e00ff */
[----:B------:R-:W-:Y:S02]  /*14cf0*/  IMAD.U32 R10, RZ, RZ, UR4 ;  /* 0x00000004ff0a7e24 */ /* 0x000fe4000f8e00ff */
[----:B------:R-:W-:Y:S02]  /*14d00*/  IMAD.U32 R11, RZ, RZ, UR5 ;  /* 0x00000005ff0b7e24 */ /* 0x000fe4000f8e00ff */
[----:B-1----:R-:W-:Y:S02]  /*14d10*/  IMAD.MOV.U32 R8, RZ, RZ, 0x70 ;  /* 0x00000070ff087424 */ /* 0x002fe400078e00ff */
[----:B------:R-:W-:Y:S02]  /*14d20*/  IMAD.MOV.U32 R12, RZ, RZ, 0x1 ;  /* 0x00000001ff0c7424 */ /* 0x000fe400078e00ff */
[----:B0-2---:R-:W-:-:S07]  /*14d30*/  IMAD.MOV.U32 R13, RZ, RZ, RZ ;  /* 0x000000ffff0d7224 */ /* 0x005fce00078e00ff */
[----:B------:R-:W-:-:S07]  /*14d40*/  LEPC R20, `(.L_x_2534) ;  /* 0x000000001014794e */ /* 0x000fce0000000000 */
[----:B---3--:R-:W-:Y:S05]  /*14d50*/  CALL.ABS.NOINC R2 ;  /* 0x0000000002007343 */ /* 0x008fea0003c00000 */
.L_x_2534:
        /* <DEDUP_REMOVED lines=16> */
.L_x_2533:
[----:B------:R-:W2:Y:S01]  /*14e60*/  LDL.LU R7, [R1+0x18] ;  /* 0x0000180001077983 */ /* 0x000ea20000300800 */
[----:B------:R-:W3:Y:S01]  /*14e70*/  LDC R0, c[0x0][0x428] ;  /* 0x00010a00ff007b82 */ /* 0x000ee20000000800 */
[----:B------:R-:W-:Y:S01]  /*14e80*/  ULDC.64 UR4, c[0x0][0xaf0] ;  /* 0x0002bc0000047ab9 */ /* 0x000fe20000000a00 */
[----:B------:R-:W-:Y:S01]  /*14e90*/  IMAD.MOV.U32 R4, RZ, RZ, R19 ;  /* 0x000000ffff047224 */ /* 0x000fe200078e0013 */
[----:B------:R-:W4:Y:S01]  /*14ea0*/  S2R R6, SR_TID.X ;  /* 0x0000000000067919 */ /* 0x000f220000002100 */
[----:B------:R-:W-:Y:S01]  /*14eb0*/  ULDC.64 UR6, c[0x0][0x208] ;  /* 0x0000820000067ab9 */ /* 0x000fe20000000a00 */
[----:B---3--:R-:W-:Y:S01]  /*14ec0*/  ISETP.NE.AND P0, PT, R0, 0x1, PT ;  /* 0x000000010000780c */ /* 0x008fe20003f05270 */
[----:B------:R-:W-:Y:S01]  /*14ed0*/  IMAD.MOV.U32 R0, RZ, RZ, R18 ;  /* 0x000000ffff007224 */ /* 0x000fe200078e0012 */
[----:B----4-:R-:W-:-:S11]  /*14ee0*/  LOP3.LUT R6, R6, 0x1f, RZ, 0xc0, !PT ;  /* 0x0000001f06067812 */ /* 0x010fd600078ec0ff */
[----:B------:R-:W3:Y:S08]  /*14ef0*/  @P0 LDC R3, c[0x0][0x42c] ;  /* 0x00010b00ff030b82 */ /* 0x000ef00000000800 */
[----:B------:R-:W4:Y:S01]  /*14f00*/  @P0 LDC R5, c[0x0][0x430] ;  /* 0x00010c00ff050b82 */ /* 0x000f220000000800 */
[----:B---3--:R-:W-:-:S05]  /*14f10*/  @P0 IMAD.HI.U32 R2, R18, R3, RZ ;  /* 0x0000000312020227 */ /* 0x008fca00078e00ff */
[----:B----4-:R-:W-:Y:S02]  /*14f20*/  @P0 SHF.R.U32.HI R0, RZ, R5, R2 ;  /* 0x00000005ff000219 */ /* 0x010fe40000011602 */
[----:B------:R-:W-:-:S04]  /*14f30*/  ISETP.NE.U32.AND P0, PT, RZ, UR4, PT ;  /* 0x00000004ff007c0c */ /* 0x000fc8000bf05070 */
[----:B------:R-:W-:Y:S01]  /*14f40*/  ISETP.NE.AND.EX P0, PT, RZ, UR5, PT, P0 ;  /* 0x00000005ff007c0c */ /* 0x000fe2000bf05300 */
[----:B------:R-:W-:-:S12]  /*14f50*/  ULDC.64 UR4, c[0x0][0xaf8] ;  /* 0x0002be0000047ab9 */ /* 0x000fd80000000a00 */
[----:B------:R-:W3:Y:S01]  /*14f60*/  @P0 LDC.64 R2, c[0x0][0xaf0] ;  /* 0x0002bc00ff020b82 */ /* 0x000ee20000000a00 */
[----:B------:R-:W-:-:S04]  /*14f70*/  ISETP.NE.AND P6, PT, R6, RZ, PT ;  /* 0x000000ff0600720c */ /* 0x000fc80003fc5270 */
[----:B------:R-:W-:-:S09]  /*14f80*/  PLOP3.LUT P1, PT, P6, PT, PT, 0x8, 0x0 ;  /* 0x000000000000781c */ /* 0x000fd2000372e170 */
[----:B------:R-:W-:Y:S01]  /*14f90*/  VOTEU.ALL UP1, P6 ;  /* 0x00000000003f7886 */ /* 0x000fe20003020000 */
[----:B---3--:R-:W-:-:S05]  /*14fa0*/  @P0 IMAD.WIDE R2, R19, 0x4, R2 ;  /* 0x0000000413020825 */ /* 0x008fca00078e0202 */
[----:B------:R3:W5:Y:S01]  /*14fb0*/  @P0 LDG.E R4, desc[UR6][R2.64] ;  /* 0x0000000602040981 */ /* 0x000762000c1e1900 */
[----:B------:R-:W-:Y:S01]  /*14fc0*/  ISETP.NE.U32.AND P0, PT, RZ, UR4, PT ;  /* 0x00000004ff007c0c */ /* 0x000fe2000bf05070 */
[----:B------:R-:W-:-:S03]  /*14fd0*/  @!UP1 UIADD3 UR8, UP0, UR54, 0x270, URZ ;  /* 0x0000027036089890 */ /* 0x000fc6000ff1e03f */
[----:B------:R-:W-:Y:S01]  /*14fe0*/  ISETP.NE.AND.EX P0, PT, RZ, UR5, PT, P0 ;  /* 0x00000005ff007c0c */ /* 0x000fe2000bf05300 */
[----:B------:R-:W-:-:S03]  /*14ff0*/  @!UP1 UIADD3.X UR9, URZ, UR55, URZ, UP0, !UPT ;  /* 0x000000373f099290 */ /* 0x000fc600087fe43f */
[----:B------:R-:W-:Y:S01]  /*15000*/  SEL R6, R19, RZ, !P0 ;  /* 0x000000ff13067207 */ /* 0x000fe20004000000 */
[----:B------:R-:W-:Y:S01]  /*15010*/  VOTEU.ALL UP0, P6 ;  /* 0x00000000003f7886 */ /* 0x000fe20003000000 */
[----:B--23--:R-:W-:-:S07]  /*15020*/  IMAD R17, R17, 0x40, R7 ;  /* 0x0000004011117824 */ /* 0x00cfce00078e0207 */
.L_x_2535:
        /* <DEDUP_REMOVED lines=9> */
[----:B--2---:R-:W-:Y:S05]  /*150c0*/  @P1 BRA.U.ANY `(.L_x_2535) ;  /* 0xfffffffd00d81947 */ /* 0x004fea000393ffff */
[----:B------:R-:W1:Y:S01]  /*150d0*/  LDL R5, [R1+0x14] ;  /* 0x0000140001057983 */ /* 0x000e620000100800 */
[----:B------:R-:W2:Y:S01]  /*150e0*/  LDC.64 R2, c[0x0][0x3f8] ;  /* 0x0000fe00ff027b82 */ /* 0x000ea20000000a00 */
[----:B------:R-:W-:Y:S02]  /*150f0*/  ULDC.64 UR4, c[0x0][0xb00] ;  /* 0x0002c00000047ab9 */ /* 0x000fe40000000a00 */
[----:B--2---:R-:W-:Y:S01]  /*15100*/  LOP3.LUT P0, RZ, R2, UR4, RZ, 0xfc, !PT ;  /* 0x0000000402ff7c12 */ /* 0x004fe2000f80fcff */
[----:B------:R-:W-:-:S03]  /*15110*/  UMOV UR4, 0xffffffff ;  /* 0xffffffff00047882 */ /* 0x000fc60000000000 */
[----:B------:R-:W-:-:S04]  /*15120*/  LOP3.LUT P0, RZ, R3, UR5, RZ, 0xfc, P0 ;  /* 0x0000000503ff7c12 */ /* 0x000fc8000800fcff */
[----:B-----5:R-:W-:Y:S01]  /*15130*/  SEL R7, R4, RZ, !P0 ;  /* 0x000000ff04077207 */ /* 0x020fe20004000000 */
[----:B-1----:R-:W-:Y:S01]  /*15140*/  VIADD R8, R5, 0xffffffff ;  /* 0xffffffff05087836 */ /* 0x002fe20000000000 */
[----:B------:R-:W-:Y:S07]  /*15150*/  BRA.DIV UR4, `(.L_x_2536) ;  /* 0x0000003e04f07947 */ /* 0x000fee000b800000 */
.L_x_2607:
[----:B------:R-:W-:Y:S01]  /*15160*/  UMOV UR4, 0xffffffff ;  /* 0xffffffff00047882 */ /* 0x000fe20000000000 */
[----:B------:R-:W-:Y:S02]  /*15170*/  SHF.R.S32.HI R5, RZ, 0x1f, R4 ;  /* 0x0000001fff057819 */ /* 0x000fe40000011404 */
[----:B------:R-:W-:Y:S05]  /*15180*/  BRA.DIV UR4, `(.L_x_2537) ;  /* 0x0000004204187947 */ /* 0x000fea000b800000 */
[----:B------:R-:W-:-:S13]  /*15190*/  ELECT P6, URZ, PT ;  /* 0x00000000003f782f */ /* 0x000fda00038c0000 */
.L_x_2610:
[----:B------:R-:W-:Y:S05]  /*151a0*/  @!P6 BRA `(.L_x_2538) ;  /* 0x000000040000e947 */ /* 0x000fea0003800000 */
[----:B------:R-:W-:-:S04]  /*151b0*/  ISETP.NE.U32.AND P0, PT, R2, RZ, PT ;  /* 0x000000ff0200720c */ /* 0x000fc80003f05070 */
[----:B------:R-:W-:-:S13]  /*151c0*/  ISETP.NE.AND.EX P0, PT, R3, RZ, PT, P0 ;  /* 0x000000ff0300720c */ /* 0x000fda0003f05300 */
[----:B------:R-:W-:Y:S05]  /*151d0*/  @!P0 BRA `(.L_x_2539) ;  /* 0x00000000004c8947 */ /* 0x000fea0003800000 */
[----:B------:R-:W1:Y:S01]  /*151e0*/  LDC R12, c[0x0][0x41c] ;  /* 0x00010700ff0c7b82 */ /* 0x000e620000000800 */
[----:B------:R-:W-:Y:S01]  /*151f0*/  IMAD.MOV.U32 R7, RZ, RZ, R8 ;  /* 0x000000ffff077224 */ /* 0x000fe200078e0008 */
[----:B------:R-:W-:Y:S01]  /*15200*/  ULDC.64 UR4, c[0x0][0x408] ;  /* 0x0001020000047ab9 */ /* 0x000fe20000000a00 */
        /* <DEDUP_REMOVED lines=16> */
.L_x_2539:
        /* <DEDUP_REMOVED lines=9> */
.L_x_2611:
        /* <DEDUP_REMOVED lines=11> */
.L_x_2541:
        /* <DEDUP_REMOVED lines=14> */
[----:B--2---:R-:W-:Y:S02]  /*15530*/  LEA R9, R11, R12, 0xd ;  /* 0x0000000c0b097211 */ /* 0x004fe400078e68ff */
[----:B---3--:R-:W-:Y:S02]  /*15540*/  R2UR UR4, R10 ;  /* 0x000000000a0472ca */ /* 0x008fe400000e0000 */
[----:B------:R-:W-:-:S11]  /*15550*/  R2UR UR8, R9 ;  /* 0x00000000090872ca */ /* 0x000fd600000e0000 */
[----:B------:R-:W-:Y:S02]  /*15560*/  ULEA UR11, UR11, UR4, 0x6 ;  /* 0x000000040b0b7291 */ /* 0x000fe4000f8e303f */
[----:B------:R-:W-:Y:S01]  /*15570*/  UIADD3 UR8, UR8, 0x22400, URZ ;  /* 0x0002240008087890 */ /* 0x000fe2000fffe03f */
[----:B------:R-:W-:-:S08]  /*15580*/  UMOV UR4, 0x0 ;  /* 0x0000000000047882 */ /* 0x000fd00000000000 */
[----:B------:R1:W-:Y:S02]  /*15590*/  UTMALDG.4D [UR8], [UR6], desc[UR4] ;  /* 0x00000408060075b4 */ /* 0x0003e40008019000 */
[----:B-1----:R-:W-:Y:S01]  /*155a0*/  NOP ;  /* 0x0000000000007918 */ /* 0x002fe20000000000 */
.L_x_2538:
[----:B------:R-:W1:Y:S01]  /*155b0*/  S2R R12, SR_CgaCtaId ;  /* 0x00000000000c7919 */ /* 0x000e620000008800 */
[----:B------:R-:W-:Y:S05]  /*155c0*/  WARPSYNC.ALL ;  /* 0x0000000000007948 */ /* 0x000fea0003800000 */
[----:B------:R-:W-:Y:S01]  /*155d0*/  BAR.SYNC.DEFER_BLOCKING 0x8, 0xa0 ;  /* 0x0202800000007b1d */ /* 0x000fe20000010000 */
[----:B------:R-:W-:Y:S02]  /*155e0*/  ELECT P0, URZ, PT ;  /* 0x00000000003f782f */ /* 0x000fe40003800000 */
[----:B------:R-:W-:-:S03]  /*155f0*/  MOV R11, 0x400 ;  /* 0x00000400000b7802 */ /* 0x000fc60000000f00 */
[----:B------:R-:W-:Y:S01]  /*15600*/  BSSY B0, `(.L_x_2542) ;  /* 0x000004c000007945 */ /* 0x000fe20003800000 */
[----:B-1----:R-:W-:-:S07]  /*15610*/  LEA R11, R12, R11, 0x18 ;  /* 0x0000000b0c0b7211 */ /* 0x002fce00078ec0ff */
        /* <DEDUP_REMOVED lines=8> */
[----:B------:R-:W-:Y:S01]  /*156a0*/  IMAD.MOV.U32 R6, RZ, RZ, 0x2000 ;  /* 0x00002000ff067424 */ /* 0x000fe200078e00ff */
[----:B------:R-:W-:Y:S01]  /*156b0*/  UIADD3 UR4, UP0, UR54, 0x770, URZ ;  /* 0x0000077036047890 */ /* 0x000fe2000ff1e03f */
[----:B------:R-:W-:Y:S01]  /*156c0*/  MOV R9, UR46 ;  /* 0x0000002e00097c02 */ /* 0x000fe20008000f00 */
[----:B------:R-:W-:Y:S01]  /*156d0*/  UMOV UR7, 0x12f00000 ;  /* 0x12f0000000077882 */ /* 0x000fe20000000000 */
[----:B------:R-:W-:Y:S01]  /*156e0*/  UMOV UR10, URZ ;  /* 0x0000003f000a7c82 */ /* 0x000fe20008000000 */
[----:B------:R1:W-:Y:S01]  /*156f0*/  SYNCS.ARRIVE.TRANS64 RZ, [R11+URZ+0x38800], R6 ;  /* 0x038800060bff79a7 */ /* 0x0003e2000800003f */
[----:B------:R-:W-:Y:S01]  /*15700*/  UIADD3 UR8, UR16, 0x20400, URZ ;  /* 0x0002040010087890 */ /* 0x000fe2000fffe03f */
[----:B------:R-:W-:Y:S01]  /*15710*/  R2UR UR46, R9 ;  /* 0x00000000092e72ca */ /* 0x000fe200000e0000 */
[----:B------:R-:W-:-:S02]  /*15720*/  UIADD3 UR9, UR16, 0x38800, URZ ;  /* 0x0003880010097890 */ /* 0x000fc4000fffe03f */
[----:B------:R-:W-:Y:S02]  /*15730*/  UIADD3.X UR5, URZ, UR55, URZ, UP0, !UPT ;  /* 0x000000373f057290 */ /* 0x000fe400087fe43f */
[----:B------:R-:W-:Y:S01]  /*15740*/  UIADD3 UR40, UR16, 0x28400, URZ ;  /* 0x0002840010287890 */ /* 0x000fe2000fffe03f */
[----:B------:R-:W-:Y:S01]  /*15750*/  UMOV UR42, 0x100 ;  /* 0x00000100002a7882 */ /* 0x000fe20000000000 */
[----:B-1----:R-:W-:Y:S01]  /*15760*/  IMAD.MOV.U32 R6, RZ, RZ, 0x10000 ;  /* 0x00010000ff067424 */ /* 0x002fe200078e00ff */
[----:B------:R-:W-:Y:S02]  /*15770*/  MOV R10, UR42 ;  /* 0x0000002a000a7c02 */ /* 0x000fe40008000f00 */
[----:B------:R1:W-:Y:S01]  /*15780*/  UTMALDG.4D [UR8], [UR14], desc[UR6] ;  /* 0x000006080e0075b4 */ /* 0x0003e20008019000 */
[----:B------:R-:W-:Y:S01]  /*15790*/  UMOV UR42, 0x40 ;  /* 0x00000040002a7882 */ /* 0x000fe20000000000 */
[----:B------:R-:W-:Y:S01]  /*157a0*/  UMOV UR43, UR11 ;  /* 0x0000000b002b7c82 */ /* 0x000fe20008000000 */
[----:B------:R-:W-:Y:S01]  /*157b0*/  UMOV UR44, UR12 ;  /* 0x0000000c002c7c82 */ /* 0x000fe20008000000 */
        /* <DEDUP_REMOVED lines=19> */
[----:B--2---:R-:W-:Y:S01]  /*158f0*/  MOV R6, UR47 ;  /* 0x0000002f00067c02 */ /* 0x004fe20008000f00 */
[----:B------:R-:W-:Y:S01]  /*15900*/  UIADD3 UR9, UR16, 0x38810, URZ ;  /* 0x0003881010097890 */ /* 0x000fe2000fffe03f */
[----:B------:R-:W-:Y:S01]  /*15910*/  UMOV UR26, 0x180 ;  /* 0x00000180001a7882 */ /* 0x000fe20000000000 */
[----:B------:R-:W-:Y:S01]  /*15920*/  UMOV UR27, UR11 ;  /* 0x0000000b001b7c82 */ /* 0x000fe20008000000 */
[----:B------:R-:W-:Y:S01]  /*15930*/  UMOV UR28, UR12 ;  /* 0x0000000c001c7c82 */ /* 0x000fe20008000000 */
[----:B------:R-:W-:Y:S01]  /*15940*/  UMOV UR29, UR13 ;  /* 0x0000000d001d7c82 */ /* 0x000fe20008000000 */
[----:B------:R-:W-:-:S02]  /*15950*/  UMOV UR18, 0x1c0 ;  /* 0x000001c000127882 */ /* 0x000fc40000000000 */
        /* <DEDUP_REMOVED lines=9> */
[----:B------:R-:W-:Y:S01]  /*159f0*/  UMOV UR17, UR9 ;  /* 0x0000000900117c82 */ /* 0x000fe20008000000 */
[----:B------:R1:W-:Y:S01]  /*15a00*/  UTMALDG.4D [UR40], [UR4], desc[UR6] ;  /* 0x00000628040075b4 */ /* 0x0003e20008019000 */
[----:B------:R-:W-:Y:S01]  /*15a10*/  R2UR UR47, R6 ;  /* 0x00000000062f72ca */ /* 0x000fe200000e0000 */
[----:B------:R2:W-:Y:S01]  /*15a20*/  UTMALDG.4D [UR56], [UR4], desc[UR6] ;  /* 0x00000638040075b4 */ /* 0x0005e20008019000 */
[----:B------:R2:W-:Y:S01]  /*15a30*/  UTMALDG.4D [UR48], [UR4], desc[UR6] ;  /* 0x00000630040075b4 */ /* 0x0005e20008019000 */
[----:B-1----:R-:W-:Y:S01]  /*15a40*/  R2UR UR42, R10 ;  /* 0x000000000a2a72ca */ /* 0x002fe200000e0000 */
[----:B------:R-:W-:-:S02]  /*15a50*/  UIADD3 UR40, UR16, 0x2e400, URZ ;  /* 0x0002e40010287890 */ /* 0x000fc4000fffe03f */
[----:B------:R-:W-:-:S10]  /*15a60*/  UIADD3 UR16, UR16, 0x34400, URZ ;  /* 0x0003440010107890 */ /* 0x000fd4000fffe03f */
[----:B------:R2:W-:Y:S01]  /*15a70*/  UTMALDG.4D [UR40], [UR4], desc[UR6] ;  /* 0x00000628040075b4 */ /* 0x0005e20008019000 */
[----:B------:R2:W-:Y:S01]  /*15a80*/  UTMALDG.4D [UR32], [UR4], desc[UR6] ;  /* 0x00000620040075b4 */ /* 0x0005e20008019000 */
[----:B------:R2:W-:Y:S01]  /*15a90*/  UTMALDG.4D [UR24], [UR4], desc[UR6] ;  /* 0x00000618040075b4 */ /* 0x0005e20008019000 */
[----:B------:R2:W-:Y:S02]  /*15aa0*/  UTMALDG.4D [UR16], [UR4], desc[UR6] ;  /* 0x00000610040075b4 */ /* 0x0005e40008019000 */
[----:B--2---:R-:W-:Y:S01]  /*15ab0*/  NOP ;  /* 0x0000000000007918 */ /* 0x004fe20000000000 */
.L_x_2543:
[----:B------:R-:W-:Y:S05]  /*15ac0*/  BSYNC B0 ;  /* 0x0000000000007941 */ /* 0x000fea0003800000 */
.L_x_2542:
        /* <DEDUP_REMOVED lines=8> */
[----:B-1----:R-:W-:-:S05]  /*15b50*/  IMAD.U32 R6, RZ, RZ, UR4 ;  /* 0x00000004ff067e24 */ /* 0x002fca000f8e00ff */
[----:B------:R-:W-:-:S04]  /*15b60*/  SHF.L.U32 R6, R6, 0x1f, RZ ;  /* 0x0000001f06067819 */ /* 0x000fc800000006ff */
[----:B------:R-:W1:Y:S02]  /*15b70*/  SYNCS.PHASECHK.TRANS64.TRYWAIT P0, [R11+URZ+0x38820], R6 ;  /* 0x038820060b0075a7 */ /* 0x000e64000800017f */
[----:B-1----:R-:W-:Y:S05]  /*15b80*/  @!P0 BRA `(.L_x_2544) ;  /* 0x0000003400cc8947 */ /* 0x002fea0003800000 */
.L_x_2612:
[----:B------:R-:W-:Y:S01]  /*15b90*/  ULDC.64 UR38, c[0x0][0x3f8] ;  /* 0x0000fe0000267ab9 */ /* 0x000fe20000000a00 */
[----:B------:R-:W-:Y:S01]  /*15ba0*/  ULDC.64 UR46, c[0x0][0x408] ;  /* 0x00010200002e7ab9 */ /* 0x000fe20000000a00 */
        /* <DEDUP_REMOVED lines=11> */
.L_x_2613:
        /* <DEDUP_REMOVED lines=11> */
.L_x_2548:
        /* <DEDUP_REMOVED lines=43> */
[----:B------:R-:W-:-:S02]  /*15fc0*/  UMOV UR10, UR21 ;  /* 0x00000015000a7c82 */ /* 0x000fc40008000000 */
[----:B------:R1:W-:Y:S01]  /*15fd0*/  UTMALDG.4D [UR8], [UR4], desc[UR6] ;  /* 0x00000608040075b4 */ /* 0x0003e20008019000 */
        /* <DEDUP_REMOVED lines=12> */
.L_x_2546:
[----:B------:R-:W-:Y:S05]  /*160a0*/  BSYNC B0 ;  /* 0x0000000000007941 */ /* 0x000fea0003800000 */
.L_x_2545:
        /* <DEDUP_REMOVED lines=47> */
.L_x_2555:
[----:B-1----:R-:W1:Y:S01]  /*163a0*/  S2R R3, SR_CgaCtaId ;  /* 0x0000000000037919 */ /* 0x002e620000008800 */
[----:B------:R-:W-:-:S04]  /*163b0*/  MOV R2, 0x400 ;  /* 0x0000040000027802 */ /* 0x000fc80000000f00 */
[----:B-1----:R-:W-:Y:S02]  /*163c0*/  LEA R2, R3, R2, 0x18 ;  /* 0x0000000203027211 */ /* 0x002fe400078ec0ff */
[----:B------:R-:W-:-:S03]  /*163d0*/  SHF.L.U32 R3, R13, 0x1f, RZ ;  /* 0x0000001f0d037819 */ /* 0x000fc600000006ff */
[----:B------:R-:W-:-:S04]  /*163e0*/  IMAD R2, R14, 0x8, R2 ;  /* 0x000000080e027824 */ /* 0x000fc800078e0202 */
[----:B------:R-:W1:Y:S02]  /*163f0*/  SYNCS.PHASECHK.TRANS64.TRYWAIT P0, [R2+URZ+0x38840], R3 ;  /* 0x03884003020075a7 */ /* 0x000e64000800017f */
[----:B-1----:R-:W-:Y:S05]  /*16400*/  @!P0 BRA `(.L_x_2556) ;  /* 0x0000002c00e08947 */ /* 0x002fea0003800000 */
.L_x_2614:
        /* <DEDUP_REMOVED lines=11> */
.L_x_2557:
        /* <DEDUP_REMOVED lines=15> */
[----:B------:R-:W-:Y:S02]  /*165b0*/  R2UR UR8, R6 ;  /* 0x00000000060872ca */ /* 0x000fe400000e0000 */
[----:B---3--:R-:W-:-:S04]  /*165c0*/  LEA R8, R8, R9, 0x6 ;  /* 0x0000000908087211 */ /* 0x008fc800078e30ff */
[----:B------:R-:W-:-:S07]  /*165d0*/  R2UR UR11, R8 ;  /* 0x00000000080b72ca */ /* 0x000fce00000e0000 */
[----:B------:R-:W-:-:S09]  /*165e0*/  UIADD3 UR8, UR8, 0x22400, URZ ;  /* 0x0002240008087890 */ /* 0x000fd2000fffe03f */
[----:B------:R2:W-:Y:S01]  /*165f0*/  UTMALDG.4D [UR8], [UR4], desc[UR6] ;  /* 0x00000608040075b4 */ /* 0x0005e20008019000 */
[----:B------:R-:W3:Y:S02]  /*16600*/  SYNCS.PHASECHK.TRANS64.TRYWAIT P0, [R2+URZ+0x38860], R3 ;  /* 0x03886003020075a7 */ /* 0x000ee4000800017f */
[----:B--23--:R-:W-:Y:S05]  /*16610*/  @!P0 BRA `(.L_x_2558) ;  /* 0x0000002c00708947 */ /* 0x00cfea0003800000 */
.L_x_2615:
        /* <DEDUP_REMOVED lines=8> */
.L_x_2559:
        /* <DEDUP_REMOVED lines=54> */
.L_x_2554:
[----:B------:R-:W-:Y:S05]  /*16a00*/  BSYNC B2 ;  /* 0x0000000000027941 */ /* 0x000fea0003800000 */
.L_x_2553:
[----:B------:R-:W2:Y:S02]  /*16a10*/  LDL R2, [R1+0x14] ;  /* 0x0000140001027983 */ /* 0x000ea40000100800 */
[----:B--2---:R-:W-:-:S07]  /*16a20*/  VIADD R8, R2, 0xfffffffd ;  /* 0xfffffffd02087836 */ /* 0x004fce0000000000 */
.L_x_2552:
[----:B------:R-:W-:Y:S05]  /*16a30*/  BSYNC B1 ;  /* 0x0000000000017941 */ /* 0x000fea0003800000 */
.L_x_2551:
[----:B------:R-:W2:Y:S01]  /*16a40*/  LDL.LU R2, [R1+0x14] ;  /* 0x0000140001027983 */ /* 0x000ea20000300800 */
[----:B------:R-:W-:Y:S01]  /*16a50*/  VIADD R10, R10, 0xfffffffe ;  /* 0xfffffffe0a0a7836 */ /* 0x000fe20000000000 */
[----:B--2---:R-:W-:-:S04]  /*16a60*/  LOP3.LUT R3, RZ, R2, RZ, 0x33, !PT ;  /* 0x00000002ff037212 */ /* 0x004fc800078e33ff */
[----:B------:R-:W-:-:S13]  /*16a70*/  ISETP.NE.AND P0, PT, R10, R3, PT ;  /* 0x000000030a00720c */ /* 0x000fda0003f05270 */
[----:B------:R-:W-:Y:S05]  /*16a80*/  @!P0 BRA `(.L_x_2550) ;  /* 0x0000001000388947 */ /* 0x000fea0003800000 */
.L_x_2574:
        /* <DEDUP_REMOVED lines=29> */
[----:B------:R-:W-:-:S06]  /*16c60*/  LEA.HI.X R7, R2, UR39, R3, 0x2, P0 ;  /* 0x0000002702077c11 */ /* 0x000fcc00080f1403 */
[----:B------:R1:W5:Y:S03]  /*16c70*/  LDG.E R7, desc[UR4][R6.64] ;  /* 0x0000000406077981 */ /* 0x000366000c1e1900 */
.L_x_2562:
[----:B------:R-:W2:Y:S01]  /*16c80*/  S2R R3, SR_CgaCtaId ;  /* 0x0000000000037919 */ /* 0x000ea20000008800 */
[----:B------:R-:W-:-:S04]  /*16c90*/  MOV R2, 0x400 ;  /* 0x0000040000027802 */ /* 0x000fc80000000f00 */
[----:B--2---:R-:W-:Y:S02]  /*16ca0*/  LEA R2, R3, R2, 0x18 ;  /* 0x0000000203027211 */ /* 0x004fe400078ec0ff */
[----:B------:R-:W-:-:S03]  /*16cb0*/  SHF.L.U32 R3, R10, 0x1f, RZ ;  /* 0x0000001f0a037819 */ /* 0x000fc600000006ff */
[----:B------:R-:W-:-:S04]  /*16cc0*/  IMAD R2, R9, 0x8, R2 ;  /* 0x0000000809027824 */ /* 0x000fc800078e0202 */
[----:B------:R-:W2:Y:S02]  /*16cd0*/  SYNCS.PHASECHK.TRANS64.TRYWAIT P0, [R2+URZ+0x38840], R3 ;  /* 0x03884003020075a7 */ /* 0x000ea4000800017f */
[----:B--2---:R-:W-:Y:S05]  /*16ce0*/  @!P0 BRA `(.L_x_2563) ;  /* 0x0000002400d08947 */ /* 0x004fea0003800000 */
.L_x_2616:
        /* <DEDUP_REMOVED lines=11> */
.L_x_2564:
[----:B------:R-:W3:Y:S01]  /*16da0*/  LDL R12, [R1+0x8] ;  /* 0x00000800010c7983 */ /* 0x000ee20000100800 */
[----:B-1----:R-:W-:Y:S01]  /*16db0*/  MOV R6, 0x400 ;  /* 0x0000040000067802 */ /* 0x002fe20000000f00 */
        /* <DEDUP_REMOVED lines=19> */
.L_x_2617:
        /* <DEDUP_REMOVED lines=8> */
.L_x_2566:
        /* <DEDUP_REMOVED lines=53> */
.L_x_2561:
[----:B------:R-:W-:Y:S05]  /*172c0*/  BSYNC B1 ;  /* 0x0000000000017941 */ /* 0x000fea0003800000 */
.L_x_2560:
        /* <DEDUP_REMOVED lines=10> */
[----:B------:R-:W-:Y:S01]  /*17370*/  ISETP.NE.U32.AND P0, PT, RZ, UR38, PT ;  /* 0x00000026ff007c0c */ /* 0x000fe2000bf05070 */
[----:B------:R-:W-:-:S03]  /*17380*/  IMAD.MOV.U32 R10, RZ, RZ, R9 ;  /* 0x000000ffff0a7224 */ /* 0x000fc600078e0009 */
        /* <DEDUP_REMOVED lines=17> */
[----:B------:R-:W-:-:S06]  /*174a0*/  LEA.HI.X R7, R2, UR39, R3, 0x2, P0 ;  /* 0x0000002702077c11 */ /* 0x000fcc00080f1403 */
[----:B------:R2:W5:Y:S03]  /*174b0*/  LDG.E R7, desc[UR4][R6.64] ;  /* 0x0000000406077981 */ /* 0x000566000c1e1900 */
.L_x_2569:
[----:B------:R-:W3:Y:S01]  /*174c0*/  S2R R3, SR_CgaCtaId ;  /* 0x0000000000037919 */ /* 0x000ee20000008800 */
[----:B------:R-:W-:-:S04]  /*174d0*/  MOV R2, 0x400 ;  /* 0x0000040000027802 */ /* 0x000fc80000000f00 */
[----:B---3--:R-:W-:Y:S02]  /*174e0*/  LEA R2, R3, R2, 0x18 ;  /* 0x0000000203027211 */ /* 0x008fe400078ec0ff */
[----:B------:R-:W-:-:S03]  /*174f0*/  SHF.L.U32 R3, R11, 0x1f, RZ ;  /* 0x0000001f0b037819 */ /* 0x000fc600000006ff */
[----:B------:R-:W-:-:S04]  /*17500*/  IMAD R2, R12, 0x8, R2 ;  /* 0x000000080c027824 */ /* 0x000fc800078e0202 */
[----:B------:R-:W3:Y:S02]  /*17510*/  SYNCS.PHASECHK.TRANS64.TRYWAIT P0, [R2+URZ+0x38840], R3 ;  /* 0x03884003020075a7 */ /* 0x000ee4000800017f */
[----:B---3--:R-:W-:Y:S05]  /*17520*/  @!P0 BRA `(.L_x_2570) ;  /* 0x0000001c00e88947 */ /* 0x008fea0003800000 */
.L_x_2618:
        /* <DEDUP_REMOVED lines=11> */
.L_x_2571:
[----:B--2---:R-:W2:Y:S01]  /*175e0*/  LDL R6, [R1] ;  /* 0x0000000001067983 */ /* 0x004ea20000100800 */
        /* <DEDUP_REMOVED lines=21> */
.L_x_2619:
        /* <DEDUP_REMOVED lines=8> */
.L_x_2573:
        /* <DEDUP_REMOVED lines=54> */
.L_x_2568:
[----:B------:R-:W-:Y:S05]  /*17b20*/  BSYNC B1 ;  /* 0x0000000000017941 */ /* 0x000fea0003800000 */
.L_x_2567:
[----:B------:R-:W2:Y:S01]  /*17b30*/  LDL R2, [R1+0xc] ;  /* 0x00000c0001027983 */ /* 0x000ea20000100800 */
[----:B------:R-:W-:Y:S01]  /*17b40*/  VIADD R8, R8, 0xfffffffe ;  /* 0xfffffffe08087836 */ /* 0x000fe20000000000 */
[----:B--2---:R-:W-:-:S13]  /*17b50*/  ISETP.GT.AND P0, PT, R9, R2, PT ;  /* 0x000000020900720c */ /* 0x004fda0003f04270 */
[----:B------:R-:W-:Y:S05]  /*17b60*/  @P0 BRA `(.L_x_2574) ;  /* 0xffffffec00c80947 */ /* 0x000fea000383ffff */
.L_x_2550:
[----:B------:R-:W-:Y:S05]  /*17b70*/  BSYNC B0 ;  /* 0x0000000000007941 */ /* 0x000fea0003800000 */
.L_x_2549:
        /* <DEDUP_REMOVED lines=26> */
.L_x_2576:
[----:B------:R-:W-:Y:S05]  /*17d20*/  BSYNC B0 ;  /* 0x0000000000007941 */ /* 0x000fea0003800000 */
.L_x_2575:
[----:B--2---:R-:W2:Y:S02]  /*17d30*/  LDL.LU R2, [R1+0x4] ;  /* 0x0000040001027983 */ /* 0x004ea40000300800 */
[----:B--2---:R-:W-:-:S05]  /*17d40*/  LOP3.LUT R2, R2, R0, RZ, 0x3c, !PT ;  /* 0x0000000002027212 */ /* 0x004fca00078e3cff */
[----:B------:R2:W-:Y:S02]  /*17d50*/  STL [R1+0x4], R2 ;  /* 0x0000040201007387 */ /* 0x0005e40000100800 */
.L_x_2531:
[----:B------:R-:W-:Y:S05]  /*17d60*/  BSYNC B6 ;  /* 0x0000000000067941 */ /* 0x000fea0003800000 */
.L_x_2529:
[----:B------:R-:W-:-:S03]  /*17d70*/  UMOV UR4, 0xffffffff ;  /* 0xffffffff00047882 */ /* 0x000fc60000000000 */
[----:B------:R-:W-:Y:S05]  /*17d80*/  BRA.DIV UR4, `(.L_x_2577) ;  /* 0x0000001604f87947 */ /* 0x000fea000b800000 */
[----:B------:R3:W4:Y:S04]  /*17d90*/  SHFL.IDX PT, R4, R16, RZ, 0x1f ;  /* 0x00001fff10047589 */ /* 0x00072800000e0000 */
[----:B------:R-:W0:Y:S02]  /*17da0*/  SHFL.IDX PT, R16, R16, 0x1, 0x1f ;  /* 0x00201f0010107f89 */ /* 0x000e2400000e0000 */
.L_x_2623:
[----:B------:R-:W1:Y:S01]  /*17db0*/  S2R R0, SR_TID.X ;  /* 0x0000000000007919 */ /* 0x000e620000002100 */
[----:B------:R-:W-:Y:S01]  /*17dc0*/  ULDC UR4, c[0x0][0xd14] ;  /* 0x0003450000047ab9 */ /* 0x000fe20000000800 */
[----:B------:R-:W-:Y:S01]  /*17dd0*/  BSSY B0, `(.L_x_2578) ;  /* 0x000000c000007945 */ /* 0x000fe20003800000 */
[----:B------:R-:W-:Y:S01]  /*17de0*/  IMAD.MOV.U32 R3, RZ, RZ, RZ ;  /* 0x000000ffff037224 */ /* 0x000fe200078e00ff */
[----:B-1----:R-:W-:Y:S01]  /*17df0*/  LOP3.LUT R8, R0, 0x1f, RZ, 0xc0, !PT ;  /* 0x0000001f00087812 */ /* 0x002fe200078ec0ff */
[----:B------:R-:W-:-:S03]  /*17e00*/  IMAD.U32 R0, RZ, RZ, UR4 ;  /* 0x00000004ff007e24 */ /* 0x000fc6000f8e00ff */
[C---:B------:R-:W-:Y:S01]  /*17e10*/  ISETP.NE.AND P0, PT, R8.reuse, 0x1f, PT ;  /* 0x0000001f0800780c */ /* 0x040fe20003f05270 */
[----:B------:R-:W-:-:S05]  /*17e20*/  IMAD.IADD R5, R8, 0x1, R19 ;  /* 0x0000000108057824 */ /* 0x000fca00078e0213 */
[----:B------:R-:W-:-:S13]  /*17e30*/  ISETP.GE.OR P0, PT, R5, R0, !P0 ;  /* 0x000000000500720c */ /* 0x000fda0004706670 */
[----:B------:R-:W-:Y:S05]  /*17e40*/  @P0 BRA `(.L_x_2579) ;  /* 0x0000000000100947 */ /* 0x000fea0003800000 */
[----:B--2---:R-:W1:Y:S01]  /*17e50*/  LDC.64 R2, c[0x0][0xd58] ;  /* 0x00035600ff027b82 */ /* 0x004e620000000a00 */
[----:B------:R-:W-:Y:S01]  /*17e60*/  ULDC.64 UR4, c[0x0][0x208] ;  /* 0x0000820000047ab9 */ /* 0x000fe20000000a00 */
[----:B-1----:R-:W-:-:S06]  /*17e70*/  IMAD.WIDE R2, R5, 0x4, R2 ;  /* 0x0000000405027825 */ /* 0x002fcc00078e0202 */
[----:B------:R1:W5:Y:S02]  /*17e80*/  LDG.E R3, desc[UR4][R2.64] ;  /* 0x0000000402037981 */ /* 0x000364000c1e1900 */
.L_x_2579:
[----:B------:R-:W-:Y:S05]  /*17e90*/  BSYNC B0 ;  /* 0x0000000000007941 */ /* 0x000fea0003800000 */
.L_x_2578:
        /* <DEDUP_REMOVED lines=19> */
[----:B------:R-:W1:Y:S02]  /*17fd0*/  SHFL.UP PT, R14, R7, 0x10, RZ ;  /* 0x06000000070e7989 */ /* 0x000e6400000e00ff */
[----:B-12---:R-:W-:-:S05]  /*17fe0*/  SEL R2, R14, RZ, P0 ;  /* 0x000000ff0e027207 */ /* 0x006fca0000000000 */
[----:B------:R-:W-:-:S05]  /*17ff0*/  IMAD.IADD R2, R7, 0x1, R2 ;  /* 0x0000000107027824 */ /* 0x000fca00078e0202 */
[----:B------:R0:W1:Y:S02]  /*18000*/  SHFL.IDX PT, R14, R2, 0x1f, 0x1f ;  /* 0x03e01f00020e7f89 */ /* 0x00006400000e0000 */
.L_x_2631:
[----:B------:R-:W-:Y:S02]  /*18010*/  ULDC UR4, c[0x0][0xd10] ;  /* 0x0003440000047ab9 */ /* 0x000fe40000000800 */
[----:B------:R-:W-:-:S05]  /*18020*/  MOV R5, UR4 ;  /* 0x0000000400057c02 */ /* 0x000fca0008000f00 */
[----:B-1----:R-:W-:-:S04]  /*18030*/  IMAD R7, R14, R5, RZ ;  /* 0x000000050e077224 */ /* 0x002fc800078e02ff */
[----:B---3--:R-:W-:-:S05]  /*18040*/  IMAD.IADD R16, R16, 0x1, R7 ;  /* 0x0000000110107824 */ /* 0x008fca00078e0207 */
[----:B----4-:R-:W-:-:S13]  /*18050*/  ISETP.GT.AND P0, PT, R16, R4, PT ;  /* 0x000000041000720c */ /* 0x010fda0003f04270 */
[----:B------:R-:W-:Y:S05]  /*18060*/  @P0 BRA `(.L_x_2581) ;  /* 0x0000000000b80947 */ /* 0x000fea0003800000 */
[----:B------:R-:W1:Y:S02]  /*18070*/  LDC R0, c[0x0][0xd14] ;  /* 0x00034500ff007b82 */ /* 0x000e640000000800 */
.L_x_2586:
        /* <DEDUP_REMOVED lines=11> */
[----:B------:R-:W0:Y:S01]  /*18130*/  LDC.64 R2, c[0x0][0xd58] ;  /* 0x00035600ff027b82 */ /* 0x000e220000000a00 */
[----:B------:R-:W-:Y:S01]  /*18140*/  ULDC.64 UR4, c[0x0][0x208] ;  /* 0x0000820000047ab9 */ /* 0x000fe20000000a00 */
[----:B0-----:R-:W-:-:S06]  /*18150*/  IMAD.WIDE R2, R5, 0x4, R2 ;  /* 0x0000000405027825 */ /* 0x001fcc00078e0202 */
[----:B------:R0:W5:Y:S02]  /*18160*/  LDG.E R3, desc[UR4][R2.64] ;  /* 0x0000000402037981 */ /* 0x000164000c1e1900 */
.L_x_2584:
[----:B------:R-:W-:Y:S05]  /*18170*/  BSYNC B0 ;  /* 0x0000000000007941 */ /* 0x000fea0003800000 */
.L_x_2583:
[----:B------:R-:W-:-:S03]  /*18180*/  UMOV UR4, 0xffffffff ;  /* 0xffffffff00047882 */ /* 0x000fc60000000000 */
[----:B------:R-:W-:Y:S05]  /*18190*/  BRA.DIV UR4, `(.L_x_2585) ;  /* 0x0000001a04107947 */ /* 0x000fea000b800000 */
[----:B-----5:R-:W1:Y:S01]  /*181a0*/  SHFL.UP PT, R14, R3, 0x1, RZ ;  /* 0x04200000030e7989 */ /* 0x020e6200000e00ff */
[C---:B------:R-:W-:Y:S02]  /*181b0*/  ISETP.NE.AND P0, PT, R7.reuse, RZ, PT ;  /* 0x000000ff0700720c */ /* 0x040fe40003f05270 */
[C---:B------:R-:W-:Y:S02]  /*181c0*/  ISETP.GE.U32.AND P1, PT, R7.reuse, 0x2, PT ;  /* 0x000000020700780c */ /* 0x040fe40003f26070 */
[----:B-1----:R-:W-:Y:S02]  /*181d0*/  SEL R14, R14, RZ, P0 ;  /* 0x000000ff0e0e7207 */ /* 0x002fe40000000000 */
        /* <DEDUP_REMOVED lines=17> */
.L_x_2639:
[----:B------:R-:W-:Y:S02]  /*182f0*/  ULDC UR4, c[0x0][0xd10] ;  /* 0x0003440000047ab9 */ /* 0x000fe40000000800 */
[----:B------:R-:W-:-:S04]  /*18300*/  IMAD.U32 R5, RZ, RZ, UR4 ;  /* 0x00000004ff057e24 */ /* 0x000fc8000f8e00ff */
[----:B-1----:R-:W-:-:S04]  /*18310*/  IMAD R7, R14, R5, RZ ;  /* 0x000000050e077224 */ /* 0x002fc800078e02ff */
[----:B------:R-:W-:-:S05]  /*18320*/  IMAD.IADD R16, R7, 0x1, R16 ;  /* 0x0000000107107824 */ /* 0x000fca00078e0210 */
[----:B------:R-:W-:-:S13]  /*18330*/  ISETP.GT.AND P0, PT, R16, R4, PT ;  /* 0x000000041000720c */ /* 0x000fda0003f04270 */
[----:B------:R-:W-:Y:S05]  /*18340*/  @!P0 BRA `(.L_x_2586) ;  /* 0xfffffffc004c8947 */ /* 0x000fea000383ffff */
.L_x_2581:
[----:B------:R-:W-:Y:S01]  /*18350*/  IMAD.IADD R16, R16, 0x1, -R7 ;  /* 0x0000000110107824 */ /* 0x000fe200078e0a07 */
[----:B------:R-:W-:-:S03]  /*18360*/  UMOV UR4, 0xffffffff ;  /* 0xffffffff00047882 */ /* 0x000fc60000000000 */
[----:B------:R-:W-:-:S05]  /*18370*/  IMAD R7, R2, R5, R16 ;  /* 0x0000000502077224 */ /* 0x000fca00078e0210 */
[----:B------:R-:W-:Y:S01]  /*18380*/  ISETP.GT.AND P6, PT, R7, R4, PT ;  /* 0x000000040700720c */ /* 0x000fe20003fc4270 */
[----:B------:R-:W-:-:S12]  /*18390*/  BRA.DIV UR4, `(.L_x_2587) ;  /* 0x0000001a04607947 */ /* 0x000fd8000b800000 */
[----:B------:R-:W-:-:S04]  /*183a0*/  VOTE.ANY R6, PT, !P6 ;  /* 0x0000000000067806 */ /* 0x000fc800070e0100 */
[----:B------:R-:W1:Y:S02]  /*183b0*/  POPC R7, R6 ;  /* 0x0000000600077309 */ /* 0x000e640000000000 */
[----:B-1----:R1:W2:Y:S02]  /*183c0*/  SHFL.IDX PT, R17, R3, R7, 0x1f ;  /* 0x00001f0703117589 */ /* 0x0022a400000e0000 */
.L_x_2643:
[----:B------:R-:W-:Y:S01]  /*183d0*/  ISETP.NE.AND P0, PT, R6, RZ, PT ;  /* 0x000000ff0600720c */ /* 0x000fe20003f05270 */
[----:B------:R-:W-:-:S12]  /*183e0*/  IMAD.MOV.U32 R8, RZ, RZ, RZ ;  /* 0x000000ffff087224 */ /* 0x000fd800078e00ff */
[----:B------:R-:W-:Y:S05]  /*183f0*/  @!P0 BRA `(.L_x_2588) ;  /* 0x0000000000108947 */ /* 0x000fea0003800000 */
[----:B------:R-:W-:Y:S01]  /*18400*/  UMOV UR4, 0xffffffff ;  /* 0xffffffff00047882 */ /* 0x000fe20000000000 */
[----:B------:R-:W-:Y:S02]  /*18410*/  VIADD R12, R7, 0xffffffff ;  /* 0xffffffff070c7836 */ /* 0x000fe40000000000 */
[----:B------:R-:W-:Y:S05]  /*18420*/  BRA.DIV UR4, `(.L_x_2589) ;  /* 0x0000001a04847947 */ /* 0x000fea000b800000 */
[----:B------:R3:W4:Y:S02]  /*18430*/  SHFL.IDX PT, R8, R2, R12, 0x1f ;  /* 0x00001f0c02087589 */ /* 0x00072400000e0000 */
.L_x_2588:
[----:B01-3--:R-:W0:Y:S01]  /*18440*/  LDC.64 R2, c[0x0][0xd68] ;  /* 0x00035a00ff027b82 */ /* 0x00be220000000a00 */
[----:B------:R-:W-:Y:S01]  /*18450*/  IMAD.IADD R19, R7, 0x1, R19 ;  /* 0x0000000107137824 */ /* 0x000fe200078e0213 */
[----:B------:R-:W-:-:S03]  /*18460*/  ULDC.64 UR4, c[0x0][0x208] ;  /* 0x0000820000047ab9 */ /* 0x000fc60000000a00 */
[----:B0-----:R-:W-:-:S05]  /*18470*/  IMAD.WIDE R2, R19, 0x4, R2 ;  /* 0x0000000413027825 */ /* 0x001fca00078e0202 */
[----:B------:R0:W2:Y:S01]  /*18480*/  LDG.E R10, desc[UR4][R2.64] ;  /* 0x00000004020a7981 */ /* 0x0000a2000c1e1900 */
[----:B----4-:R-:W-:Y:S02]  /*18490*/  IMAD R16, R8, R5, R16 ;  /* 0x0000000508107224 */ /* 0x010fe400078e0210 */
[----:B0-----:R-:W-:Y:S02]  /*184a0*/  IMAD.MOV.U32 R2, RZ, RZ, RZ ;  /* 0x000000ffff027224 */ /* 0x001fe400078e00ff */
[----:B--2---:R-:W-:-:S05]  /*184b0*/  IMAD R6, R17, R10, RZ ;  /* 0x0000000a11067224 */ /* 0x004fca00078e02ff */
        /* <DEDUP_REMOVED lines=25> */
[----:B------:R-:W-:Y:S02]  /*18650*/  IMAD R4, R10, R7, RZ ;  /* 0x000000070a047224 */ /* 0x000fe400078e02ff */
[----:B------:R-:W-:Y:S02]  /*18660*/  IMAD.MOV R7, RZ, RZ, -R7 ;  /* 0x000000ffff077224 */ /* 0x000fe400078e0a07 */
        /* <DEDUP_REMOVED lines=30> */
[----:B------:R-:W-:-:S03]  /*18850*/  IMAD R18, R3, R5, R4 ;  /* 0x0000000503127224 */ /* 0x000fc600078e0204 */
[----:B------:R-:W-:Y:S01]  /*18860*/  IADD3 R17, R17, R2, RZ ;  /* 0x0000000211117210 */ /* 0x000fe20007ffe0ff */
[----:B------:R-:W-:Y:S06]  /*18870*/  BRA `(.L_x_2590) ;  /* 0x00000000001c7947 */ /* 0x000fec0003800000 */
.L_x_2582:
[----:B------:R-:W-:Y:S01]  /*18880*/  UMOV UR4, URZ ;  /* 0x0000003f00047c82 */ /* 0x000fe20008000000 */
[----:B------:R-:W-:Y:S01]  /*18890*/  UMOV UR5, URZ ;  /* 0x0000003f00057c82 */ /* 0x000fe20008000000 */
[----:B------:R-:W-:Y:S01]  /*188a0*/  ULDC UR6, c[0x0][0xd14] ;  /* 0x0003450000067ab9 */ /* 0x000fe20000000800 */
[----:B------:R-:W-:Y:S02]  /*188b0*/  IMAD.MOV.U32 R16, RZ, RZ, R4 ;  /* 0x000000ffff107224 */ /* 0x000fe400078e0004 */
[----:B------:R-:W-:Y:S02]  /*188c0*/  IMAD.U32 R17, RZ, RZ, UR4 ;  /* 0x00000004ff117e24 */ /* 0x000fe4000f8e00ff */
[----:B------:R-:W-:Y:S02]  /*188d0*/  IMAD.U32 R18, RZ, RZ, UR5 ;  /* 0x00000005ff127e24 */ /* 0x000fe4000f8e00ff */
[----:B------:R-:W-:-:S07]  /*188e0*/  IMAD.U32 R19, RZ, RZ, UR6 ;  /* 0x00000006ff137e24 */ /* 0x000fce000f8e00ff */
.L_x_2590:
        /* <DEDUP_REMOVED lines=12> */
.L_x_2517:
[----:B-1----:R-:W3:Y:S01]  /*189b0*/  LDL R0, [R1+0x1c] ;  /* 0x00001c0001007983 */ /* 0x002ee20000100800 */
[----:B------:R-:W1:Y:S01]  /*189c0*/  S2R R3, SR_CgaCtaId ;  /* 0x0000000000037919 */ /* 0x000e620000008800 */
[----:B---3--:R-:W-:Y:S02]  /*189d0*/  R2UR UR4, R0 ;  /* 0x00000000000472ca */ /* 0x008fe400000e0000 */
[----:B------:R-:W-:-:S04]  /*189e0*/  MOV R0, 0x400 ;  /* 0x0000040000007802 */ /* 0x000fc80000000f00 */
[----:B-1----:R-:W-:-:S07]  /*189f0*/  LEA R0, R3, R0, 0x18 ;  /* 0x0000000003007211 */ /* 0x002fce00078ec0ff */
[----:B------:R-:W-:-:S04]  /*18a00*/  UIADD3 UR4, UR4, 0x1, URZ ;  /* 0x0000000104047890 */ /* 0x000fc8000fffe03f */
[----:B------:R-:W-:-:S04]  /*18a10*/  ULEA.HI UR5, UR4, UR4, URZ, 0x1 ;  /* 0x0000000404057291 */ /* 0x000fc8000f8f083f */
[----:B------:R-:W-:-:S04]  /*18a20*/  ULOP3.LUT UR5, UR5, 0xfffffffe, URZ, 0xc0, !UPT ;  /* 0xfffffffe05057892 */ /* 0x000fc8000f8ec03f */
[----:B------:R-:W-:-:S06]  /*18a30*/  UIADD3 UR5, UR4, -UR5, URZ ;  /* 0x8000000504057290 */ /* 0x000fcc000fffe03f */
[----:B------:R-:W-:-:S05]  /*18a40*/  IMAD.U32 R3, RZ, RZ, UR5 ;  /* 0x00000005ff037e24 */ /* 0x000fca000f8e00ff */
[----:B------:R-:W-:-:S04]  /*18a50*/  SHF.L.U32 R3, R3, 0x1f, RZ ;  /* 0x0000001f03037819 */ /* 0x000fc800000006ff */
[----:B------:R-:W1:Y:S02]  /*18a60*/  SYNCS.PHASECHK.TRANS64.TRYWAIT P0, [R0+URZ+0x38820], R3 ;  /* 0x03882003000075a7 */ /* 0x000e64000800017f */
[----:B-1----:R-:W-:Y:S05]  /*18a70*/  @!P0 BRA `(.L_x_2592) ;  /* 0x0000001400188947 */ /* 0x002fea0003800000 */
.L_x_2646:
[----:B------:R-:W-:-:S03]  /*18a80*/  UMOV UR4, 0xffffffff ;  /* 0xffffffff00047882 */ /* 0x000fc60000000000 */
[----:B------:R-:W-:Y:S05]  /*18a90*/  BRA.DIV UR4, `(.L_x_2593) ;  /* 0x0000001604247947 */ /* 0x000fea000b800000 */
[----:B--2---:R-:W2:Y:S02]  /*18aa0*/  S2R R2, SR_TID.X ;  /* 0x0000000000027919 */ /* 0x004ea40000002100 */
[----:B--2---:R-:W-:-:S04]  /*18ab0*/  SHF.R.U32.HI R2, RZ, 0x5, R2 ;  /* 0x00000005ff027819 */ /* 0x004fc80000011602 */
[----:B------:R-:W-:-:S05]  /*18ac0*/  LOP3.LUT R2, R2, 0x3, RZ, 0xc0, !PT ;  /* 0x0000000302027812 */ /* 0x000fca00078ec0ff */
[----:B------:R2:W3:Y:S02]  /*18ad0*/  SHFL.IDX PT, R14, R2, RZ, 0x1f ;  /* 0x00001fff020e7589 */ /* 0x0004e400000e0000 */
.L_x_2649:
[----:B---3--:R-:W-:Y:S01]  /*18ae0*/  ISETP.NE.AND P0, PT, R14, RZ, PT ;  /* 0x000000ff0e00720c */ /* 0x008fe20003f05270 */
[----:B------:R-:W-:-:S12]  /*18af0*/  BSSY B0, `(.L_x_2594) ;  /* 0x0000027000007945 */ /* 0x000fd80003800000 */
[----:B------:R-:W-:Y:S05]  /*18b00*/  @P0 BRA `(.L_x_2595) ;  /* 0x0000000000940947 */ /* 0x000fea0003800000 */
[----:B------:R-:W-:-:S03]  /*18b10*/  UMOV UR4, 0xffffffff ;  /* 0xffffffff00047882 */ /* 0x000fc60000000000 */
[----:B------:R-:W-:Y:S05]  /*18b20*/  BRA.DIV UR4, `(.L_x_2596) ;  /* 0x0000001604347947 */ /* 0x000fea000b800000 */
[----:B------:R-:W-:-:S13]  /*18b30*/  ELECT P6, URZ, PT ;  /* 0x00000000003f782f */ /* 0x000fda00038c0000 */
.L_x_2652:
[----:B------:R-:W-:Y:S05]  /*18b40*/  @!P6 BRA `(.L_x_2595) ;  /* 0x000000000084e947 */ /* 0x000fea0003800000 */
[----:B--2---:R-:W2:Y:S02]  /*18b50*/  LDL.LU R2, [R1+0x24] ;  /* 0x0000240001027983 */ /* 0x004ea40000300800 */
[----:B--2---:R-:W-:-:S04]  /*18b60*/  LOP3.LUT R2, R2, 0x2, RZ, 0xfc, !PT ;  /* 0x0000000202027812 */ /* 0x004fc800078efcff */
[----:B------:R-:W-:-:S13]  /*18b70*/  ISETP.NE.AND P2, PT, R2, 0x3, PT ;  /* 0x000000030200780c */ /* 0x000fda0003f45270 */
[----:B------:R-:W-:Y:S05]  /*18b80*/  @!P2 BRA `(.L_x_2597) ;  /* 0x000000000004a947 */ /* 0x000fea0003800000 */
[----:B------:R-:W-:Y:S01]  /*18b90*/  BPT.TRAP 0x1 ;  /* 0x000000040000795c */ /* 0x000fe20000300000 */
.L_x_2597:
        /* <DEDUP_REMOVED lines=14> */
.L_x_2653:
[----:B------:R-:W2:Y:S02]  /*18c80*/  SYNCS.PHASECHK.TRANS64.TRYWAIT P0, [R7+URZ], R2 ;  /* 0x00000002070075a7 */ /* 0x000ea4000800017f */
[----:B--2---:R-:W-:Y:S05]  /*18c90*/  @!P0 BRA `(.L_x_2599) ;  /* 0x00000014000c8947 */ /* 0x004fea0003800000 */
.L_x_2654:
[----:B------:R-:W-:Y:S05]  /*18ca0*/  @!P2 BRA `(.L_x_2600) ;  /* 0x000000000004a947 */ /* 0x000fea0003800000 */
[----:B------:R-:W-:Y:S01]  /*18cb0*/  BPT.TRAP 0x1 ;  /* 0x000000040000795c */ /* 0x000fe20000300000 */
.L_x_2600:
[----:B------:R-:W3:Y:S01]  /*18cc0*/  LDL.LU R4, [R1] ;  /* 0x0000000001047983 */ /* 0x000ee20000300800 */
[----:B------:R-:W-:-:S04]  /*18cd0*/  VIADD R0, R0, 0x38860 ;  /* 0x0003886000007836 */ /* 0x000fc80000000000 */
[----:B---3--:R-:W-:-:S04]  /*18ce0*/  IMAD R4, R4, 0x8, R0 ;  /* 0x0000000804047824 */ /* 0x008fc800078e0200 */
[----:B------:R-:W3:Y:S02]  /*18cf0*/  SYNCS.PHASECHK.TRANS64.TRYWAIT P0, [R4+URZ], R5 ;  /* 0x00000005040075a7 */ /* 0x000ee4000800017f */
[----:B---3--:R-:W-:Y:S05]  /*18d00*/  @!P0 BRA `(.L_x_2601) ;  /* 0x0000001400048947 */ /* 0x008fea0003800000 */
.L_x_2655:
[----:B------:R-:W-:-:S07]  /*18d10*/  IMAD R3, R3, 0x8, R0 ;  /* 0x0000000803037824 */ /* 0x000fce00078e0200 */
.L_x_2602:
[----:B----4-:R4:W0:Y:S02]  /*18d20*/  SYNCS.PHASECHK.TRANS64.TRYWAIT P0, [R3+URZ], R2 ;  /* 0x00000002030075a7 */ /* 0x010824000800017f */
[----:B0-----:R-:W-:Y:S05]  /*18d30*/  @!P0 NANOSLEEP.SYNCS 0x989680 ;  /* 0x009896800000895d */ /* 0x001fea0003900000 */
[----:B------:R-:W0:Y:S02]  /*18d40*/  @!P0 SYNCS.PHASECHK.TRANS64 P0, [R3+URZ], R2 ;  /* 0x00000002030085a7 */ /* 0x000e24000800007f */
[----:B0-----:R-:W-:Y:S05]  /*18d50*/  @!P0 BRA `(.L_x_2602) ;  /* 0xfffffffc00f08947 */ /* 0x001fea000383ffff */
.L_x_2595:
[----:B------:R-:W-:Y:S05]  /*18d60*/  BSYNC B0 ;  /* 0x0000000000007941 */ /* 0x000fea0003800000 */
.L_x_2594:
[----:B------:R-:W-:Y:S05]  /*18d70*/  EXIT ;  /* 0x000000000000794d */ /* 0x000fea0003800000 */
.L_x_2427:
[----:B0-----:R-:W-:-:S04]  /*18d80*/  IMAD.U32 R3, RZ, RZ, UR37 ;  /* 0x00000025ff037e24 */ /* 0x001fc8000f8e00ff */
[----:B------:R0:W1:Y:S03]  /*18d90*/  SYNCS.PHASECHK.TRANS64.TRYWAIT P1, [R3+URZ+0x38800], R0 ;  /* 0x03880000030075a7 */ /* 0x000066000802017f */
[----:B-1----:R-:W-:Y:S05]  /*18da0*/  @!P1 NANOSLEEP.SYNCS 0x989680 ;  /* 0x009896800000995d */ /* 0x002fea0003900000 */
[----:B------:R-:W1:Y:S02]  /*18db0*/  @!P1 SYNCS.PHASECHK.TRANS64 P1, [R3+URZ+0x38800], R0 ;  /* 0x03880000030095a7 */ /* 0x000e64000802007f */
[----:B-1----:R-:W-:Y:S05]  /*18dc0*/  @!P1 BRA `(.L_x_2427) ;  /* 0xfffffffc00ec9947 */ /* 0x002fea000383ffff */
[----:B------:R-:W-:Y:S05]  /*18dd0*/  BRA `(.L_x_2603) ;  /* 0xfffffeac00947947 */ /* 0x000fea000383ffff */
.L_x_2431:
[----:B--2---:R2:W3:Y:S02]  /*18de0*/  SYNCS.PHASECHK.TRANS64.TRYWAIT P1, [R4+URZ+0x38830], R5 ;  /* 0x03883005040075a7 */ /* 0x0044e4000802017f */
[----:B---3--:R-:W-:Y:S05]  /*18df0*/  @!P1 NANOSLEEP.SYNCS 0x989680 ;  /* 0x009896800000995d */ /* 0x008fea0003900000 */
[----:B------:R-:W3:Y:S02]  /*18e00*/  @!P1 SYNCS.PHASECHK.TRANS64 P1, [R4+URZ+0x38830], R5 ;  /* 0x03883005040095a7 */ /* 0x000ee4000802007f */
[----:B---3--:R-:W-:Y:S05]  /*18e10*/  @!P1 BRA `(.L_x_2431) ;  /* 0xfffffffc00f09947 */ /* 0x008fea000383ffff */
[----:B------:R-:W-:Y:S05]  /*18e20*/  BRA `(.L_x_2430) ;  /* 0xfffffeac00ac7947 */ /* 0x000fea000383ffff */
.L_x_2432:
[----:B0-----:R-:W-:-:S04]  /*18e30*/  IMAD.U32 R7, RZ, RZ, UR37 ;  /* 0x00000025ff077e24 */ /* 0x001fc8000f8e00ff */
[----:B------:R0:W3:Y:S03]  /*18e40*/  SYNCS.PHASECHK.TRANS64.TRYWAIT P1, [R7+URZ+0x38810], R0 ;  /* 0x03881000070075a7 */ /* 0x0000e6000802017f */
[----:B---3--:R-:W-:Y:S05]  /*18e50*/  @!P1 NANOSLEEP.SYNCS 0x989680 ;  /* 0x009896800000995d */ /* 0x008fea0003900000 */
[----:B------:R-:W3:Y:S02]  /*18e60*/  @!P1 SYNCS.PHASECHK.TRANS64 P1, [R7+URZ+0x38810], R0 ;  /* 0x03881000070095a7 */ /* 0x000ee4000802007f */
[----:B---3--:R-:W-:Y:S05]  /*18e70*/  @!P1 BRA `(.L_x_2432) ;  /* 0xfffffffc00ec9947 */ /* 0x008fea000383ffff */
[----:B------:R-:W-:Y:S05]  /*18e80*/  BRA `(.L_x_2604) ;  /* 0xfffffeb000347947 */ /* 0x000fea000383ffff */
.L_x_2436:
[----:B----4-:R4:W0:Y:S02]  /*18e90*/  SYNCS.PHASECHK.TRANS64.TRYWAIT P1, [R4+URZ+0x38850], R5 ;  /* 0x03885005040075a7 */ /* 0x010824000802017f */
[----:B0-----:R-:W-:Y:S05]  /*18ea0*/  @!P1 NANOSLEEP.SYNCS 0x989680 ;  /* 0x009896800000995d */ /* 0x001fea0003900000 */
[----:B------:R-:W0:Y:S02]  /*18eb0*/  @!P1 SYNCS.PHASECHK.TRANS64 P1, [R4+URZ+0x38850], R5 ;  /* 0x03885005040095a7 */ /* 0x000e24000802007f */
[----:B0-----:R-:W-:Y:S05]  /*18ec0*/  @!P1 BRA `(.L_x_2436) ;  /* 0xfffffffc00f09947 */ /* 0x001fea000383ffff */
[----:B------:R-:W-:Y:S05]  /*18ed0*/  BRA `(.L_x_2435) ;  /* 0xfffffeb000407947 */ /* 0x000fea000383ffff */
.L_x_2452:
[----:B-1----:R-:W-:-:S04]  /*18ee0*/  IMAD.U32 R10, RZ, RZ, UR7 ;  /* 0x00000007ff0a7e24 */ /* 0x002fc8000f8e00ff */
[----:B------:R1:W2:Y:S03]  /*18ef0*/  SYNCS.PHASECHK.TRANS64.TRYWAIT P2, [R10+URZ+0x38830], R9 ;  /* 0x038830090a0075a7 */ /* 0x0002a6000804017f */
[----:B--2---:R-:W-:Y:S05]  /*18f00*/  @!P2 NANOSLEEP.SYNCS 0x989680 ;  /* 0x009896800000a95d */ /* 0x004fea0003900000 */
[----:B------:R-:W2:Y:S02]  /*18f10*/  @!P2 SYNCS.PHASECHK.TRANS64 P2, [R10+URZ+0x38830], R9 ;  /* 0x038830090a00a5a7 */ /* 0x000ea4000804007f */
[----:B--2---:R-:W-:Y:S05]  /*18f20*/  @!P2 BRA `(.L_x_2452) ;  /* 0xfffffffc00eca947 */ /* 0x004fea000383ffff */
[----:B------:R-:W-:Y:S05]  /*18f30*/  BRA `(.L_x_2451) ;  /* 0xfffffedc00987947 */ /* 0x000fea000383ffff */
.L_x_2456:
[----:B-1----:R-:W-:-:S04]  /*18f40*/  IMAD.U32 R10, RZ, RZ, UR7 ;  /* 0x00000007ff0a7e24 */ /* 0x002fc8000f8e00ff */
[----:B------:R1:W3:Y:S03]  /*18f50*/  SYNCS.PHASECHK.TRANS64.TRYWAIT P2, [R10+URZ+0x38850], R9 ;  /* 0x038850090a0075a7 */ /* 0x0002e6000804017f */
[----:B---3--:R-:W-:Y:S05]  /*18f60*/  @!P2 NANOSLEEP.SYNCS 0x989680 ;  /* 0x009896800000a95d */ /* 0x008fea0003900000 */
[----:B------:R-:W3:Y:S02]  /*18f70*/  @!P2 SYNCS.PHASECHK.TRANS64 P2, [R10+URZ+0x38850], R9 ;  /* 0x038850090a00a5a7 */ /* 0x000ee4000804007f */
[----:B---3--:R-:W-:Y:S05]  /*18f80*/  @!P2 BRA `(.L_x_2456) ;  /* 0xfffffffc00eca947 */ /* 0x008fea000383ffff */
[----:B------:R-:W-:Y:S05]  /*18f90*/  BRA `(.L_x_2455) ;  /* 0xfffffee000187947 */ /* 0x000fea000383ffff */
.L_x_2473:
[----:B-1----:R-:W-:-:S04]  /*18fa0*/  IMAD.U32 R7, RZ, RZ, UR6 ;  /* 0x00000006ff077e24 */ /* 0x002fc8000f8e00ff */
[----:B------:R1:W2:Y:S03]  /*18fb0*/  SYNCS.PHASECHK.TRANS64.TRYWAIT P3, [R7+URZ+0x38830], R6 ;  /* 0x03883006070075a7 */ /* 0x0002a6000806017f */
[----:B--2---:R-:W-:Y:S05]  /*18fc0*/  @!P3 NANOSLEEP.SYNCS 0x989680 ;  /* 0x009896800000b95d */ /* 0x004fea0003900000 */
[----:B------:R-:W2:Y:S02]  /*18fd0*/  @!P3 SYNCS.PHASECHK.TRANS64 P3, [R7+URZ+0x38830], R6 ;  /* 0x038830060700b5a7 */ /* 0x000ea4000806007f */
[----:B--2---:R-:W-:Y:S05]  /*18fe0*/  @!P3 BRA `(.L_x_2473) ;  /* 0xfffffffc00ecb947 */ /* 0x004fea000383ffff */
[----:B------:R-:W-:Y:S05]  /*18ff0*/  BRA `(.L_x_2472) ;  /* 0xffffff1400007947 */ /* 0x000fea000383ffff */
.L_x_2477:
[----:B-1----:R-:W-:-:S04]  /*19000*/  IMAD.U32 R7, RZ, RZ, UR6 ;  /* 0x00000006ff077e24 */ /* 0x002fc8000f8e00ff */
[----:B------:R1:W3:Y:S03]  /*19010*/  SYNCS.PHASECHK.TRANS64.TRYWAIT P3, [R7+URZ+0x38850], R6 ;  /* 0x03885006070075a7 */ /* 0x0002e6000806017f */
[----:B---3--:R-:W-:Y:S05]  /*19020*/  @!P3 NANOSLEEP.SYNCS 0x989680 ;  /* 0x009896800000b95d */ /* 0x008fea0003900000 */
[----:B------:R-:W3:Y:S02]  /*19030*/  @!P3 SYNCS.PHASECHK.TRANS64 P3, [R7+URZ+0x38850], R6 ;  /* 0x038850060700b5a7 */ /* 0x000ee4000806007f */
[----:B---3--:R-:W-:Y:S05]  /*19040*/  @!P3 BRA `(.L_x_2477) ;  /* 0xfffffffc00ecb947 */ /* 0x008fea000383ffff */
[----:B------:R-:W-:Y:S05]  /*19050*/  BRA `(.L_x_2476) ;  /* 0xffffff1400807947 */ /* 0x000fea000383ffff */
.L_x_2483:
[----:B--2---:R-:W-:-:S04]  /*19060*/  MOV R15, UR7 ;  /* 0x00000007000f7c02 */ /* 0x004fc80008000f00 */
[----:B------:R2:W3:Y:S03]  /*19070*/  SYNCS.PHASECHK.TRANS64.TRYWAIT P2, [R15+URZ+0x38830], R6 ;  /* 0x038830060f0075a7 */ /* 0x0004e6000804017f */
[----:B---3--:R-:W-:Y:S05]  /*19080*/  @!P2 NANOSLEEP.SYNCS 0x989680 ;  /* 0x009896800000a95d */ /* 0x008fea0003900000 */
[----:B------:R-:W3:Y:S02]  /*19090*/  @!P2 SYNCS.PHASECHK.TRANS64 P2, [R15+URZ+0x38830], R6 ;  /* 0x038830060f00a5a7 */ /* 0x000ee4000804007f */
[----:B---3--:R-:W-:Y:S05]  /*190a0*/  @!P2 BRA `(.L_x_2483) ;  /* 0xfffffffc00eca947 */ /* 0x008fea000383ffff */
[----:B------:R-:W-:Y:S05]  /*190b0*/  BRA `(.L_x_2482) ;  /* 0xffffff3c00587947 */ /* 0x000fea000383ffff */
.L_x_2487:
[----:B--2---:R-:W-:-:S04]  /*190c0*/  IMAD.U32 R15, RZ, RZ, UR7 ;  /* 0x00000007ff0f7e24 */ /* 0x004fc8000f8e00ff */
[----:B------:R2:W3:Y:S03]  /*190d0*/  SYNCS.PHASECHK.TRANS64.TRYWAIT P2, [R15+URZ+0x38850], R6 ;  /* 0x038850060f0075a7 */ /* 0x0004e6000804017f */
[----:B---3--:R-:W-:Y:S05]  /*190e0*/  @!P2 NANOSLEEP.SYNCS 0x989680 ;  /* 0x009896800000a95d */ /* 0x008fea0003900000 */
[----:B------:R-:W3:Y:S02]  /*190f0*/  @!P2 SYNCS.PHASECHK.TRANS64 P2, [R15+URZ+0x38850], R6 ;  /* 0x038850060f00a5a7 */ /* 0x000ee4000804007f */
[----:B---3--:R-:W-:Y:S05]  /*19100*/  @!P2 BRA `(.L_x_2487) ;  /* 0xfffffffc00eca947 */ /* 0x008fea000383ffff */
[----:B------:R-:W-:Y:S05]  /*19110*/  BRA `(.L_x_2486) ;  /* 0xffffff3c00d87947 */ /* 0x000fea000383ffff */
.L_x_2536:
        /* <DEDUP_REMOVED lines=11> */
.L_x_2606:
[----:B------:R-:W-:Y:S05]  /*191d0*/  BSYNC B0 ;  /* 0x0000000000007941 */ /* 0x000fea0003800000 */
.L_x_2605:
[----:B------:R-:W-:Y:S05]  /*191e0*/  BRA `(.L_x_2607) ;  /* 0xffffffbc00dc7947 */ /* 0x000fea000383ffff */
.L_x_2537:
[----:B------:R-:W-:Y:S01]  /*191f0*/  BSSY B0, `(.L_x_2608) ;  /* 0x0000006000007945 */ /* 0x000fe20003800000 */
[----:B------:R-:W-:-:S07]  /*19200*/  IMAD.MOV.U32 R15, RZ, RZ, -0x1 ;  /* 0xffffffffff0f7424 */ /* 0x000fce00078e00ff */
[----:B0-----:R-:W-:Y:S05]  /*19210*/  WARPSYNC.COLLECTIVE R15, `(.L_x_2609) ;  /* 0x000000000f0c7348 */ /* 0x001fea0003c00000 */
[----:B------:R-:W-:Y:S02]  /*19220*/  ELECT P6, UR62, PT ;  /* 0x00000000003e782f */ /* 0x000fe400038c0000 */
[----:B------:R-:W-:Y:S01]  /*19230*/  MOV R14, UR62 ;  /* 0x0000003e000e7c02 */ /* 0x000fe20008000f00 */
[----:B0-----:R-:W-:Y:S10]  /*19240*/  ENDCOLLECTIVE ;  /* 0x000000000000791b */ /* 0x001ff40003800000 */
.L_x_2609:
[----:B------:R-:W-:Y:S05]  /*19250*/  BSYNC B0 ;  /* 0x0000000000007941 */ /* 0x000fea0003800000 */
.L_x_2608:
[----:B------:R-:W-:Y:S05]  /*19260*/  BRA `(.L_x_2610) ;  /* 0xffffffbc00cc7947 */ /* 0x000fea000383ffff */
.L_x_2540:
[----:B-1----:R1:W2:Y:S02]  /*19270*/  SYNCS.PHASECHK.TRANS64.TRYWAIT P0, [R9+URZ+0x38840], R10 ;  /* 0x0388400a090075a7 */ /* 0x0022a4000800017f */
[----:B--2---:R-:W-:Y:S05]  /*19280*/  @!P0 NANOSLEEP.SYNCS 0x989680 ;  /* 0x009896800000895d */ /* 0x004fea0003900000 */
[----:B------:R-:W2:Y:S02]  /*19290*/  @!P0 SYNCS.PHASECHK.TRANS64 P0, [R9+URZ+0x38840], R10 ;  /* 0x0388400a090085a7 */ /* 0x000ea4000800007f */
[----:B--2---:R-:W-:Y:S05]  /*192a0*/  @!P0 BRA `(.L_x_2540) ;  /* 0xfffffffc00f08947 */ /* 0x004fea000383ffff */
[----:B------:R-:W-:Y:S05]  /*192b0*/  BRA `(.L_x_2611) ;  /* 0xffffffc000387947 */ /* 0x000fea000383ffff */
.L_x_2544:
        /* <DEDUP_REMOVED lines=8> */
.L_x_2547:
[----:B-1----:R1:W2:Y:S02]  /*19340*/  SYNCS.PHASECHK.TRANS64.TRYWAIT P0, [R6+URZ+0x38860], R9 ;  /* 0x03886009060075a7 */ /* 0x0022a4000800017f */
[----:B--2---:R-:W-:Y:S05]  /*19350*/  @!P0 NANOSLEEP.SYNCS 0x989680 ;  /* 0x009896800000895d */ /* 0x004fea0003900000 */
[----:B------:R-:W2:Y:S02]  /*19360*/  @!P0 SYNCS.PHASECHK.TRANS64 P0, [R6+URZ+0x38860], R9 ;  /* 0x03886009060085a7 */ /* 0x000ea4000800007f */
[----:B--2---:R-:W-:Y:S05]  /*19370*/  @!P0 BRA `(.L_x_2547) ;  /* 0xfffffffc00f08947 */ /* 0x004fea000383ffff */
[----:B------:R-:W-:Y:S05]  /*19380*/  BRA `(.L_x_2613) ;  /* 0xffffffc800347947 */ /* 0x000fea000383ffff */
.L_x_2556:
[----:B-1----:R1:W2:Y:S02]  /*19390*/  SYNCS.PHASECHK.TRANS64.TRYWAIT P0, [R2+URZ+0x38840], R3 ;  /* 0x03884003020075a7 */ /* 0x0022a4000800017f */
[----:B--2---:R-:W-:Y:S05]  /*193a0*/  @!P0 NANOSLEEP.SYNCS 0x989680 ;  /* 0x009896800000895d */ /* 0x004fea0003900000 */
[----:B------:R-:W2:Y:S02]  /*193b0*/  @!P0 SYNCS.PHASECHK.TRANS64 P0, [R2+URZ+0x38840], R3 ;  /* 0x03884003020085a7 */ /* 0x000ea4000800007f */
[----:B--2---:R-:W-:Y:S05]  /*193c0*/  @!P0 BRA `(.L_x_2556) ;  /* 0xfffffffc00f08947 */ /* 0x004fea000383ffff */
[----:B------:R-:W-:Y:S05]  /*193d0*/  BRA `(.L_x_2614) ;  /* 0xffffffd0000c7947 */ /* 0x000fea000383ffff */
.L_x_2558:
[----:B--2---:R2:W3:Y:S02]  /*193e0*/  SYNCS.PHASECHK.TRANS64.TRYWAIT P0, [R2+URZ+0x38860], R3 ;  /* 0x03886003020075a7 */ /* 0x0044e4000800017f */
[----:B---3--:R-:W-:Y:S05]  /*193f0*/  @!P0 NANOSLEEP.SYNCS 0x989680 ;  /* 0x009896800000895d */ /* 0x008fea0003900000 */
[----:B------:R-:W3:Y:S02]  /*19400*/  @!P0 SYNCS.PHASECHK.TRANS64 P0, [R2+URZ+0x38860], R3 ;  /* 0x03886003020085a7 */ /* 0x000ee4000800007f */
[----:B---3--:R-:W-:Y:S05]  /*19410*/  @!P0 BRA `(.L_x_2558) ;  /* 0xfffffffc00f08947 */ /* 0x008fea000383ffff */
[----:B------:R-:W-:Y:S05]  /*19420*/  BRA `(.L_x_2615) ;  /* 0xffffffd0007c7947 */ /* 0x000fea000383ffff */
.L_x_2563:
[----:B--2---:R2:W3:Y:S02]  /*19430*/  SYNCS.PHASECHK.TRANS64.TRYWAIT P0, [R2+URZ+0x38840], R3 ;  /* 0x03884003020075a7 */ /* 0x0044e4000800017f */
[----:B---3--:R-:W-:Y:S05]  /*19440*/  @!P0 NANOSLEEP.SYNCS 0x989680 ;  /* 0x009896800000895d */ /* 0x008fea0003900000 */
[----:B------:R-:W3:Y:S02]  /*19450*/  @!P0 SYNCS.PHASECHK.TRANS64 P0, [R2+URZ+0x38840], R3 ;  /* 0x03884003020085a7 */ /* 0x000ee4000800007f */
[----:B---3--:R-:W-:Y:S05]  /*19460*/  @!P0 BRA `(.L_x_2563) ;  /* 0xfffffffc00f08947 */ /* 0x008fea000383ffff */
[----:B------:R-:W-:Y:S05]  /*19470*/  BRA `(.L_x_2616) ;  /* 0xffffffd8001c7947 */ /* 0x000fea000383ffff */
.L_x_2565:
[----:B0-----:R0:W1:Y:S02]  /*19480*/  SYNCS.PHASECHK.TRANS64.TRYWAIT P1, [R2+URZ+0x38860], R3 ;  /* 0x03886003020075a7 */ /* 0x001064000802017f */
[----:B-1----:R-:W-:Y:S05]  /*19490*/  @!P1 NANOSLEEP.SYNCS 0x989680 ;  /* 0x009896800000995d */ /* 0x002fea0003900000 */
[----:B------:R-:W1:Y:S02]  /*194a0*/  @!P1 SYNCS.PHASECHK.TRANS64 P1, [R2+URZ+0x38860], R3 ;  /* 0x03886003020095a7 */ /* 0x000e64000802007f */
[----:B-1----:R-:W-:Y:S05]  /*194b0*/  @!P1 BRA `(.L_x_2565) ;  /* 0xfffffffc00f09947 */ /* 0x002fea000383ffff */
[----:B------:R-:W-:Y:S05]  /*194c0*/  BRA `(.L_x_2617) ;  /* 0xffffffd800887947 */ /* 0x000fea000383ffff */
.L_x_2570:
[----:B---3--:R3:W4:Y:S02]  /*194d0*/  SYNCS.PHASECHK.TRANS64.TRYWAIT P0, [R2+URZ+0x38840], R3 ;  /* 0x03884003020075a7 */ /* 0x008724000800017f */
[----:B----4-:R-:W-:Y:S05]  /*194e0*/  @!P0 NANOSLEEP.SYNCS 0x989680 ;  /* 0x009896800000895d */ /* 0x010fea0003900000 */
[----:B------:R-:W4:Y:S02]  /*194f0*/  @!P0 SYNCS.PHASECHK.TRANS64 P0, [R2+URZ+0x38840], R3 ;  /* 0x03884003020085a7 */ /* 0x000f24000800007f */
[----:B----4-:R-:W-:Y:S05]  /*19500*/  @!P0 BRA `(.L_x_2570) ;  /* 0xfffffffc00f08947 */ /* 0x010fea000383ffff */
[----:B------:R-:W-:Y:S05]  /*19510*/  BRA `(.L_x_2618) ;  /* 0xffffffe000047947 */ /* 0x000fea000383ffff */
.L_x_2572:
[----:B0-----:R0:W1:Y:S02]  /*19520*/  SYNCS.PHASECHK.TRANS64.TRYWAIT P1, [R2+URZ+0x38860], R3 ;  /* 0x03886003020075a7 */ /* 0x001064000802017f */
[----:B-1----:R-:W-:Y:S05]  /*19530*/  @!P1 NANOSLEEP.SYNCS 0x989680 ;  /* 0x009896800000995d */ /* 0x002fea0003900000 */
[----:B------:R-:W1:Y:S02]  /*19540*/  @!P1 SYNCS.PHASECHK.TRANS64 P1, [R2+URZ+0x38860], R3 ;  /* 0x03886003020095a7 */ /* 0x000e64000802007f */
[----:B-1----:R-:W-:Y:S05]  /*19550*/  @!P1 BRA `(.L_x_2572) ;  /* 0xfffffffc00f09947 */ /* 0x002fea000383ffff */
[----:B------:R-:W-:Y:S05]  /*19560*/  BRA `(.L_x_2619) ;  /* 0xffffffe000747947 */ /* 0x000fea000383ffff */
.L_x_2577:
        /* <DEDUP_REMOVED lines=8> */
.L_x_2621:
[----:B------:R-:W-:Y:S05]  /*195f0*/  BSYNC B0 ;  /* 0x0000000000007941 */ /* 0x000fea0003800000 */
.L_x_2620:
        /* <DEDUP_REMOVED lines=8> */
.L_x_2622:
[----:B------:R-:W-:Y:S01]  /*19680*/  IMAD.MOV.U32 R16, RZ, RZ, R14 ;  /* 0x000000ffff107224 */ /* 0x000fe200078e000e */
[----:B------:R-:W-:Y:S06]  /*19690*/  BRA `(.L_x_2623) ;  /* 0xffffffe400c47947 */ /* 0x000fec000383ffff */
.L_x_2580:
[----:B------:R-:W-:Y:S01]  /*196a0*/  BSSY B0, `(.L_x_2624) ;  /* 0x0000008000007945 */ /* 0x000fe20003800000 */
[----:B0----5:R-:W-:Y:S01]  /*196b0*/  IMAD.MOV.U32 R13, RZ, RZ, R3 ;  /* 0x000000ffff0d7224 */ /* 0x021fe200078e0003 */
[----:B------:R-:W-:Y:S01]  /*196c0*/  MOV R11, RZ ;  /* 0x000000ff000b7202 */ /* 0x000fe20000000f00 */
[----:B------:R-:W-:Y:S02]  /*196d0*/  IMAD.MOV.U32 R12, RZ, RZ, 0x1 ;  /* 0x00000001ff0c7424 */ /* 0x000fe400078e00ff */
[----:B------:R-:W-:-:S07]  /*196e0*/  IMAD.MOV.U32 R15, RZ, RZ, -0x1 ;  /* 0xffffffffff0f7424 */ /* 0x000fce00078e00ff */
[----:B-1234-:R-:W-:Y:S05]  /*196f0*/  WARPSYNC.COLLECTIVE R15, `(.L_x_2625) ;  /* 0x000000000f087348 */ /* 0x01efea0003c00000 */
[----:B------:R0:W0:Y:S02]  /*19700*/  SHFL.UP P6, R14, R13, R12, R11 ;  /* 0x0400000c0d0e7389 */ /* 0x00002400000c000b */
[----:B01234-:R-:W-:Y:S01]  /*19710*/  ENDCOLLECTIVE ;  /* 0x000000000000791b */ /* 0x01ffe20003800000 */
.L_x_2625:
[----:B------:R-:W-:Y:S05]  /*19720*/  BSYNC B0 ;  /* 0x0000000000007941 */ /* 0x000fea0003800000 */
.L_x_2624:
        /* <DEDUP_REMOVED lines=10> */
.L_x_2626:
        /* <DEDUP_REMOVED lines=8> */
.L_x_2627:
        /* <DEDUP_REMOVED lines=8> */
.L_x_2628:
        /* <DEDUP_REMOVED lines=8> */
.L_x_2629:
        /* <DEDUP_REMOVED lines=8> */
.L_x_2630:
[----:B------:R-:W-:Y:S05]  /*199d0*/  BRA `(.L_x_2631) ;  /* 0xffffffe4008c7947 */ /* 0x000fea000383ffff */
.L_x_2585:
[----:B------:R-:W-:Y:S01]  /*199e0*/  BSSY B0, `(.L_x_2632) ;  /* 0x0000008000007945 */ /* 0x000fe20003800000 */
[----:B-----5:R-:W-:Y:S01]  /*199f0*/  MOV R13, R3 ;  /* 0x00000003000d7202 */ /* 0x020fe20000000f00 */
[----:B------:R-:W-:Y:S02]  /*19a00*/  IMAD.MOV.U32 R12, RZ, RZ, 0x1 ;  /* 0x00000001ff0c7424 */ /* 0x000fe400078e00ff */
[----:B------:R-:W-:Y:S02]  /*19a10*/  IMAD.MOV.U32 R11, RZ, RZ, RZ ;  /* 0x000000ffff0b7224 */ /* 0x000fe400078e00ff */
[----:B------:R-:W-:-:S07]  /*19a20*/  IMAD.MOV.U32 R15, RZ, RZ, -0x1 ;  /* 0xffffffffff0f7424 */ /* 0x000fce00078e00ff */
[----:B0-----:R-:W-:Y:S05]  /*19a30*/  WARPSYNC.COLLECTIVE R15, `(.L_x_2633) ;  /* 0x000000000f087348 */ /* 0x001fea0003c00000 */
[----:B------:R1:W2:Y:S02]  /*19a40*/  SHFL.UP P6, R14, R13, R12, R11 ;  /* 0x0400000c0d0e7389 */ /* 0x0002a400000c000b */
[----:B012---:R-:W-:Y:S01]  /*19a50*/  ENDCOLLECTIVE ;  /* 0x000000000000791b */ /* 0x007fe20003800000 */
.L_x_2633:
[----:B------:R-:W-:Y:S05]  /*19a60*/  BSYNC B0 ;  /* 0x0000000000007941 */ /* 0x000fea0003800000 */
.L_x_2632:
        /* <DEDUP_REMOVED lines=10> */
.L_x_2634:
        /* <DEDUP_REMOVED lines=8> */
.L_x_2635:
        /* <DEDUP_REMOVED lines=8> */
.L_x_2636:
        /* <DEDUP_REMOVED lines=8> */
.L_x_2637:
        /* <DEDUP_REMOVED lines=8> */
.L_x_2638:
[----:B------:R-:W-:Y:S05]  /*19d10*/  BRA `(.L_x_2639) ;  /* 0xffffffe400747947 */ /* 0x000fea000383ffff */
.L_x_2587:
[----:B------:R-:W-:Y:S01]  /*19d20*/  BSSY B0, `(.L_x_2640) ;  /* 0x0000006000007945 */ /* 0x000fe20003800000 */
[----:B------:R-:W-:Y:S01]  /*19d30*/  PLOP3.LUT P6, PT, P6, PT, PT, 0x8, 0x0 ;  /* 0x000000000000781c */ /* 0x000fe200037ce170 */
[----:B------:R-:W-:-:S12]  /*19d40*/  IMAD.MOV.U32 R15, RZ, RZ, -0x1 ;  /* 0xffffffffff0f7424 */ /* 0x000fd800078e00ff */
[----:B0-----:R-:W-:Y:S05]  /*19d50*/  WARPSYNC.COLLECTIVE R15, `(.L_x_2641) ;  /* 0x000000000f087348 */ /* 0x001fea0003c00000 */
[----:B------:R-:W-:Y:S01]  /*19d60*/  VOTE.ANY R14, PT, P6 ;  /* 0x00000000000e7806 */ /* 0x000fe200030e0100 */
[----:B0-----:R-:W-:Y:S06]  /*19d70*/  ENDCOLLECTIVE ;  /* 0x000000000000791b */ /* 0x001fec0003800000 */
.L_x_2641:
[----:B------:R-:W-:Y:S05]  /*19d80*/  BSYNC B0 ;  /* 0x0000000000007941 */ /* 0x000fea0003800000 */
.L_x_2640:
        /* <DEDUP_REMOVED lines=9> */
.L_x_2642:
[----:B------:R-:W-:Y:S01]  /*19e20*/  IMAD.MOV.U32 R17, RZ, RZ, R14 ;  /* 0x000000ffff117224 */ /* 0x000fe200078e000e */
[----:B------:R-:W-:Y:S06]  /*19e30*/  BRA `(.L_x_2643) ;  /* 0xffffffe400647947 */ /* 0x000fec000383ffff */
.L_x_2589:
[----:B------:R-:W-:Y:S01]  /*19e40*/  BSSY B0, `(.L_x_2644) ;  /* 0x0000007000007945 */ /* 0x000fe20003800000 */
[----:B------:R-:W-:Y:S02]  /*19e50*/  IMAD.MOV.U32 R13, RZ, RZ, R2 ;  /* 0x000000ffff0d7224 */ /* 0x000fe400078e0002 */
[----:B------:R-:W-:Y:S02]  /*19e60*/  IMAD.MOV.U32 R11, RZ, RZ, 0x1f ;  /* 0x0000001fff0b7424 */ /* 0x000fe400078e00ff */
[----:B------:R-:W-:-:S07]  /*19e70*/  IMAD.MOV.U32 R15, RZ, RZ, -0x1 ;  /* 0xffffffffff0f7424 */ /* 0x000fce00078e00ff */
[----:B012---:R-:W-:Y:S05]  /*19e80*/  WARPSYNC.COLLECTIVE R15, `(.L_x_2645) ;  /* 0x000000000f087348 */ /* 0x007fea0003c00000 */
[----:B------:R3:W4:Y:S02]  /*19e90*/  SHFL.IDX P6, R14, R13, R12, R11 ;  /* 0x0000000c0d0e7389 */ /* 0x00072400000c000b */
[----:B01234-:R-:W-:Y:S01]  /*19ea0*/  ENDCOLLECTIVE ;  /* 0x000000000000791b */ /* 0x01ffe20003800000 */
.L_x_2645:
[----:B------:R-:W-:Y:S05]  /*19eb0*/  BSYNC B0 ;  /* 0x0000000000007941 */ /* 0x000fea0003800000 */
.L_x_2644:
[----:B------:R-:W-:Y:S01]  /*19ec0*/  IMAD.MOV.U32 R8, RZ, RZ, R14 ;  /* 0x000000ffff087224 */ /* 0x000fe200078e000e */
[----:B------:R-:W-:Y:S06]  /*19ed0*/  BRA `(.L_x_2588) ;  /* 0xffffffe400587947 */ /* 0x000fec000383ffff */
.L_x_2592:
[----:B-1----:R1:W3:Y:S02]  /*19ee0*/  SYNCS.PHASECHK.TRANS64.TRYWAIT P0, [R0+URZ+0x38820], R3 ;  /* 0x03882003000075a7 */ /* 0x0022e4000800017f */
[----:B---3--:R-:W-:Y:S05]  /*19ef0*/  @!P0 NANOSLEEP.SYNCS 0x989680 ;  /* 0x009896800000895d */ /* 0x008fea0003900000 */
[----:B------:R-:W3:Y:S02]  /*19f00*/  @!P0 SYNCS.PHASECHK.TRANS64 P0, [R0+URZ+0x38820], R3 ;  /* 0x03882003000085a7 */ /* 0x000ee4000800007f */
[----:B---3--:R-:W-:Y:S05]  /*19f10*/  @!P0 BRA `(.L_x_2592) ;  /* 0xfffffffc00f08947 */ /* 0x008fea000383ffff */
[----:B------:R-:W-:Y:S05]  /*19f20*/  BRA `(.L_x_2646) ;  /* 0xffffffe800d47947 */ /* 0x000fea000383ffff */
.L_x_2593:
[----:B--2---:R-:W2:Y:S01]  /*19f30*/  S2R R2, SR_TID.X ;  /* 0x0000000000027919 */ /* 0x004ea20000002100 */
        /* <DEDUP_REMOVED lines=10> */
.L_x_2648:
[----:B------:R-:W-:Y:S05]  /*19fe0*/  BSYNC B0 ;  /* 0x0000000000007941 */ /* 0x000fea0003800000 */
.L_x_2647:
[----:B------:R-:W-:Y:S05]  /*19ff0*/  BRA `(.L_x_2649) ;  /* 0xffffffe800b87947 */ /* 0x000fea000383ffff */
.L_x_2596:
[----:B------:R-:W-:Y:S01]  /*1a000*/  BSSY B1, `(.L_x_2650) ;  /* 0x0000006000017945 */ /* 0x000fe20003800000 */
[----:B------:R-:W-:-:S07]  /*1a010*/  IMAD.MOV.U32 R15, RZ, RZ, -0x1 ;  /* 0xffffffffff0f7424 */ /* 0x000fce00078e00ff */
[----:B012---:R-:W-:Y:S05]  /*1a020*/  WARPSYNC.COLLECTIVE R15, `(.L_x_2651) ;  /* 0x000000000f0c7348 */ /* 0x007fea0003c00000 */
[----:B------:R-:W-:Y:S02]  /*1a030*/  ELECT P6, UR62, PT ;  /* 0x00000000003e782f */ /* 0x000fe400038c0000 */
[----:B------:R-:W-:Y:S01]  /*1a040*/  MOV R14, UR62 ;  /* 0x0000003e000e7c02 */ /* 0x000fe20008000f00 */
[----:B012---:R-:W-:Y:S10]  /*1a050*/  ENDCOLLECTIVE ;  /* 0x000000000000791b */ /* 0x007ff40003800000 */
.L_x_2651:
[----:B------:R-:W-:Y:S05]  /*1a060*/  BSYNC B1 ;  /* 0x0000000000017941 */ /* 0x000fea0003800000 */
.L_x_2650:
[----:B------:R-:W-:Y:S05]  /*1a070*/  BRA `(.L_x_2652) ;  /* 0xffffffe800b07947 */ /* 0x000fea000383ffff */
.L_x_2598:
[----:B-1----:R1:W2:Y:S02]  /*1a080*/  SYNCS.PHASECHK.TRANS64.TRYWAIT P0, [R6+URZ], R5 ;  /* 0x00000005060075a7 */ /* 0x0022a4000800017f */
[----:B--2---:R-:W-:Y:S05]  /*1a090*/  @!P0 NANOSLEEP.SYNCS 0x989680 ;  /* 0x009896800000895d */ /* 0x004fea0003900000 */
[----:B------:R-:W2:Y:S02]  /*1a0a0*/  @!P0 SYNCS.PHASECHK.TRANS64 P0, [R6+URZ], R5 ;  /* 0x00000005060085a7 */ /* 0x000ea4000800007f */
[----:B--2---:R-:W-:Y:S05]  /*1a0b0*/  @!P0 BRA `(.L_x_2598) ;  /* 0xfffffffc00f08947 */ /* 0x004fea000383ffff */
[----:B------:R-:W-:Y:S05]  /*1a0c0*/  BRA `(.L_x_2653) ;  /* 0xffffffe800ec7947 */ /* 0x000fea000383ffff */
.L_x_2599:
[----:B--2---:R2:W3:Y:S02]  /*1a0d0*/  SYNCS.PHASECHK.TRANS64.TRYWAIT P0, [R7+URZ], R2 ;  /* 0x00000002070075a7 */ /* 0x0044e4000800017f */
[----:B---3--:R-:W-:Y:S05]  /*1a0e0*/  @!P0 NANOSLEEP.SYNCS 0x989680 ;  /* 0x009896800000895d */ /* 0x008fea0003900000 */
[----:B------:R-:W3:Y:S02]  /*1a0f0*/  @!P0 SYNCS.PHASECHK.TRANS64 P0, [R7+URZ], R2 ;  /* 0x00000002070085a7 */ /* 0x000ee4000800007f */
[----:B---3--:R-:W-:Y:S05]  /*1a100*/  @!P0 BRA `(.L_x_2599) ;  /* 0xfffffffc00f08947 */ /* 0x008fea000383ffff */
[----:B------:R-:W-:Y:S05]  /*1a110*/  BRA `(.L_x_2654) ;  /* 0xffffffe800e07947 */ /* 0x000fea000383ffff */
.L_x_2601:
[----:B---3--:R3:W4:Y:S02]  /*1a120*/  SYNCS.PHASECHK.TRANS64.TRYWAIT P0, [R4+URZ], R5 ;  /* 0x00000005040075a7 */ /* 0x008724000800017f */
[----:B----4-:R-:W-:Y:S05]  /*1a130*/  @!P0 NANOSLEEP.SYNCS 0x989680 ;  /* 0x009896800000895d */ /* 0x010fea0003900000 */
[----:B------:R-:W4:Y:S02]  /*1a140*/  @!P0 SYNCS.PHASECHK.TRANS64 P0, [R4+URZ], R5 ;  /* 0x00000005040085a7 */ /* 0x000f24000800007f */
[----:B----4-:R-:W-:Y:S05]  /*1a150*/  @!P0 BRA `(.L_x_2601) ;  /* 0xfffffffc00f08947 */ /* 0x010fea000383ffff */
[----:B------:R-:W-:Y:S05]  /*1a160*/  BRA `(.L_x_2655) ;  /* 0xffffffe800e87947 */ /* 0x000fea000383ffff */
.L_x_2656:
        /* <DEDUP_REMOVED lines=9> */
.L_x_4559:


//--------------------- .text._ZN7cutlass13device_kernelIN5flash11enable_sm90INS1_16FlashAttnFwdSm90INS1_25CollectiveMainloopFwdSm90ILi2EN4cute5tupleIJNS5_1CILi1EEES8_S8_EEENS6_IJNS7_ILi64EEESA_SA_EEELi512ENS_10bfloat16_tEfNS_4arch4Sm90ELb0ELb1ELb0ELb1ELb0ELb1ELb1ELb0ELb0ELb0ELb0ELb0EEENS1_21CollectiveEpilogueFwdINS6_IJSA_NS7_ILi512EEESA_EEES9_SC_SE_Li256ELb1ELb0ELb0ELb0EEENS1_36VarlenDynamicPersistentTileSchedulerILi64ELi64ELi256ELi32ELb0ELb0ELb1ELb1ELb0ELb1EEEEEEEEEvNT_6ParamsE --------------------------
	.section	.text._ZN7cutlass13device_kernelIN5flash11enable_sm90INS1_16FlashAttnFwdSm90INS1_25CollectiveMainloopFwdSm90ILi2EN4cute5tupleIJNS5_1CILi1EEES8_S8_EEENS6_IJNS7_ILi64EEESA_SA_EEELi512ENS_10bfloat16_tEfNS_4arch4Sm90ELb0ELb1ELb0ELb1ELb0ELb1ELb1ELb0ELb0ELb0ELb0ELb0EEENS1_21CollectiveEpilogueFwdINS6_IJSA_NS7_ILi512EEESA_EEES9_SC_SE_Li256ELb1ELb0ELb0ELb0EEENS1_36VarlenDynamicPersistentTileSchedulerILi64ELi64ELi256ELi32ELb0ELb0ELb1ELb1ELb0ELb1EEEEEEEEEvNT_6ParamsE,"ax",@progbits
	.align	128
.text._ZN7cutlass13device_kernelIN5flash11enable_sm90INS1_16FlashAttnFwdSm90INS1_25CollectiveMainloopFwdSm90ILi2EN4cute5tupleIJNS5_1CILi1EEES8_S8_EEENS6_IJNS7_ILi64EEESA_SA_EEELi512ENS_10bfloat16_tEfNS_4arch4Sm90ELb0ELb1ELb0ELb1ELb0ELb1ELb1ELb0ELb0ELb0ELb0ELb0EEENS1_21CollectiveEpilogueFwdINS6_IJSA_NS7_ILi512EEESA_EEES9_SC_SE_Li256ELb1ELb0ELb0ELb0EEENS1_36VarlenDynamicPersistentTileSchedulerILi64ELi64ELi256ELi32ELb0ELb0ELb1ELb1ELb0ELb1EEEEEEEEEvNT_6ParamsE:
        .type           _ZN7cutlass13device_kernelIN5flash11enable_sm90INS1_16FlashAttnFwdSm90INS1_25CollectiveMainloopFwdSm90ILi2EN4cute5tupleIJNS5_1CILi1EEES8_S8_EEENS6_IJNS7_ILi64EEESA_SA_EEELi512ENS_10bfloat16_tEfNS_4arch4Sm90ELb0ELb1ELb0ELb1ELb0ELb1ELb1ELb0ELb0ELb0ELb0ELb0EEENS1_21CollectiveEpilogueFwdINS6_IJSA_NS7_ILi512EEESA_EEES9_SC_SE_Li256ELb1ELb0ELb0ELb0EEENS1_36VarlenDynamicPersistentTileSchedulerILi64ELi64ELi256ELi32ELb0ELb0ELb1ELb1ELb0ELb1EEEEEEEEEvNT_6ParamsE,@function
        .size           _ZN7cutlass13device_kernelIN5flash11enable_sm90INS1_16FlashAttnFwdSm90INS1_25CollectiveMainloopFwdSm90ILi2EN4cute5tupleIJNS5_1CILi1EEES8_S8_EEENS6_IJNS7_ILi64EEESA_SA_EEELi512ENS_10bfloat16_tEfNS_4arch4Sm90ELb0ELb1ELb0ELb1ELb0ELb1ELb1ELb0ELb0ELb0ELb0ELb0EEENS1_21CollectiveEpilogueFwdINS6_IJSA_NS7_ILi512EEESA_EEES9_SC_SE_Li256ELb1ELb0ELb0ELb0EEENS1_36VarlenDynamicPersistentTileSchedulerILi64ELi64ELi256ELi32ELb0ELb0ELb1ELb1ELb0ELb1EEEEEEEEEvNT_6ParamsE,(.L_x_4560 - _ZN7cutlass13device_kernelIN5flash11enable_sm90INS1_16FlashAttnFwdSm90INS1_25CollectiveMainloopFwdSm90ILi2EN4cute5tupleIJNS5_1CILi1EEES8_S8_EEENS6_IJNS7_ILi64EEESA_SA_EEELi512ENS_10bfloat16_tEfNS_4arch4Sm90ELb0ELb1ELb0ELb1ELb0ELb1ELb1ELb0ELb0ELb0ELb0ELb0EEENS1_21CollectiveEpilogueFwdINS6_IJSA_NS7_ILi512EEESA_EEES9_SC_SE_Li256ELb1ELb0ELb0ELb0EEENS1_36VarlenDynamicPersistentTileSchedulerILi64ELi64ELi256ELi32ELb0ELb0ELb1ELb1ELb0ELb1EEEEEEEEEvNT_6ParamsE)
        .other          _ZN7cutlass13device_kernelIN5flash11enable_sm90INS1_16FlashAttnFwdSm90INS1_25CollectiveMainloopFwdSm90ILi2EN4cute5tupleIJNS5_1CILi1EEES8_S8_EEENS6_IJNS7_ILi64EEESA_SA_EEELi512ENS_10bfloat16_tEfNS_4arch4Sm90ELb0ELb1ELb0ELb1ELb0ELb1ELb1ELb0ELb0ELb0ELb0ELb0EEENS1_21CollectiveEpilogueFwdINS6_IJSA_NS7_ILi512EEESA_EEES9_SC_SE_Li256ELb1ELb0ELb0ELb0EEENS1_36VarlenDynamicPersistentTileSchedulerILi64ELi64ELi256ELi32ELb0ELb0ELb1ELb1ELb0ELb1EEEEEEEEEvNT_6ParamsE,@"STO_CUDA_ENTRY STV_DEFAULT"
_ZN7cutlass13device_kernelIN5flash11enable_sm90INS1_16FlashAttnFwdSm90INS1_25CollectiveMainloopFwdSm90ILi2EN4cute5tupleIJNS5_1CILi1EEES8_S8_EEENS6_IJNS7_ILi64EEESA_SA_EEELi512ENS_10bfloat16_tEfNS_4arch4Sm90ELb0ELb1ELb0ELb1ELb0ELb1ELb1ELb0ELb0ELb0ELb0ELb0EEENS1_21CollectiveEpilogueFwdINS6_IJSA_NS7_ILi512EEESA_EEES9_SC_SE_Li256ELb1ELb0ELb0ELb0EEENS1_36VarlenDynamicPersistentTileSchedulerILi64ELi64ELi256ELi32ELb0ELb0ELb1ELb1ELb0ELb1EEEEEEEEEvNT_6ParamsE:
[----:B------:R-:W0:Y:S02]  /*0000*/  LDC R1, c[0x0][0x28] ;  /* 0x00000a00ff017b82 */ /* 0x000e240000000800 */
[----:B0-----:R-:W-:Y:S01]  /*0010*/  VIADD R1, R1, 0xffffffc8 ;  /* 0xffffffc801017836 */ /* 0x001fe20000000000 */
[----:B------:R-:W0:Y:S01]  /*0020*/  S2R R3, SR_TID.X ;  /* 0x0000000000037919 */ /* 0x000e220000002100 */
[----:B------:R-:W-:Y:S01]  /*0030*/  ELECT P0, URZ, PT ;  /* 0x00000000003f782f */ /* 0x000fe20003800000 */
[----:B------:R-:W-:Y:S01]  /*0040*/  BSSY B0, `(.L_x_2657) ;  /* 0x000001a000007945 */ /* 0x000fe20003800000 */
[--C-:B0-----:R-:W-:Y:S02]  /*0050*/  SHF.R.U32.HI R0, RZ, 0x5, R3.reuse ;  /* 0x00000005ff007819 */ /* 0x101fe40000011603 */
[----:B------:R-:W-:-:S03]  /*0060*/  SHF.R.U32.HI R4, RZ, 0x7, R3 ;  /* 0x00000007ff047819 */ /* 0x000fc60000011603 */
        /* <DEDUP_REMOVED lines=23> */
.L_x_2658:
[----:B------:R-:W-:Y:S05]  /*01e0*/  BSYNC B0 ;  /* 0x0000000000007941 */ /* 0x000fea0003800000 */
.L_x_2657:
[----:B------:R-:W0:Y:S01]  /*01f0*/  SHFL.IDX PT, R4, R4, RZ, 0x1f ;  /* 0x00001fff04047589 */ /* 0x000e2200000e0000 */
[----:B------:R-:W-:Y:S01]  /*0200*/  VOTEU.ANY UP0, P0 ;  /* 0x00000000003f7886 */ /* 0x000fe20000000100 */
[----:B------:R-:W-:Y:S01]  /*0210*/  UMOV UR4, 0x1 ;  /* 0x0000000100047882 */ /* 0x000fe20000000000 */
[----:B------:R-:W-:Y:S01]  /*0220*/  UMOV UR7, 0x100 ;  /* 0x0000010000077882 */ /* 0x000fe20000000000 */
[----:B------:R-:W1:Y:S01]  /*0230*/  SHFL.IDX PT, R2, R0, RZ, 0x1f ;  /* 0x00001fff00027589 */ /* 0x000e6200000e0000 */
[----:B------:R-:W-:Y:S01]  /*0240*/  VOTEU.ANY UP1, P0 ;  /* 0x00000000003f7886 */ /* 0x000fe20000020100 */
[----:B------:R-:W2:Y:S01]  /*0250*/  @UP0 S2UR UR8, SR_CgaCtaId ;  /* 0x00000000000809c3 */ /* 0x000ea20000008800 */
[----:B------:R-:W-:Y:S01]  /*0260*/  @UP0 UMOV UR6, 0x400 ;  /* 0x0000040000060882 */ /* 0x000fe20000000000 */
[----:B------:R-:W-:-:S04]  /*0270*/  @UP0 UIADD3 UR4, -UR4, 0x100000, URZ ;  /* 0x0010000004040890 */ /* 0x000fc8000fffe13f */
[----:B------:R-:W-:Y:S02]  /*0280*/  @UP0 USHF.L.U32 UR5, UR4, 0xb, URZ ;  /* 0x0000000b04050899 */ /* 0x000fe4000800063f */
[----:B------:R-:W-:Y:S01]  /*0290*/  @UP0 USHF.L.U32 UR4, UR4, 0x1, URZ ;  /* 0x0000000104040899 */ /* 0x000fe2000800063f */
[----:B------:R-:W-:Y:S01]  /*02a0*/  VOTEU.ANY UP2, P0 ;  /* 0x00000000003f7886 */ /* 0x000fe20000040100 */
[----:B------:R-:W-:Y:S01]  /*02b0*/  VOTEU.ANY UP3, P0 ;  /* 0x00000000003f7886 */ /* 0x000fe20000060100 */
[----:B0-----:R-:W-:Y:S02]  /*02c0*/  R2UR UR9, R4 ;  /* 0x00000000040972ca */ /* 0x001fe400000e0000 */
[----:B-1----:R-:W-:Y:S01]  /*02d0*/  ISETP.NE.AND P1, PT, R2, RZ, PT ;  /* 0x000000ff0200720c */ /* 0x002fe20003f25270 */
[----:B--2---:R-:W-:Y:S02]  /*02e0*/  @UP0 ULEA UR8, UR8, UR6, 0x18 ;  /* 0x0000000608080291 */ /* 0x004fe4000f8ec03f */
[----:B------:R-:W-:-:S04]  /*02f0*/  @UP0 UIADD3 UR6, -UR7, 0x100000, URZ ;  /* 0x0010000007060890 */ /* 0x000fc8000fffe13f */
[----:B------:R-:W-:Y:S02]  /*0300*/  @UP0 USHF.L.U32 UR7, UR6, 0xb, URZ ;  /* 0x0000000b06070899 */ /* 0x000fe4000800063f */
[----:B------:R-:W-:Y:S02]  /*0310*/  @UP0 USHF.L.U32 UR6, UR6, 0x1, URZ ;  /* 0x0000000106060899 */ /* 0x000fe4000800063f */
[----:B------:R-:W-:Y:S01]  /*0320*/  IMAD.U32 R4, RZ, RZ, UR9 ;  /* 0x00000009ff047e24 */ /* 0x000fe2000f8e00ff */
[----:B------:R-:W-:-:S04]  /*0330*/  UISETP.NE.AND UP0, UPT, UR9, URZ, UPT ;  /* 0x0000003f0900728c */ /* 0x000fc8000bf05270 */
[----:B------:R0:W-:Y:S04]  /*0340*/  STL [R1+0x2c], R4 ;  /* 0x00002c0401007387 */ /* 0x0001e80000100800 */
[----:B------:R-:W1:Y:S02]  /*0350*/  FENCE.VIEW.ASYNC.S ;  /* 0x00000000000073c6 */ /* 0x000e640000000000 */
[----:B-1----:R0:W1:Y:S01]  /*0360*/  @UP1 SYNCS.EXCH.64 URZ, [UR8+0x38800], UR4 ;  /* 0x03880004083f15b2 */ /* 0x0020620008000100 */
[----:B------:R0:W2:Y:S01]  /*0370*/  @UP2 SYNCS.EXCH.64 URZ, [UR8+0x38810], UR4 ;  /* 0x03881004083f25b2 */ /* 0x0000a20008000100 */
[----:B------:R0:W3:Y:S01]  /*0380*/  @UP3 SYNCS.EXCH.64 URZ, [UR8+0x38820], UR6 ;  /* 0x03882006083f35b2 */ /* 0x0000e20008000100 */
        /* <DEDUP_REMOVED lines=14> */
[----:B----4-:R-:W-:Y:S01]  /*0470*/  NOP ;  /* 0x0000000000007918 */ /* 0x010fe20000000000 */
.L_x_2659:
[----:B------:R-:W4:Y:S01]  /*0480*/  SHFL.IDX PT, R2, R0, RZ, 0x1f ;  /* 0x00001fff00027589 */ /* 0x000f2200000e0000 */
[----:B------:R-:W-:Y:S01]  /*0490*/  NOP ;  /* 0x0000000000007918 */ /* 0x000fe20000000000 */
[----:B----4-:R-:W-:-:S13]  /*04a0*/  ISETP.NE.AND P0, PT, R2, RZ, PT ;  /* 0x000000ff0200720c */ /* 0x010fda0003f05270 */
        /* <DEDUP_REMOVED lines=18> */
[----:B----4-:R-:W-:Y:S01]  /*05d0*/  NOP ;  /* 0x0000000000007918 */ /* 0x010fe20000000000 */
.L_x_2660:
[----:B------:R-:W4:Y:S01]  /*05e0*/  SHFL.IDX PT, R2, R0, RZ, 0x1f ;  /* 0x00001fff00027589 */ /* 0x000f2200000e0000 */
[----:B------:R-:W-:Y:S01]  /*05f0*/  NOP ;  /* 0x0000000000007918 */ /* 0x000fe20000000000 */
[----:B----4-:R-:W-:-:S13]  /*0600*/  ISETP.NE.AND P0, PT, R2, RZ, PT ;  /* 0x000000ff0200720c */ /* 0x010fda0003f05270 */
        /* <DEDUP_REMOVED lines=15> */
.L_x_2661:
        /* <DEDUP_REMOVED lines=22> */
.L_x_2662:
        /* <DEDUP_REMOVED lines=22> */
.L_x_2663:
[----:B0-----:R-:W-:Y:S01]  /*09c0*/  UMOV UR4, 0x1 ;  /* 0x0000000100047882 */ /* 0x001fe20000000000 */
[----:B------:R-:W-:Y:S01]  /*09d0*/  PLOP3.LUT P0, PT, PT, PT, UP0, 0x80, 0x0 ;  /* 0x000000000000781c */ /* 0x000fe20003f0f008 */
[----:B------:R-:W-:Y:S01]  /*09e0*/  USEL UR4, UR4, 0x2, !UP0 ;  /* 0x0000000204047887 */ /* 0x000fe2000c000000 */
[----:B------:R-:W-:Y:S01]  /*09f0*/  NOP ;  /* 0x0000000000007918 */ /* 0x000fe20000000000 */
[----:B------:R-:W-:Y:S01]  /*0a00*/  ULDC.64 UR54, c[0x0][0x208] ;  /* 0x0000820000367ab9 */ /* 0x000fe20000000a00 */
[----:B------:R-:W-:Y:S03]  /*0a10*/  BSSY B8, `(.L_x_2664) ;  /* 0x0002208000087945 */ /* 0x000fe60003800000 */
[----:B------:R-:W-:-:S05]  /*0a20*/  IMAD.U32 R2, RZ, RZ, UR4 ;  /* 0x00000004ff027e24 */ /* 0x000fca000f8e00ff */
[----:B------:R0:W-:Y:S01]  /*0a30*/  STL [R1+0x30], R2 ;  /* 0x0000300201007387 */ /* 0x0001e20000100800 */
[----:B-123--:R-:W-:Y:S06]  /*0a40*/  BAR.SYNC.DEFER_BLOCKING 0x0 ;  /* 0x0000000000007b1d */ /* 0x00efec0000010000 */
[----:B------:R-:W-:Y:S05]  /*0a50*/  @!P0 BRA `(.L_x_2665) ;  /* 0x000001b000948947 */ /* 0x000fea0003800000 */
.L_x_2666:
[----:B------:R-:W-:-:S08]  /*0a60*/  NOP ;  /* 0x0000000000007918 */ /* 0x000fd00000000000 */
[----:B------:R-:W1:Y:S02]  /*0a70*/  USETMAXREG.TRY_ALLOC.CTAPOOL UP0, 0xf0 ;  /* 0x000000f0000079c8 */ /* 0x000e640008000600 */
[----:B-1----:R-:W-:-:S13]  /*0a80*/  PLOP3.LUT P0, PT, PT, PT, UP0, 0x80, 0x0 ;  /* 0x000000000000781c */ /* 0x002fda0003f0f008 */
[----:B------:R-:W-:Y:S05]  /*0a90*/  @!P0 BRA `(.L_x_2666) ;  /* 0xfffffffc00f08947 */ /* 0x000fea000383ffff */
[----:B------:R-:W-:Y:S01]  /*0aa0*/  SHF.R.U32.HI R0, RZ, 0x7, R3 ;  /* 0x00000007ff007819 */ /* 0x000fe20000011603 */
[----:B------:R-:W1:Y:S01]  /*0ab0*/  S2UR UR5, SR_CgaCtaId ;  /* 0x00000000000579c3 */ /* 0x000e620000008800 */
[----:B------:R-:W-:Y:S02]  /*0ac0*/  UMOV UR4, 0x400 ;  /* 0x0000040000047882 */ /* 0x000fe40000000000 */
[----:B------:R-:W-:-:S13]  /*0ad0*/  ISETP.NE.AND P0, PT, R0, 0x1, PT ;  /* 0x000000010000780c */ /* 0x000fda0003f05270 */
[----:B------:R-:W-:Y:S06]  /*0ae0*/  @!P0 BAR.ARV 0x8, 0xa0 ;  /* 0x0202800000008b1d */ /* 0x000fec0000002000 */
[----:B------:R-:W-:Y:S01]  /*0af0*/  ISETP.GE.U32.AND P0, PT, R3, 0x100, PT ;  /* 0x000001000300780c */ /* 0x000fe20003f06070 */
[----:B-1----:R-:W-:-:S06]  /*0b00*/  ULEA UR4, UR5, UR4, 0x18 ;  /* 0x0000000405047291 */ /* 0x002fcc000f8ec03f */
[----:B------:R-:W-:Y:S01]  /*0b10*/  IMAD.U32 R18, RZ, RZ, UR4 ;  /* 0x00000004ff127e24 */ /* 0x000fe2000f8e00ff */
[----:B------:R-:W-:-:S05]  /*0b20*/  ULDC UR4, c[0x0][0xd14] ;  /* 0x0003450000047ab9 */ /* 0x000fca0000000800 */
[----:B------:R-:W-:Y:S08]  /*0b30*/  @P0 BAR.ARV 0xf, 0x100 ;  /* 0x03c4000000000b1d */ /* 0x000ff00000002000 */
[----:B------:R-:W-:Y:S06]  /*0b40*/  BAR.SYNC.DEFER_BLOCKING 0x5, 0x120 ;  /* 0x0144800000007b1d */ /* 0x000fec0000010000 */
[----:B------:R-:W1:Y:S02]  /*0b50*/  LDS.128 R188, [R18+0x388d0] ;  /* 0x0388d00012bc7984 */ /* 0x000e640000000c00 */
[----:B------:R-:W-:Y:S06]  /*0b60*/  BAR.ARV 0x4, 0x120 ;  /* 0x0104800000007b1d */ /* 0x000fec0000002000 */
[----:B-1----:R-:W-:-:S13]  /*0b70*/  ISETP.GE.AND P0, PT, R191, UR4, PT ;  /* 0x00000004bf007c0c */ /* 0x002fda000bf06270 */
[----:B------:R-:W-:Y:S05]  /*0b80*/  @P0 BRA `(.L_x_2667) ;  /* 0x0000021c00c00947 */ /* 0x000fea0003800000 */
[----:B------:R-:W2:Y:S01]  /*0b90*/  LDL R0, [R1+0x30] ;  /* 0x0000300001007983 */ /* 0x000ea20000100800 */
[----:B------:R-:W-:Y:S02]  /*0ba0*/  VIADD R234, R3, 0xffffff80 ;  /* 0xffffff8003ea7836 */ /* 0x000fe40000000000 */
[----:B------:R-:W-:Y:S02]  /*0bb0*/  IMAD.MOV.U32 R208, RZ, RZ, 0x40 ;  /* 0x00000040ffd07424 */ /* 0x000fe400078e00ff */
[----:B------:R-:W-:Y:S01]  /*0bc0*/  IMAD.MOV.U32 R187, RZ, RZ, RZ ;  /* 0x000000ffffbb7224 */ /* 0x000fe200078e00ff */
[----:B------:R-:W-:Y:S01]  /*0bd0*/  SHF.R.S32.HI R3, RZ, 0x1f, R234 ;  /* 0x0000001fff037819 */ /* 0x000fe200000114ea */
[----:B------:R-:W-:Y:S02]  /*0be0*/  IMAD.MOV.U32 R192, RZ, RZ, RZ ;  /* 0x000000ffffc07224 */ /* 0x000fe400078e00ff */
[----:B------:R-:W-:Y:S01]  /*0bf0*/  IMAD.MOV.U32 R22, RZ, RZ, RZ ;  /* 0x000000ffff167224 */ /* 0x000fe200078e00ff */
[CC--:B0-----:R-:W-:Y:S01]  /*0c00*/  LEA.HI R2, R3.reuse, R234.reuse, RZ, 0x4 ;  /* 0x000000ea03027211 */ /* 0x0c1fe200078f20ff */
[----:B------:R-:W-:Y:S01]  /*0c10*/  IMAD.MOV.U32 R19, RZ, RZ, RZ ;  /* 0x000000ffff137224 */ /* 0x000fe200078e00ff */
[----:B------:R-:W-:Y:S01]  /*0c20*/  LEA.HI R6, R3, R234, RZ, 0x5 ;  /* 0x000000ea03067211 */ /* 0x000fe200078f28ff */
[----:B------:R-:W-:Y:S01]  /*0c30*/  IMAD.MOV.U32 R218, RZ, RZ, RZ ;  /* 0x000000ffffda7224 */ /* 0x000fe200078e00ff */
[----:B------:R-:W-:-:S02]  /*0c40*/  LOP3.LUT R5, R2, 0xfffffff0, RZ, 0xc0, !PT ;  /* 0xfffffff002057812 */ /* 0x000fc400078ec0ff */
[--C-:B------:R-:W-:Y:S02]  /*0c50*/  SHF.R.S32.HI R213, RZ, 0x5, R6.reuse ;  /* 0x00000005ffd57819 */ /* 0x100fe40000011406 */
[----:B------:R-:W-:Y:S01]  /*0c60*/  SHF.R.S32.HI R6, RZ, 0x1f, R6 ;  /* 0x0000001fff067819 */ /* 0x000fe20000011406 */
[----:B------:R-:W-:Y:S01]  /*0c70*/  IMAD.IADD R4, R234, 0x1, -R5 ;  /* 0x00000001ea047824 */ /* 0x000fe200078e0a05 */
[----:B------:R-:W-:Y:S02]  /*0c80*/  SHF.R.S32.HI R5, RZ, 0x4, R2 ;  /* 0x00000004ff057819 */ /* 0x000fe40000011402 */
[----:B------:R-:W-:Y:S02]  /*0c90*/  LEA.HI R6, R6, R213, RZ, 0x2 ;  /* 0x000000d506067211 */ /* 0x000fe400078f10ff */
[----:B------:R-:W-:Y:S02]  /*0ca0*/  SHF.R.S32.HI R9, RZ, 0x1f, R4 ;  /* 0x0000001fff097819 */ /* 0x000fe40000011404 */
[----:B------:R-:W-:-:S02]  /*0cb0*/  LEA.HI R2, R2, R5, RZ, 0x1 ;  /* 0x0000000502027211 */ /* 0x000fc400078f08ff */
[----:B------:R-:W-:Y:S02]  /*0cc0*/  LEA.HI R12, R9, R4, RZ, 0x3 ;  /* 0x00000004090c7211 */ /* 0x000fe400078f18ff */
[----:B------:R-:W-:Y:S02]  /*0cd0*/  LOP3.LUT R2, R2, 0x1ffffffe, RZ, 0xc0, !PT ;  /* 0x1ffffffe02027812 */ /* 0x000fe400078ec0ff */
[C---:B------:R-:W-:Y:S01]  /*0ce0*/  LOP3.LUT R13, R12.reuse, 0xfffffff8, RZ, 0xc0, !PT ;  /* 0xfffffff80c0d7812 */ /* 0x040fe200078ec0ff */
[----:B------:R-:W-:Y:S01]  /*0cf0*/  IMAD.SHL.U32 R12, R12, 0x40, RZ ;  /* 0x000000400c0c7824 */ /* 0x000fe200078e00ff */
[----:B------:R-:W-:Y:S01]  /*0d00*/  LOP3.LUT R6, R6, 0x3ffffc, RZ, 0xc0, !PT ;  /* 0x003ffffc06067812 */ /* 0x000fe200078ec0ff */
[----:B------:R-:W-:Y:S02]  /*0d10*/  IMAD.IADD R2, R5, 0x1, -R2 ;  /* 0x0000000105027824 */ /* 0x000fe400078e0a02 */
[----:B------:R-:W-:Y:S01]  /*0d20*/  IMAD.IADD R13, R4, 0x1, -R13 ;  /* 0x00000001040d7824 */ /* 0x000fe200078e0a0d */
[----:B------:R-:W-:Y:S01]  /*0d30*/  LOP3.LUT R12, R12, 0x7ffffe00, RZ, 0xc0, !PT ;  /* 0x7ffffe000c0c7812 */ /* 0x000fe200078ec0ff */
[----:B------:R-:W-:-:S02]  /*0d40*/  IMAD.IADD R6, R213, 0x1, -R6 ;  /* 0x00000001d5067824 */ /* 0x000fc400078e0a06 */
[----:B------:R-:W-:Y:S01]  /*0d50*/  IMAD.SHL.U32 R2, R2, 0x8, RZ ;  /* 0x0000000802027824 */ /* 0x000fe200078e00ff */
[----:B------:R-:W-:Y:S01]  /*0d60*/  R2P PR, R13, 0x6 ;  /* 0x000000060d007804 */ /* 0x000fe20000000000 */
[----:B------:R-:W-:-:S04]  /*0d70*/  IMAD R12, R213, 0x400, R12 ;  /* 0x00000400d50c7824 */ /* 0x000fc800078e020c */
[----:B------:R-:W-:Y:S02]  /*0d80*/  SEL R208, R208, 0xffffffc0, !P2 ;  /* 0xffffffc0d0d07807 */ /* 0x000fe40005000000 */
[----:B--2---:R-:W-:Y:S02]  /*0d90*/  R2UR UR4, R0 ;  /* 0x00000000000472ca */ /* 0x004fe400000e0000 */
[----:B------:R-:W-:-:S04]  /*0da0*/  LEA.HI R0, R3, R234, RZ, 0x7 ;  /* 0x000000ea03007211 */ /* 0x000fc800078f38ff */
[----:B------:R-:W-:Y:S02]  /*0db0*/  SHF.R.S32.HI R221, RZ, 0x7, R0 ;  /* 0x00000007ffdd7819 */ /* 0x000fe40000011400 */
[C---:B------:R-:W-:Y:S02]  /*0dc0*/  LOP3.LUT R7, R0.reuse, 0xffffff80, RZ, 0xc0, !PT ;  /* 0xffffff8000077812 */ /* 0x040fe400078ec0ff */
[----:B------:R-:W-:Y:S01]  /*0dd0*/  LEA.HI R0, R0, R221, RZ, 0x1 ;  /* 0x000000dd00007211 */ /* 0x000fe200078f08ff */
[----:B------:R-:W-:Y:S02]  /*0de0*/  IMAD R15, R221, 0x100, R4 ;  /* 0x00000100dd0f7824 */ /* 0x000fe400078e0204 */
[----:B------:R-:W-:Y:S01]  /*0df0*/  IMAD.SHL.U32 R4, R13, 0x40, RZ ;  /* 0x000000400d047824 */ /* 0x000fe200078e00ff */
[----:B------:R-:W-:Y:S01]  /*0e00*/  LOP3.LUT R0, R0, 0xfffffe, RZ, 0xc0, !PT ;  /* 0x00fffffe00007812 */ /* 0x000fe200078ec0ff */
[----:B------:R-:W-:Y:S01]  /*0e10*/  IMAD.IADD R7, R234, 0x1, -R7 ;  /* 0x00000001ea077824 */ /* 0x000fe200078e0a07 */
[----:B------:R-:W-:Y:S01]  /*0e20*/  ULOP3.LUT UR36, UR4, 0x1, URZ, 0xfc, !UPT ;  /* 0x0000000104247892 */ /* 0x000fe2000f8efc3f */
[----:B------:R-:W-:Y:S01]  /*0e30*/  IMAD R15, R6, 0x10, R15 ;  /* 0x00000010060f7824 */ /* 0x000fe200078e020f */
[----:B------:R-:W-:Y:S01]  /*0e40*/  LOP3.LUT R5, R4, 0x1c0, RZ, 0xc0, !PT ;  /* 0x000001c004057812 */ /* 0x000fe200078ec0ff */
[----:B------:R-:W-:Y:S01]  /*0e50*/  IMAD.IADD R0, R221, 0x1, -R0 ;  /* 0x00000001dd007824 */ /* 0x000fe200078e0a00 */
[----:B------:R-:W-:Y:S01]  /*0e60*/  SHF.R.S32.HI R8, RZ, 0x1f, R7 ;  /* 0x0000001fff087819 */ /* 0x000fe20000011407 */
[--C-:B------:R-:W-:Y:S01]  /*0e70*/  IMAD.U32 R230, R15, 0x40, R2.reuse ;  /* 0x000000400fe67824 */ /* 0x100fe200078e0002 */
[----:B------:R-:W-:Y:S01]  /*0e80*/  LEA.HI R6, R3, R234, RZ, 0x2 ;  /* 0x000000ea03067211 */ /* 0x000fe200078f10ff */
[----:B------:R-:W-:Y:S01]  /*0e90*/  IMAD.SHL.U32 R196, R0, 0x100, RZ ;  /* 0x0000010000c47824 */ /* 0x000fe200078e00ff */
[----:B------:R-:W-:-:S02]  /*0ea0*/  LOP3.LUT R2, R5, 0x8, R2, 0xf8, !PT ;  /* 0x0000000805027812 */ /* 0x000fc400078ef802 */
[----:B------:R-:W-:Y:S02]  /*0eb0*/  LEA.HI R9, R8, R7, RZ, 0x2 ;  /* 0x0000000708097211 */ /* 0x000fe400078f10ff */
[----:B------:R-:W-:Y:S02]  /*0ec0*/  SHF.R.U32.HI R5, RZ, 0x3, R5 ;  /* 0x00000003ff057819 */ /* 0x000fe40000011605 */
[----:B------:R-:W-:Y:S02]  /*0ed0*/  SHF.R.S32.HI R186, RZ, 0x2, R6 ;  /* 0x00000002ffba7819 */ /* 0x000fe40000011406 */
[----:B------:R-:W-:Y:S02]  /*0ee0*/  LOP3.LUT R4, R9, 0x7ffffffc, RZ, 0xc0, !PT ;  /* 0x7ffffffc09047812 */ /* 0x000fe400078ec0ff */
[----:B------:R-:W-:Y:S01]  /*0ef0*/  LOP3.LUT R5, R2, R5, RZ, 0x3c, !PT ;  /* 0x0000000502057212 */ /* 0x000fe200078e3cff */
[----:B------:R-:W-:Y:S01]  /*0f00*/  VIADD R235, R186, 0x20 ;  /* 0x00000020baeb7836 */ /* 0x000fe20000000000 */
[----:B------:R-:W-:Y:S01]  /*0f10*/  LEA.HI R2, R3, R234, RZ, 0x3 ;  /* 0x000000ea03027211 */ /* 0x000fe200078f18ff */
[----:B------:R-:W-:Y:S01]  /*0f20*/  IMAD.IADD R4, R7, 0x1, -R4 ;  /* 0x0000000107047824 */ /* 0x000fe200078e0a04 */
[----:B------:R-:W-:Y:S01]  /*0f30*/  LEA.HI R8, R8, R7, RZ, 0x5 ;  /* 0x0000000708087211 */ /* 0x000fe200078f28ff */
[----:B------:R-:W-:Y:S01]  /*0f40*/  IMAD.SHL.U32 R228, R235, 0x40, RZ ;  /* 0x00000040ebe47824 */ /* 0x000fe200078e00ff */
[----:B------:R-:W-:Y:S01]  /*0f50*/  SHF.R.S32.HI R214, RZ, 0x3, R2 ;  /* 0x00000003ffd67819 */ /* 0x000fe20000011402 */
[----:B------:R-:W-:Y:S01]  /*0f60*/  IMAD.IADD R5, R12, 0x1, R5 ;  /* 0x000000010c057824 */ /* 0x000fe200078e0205 */
[----:B------:R-:W-:Y:S01]  /*0f70*/  LOP3.LUT R3, R2, 0x1ffffff8, RZ, 0xc0, !PT ;  /* 0x1ffffff802037812 */ /* 0x000fe200078ec0ff */
[----:B------:R-:W-:Y:S01]  /*0f80*/  IMAD.SHL.U32 R185, R4, 0x2, RZ ;  /* 0x0000000204b97824 */ /* 0x000fe200078e00ff */
[----:B------:R-:W-:Y:S01]  /*0f90*/  LOP3.LUT R7, R6, 0xfffffffc, RZ, 0xc0, !PT ;  /* 0xfffffffc06077812 */ /* 0x000fe200078ec0ff */
[----:B------:R-:W-:Y:S01]  /*0fa0*/  IMAD R197, R5, 0x2, R18 ;  /* 0x0000000205c57824 */ /* 0x000fe200078e0212 */
[----:B------:R-:W-:Y:S01]  /*0fb0*/  SHF.R.S32.HI R2, RZ, 0x1f, R235 ;  /* 0x0000001fff027819 */ /* 0x000fe200000114eb */
[C---:B------:R-:W-:Y:S01]  /*0fc0*/  IMAD.IADD R3, R234.reuse, 0x1, -R3 ;  /* 0x00000001ea037824 */ /* 0x040fe200078e0a03 */
[----:B------:R-:W-:Y:S01]  /*0fd0*/  SHF.R.S32.HI R10, RZ, 0x2, R9 ;  /* 0x00000002ff0a7819 */ /* 0x000fe20000011409 */
        /* <DEDUP_REMOVED lines=9> */
[----:B------:R-:W-:Y:S01]  /*1070*/  LOP3.LUT R228, R228, 0x1c0, RZ, 0xc0, !PT ;  /* 0x000001c0e4e47812 */ /* 0x000fe200078ec0ff */
[----:B------:R-:W-:Y:S01]  /*1080*/  @P1 VIADD R198, R209, 0xffffffe0 ;  /* 0xffffffe0d1c61836 */ /* 0x000fe20000000000 */
[----:B------:R-:W-:Y:S01]  /*1090*/  LOP3.LUT R11, R11, 0xfffffff8, RZ, 0xc0, !PT ;  /* 0xfffffff80b0b7812 */ /* 0x000fe200078ec0ff */
[----:B------:R-:W-:Y:S01]  /*10a0*/  IMAD.IADD R209, R209, 0x1, R208 ;  /* 0x00000001d1d17824 */ /* 0x000fe200078e02d0 */
[----:B------:R-:W-:Y:S01]  /*10b0*/  LEA.HI R9, R9, R186, RZ, 0x3 ;  /* 0x000000ba09097211 */ /* 0x000fe200078f18ff */
[----:B------:R-:W-:Y:S01]  /*10c0*/  IMAD.SHL.U32 R211, R3, 0x8, RZ ;  /* 0x0000000803d37824 */ /* 0x000fe200078e00ff */
[----:B------:R-:W-:Y:S01]  /*10d0*/  LOP3.LUT R2, R228, 0x38, R16, 0xf8, !PT ;  /* 0x00000038e4027812 */ /* 0x000fe200078ef810 */
[----:B------:R-:W-:Y:S01]  /*10e0*/  IMAD.IADD R11, R10, 0x1, -R11 ;  /* 0x000000010a0b7824 */ /* 0x000fe200078e0a0b */
[----:B------:R-:W-:Y:S01]  /*10f0*/  SHF.R.U32.HI R236, RZ, 0x3, R228 ;  /* 0x00000003ffec7819 */ /* 0x000fe200000116e4 */
[----:B------:R-:W-:Y:S01]  /*1100*/  IMAD.IADD R208, R208, 0x1, R198 ;  /* 0x00000001d0d07824 */ /* 0x000fe200078e02c6 */
[----:B------:R-:W-:-:S02]  /*1110*/  LOP3.LUT R229, R229, 0xfffffe00, RZ, 0xc0, !PT ;  /* 0xfffffe00e5e57812 */ /* 0x000fc400078ec0ff */
[----:B------:R-:W-:Y:S02]  /*1120*/  SHF.R.S32.HI R8, RZ, 0x5, R8 ;  /* 0x00000005ff087819 */ /* 0x000fe40000011408 */
[----:B------:R-:W-:Y:S02]  /*1130*/  LOP3.LUT R9, R9, 0xfffffff8, RZ, 0xc0, !PT ;  /* 0xfffffff809097812 */ /* 0x000fe400078ec0ff */
[----:B------:R-:W-:Y:S01]  /*1140*/  LOP3.LUT R225, R229, R2, R236, 0xf6, !PT ;  /* 0x00000002e5e17212 */ /* 0x000fe200078ef6ec */
[----:B------:R-:W-:Y:S01]  /*1150*/  IMAD R194, R8, 0x10, R11 ;  /* 0x0000001008c27824 */ /* 0x000fe200078e020b */
[----:B------:R-:W-:Y:S01]  /*1160*/  SHF.R.S32.HI R224, RZ, 0x1f, R186 ;  /* 0x0000001fffe07819 */ /* 0x000fe200000114ba */
[----:B------:R-:W-:Y:S01]  /*1170*/  IMAD.IADD R195, R186, 0x1, -R9 ;  /* 0x00000001bac37824 */ /* 0x000fe200078e0a09 */
[----:B------:R-:W-:Y:S01]  /*1180*/  SHF.R.S32.HI R17, RZ, 0x1f, R16 ;  /* 0x0000001fff117819 */ /* 0x000fe20000011410 */
[----:B------:R-:W-:-:S07]  /*1190*/  IMAD R225, R225, 0x2, R18 ;  /* 0x00000002e1e17824 */ /* 0x000fce00078e0212 */
.L_x_2877:
[----:B------:R-:W-:Y:S01]  /*11a0*/  ULDC.64 UR4, c[0x0][0xb20] ;  /* 0x0002c80000047ab9 */ /* 0x000fe20000000a00 */
[----:B0-23-5:R-:W0:Y:S01]  /*11b0*/  LDC.64 R4, c[0x0][0xb00] ;  /* 0x0002c000ff047b82 */ /* 0x02de220000000a00 */
        /* <DEDUP_REMOVED lines=17> */
[----:B------:R2:W5:Y:S01]  /*12d0*/  @P3 LDG.E R25, desc[UR54][R8.64] ;  /* 0x0000003608193981 */ /* 0x000562000c1e1900 */
        /* <DEDUP_REMOVED lines=16> */
[----:B--2---:R-:W-:Y:S06]  /*13e0*/  @P1 BRA `(.L_x_2668) ;  /* 0x0000000000241947 */ /* 0x004fec0003800000 */
        /* <DEDUP_REMOVED lines=9> */
.L_x_2668:
[----:B------:R-:W-:Y:S02]  /*1480*/  IMAD.U32 R32, RZ, RZ, UR5 ;  /* 0x00000005ff207e24 */ /* 0x000fe4000f8e00ff */
[----:B------:R-:W-:Y:S01]  /*1490*/  IMAD.U32 R24, RZ, RZ, UR4 ;  /* 0x00000004ff187e24 */ /* 0x000fe2000f8e00ff */
[----:B------:R-:W-:Y:S06]  /*14a0*/  @!P2 BRA `(.L_x_2669) ;  /* 0x000000000010a947 */ /* 0x000fec0003800000 */
[----:B------:R-:W0:Y:S02]  /*14b0*/  LDC.64 R2, c[0x0][0xb18] ;  /* 0x0002c600ff027b82 */ /* 0x000e240000000a00 */
[----:B0-----:R-:W-:-:S05]  /*14c0*/  IMAD.WIDE R2, R191, 0x4, R2 ;  /* 0x00000004bf027825 */ /* 0x001fca00078e0202 */
[----:B------:R0:W5:Y:S01]  /*14d0*/  LDG.E R24, desc[UR54][R2.64] ;  /* 0x0000003602187981 */ /* 0x000162000c1e1900 */
[----:B------:R-:W-:Y:S05]  /*14e0*/  BRA `(.L_x_2670) ;  /* 0x0000000000107947 */ /* 0x000fea0003800000 */
.L_x_2669:
[----:B------:R-:W-:Y:S05]  /*14f0*/  @!P3 BRA `(.L_x_2670) ;  /* 0x00000000000cb947 */ /* 0x000fea0003800000 */
[----:B------:R-:W2:Y:S04]  /*1500*/  LDG.E R3, desc[UR54][R8.64] ;  /* 0x0000003608037981 */ /* 0x000ea8000c1e1900 */
[----:B------:R-:W2:Y:S02]  /*1510*/  LDG.E R24, desc[UR54][R8.64+0x4] ;  /* 0x0000043608187981 */ /* 0x000ea4000c1e1900 */
[----:B--2---:R-:W-:-:S07]  /*1520*/  IMAD.IADD R24, R24, 0x1, -R3 ;  /* 0x0000000118187824 */ /* 0x004fce00078e0a03 */
.L_x_2670:
        /* <DEDUP_REMOVED lines=13> */
[----:B--2---:R-:W-:-:S04]  /*1600*/  @P1 IMAD.WIDE R4, R191, 0x4, R4 ;  /* 0x00000004bf041825 */ /* 0x004fc800078e0204 */
[----:B------:R-:W-:Y:S01]  /*1610*/  IMAD.IADD R10, R24, 0x1, -R11 ;  /* 0x00000001180a7824 */ /* 0x000fe200078e0a0b */
[----:B------:R0:W5:Y:S01]  /*1620*/  @P1 LDG.E R33, desc[UR54][R4.64] ;  /* 0x0000003604211981 */ /* 0x000162000c1e1900 */
[----:B-1----:R-:W-:Y:S02]  /*1630*/  ISETP.GE.AND P1, PT, R9, 0x1, PT ;  /* 0x000000010900780c */ /* 0x002fe40003f26270 */
[----:B------:R-:W-:Y:S01]  /*1640*/  LEA R47, R189, 0x40, 0x6 ;  /* 0x00000040bd2f7811 */ /* 0x000fe200078e30ff */
[----:B---3--:R-:W-:-:S04]  /*1650*/  @P0 IMAD.IADD R32, R7, 0x1, -R0 ;  /* 0x0000000107200824 */ /* 0x008fc800078e0a00 */
        /* <DEDUP_REMOVED lines=19> */
.L_x_2673:
[----:B------:R-:W-:-:S13]  /*1790*/  ISETP.NE.AND P0, PT, R9, 0x1, PT ;  /* 0x000000010900780c */ /* 0x000fda0003f05270 */
[----:B------:R-:W0:Y:S02]  /*17a0*/  @P0 LDC.64 R4, c[0x0][0xae0] ;  /* 0x0002b800ff040b82 */ /* 0x000e240000000a00 */
[----:B0-----:R-:W-:-:S05]  /*17b0*/  @P0 IMAD.HI.U32 R4, R2, R4, RZ ;  /* 0x0000000402040227 */ /* 0x001fca00078e00ff */
[----:B------:R-:W-:-:S07]  /*17c0*/  @P0 SHF.R.U32.HI R2, RZ, R5, R4 ;  /* 0x00000005ff020219 */ /* 0x000fce0000011604 */
.L_x_2674:
[----:B------:R-:W-:Y:S05]  /*17d0*/  BSYNC B0 ;  /* 0x0000000000007941 */ /* 0x000fea0003800000 */
.L_x_2672:
[----:B------:R-:W-:-:S05]  /*17e0*/  IMAD R3, R2, R9, R9 ;  /* 0x0000000902037224 */ /* 0x000fca00078e0209 */
[----:B------:R-:W-:-:S07]  /*17f0*/  VIMNMX R0, R0, R3, PT ;  /* 0x0000000300007248 */ /* 0x000fce0003fe0100 */
.L_x_2671:
        /* <DEDUP_REMOVED lines=15> */
.L_x_2677:
[----:B------:R-:W-:Y:S01]  /*18f0*/  ISETP.NE.AND P0, PT, R9, 0x1, PT ;  /* 0x000000010900780c */ /* 0x000fe20003f05270 */
[----:B------:R-:W-:-:S12]  /*1900*/  IMAD.MOV.U32 R4, RZ, RZ, R45 ;  /* 0x000000ffff047224 */ /* 0x000fd800078e002d */
[----:B------:R-:W0:Y:S02]  /*1910*/  @P0 LDC.64 R6, c[0x0][0xae0] ;  /* 0x0002b800ff060b82 */ /* 0x000e240000000a00 */
[----:B0-----:R-:W-:-:S05]  /*1920*/  @P0 IMAD.HI.U32 R6, R45, R6, RZ ;  /* 0x000000062d060227 */ /* 0x001fca00078e00ff */
[----:B------:R-:W-:-:S07]  /*1930*/  @P0 SHF.R.U32.HI R4, RZ, R7, R6 ;  /* 0x00000007ff040219 */ /* 0x000fce0000011606 */
.L_x_2678:
[----:B------:R-:W-:Y:S05]  /*1940*/  BSYNC B0 ;  /* 0x0000000000007941 */ /* 0x000fea0003800000 */
.L_x_2676:
[----:B------:R-:W-:-:S05]  /*1950*/  IMAD R3, R4, R9, RZ ;  /* 0x0000000904037224 */ /* 0x000fca00078e02ff */
[----:B------:R-:W-:-:S07]  /*1960*/  VIMNMX R2, R2, R3, !PT ;  /* 0x0000000302027248 */ /* 0x000fce0007fe0100 */
.L_x_2675:
        /* <DEDUP_REMOVED lines=43> */
.L_x_2681:
[----:B------:R-:W-:Y:S05]  /*1c20*/  BSYNC B6 ;  /* 0x0000000000067941 */ /* 0x000fea0003800000 */
.L_x_2680:
        /* <DEDUP_REMOVED lines=20> */
.L_x_2683:
[----:B------:R-:W-:Y:S05]  /*1d70*/  BSYNC B6 ;  /* 0x0000000000067941 */ /* 0x000fea0003800000 */
.L_x_2682:
[----:B------:R-:W-:Y:S01]  /*1d80*/  ULDC.64 UR4, c[0x0][0xaf0] ;  /* 0x0002bc0000047ab9 */ /* 0x000fe20000000a00 */
[----:B------:R-:W0:Y:S01]  /*1d90*/  LDC R0, c[0x0][0x428] ;  /* 0x00010a00ff007b82 */ /* 0x000e220000000800 */
[----:B------:R-:W-:-:S07]  /*1da0*/  ISETP.NE.U32.AND P0, PT, RZ, UR4, PT ;  /* 0x00000004ff007c0c */ /* 0x000fce000bf05070 */
[----:B------:R-:W1:Y:S01]  /*1db0*/  LDC.64 R52, c[0x0][0x2f0] ;  /* 0x0000bc00ff347b82 */ /* 0x000e620000000a00 */
[----:B------:R-:W-:Y:S01]  /*1dc0*/  ISETP.NE.AND.EX P0, PT, RZ, UR5, PT, P0 ;  /* 0x00000005ff007c0c */ /* 0x000fe2000bf05300 */
[----:B------:R-:W-:Y:S01]  /*1dd0*/  IMAD.IADD R25, R25, 0x1, R24 ;  /* 0x0000000119197824 */ /* 0x000fe200078e0218 */
[----:B------:R-:W-:Y:S01]  /*1de0*/  ULDC.64 UR8, c[0x0][0xb00] ;  /* 0x0002c00000087ab9 */ /* 0x000fe20000000a00 */
[----:B------:R-:W-:Y:S01]  /*1df0*/  ULDC.64 UR4, c[0x0][0x2f8] ;  /* 0x0000be0000047ab9 */ /* 0x000fe20000000a00 */
[----:B------:R-:W-:-:S03]  /*1e00*/  ULDC.64 UR6, c[0x0][0x320] ;  /* 0x0000c80000067ab9 */ /* 0x000fc60000000a00 */
[----:B------:R-:W2:Y:S08]  /*1e10*/  LDC.64 R26, c[0x0][0x3d8] ;  /* 0x0000f600ff1a7b82 */ /* 0x000eb00000000a00 */
[----:B------:R-:W3:Y:S08]  /*1e20*/  @P0 LDC.64 R2, c[0x0][0xaf0] ;  /* 0x0002bc00ff020b82 */ /* 0x000ef00000000a00 */
[----:B------:R-:W4:Y:S01]  /*1e30*/  LDC R63, c[0x0][0x3d4] ;  /* 0x0000f500ff3f7b82 */ /* 0x000f220000000800 */
[----:B------:R-:W2:Y:S07]  /*1e40*/  S2R R20, SR_TID.X ;  /* 0x0000000000147919 */ /* 0x000eae0000002100 */
[----:B------:R-:W2:Y:S01]  /*1e50*/  LDC.64 R58, c[0x0][0x3e8] ;  /* 0x0000fa00ff3a7b82 */ /* 0x000ea20000000a00 */
[----:B---3--:R-:W-:-:S07]  /*1e60*/  @P0 IMAD.WIDE R2, R191, 0x4, R2 ;  /* 0x00000004bf020825 */ /* 0x008fce00078e0202 */
[----:B------:R-:W3:Y:S01]  /*1e70*/  LDC R60, c[0x0][0x2e4] ;  /* 0x0000b900ff3c7b82 */ /* 0x000ee20000000800 */
[----:B------:R2:W3:Y:S01]  /*1e80*/  @P0 LDG.E R191, desc[UR54][R2.64] ;  /* 0x0000003602bf0981 */ /* 0x0004e2000c1e1900 */
[----:B0-----:R-:W-:Y:S01]  /*1e90*/  ISETP.NE.AND P0, PT, R0, 0x1, PT ;  /* 0x000000010000780c */ /* 0x001fe20003f05270 */
[----:B------:R-:W-:Y:S01]  /*1ea0*/  IMAD.SHL.U32 R40, R220, 0x4, RZ ;  /* 0x00000004dc287824 */ /* 0x000fe200078e00ff */
[----:B------:R-:W-:Y:S01]  /*1eb0*/  SHF.R.S32.HI R13, RZ, 0x1f, R25 ;  /* 0x0000001fff0d7819 */ /* 0x000fe20000011419 */
[----:B------:R-:W-:Y:S01]  /*1ec0*/  IMAD.SHL.U32 R57, R195, 0x40, RZ ;  /* 0x00000040c3397824 */ /* 0x000fe200078e00ff */
[C---:B----4-:R-:W-:Y:S01]  /*1ed0*/  ISETP.GE.AND P1, PT, R16.reuse, R63, PT ;  /* 0x0000003f1000720c */ /* 0x050fe20003f26270 */
[----:B------:R-:W-:Y:S01]  /*1ee0*/  VIADD R76, R16, 0x20 ;  /* 0x00000020104c7836 */ /* 0x000fe20000000000 */
[----:B------:R-:W-:Y:S01]  /*1ef0*/  SHF.R.S32.HI R41, RZ, 0x1f, R40 ;  /* 0x0000001fff297819 */ /* 0x000fe20000011428 */
[-C--:B-1----:R-:W-:Y:S01]  /*1f00*/  IMAD R4, R13, R52.reuse, RZ ;  /* 0x000000340d047224 */ /* 0x082fe200078e02ff */
[----:B------:R-:W-:Y:S01]  /*1f10*/  SEL R11, R63, RZ, P1 ;  /* 0x000000ff3f0b7207 */ /* 0x000fe20000800000 */
[----:B--2---:R-:W-:Y:S01]  /*1f20*/  IMAD.WIDE.U32 R2, R25, R52, RZ ;  /* 0x0000003419027225 */ /* 0x004fe200078e00ff */
[----:B------:R-:W-:-:S02]  /*1f30*/  LOP3.LUT R57, R57, 0x1c0, RZ, 0xc0, !PT ;  /* 0x000001c039397812 */ /* 0x000fc400078ec0ff */
[----:B------:R-:W-:Y:S01]  /*1f40*/  SHF.R.U32.HI R20, RZ, 0x7, R20 ;  /* 0x00000007ff147819 */ /* 0x000fe20000011614 */
[----:B------:R-:W0:Y:S01]  /*1f50*/  @P0 LDC R5, c[0x0][0x42c] ;  /* 0x00010b00ff050b82 */ /* 0x000e220000000800 */
[----:B------:R-:W-:Y:S01]  /*1f60*/  IMAD.IADD R11, R16, 0x1, R11 ;  /* 0x00000001100b7824 */ /* 0x000fe200078e020b */
[C---:B------:R-:W-:Y:S01]  /*1f70*/  SHF.L.U64.HI R54, R58.reuse, 0x6, R59 ;  /* 0x000000063a367819 */ /* 0x040fe2000001023b */
[----:B------:R-:W-:Y:S01]  /*1f80*/  IMAD.SHL.U32 R56, R58, 0x40, RZ ;  /* 0x000000403a387824 */ /* 0x000fe200078e00ff */
[----:B------:R-:W-:Y:S01]  /*1f90*/  SHF.R.U32.HI R61, RZ, 0x3, R57 ;  /* 0x00000003ff3d7819 */ /* 0x000fe20000011639 */
[----:B------:R-:W-:Y:S01]  /*1fa0*/  IMAD.SHL.U32 R55, R26, 0x40, RZ ;  /* 0x000000401a377824 */ /* 0x000fe200078e00ff */
[----:B------:R-:W-:Y:S01]  /*1fb0*/  SHF.R.S32.HI R50, RZ, 0x1f, R11 ;  /* 0x0000001fff327819 */ /* 0x000fe2000001140b */
[----:B------:R-:W-:Y:S01]  /*1fc0*/  IMAD.SHL.U32 R63, R63, 0x2, RZ ;  /* 0x000000023f3f7824 */ /* 0x000fe200078e00ff */
[----:B------:R-:W1:Y:S01]  /*1fd0*/  @P0 LDC R7, c[0x0][0x430] ;  /* 0x00010c00ff070b82 */ /* 0x000e620000000800 */
[----:B------:R-:W-:-:S02]  /*1fe0*/  P2R R72, PR, RZ, 0x2 ;  /* 0x00000002ff487803 */ /* 0x000fc40000000000 */
[----:B------:R-:W-:Y:S02]  /*1ff0*/  LEA.HI R50, R50, R11, RZ, 0x3 ;  /* 0x0000000b32327211 */ /* 0x000fe400078f18ff */
[----:B------:R-:W-:Y:S02]  /*2000*/  SHF.L.U64.HI R51, R52, 0x6, R53 ;  /* 0x0000000634337819 */ /* 0x000fe40000010235 */
[----:B------:R-:W-:-:S04]  /*2010*/  LOP3.LUT R67, R50, 0xfffffff8, RZ, 0xc0, !PT ;  /* 0xfffffff832437812 */ /* 0x000fc800078ec0ff */
[----:B------:R-:W-:Y:S01]  /*2020*/  SHF.R.S32.HI R71, RZ, 0x1f, R67 ;  /* 0x0000001fff477819 */ /* 0x000fe20000011443 */
[----:B0-----:R-:W-:-:S04]  /*2030*/  @P0 IMAD.HI.U32 R0, R190, R5, RZ ;  /* 0x00000005be000227 */ /* 0x001fc800078e00ff */
[----:B------:R-:W-:Y:S01]  /*2040*/  IMAD R5, R25, R53, R4 ;  /* 0x0000003519057224 */ /* 0x000fe200078e0204 */
[----:B-1----:R-:W-:-:S03]  /*2050*/  @P0 SHF.R.U32.HI R190, RZ, R7, R0 ;  /* 0x00000007ffbe0219 */ /* 0x002fc60000011600 */
[----:B------:R-:W-:Y:S01]  /*2060*/  IMAD.IADD R3, R3, 0x1, R5 ;  /* 0x0000000103037824 */ /* 0x000fe200078e0205 */
[----:B------:R-:W-:Y:S02]  /*2070*/  ISETP.NE.U32.AND P0, PT, RZ, UR8, PT ;  /* 0x00000008ff007c0c */ /* 0x000fe4000bf05070 */
[----:B------:R-:W-:Y:S01]  /*2080*/  SHF.R.S32.HI R0, RZ, 0x1f, R190 ;  /* 0x0000001fff007819 */ /* 0x000fe200000114be */
[----:B------:R-:W-:Y:S01]  /*2090*/  IMAD.WIDE.U32 R2, R190, UR4, R2 ;  /* 0x00000004be027c25 */ /* 0x000fe2000f8e0002 */
[----:B------:R-:W-:-:S03]  /*20a0*/  ISETP.NE.AND.EX P0, PT, RZ, UR9, PT, P0 ;  /* 0x00000009ff007c0c */ /* 0x000fc6000bf05300 */
[C---:B------:R-:W-:Y:S02]  /*20b0*/  IMAD R5, R0.reuse, UR4, RZ ;  /* 0x0000000400057c24 */ /* 0x040fe4000f8e02ff */
[----:B------:R-:W-:Y:S02]  /*20c0*/  IMAD R9, R0, UR6, RZ ;  /* 0x0000000600097c24 */ /* 0x000fe4000f8e02ff */
[C---:B------:R-:W-:Y:S01]  /*20d0*/  IMAD R7, R190.reuse, UR5, R5 ;  /* 0x00000005be077c24 */ /* 0x040fe2000f8e0205 */
[----:B------:R-:W-:Y:S01]  /*20e0*/  ULDC.64 UR4, c[0x0][0x300] ;  /* 0x0000c00000047ab9 */ /* 0x000fe20000000a00 */
[C---:B------:R-:W-:Y:S02]  /*20f0*/  IMAD R9, R190.reuse, UR7, R9 ;  /* 0x00000007be097c24 */ /* 0x040fe4000f8e0209 */
[----:B------:R-:W-:Y:S02]  /*2100*/  IMAD.IADD R3, R3, 0x1, R7 ;  /* 0x0000000103037824 */ /* 0x000fe400078e0207 */
[----:B------:R-:W-:-:S04]  /*2110*/  IMAD.WIDE.U32 R4, R190, UR6, R16 ;  /* 0x00000006be047c25 */ /* 0x000fc8000f8e0010 */
[----:B------:R-:W-:Y:S01]  /*2120*/  IMAD.IADD R5, R5, 0x1, R9 ;  /* 0x0000000105057824 */ /* 0x000fe200078e0209 */
[----:B---3--:R-:W-:Y:S02]  /*2130*/  SHF.R.S32.HI R0, RZ, 0x1f, R191 ;  /* 0x0000001fff007819 */ /* 0x008fe400000114bf */
[----:B------:R-:W-:Y:S02]  /*2140*/  SEL R39, R191, RZ, !P0 ;  /* 0x000000ffbf277207 */ /* 0x000fe40004000000 */
[----:B------:R-:W-:-:S03]  /*2150*/  SEL R0, R0, RZ, !P0 ;  /* 0x000000ff00007207 */ /* 0x000fc60004000000 */
[----:B------:R-:W-:-:S04]  /*2160*/  IMAD.WIDE.U32 R42, R39, UR4, R2 ;  /* 0x00000004272a7c25 */ /* 0x000fc8000f8e0002 */
[----:B------:R-:W-:Y:S02]  /*2170*/  IMAD R6, R0, UR4, RZ ;  /* 0x0000000400067c24 */ /* 0x000fe4000f8e02ff */
[----:B------:R-:W-:-:S04]  /*2180*/  IMAD.WIDE.U32 R2, R186, R52, R16 ;  /* 0x00000034ba027225 */ /* 0x000fc800078e0010 */
[----:B------:R-:W-:Y:S01]  /*2190*/  IMAD R7, R39, UR5, R6 ;  /* 0x0000000527077c24 */ /* 0x000fe2000f8e0206 */
[----:B------:R-:W-:Y:S01]  /*21a0*/  ULDC.64 UR4, c[0x0][0x328] ;  /* 0x0000ca0000047ab9 */ /* 0x000fe20000000a00 */
[----:B------:R-:W-:Y:S01]  /*21b0*/  IMAD R6, R224, R52, RZ ;  /* 0x00000034e0067224 */ /* 0x000fe200078e02ff */
[----:B------:R-:W-:Y:S01]  /*21c0*/  IADD3 R46, P0, R42, R2, RZ ;  /* 0x000000022a2e7210 */ /* 0x000fe20007f1e0ff */
[----:B------:R-:W-:Y:S02]  /*21d0*/  IMAD R8, R0, UR4, RZ ;  /* 0x0000000400087c24 */ /* 0x000fe4000f8e02ff */
[----:B------:R-:W-:Y:S01]  /*21e0*/  IMAD R9, R186, R53, R6 ;  /* 0x00000035ba097224 */ /* 0x000fe200078e0206 */
[----:B------:R-:W-:Y:S01]  /*21f0*/  SHF.L.U64.HI R53, R26, 0x6, R27 ;  /* 0x000000061a357819 */ /* 0x000fe2000001021b */
[----:B------:R-:W-:Y:S02]  /*2200*/  IMAD.IADD R0, R43, 0x1, R7 ;  /* 0x000000012b007824 */ /* 0x000fe400078e0207 */
[----:B------:R-:W-:-:S02]  /*2210*/  IMAD R2, R224, R26, RZ ;  /* 0x0000001ae0027224 */ /* 0x000fc400078e02ff */
[----:B------:R-:W-:Y:S01]  /*2220*/  IMAD.WIDE.U32 R6, R186, R26, R16 ;  /* 0x0000001aba067225 */ /* 0x000fe200078e0010 */
[----:B------:R-:W-:-:S03]  /*2230*/  IADD3.X R48, R0, R3, R9, P0, !PT ;  /* 0x0000000300307210 */ /* 0x000fc600007fe409 */
[C---:B------:R-:W-:Y:S02]  /*2240*/  IMAD R15, R186.reuse, R27, R2 ;  /* 0x0000001bba0f7224 */ /* 0x040fe400078e0202 */
[----:B------:R-:W-:-:S04]  /*2250*/  IMAD.WIDE.U32 R2, R186, R26, R40 ;  /* 0x0000001aba027225 */ /* 0x000fc800078e0028 */
[C---:B------:R-:W-:Y:S02]  /*2260*/  IMAD R73, R39.reuse, UR5, R8 ;  /* 0x0000000527497c24 */ /* 0x040fe4000f8e0208 */
[----:B------:R-:W-:Y:S01]  /*2270*/  IMAD.WIDE.U32 R38, R39, UR4, R4 ;  /* 0x0000000427267c25 */ /* 0x000fe2000f8e0004 */
[----:B------:R-:W-:Y:S02]  /*2280*/  ULDC UR4, c[0x0][0x2e4] ;  /* 0x0000b90000047ab9 */ /* 0x000fe40000000800 */
[----:B------:R-:W-:Y:S01]  /*2290*/  ISETP.GE.AND P0, PT, R16, UR4, PT ;  /* 0x0000000410007c0c */ /* 0x000fe2000bf06270 */
[----:B------:R-:W-:Y:S01]  /*22a0*/  IMAD.IADD R7, R15, 0x1, R7 ;  /* 0x000000010f077824 */ /* 0x000fe200078e0207 */
[----:B------:R-:W-:Y:S01]  /*22b0*/  ISETP.GE.AND P1, PT, R76, UR4, PT ;  /* 0x000000044c007c0c */ /* 0x000fe2000bf26270 */
[----:B------:R-:W-:Y:S01]  /*22c0*/  IMAD.IADD R3, R3, 0x1, R15 ;  /* 0x0000000103037824 */ /* 0x000fe200078e020f */
[----:B-----5:R-:W-:Y:S01]  /*22d0*/  SHF.R.S32.HI R15, RZ, 0x1f, R33 ;  /* 0x0000001fff0f7819 */ /* 0x020fe20000011421 */
[----:B------:R-:W-:-:S02]  /*22e0*/  IMAD R4, R224, R58, RZ ;  /* 0x0000003ae0047224 */ /* 0x000fc400078e02ff */
[----:B------:R-:W-:-:S04]  /*22f0*/  IMAD.WIDE.U32 R8, R186, R58, R16 ;  /* 0x0000003aba087225 */ /* 0x000fc800078e0010 */
[C---:B------:R-:W-:Y:S02]  /*2300*/  IMAD R21, R186.reuse, R59, R4 ;  /* 0x0000003bba157224 */ /* 0x040fe400078e0204 */
[----:B------:R-:W-:-:S04]  /*2310*/  IMAD.WIDE.U32 R4, R186, R58, R40 ;  /* 0x0000003aba047225 */ /* 0x000fc800078e0028 */
[----:B------:R-:W-:Y:S02]  /*2320*/  IMAD R10, R15, R26, RZ ;  /* 0x0000001a0f0a7224 */ /* 0x000fe400078e02ff */
[----:B------:R-:W-:Y:S02]  /*2330*/  IMAD.IADD R9, R21, 0x1, R9 ;  /* 0x0000000115097824 */ /* 0x000fe400078e0209 */
[----:B------:R-:W-:Y:S02]  /*2340*/  IMAD.IADD R5, R5, 0x1, R21 ;  /* 0x0000000105057824 */ /* 0x000fe400078e0215 */
[----:B------:R-:W-:Y:S02]  /*2350*/  IMAD R11, R33, R27, R10 ;  /* 0x0000001b210b7224 */ /* 0x000fe400078e020a */
[-C--:B------:R-:W-:Y:S02]  /*2360*/  IMAD R10, R15, R58.reuse, RZ ;  /* 0x0000003a0f0a7224 */ /* 0x080fe400078e02ff */
[----:B------:R-:W-:-:S04]  /*2370*/  IMAD.WIDE.U32 R30, R33, R58, R8 ;  /* 0x0000003a211e7225 */ /* 0x000fc800078e0008 */
[----:B------:R-:W-:Y:S01]  /*2380*/  IMAD.WIDE.U32 R28, R33, R58, R4 ;  /* 0x0000003a211c7225 */ /* 0x000fe200078e0004 */
[----:B------:R-:W-:-:S03]  /*2390*/  LOP3.LUT R4, R57, 0x18, R16, 0xf8, !PT ;  /* 0x0000001839047812 */ /* 0x000fc600078ef810 */
[C---:B------:R-:W-:Y:S01]  /*23a0*/  IMAD R69, R33.reuse, R59, R10 ;  /* 0x0000003b21457224 */ /* 0x040fe200078e020a */
[----:B------:R-:W-:Y:S01]  /*23b0*/  LOP3.LUT R4, R4, R61, RZ, 0x3c, !PT ;  /* 0x0000003d04047212 */ /* 0x000fe200078e3cff */
[----:B------:R-:W-:Y:S01]  /*23c0*/  VIADD R58, R20, 0x8 ;  /* 0x00000008143a7836 */ /* 0x000fe20000000000 */
[----:B------:R-:W0:Y:S01]  /*23d0*/  LDC R59, c[0x0][0x3d4] ;  /* 0x0000f500ff3b7b82 */ /* 0x000e220000000800 */
[----:B------:R-:W-:Y:S01]  /*23e0*/  IMAD.WIDE.U32 R34, R33, R26, R2 ;  /* 0x0000001a21227225 */ /* 0x000fe200078e0002 */
[----:B------:R-:W-:-:S03]  /*23f0*/  IADD3 R2, P2, R186, R25, RZ ;  /* 0x00000019ba027210 */ /* 0x000fc60007f5e0ff */
[----:B------:R-:W-:Y:S01]  /*2400*/  IMAD R62, R213, 0x200, R4 ;  /* 0x00000200d53e7824 */ /* 0x000fe200078e0204 */
[----:B------:R-:W-:Y:S01]  /*2410*/  LOP3.LUT R4, R57, 0x38, R50, 0xf8, !PT ;  /* 0x0000003839047812 */ /* 0x000fe200078ef832 */
[----:B------:R-:W-:Y:S01]  /*2420*/  IMAD.WIDE.U32 R36, R33, R26, R6 ;  /* 0x0000001a21247225 */ /* 0x000fe200078e0006 */
[----:B------:R-:W1:Y:S02]  /*2430*/  LDC.64 R20, c[0x0][0x2d8] ;  /* 0x0000b600ff147b82 */ /* 0x000e640000000a00 */
[----:B------:R-:W-:Y:S01]  /*2440*/  LOP3.LUT R4, R4, R61, RZ, 0x3c, !PT ;  /* 0x0000003d04047212 */ /* 0x000fe200078e3cff */
[----:B------:R-:W-:Y:S02]  /*2450*/  IMAD.IADD R65, R69, 0x1, R31 ;  /* 0x0000000145417824 */ /* 0x000fe400078e021f */
[----:B------:R-:W-:Y:S02]  /*2460*/  IMAD.SHL.U32 R52, R52, 0x40, RZ ;  /* 0x0000004034347824 */ /* 0x000fe400078e00ff */
[----:B------:R-:W-:-:S02]  /*2470*/  IMAD.X R3, R224, 0x1, R13, P2 ;  /* 0x00000001e0037824 */ /* 0x000fc400010e060d */
[----:B------:R-:W-:Y:S02]  /*2480*/  IMAD.IADD R64, R11, 0x1, R37 ;  /* 0x000000010b407824 */ /* 0x000fe400078e0225 */
[----:B------:R-:W-:Y:S02]  /*2490*/  IMAD.IADD R66, R35, 0x1, R11 ;  /* 0x0000000123427824 */ /* 0x000fe400078e020b */
[----:B------:R-:W-:Y:S02]  /*24a0*/  IMAD.IADD R69, R29, 0x1, R69 ;  /* 0x000000011d457824 */ /* 0x000fe400078e0245 */
[----:B------:R-:W-:Y:S02]  /*24b0*/  IMAD R68, R213, 0x200, R4 ;  /* 0x00000200d5447824 */ /* 0x000fe400078e0204 */
[----:B------:R-:W-:-:S07]  /*24c0*/  IMAD.IADD R73, R39, 0x1, R73 ;  /* 0x0000000127497824 */ /* 0x000fce00078e0249 */
.L_x_2713:
[----:B------:R-:W-:Y:S01]  /*24d0*/  VIADD R49, R49, 0xffffffff ;  /* 0xffffffff31317836 */ /* 0x000fe20000000000 */
[----:B0-----:R-:W-:Y:S01]  /*24e0*/  ISETP.GE.AND P3, PT, R59, 0x1, PT ;  /* 0x000000013b00780c */ /* 0x001fe20003f66270 */
[----:B---34-:R-:W-:Y:S01]  /*24f0*/  IMAD.SHL.U32 R15, R187, 0x1000, RZ ;  /* 0x00001000bb0f7824 */ /* 0x018fe200078e00ff */
[----:B------:R-:W-:Y:S05]  /*2500*/  YIELD ;  /* 0x0000000000007946 */ /* 0x000fea0003800000 */
[----:B------:R-:W-:Y:S01]  /*2510*/  SHF.R.S32.HI R77, RZ, 0x1f, R49 ;  /* 0x0000001fff4d7819 */ /* 0x000fe20000011431 */
[-C--:B------:R-:W-:Y:S01]  /*2520*/  IMAD R5, R51, R49.reuse, RZ ;  /* 0x0000003133057224 */ /* 0x080fe200078e02ff */
[----:B------:R-:W-:Y:S01]  /*2530*/  BSSY B0, `(.L_x_2684) ;  /* 0x0000190000007945 */ /* 0x000fe20003800000 */
[----:B------:R-:W-:-:S04]  /*2540*/  IMAD.WIDE.U32 R24, R52, R49, RZ ;  /* 0x0000003134187225 */ /* 0x000fc800078e00ff */
[----:B------:R-:W-:Y:S01]  /*2550*/  IMAD R5, R77, R52, R5 ;  /* 0x000000344d057224 */ /* 0x000fe200078e0205 */
[----:B-1----:R-:W-:-:S03]  /*2560*/  IADD3 R4, P2, R46, R24, RZ ;  /* 0x000000182e047210 */ /* 0x002fc60007f5e0ff */
[----:B------:R-:W-:Y:S01]  /*2570*/  IMAD.IADD R79, R25, 0x1, R5 ;  /* 0x00000001194f7824 */ /* 0x000fe200078e0205 */
[----:B-1----:R-:W-:Y:S01]  /*2580*/  LEA R12, P4, R4, R20, 0x1 ;  /* 0x00000014040c7211 */ /* 0x002fe200078808ff */
        /* <DEDUP_REMOVED lines=22> */
[----:B------:R-:W-:Y:S01]  /*26f0*/  IADD3 R7, P3, R34, R4, RZ ;  /* 0x0000000422077210 */ /* 0x000fe20007f7e0ff */
[----:B------:R-:W-:Y:S01]  /*2700*/  IMAD R9, R54, R49, RZ ;  /* 0x0000003136097224 */ /* 0x000fe200078e02ff */
[----:B------:R-:W-:Y:S01]  /*2710*/  ULDC.64 UR4, c[0x0][0x3c8] ;  /* 0x0000f20000047ab9 */ /* 0x000fe20000000a00 */
[----:B------:R-:W-:Y:S01]  /*2720*/  IMAD.MOV.U32 R4, RZ, RZ, R28 ;  /* 0x000000ffff047224 */ /* 0x000fe200078e001c */
[----:B------:R-:W-:Y:S01]  /*2730*/  ULDC.64 UR6, c[0x0][0x3e0] ;  /* 0x0000f80000067ab9 */ /* 0x000fe20000000a00 */
[----:B------:R-:W-:Y:S02]  /*2740*/  IMAD.MOV.U32 R5, RZ, RZ, R69 ;  /* 0x000000ffff057224 */ /* 0x000fe400078e0045 */
[-C--:B------:R-:W-:Y:S02]  /*2750*/  IMAD R9, R77, R56.reuse, R9 ;  /* 0x000000384d097224 */ /* 0x080fe400078e0209 */
        /* <DEDUP_REMOVED lines=16> */
.L_x_2688:
[----:B------:R-:W-:Y:S05]  /*2860*/  BSYNC B1 ;  /* 0x0000000000017941 */ /* 0x000fea0003800000 */
.L_x_2687:
        /* <DEDUP_REMOVED lines=20> */
.L_x_2689:
[----:B------:R-:W-:Y:S01]  /*29b0*/  IMAD R70, R187, 0x8, R18 ;  /* 0x00000008bb467824 */ /* 0x000fe200078e0212 */
[----:B------:R-:W-:Y:S01]  /*29c0*/  SHF.L.U32 R77, R192, 0x1f, RZ ;  /* 0x0000001fc04d7819 */ /* 0x000fe200000006ff */
[----:B------:R-:W-:Y:S03]  /*29d0*/  BSSY B1, `(.L_x_2690) ;  /* 0x0000003000017945 */ /* 0x000fe60003800000 */
[----:B------:R-:W0:Y:S02]  /*29e0*/  SYNCS.PHASECHK.TRANS64.TRYWAIT P5, [R70+URZ+0x38890], R77 ;  /* 0x0388904d460075a7 */ /* 0x000e2400080a017f */
[----:B0-----:R-:W-:Y:S05]  /*29f0*/  @!P5 BRA `(.L_x_2691) ;  /* 0x00000200002cd947 */ /* 0x001fea0003800000 */
.L_x_2995:
[----:B------:R-:W-:Y:S05]  /*2a00*/  BSYNC B1 ;  /* 0x0000000000017941 */ /* 0x000fea0003800000 */
.L_x_2690:
[----:B------:R-:W-:Y:S05]  /*2a10*/  @P4 BRA `(.L_x_2692) ;  /* 0x0000001400044947 */ /* 0x000fea0003800000 */
[----:B------:R-:W-:Y:S04]  /*2a20*/  BSSY B1, `(.L_x_2693) ;  /* 0x0000036000017945 */ /* 0x000fe80003800000 */
[----:B------:R-:W-:Y:S05]  /*2a30*/  @P0 BRA `(.L_x_2694) ;  /* 0x0000000000d00947 */ /* 0x000fea0003800000 */
[----:B------:R1:W2:Y:S01]  /*2a40*/  LDS.128 R4, [R14+0x22400] ;  /* 0x022400000e047984 */ /* 0x0002a20000000c00 */
[----:B------:R-:W-:Y:S01]  /*2a50*/  ISETP.GE.AND P4, PT, R40, R59, PT ;  /* 0x0000003b2800720c */ /* 0x000fe20003f86270 */
[----:B------:R-:W-:-:S12]  /*2a60*/  BSSY B2, `(.L_x_2695) ;  /* 0x0000030000027945 */ /* 0x000fd80003800000 */
[----:B-1----:R-:W-:Y:S05]  /*2a70*/  @P4 BRA `(.L_x_2696) ;  /* 0x0000000000b84947 */ /* 0x002fea0003800000 */
[--C-:B------:R-:W-:Y:S01]  /*2a80*/  SHF.R.U64 R74, R26, 0x10, R27.reuse ;  /* 0x000000101a4a7819 */ /* 0x100fe2000000121b */
[----:B--2---:R-:W-:Y:S01]  /*2a90*/  IMAD.U32 R14, R6, 0x10000, RZ ;  /* 0x00010000060e7824 */ /* 0x004fe200078e00ff */
[----:B------:R-:W-:Y:S02]  /*2aa0*/  SHF.R.U32.HI R78, RZ, 0x10, R27 ;  /* 0x00000010ff4e7819 */ /* 0x000fe4000001161b */
[--C-:B------:R-:W-:Y:S02]  /*2ab0*/  SHF.R.U64 R80, R24, 0x10, R25.reuse ;  /* 0x0000001018507819 */ /* 0x100fe40000001219 */
[----:B------:R-:W-:Y:S01]  /*2ac0*/  SHF.R.U32.HI R82, RZ, 0x10, R25 ;  /* 0x00000010ff527819 */ /* 0x000fe20000011619 */
[----:B------:R-:W-:Y:S01]  /*2ad0*/  IMAD.U32 R25, R7, 0x10000, RZ ;  /* 0x0001000007197824 */ /* 0x000fe200078e00ff */
[----:B------:R-:W-:Y:S02]  /*2ae0*/  PRMT R27, R79, 0x5432, R74 ;  /* 0x000054324f1b7816 */ /* 0x000fe4000000004a */
[----:B------:R-:W-:-:S02]  /*2af0*/  LOP3.LUT R26, R7, 0xffff0000, RZ, 0xc0, !PT ;  /* 0xffff0000071a7812 */ /* 0x000fc400078ec0ff */
[----:B------:R-:W-:Y:S02]  /*2b00*/  PRMT R80, R83, 0x5432, R80 ;  /* 0x0000543253507816 */ /* 0x000fe40000000050 */
[----:B------:R-:W-:Y:S02]  /*2b10*/  PRMT R82, R84, 0x5432, R82 ;  /* 0x0000543254527816 */ /* 0x000fe40000000052 */
[----:B------:R-:W-:Y:S02]  /*2b20*/  LOP3.LUT R7, R5, 0xffff0000, RZ, 0xc0, !PT ;  /* 0xffff000005077812 */ /* 0x000fe400078ec0ff */
[----:B------:R-:W-:Y:S01]  /*2b30*/  LOP3.LUT R74, R27, 0xffff0000, RZ, 0xc0, !PT ;  /* 0xffff00001b4a7812 */ /* 0x000fe200078ec0ff */
[----:B------:R-:W-:Y:S01]  /*2b40*/  IMAD.U32 R83, R82, 0x10000, RZ ;  /* 0x0001000052537824 */ /* 0x000fe200078e00ff */
[----:B------:R-:W-:Y:S01]  /*2b50*/  PRMT R78, R81, 0x5432, R78 ;  /* 0x00005432514e7816 */ /* 0x000fe2000000004e */
[----:B------:R-:W-:Y:S01]  /*2b60*/  IMAD.U32 R27, R27, 0x10000, RZ ;  /* 0x000100001b1b7824 */ /* 0x000fe200078e00ff */
[----:B------:R-:W-:Y:S01]  /*2b70*/  LOP3.LUT R81, R80, 0xffff0000, RZ, 0xc0, !PT ;  /* 0xffff000050517812 */ /* 0x000fe200078ec0ff */
[----:B------:R-:W-:Y:S01]  /*2b80*/  FMUL.FTZ R84, R7, R74 ;  /* 0x0000004a07547220 */ /* 0x000fe20000410000 */
[----:B------:R-:W-:Y:S01]  /*2b90*/  LOP3.LUT R24, R6, 0xffff0000, RZ, 0xc0, !PT ;  /* 0xffff000006187812 */ /* 0x000fe200078ec0ff */
[----:B------:R-:W-:Y:S01]  /*2ba0*/  IMAD.U32 R6, R5, 0x10000, RZ ;  /* 0x0001000005067824 */ /* 0x000fe200078e00ff */
[----:B------:R-:W-:Y:S01]  /*2bb0*/  LOP3.LUT R82, R82, 0xffff0000, RZ, 0xc0, !PT ;  /* 0xffff000052527812 */ /* 0x000fe200078ec0ff */
[----:B------:R-:W-:-:S02]  /*2bc0*/  IMAD.U32 R79, R78, 0x10000, RZ ;  /* 0x000100004e4f7824 */ /* 0x000fc400078e00ff */
[----:B------:R-:W-:Y:S01]  /*2bd0*/  FMUL.FTZ R85, R7, R81 ;  /* 0x0000005107557220 */ /* 0x000fe20000410000 */
[----:B------:R-:W-:Y:S01]  /*2be0*/  FMUL.FTZ R7, R24, R83 ;  /* 0x0000005318077220 */ /* 0x000fe20000410000 */
[----:B------:R-:W-:Y:S01]  /*2bf0*/  FFMA.FTZ R84, R6, R81, R84 ;  /* 0x0000005106547223 */ /* 0x000fe20000010054 */
[-C--:B------:R-:W-:Y:S01]  /*2c00*/  FMUL.FTZ R81, R24, R79.reuse ;  /* 0x0000004f18517220 */ /* 0x080fe20000410000 */
[----:B------:R-:W-:Y:S01]  /*2c10*/  LOP3.LUT R78, R78, 0xffff0000, RZ, 0xc0, !PT ;  /* 0xffff00004e4e7812 */ /* 0x000fe200078ec0ff */
[----:B------:R-:W-:Y:S02]  /*2c20*/  IMAD.U32 R5, R4, 0x10000, RZ ;  /* 0x0001000004057824 */ /* 0x000fe400078e00ff */
[----:B------:R-:W-:Y:S01]  /*2c30*/  FFMA.FTZ R79, R14, R79, -R7 ;  /* 0x0000004f0e4f7223 */ /* 0x000fe20000010807 */
[----:B------:R-:W-:Y:S01]  /*2c40*/  LOP3.LUT R4, R4, 0xffff0000, RZ, 0xc0, !PT ;  /* 0xffff000004047812 */ /* 0x000fe200078ec0ff */
[----:B------:R-:W-:Y:S01]  /*2c50*/  FFMA.FTZ R14, R14, R83, R81 ;  /* 0x000000530e0e7223 */ /* 0x000fe20000010051 */
[----:B------:R-:W-:-:S02]  /*2c60*/  IMAD.U32 R80, R80, 0x10000, RZ ;  /* 0x0001000050507824 */ /* 0x000fc400078e00ff */
[C---:B------:R-:W-:Y:S01]  /*2c70*/  FMUL.FTZ R24, R26.reuse, R82 ;  /* 0x000000521a187220 */ /* 0x040fe20000410000 */
[----:B------:R-:W-:Y:S01]  /*2c80*/  FMUL.FTZ R81, R26, R78 ;  /* 0x0000004e1a517220 */ /* 0x000fe20000410000 */
[----:B------:R-:W-:Y:S01]  /*2c90*/  FFMA.FTZ R85, R6, R74, -R85 ;  /* 0x0000004a06557223 */ /* 0x000fe20000010855 */
[C---:B------:R-:W-:Y:S01]  /*2ca0*/  FMUL.FTZ R6, R4.reuse, R80 ;  /* 0x0000005004067220 */ /* 0x040fe20000410000 */
[-C--:B------:R-:W-:Y:S01]  /*2cb0*/  FMUL.FTZ R7, R4, R27.reuse ;  /* 0x0000001b04077220 */ /* 0x080fe20000410000 */
[C---:B------:R-:W-:Y:S01]  /*2cc0*/  FFMA.FTZ R24, R25.reuse, R78, -R24 ;  /* 0x0000004e19187223 */ /* 0x040fe20000010818 */
[----:B------:R-:W-:Y:S01]  /*2cd0*/  FFMA.FTZ R81, R25, R82, R81 ;  /* 0x0000005219517223 */ /* 0x000fe20000010051 */
[C---:B------:R-:W-:Y:S01]  /*2ce0*/  FFMA.FTZ R6, R5.reuse, R27, -R6 ;  /* 0x0000001b05067223 */ /* 0x040fe20000010806 */
[----:B------:R-:W-:Y:S01]  /*2cf0*/  FFMA.FTZ R7, R5, R80, R7 ;  /* 0x0000005005077223 */ /* 0x000fe20000010007 */
[----:B------:R-:W-:Y:S02]  /*2d00*/  F2FP.BF16.F32.PACK_AB R79, R14, R79 ;  /* 0x0000004f0e4f723e */ /* 0x000fe400000010ff */
[----:B------:R-:W-:-:S02]  /*2d10*/  F2FP.BF16.F32.PACK_AB R24, R81, R24 ;  /* 0x000000185118723e */ /* 0x000fc400000010ff */
[----:B------:R-:W-:Y:S01]  /*2d20*/  F2FP.BF16.F32.PACK_AB R4, R7, R6 ;  /* 0x000000060704723e */ /* 0x000fe200000010ff */
[----:B------:R-:W-:Y:S01]  /*2d30*/  IMAD.MOV.U32 R6, RZ, RZ, R79 ;  /* 0x000000ffff067224 */ /* 0x000fe200078e004f */
[----:B------:R-:W-:Y:S01]  /*2d40*/  F2FP.BF16.F32.PACK_AB R5, R84, R85 ;  /* 0x000000555405723e */ /* 0x000fe200000010ff */
[----:B------:R-:W-:-:S07]  /*2d50*/  IMAD.MOV.U32 R7, RZ, RZ, R24 ;  /* 0x000000ffff077224 */ /* 0x000fce00078e0018 */
.L_x_2696:
[----:B------:R-:W-:Y:S05]  /*2d60*/  BSYNC B2 ;  /* 0x0000000000027941 */ /* 0x000fea0003800000 */
.L_x_2695:
[----:B--2---:R1:W-:Y:S02]  /*2d70*/  STG.E.128 desc[UR54][R12.64], R4 ;  /* 0x000000040c007986 */ /* 0x0043e4000c101d36 */
.L_x_2694:
[----:B------:R-:W-:Y:S05]  /*2d80*/  BSYNC B1 ;  /* 0x0000000000017941 */ /* 0x000fea0003800000 */
.L_x_2693:
        /* <DEDUP_REMOVED lines=37> */
[----:B------:R-:W-:Y:S01]  /*2fe0*/  FFMA.FTZ R25, R8, R25, -R7 ;  /* 0x0000001908197223 */ /* 0x000fe20000010807 */
[----:B------:R-:W-:Y:S02]  /*2ff0*/  IMAD.U32 R5, R4, 0x10000, RZ ;  /* 0x0001000004057824 */ /* 0x000fe400078e00ff */
        /* <DEDUP_REMOVED lines=18> */
.L_x_2698:
[----:B------:R-:W-:Y:S05]  /*3120*/  BSYNC B1 ;  /* 0x0000000000017941 */ /* 0x000fea0003800000 */
.L_x_2697:
[----:B-1----:R2:W-:Y:S01]  /*3130*/  STG.E.128 desc[UR54][R12.64+0x40], R4 ;  /* 0x000040040c007986 */ /* 0x0025e2000c101d36 */
[----:B------:R-:W-:Y:S05]  /*3140*/  BRA `(.L_x_2692) ;  /* 0x0000000c00387947 */ /* 0x000fea0003800000 */
.L_x_2686:
        /* <DEDUP_REMOVED lines=36> */
[----:B------:R-:W-:Y:S01]  /*3390*/  PRMT R92, R12, 0x7610, R92 ;  /* 0x000076100c5c7816 */ /* 0x000fe2000000005c */
[----:B------:R-:W-:Y:S01]  /*33a0*/  IMAD.MOV.U32 R26, RZ, RZ, R9 ;  /* 0x000000ffff1a7224 */ /* 0x000fe200078e0009 */
[----:B------:R-:W-:-:S04]  /*33b0*/  PRMT R93, R13, 0x7610, R93 ;  /* 0x000076100d5d7816 */ /* 0x000fc8000000005d */
[----:B------:R-:W-:Y:S01]  /*33c0*/  PRMT R84, R14, 0x5410, R26 ;  /* 0x000054100e547816 */ /* 0x000fe2000000001a */
[----:B------:R-:W-:Y:S06]  /*33d0*/  @!P3 BRA `(.L_x_2699) ;  /* 0x000000000004b947 */ /* 0x000fec0003800000 */
[----:B------:R-:W-:Y:S01]  /*33e0*/  BPT.TRAP 0x1 ;  /* 0x000000040000795c */ /* 0x000fe20000300000 */
.L_x_2699:
[----:B------:R-:W-:Y:S01]  /*33f0*/  IMAD R70, R187, 0x8, R18 ;  /* 0x00000008bb467824 */ /* 0x000fe200078e0212 */
[----:B------:R-:W-:Y:S01]  /*3400*/  SHF.L.U32 R77, R192, 0x1f, RZ ;  /* 0x0000001fc04d7819 */ /* 0x000fe200000006ff */
[----:B------:R-:W-:Y:S03]  /*3410*/  BSSY B1, `(.L_x_2700) ;  /* 0x0000003000017945 */ /* 0x000fe60003800000 */
[----:B------:R-:W0:Y:S02]  /*3420*/  SYNCS.PHASECHK.TRANS64.TRYWAIT P5, [R70+URZ+0x38890], R77 ;  /* 0x0388904d460075a7 */ /* 0x000e2400080a017f */
[----:B0-----:R-:W-:Y:S05]  /*3430*/  @!P5 BRA `(.L_x_2701) ;  /* 0x000001f400b0d947 */ /* 0x001fea0003800000 */
.L_x_2996:
[----:B------:R-:W-:Y:S05]  /*3440*/  BSYNC B1 ;  /* 0x0000000000017941 */ /* 0x000fea0003800000 */
.L_x_2700:
        /* <DEDUP_REMOVED lines=122> */
.L_x_2703:
[----:B------:R-:W-:Y:S05]  /*3bf0*/  BSYNC B1 ;  /* 0x0000000000017941 */ /* 0x000fea0003800000 */
.L_x_2702:
        /* <DEDUP_REMOVED lines=10> */
.L_x_2685:
[----:B------:R-:W-:-:S06]  /*3ca0*/  UISETP.NE.AND UP0, UPT, UR36, 0x3, UPT ;  /* 0x000000032400788c */ /* 0x000fcc000bf05270 */
[----:B------:R-:W-:-:S13]  /*3cb0*/  PLOP3.LUT P3, PT, PT, PT, UP0, 0x80, 0x0 ;  /* 0x000000000000781c */ /* 0x000fda0003f6f008 */
[----:B------:R-:W-:Y:S05]  /*3cc0*/  @!P3 BRA `(.L_x_2704) ;  /* 0x000000000004b947 */ /* 0x000fea0003800000 */
[----:B------:R-:W-:Y:S01]  /*3cd0*/  BPT.TRAP 0x1 ;  /* 0x000000040000795c */ /* 0x000fe20000300000 */
.L_x_2704:
        /* <DEDUP_REMOVED lines=8> */
.L_x_2997:
[----:B------:R-:W-:Y:S05]  /*3d60*/  BSYNC B1 ;  /* 0x0000000000017941 */ /* 0x000fea0003800000 */
.L_x_2705:
[----:B------:R-:W-:Y:S05]  /*3d70*/  @P4 BRA `(.L_x_2692) ;  /* 0x00000000002c4947 */ /* 0x000fea0003800000 */
[----:B------:R-:W-:Y:S01]  /*3d80*/  @!P1 LOP3.LUT P4, RZ, R195, 0x4, RZ, 0xc0, !PT ;  /* 0x00000004c3ff9812 */ /* 0x000fe2000788c0ff */
[----:B------:R-:W-:Y:S01]  /*3d90*/  @!P1 VIADD R4, R62, 0x20 ;  /* 0x000000203e049836 */ /* 0x000fe20000000000 */
[----:B------:R-:W-:Y:S02]  /*3da0*/  PLOP3.LUT P5, PT, PT, PT, PT, 0x8, 0x0 ;  /* 0x000000000000781c */ /* 0x000fe40003fae170 */
[----:B------:R-:W-:-:S13]  /*3db0*/  @!P1 PLOP3.LUT P5, PT, P4, PT, PT, 0x80, 0x0 ;  /* 0x000000000000981c */ /* 0x000fda00027af070 */
[----:B------:R-:W-:-:S04]  /*3dc0*/  @P5 VIADD R4, R62, 0xffffffe0 ;  /* 0xffffffe03e045836 */ /* 0x000fc80000000000 */
[----:B------:R-:W-:Y:S02]  /*3dd0*/  @!P1 IMAD.IADD R15, R15, 0x1, R4 ;  /* 0x000000010f0f9824 */ /* 0x000fe400078e0204 */
[----:B------:R-:W1:Y:S02]  /*3de0*/  @!P0 LDS.128 R4, [R14+0x22400] ;  /* 0x022400000e048984 */ /* 0x000e640000000c00 */
[----:B------:R-:W-:-:S06]  /*3df0*/  @!P1 IMAD R8, R15, 0x2, R18 ;  /* 0x000000020f089824 */ /* 0x000fcc00078e0212 */
[----:B------:R-:W2:Y:S04]  /*3e00*/  @!P1 LDS.128 R8, [R8+0x22400] ;  /* 0x0224000008089984 */ /* 0x000ea80000000c00 */
[----:B-1----:R1:W-:Y:S04]  /*3e10*/  @!P0 STG.E.128 desc[UR54][R12.64], R4 ;  /* 0x000000040c008986 */ /* 0x0023e8000c101d36 */
[----:B--2---:R1:W-:Y:S02]  /*3e20*/  @!P1 STG.E.128 desc[UR54][R12.64+0x40], R8 ;  /* 0x000040080c009986 */ /* 0x0043e4000c101d36 */
.L_x_2692:
[----:B------:R-:W-:Y:S05]  /*3e30*/  BSYNC B0 ;  /* 0x0000000000007941 */ /* 0x000fea0003800000 */
.L_x_2684:
        /* <DEDUP_REMOVED lines=17> */
.L_x_2708:
[----:B------:R-:W-:Y:S05]  /*3f50*/  BSYNC B0 ;  /* 0x0000000000007941 */ /* 0x000fea0003800000 */
.L_x_2707:
[----:B------:R-:W2:Y:S01]  /*3f60*/  SYNCS.PHASECHK.TRANS64.TRYWAIT P5, [R70+URZ+0x388b0], R77 ;  /* 0x0388b04d460075a7 */ /* 0x000ea200080a017f */
[----:B------:R-:W-:Y:S01]  /*3f70*/  BSSY B0, `(.L_x_2709) ;  /* 0x0000003000007945 */ /* 0x000fe20003800000 */
[----:B------:R-:W-:-:S03]  /*3f80*/  ISETP.GE.AND P3, PT, R186, R75, PT ;  /* 0x0000004bba00720c */ /* 0x000fc60003f66270 */
[----:B--2---:R-:W-:Y:S10]  /*3f90*/  @!P5 BRA `(.L_x_2710) ;  /* 0x000001ec0000d947 */ /* 0x004ff40003800000 */
.L_x_2998:
[----:B------:R-:W-:Y:S05]  /*3fa0*/  BSYNC B0 ;  /* 0x0000000000007941 */ /* 0x000fea0003800000 */
.L_x_2709:
        /* <DEDUP_REMOVED lines=16> */
[C---:B0-2---:R-:W-:Y:S01]  /*40b0*/  VIADD R77, R9.reuse, 0x20 ;  /* 0x00000020094d7836 */ /* 0x045fe20000000000 */
[----:B------:R-:W-:Y:S01]  /*40c0*/  LEA.HI.X R75, R6, UR5, R5, 0x1, P5 ;  /* 0x00000005064b7c11 */ /* 0x000fe2000a8f0c05 */
[C---:B------:R-:W-:Y:S01]  /*40d0*/  @P3 VIADD R77, R9.reuse, 0xffffffe0 ;  /* 0xffffffe0094d3836 */ /* 0x040fe20000000000 */
[----:B------:R-:W-:Y:S01]  /*40e0*/  ISETP.GE.AND P5, PT, R16, UR4, PT ;  /* 0x0000000410007c0c */ /* 0x000fe2000bfa6270 */
[----:B---3--:R-:W-:Y:S01]  /*40f0*/  IMAD R80, R9, 0x2, R18 ;  /* 0x0000000209507824 */ /* 0x008fe200078e0212 */
[----:B------:R-:W-:Y:S01]  /*4100*/  ISETP.GE.AND P3, PT, R4, UR4, PT ;  /* 0x0000000404007c0c */ /* 0x000fe2000bf66270 */
[----:B------:R-:W-:-:S02]  /*4110*/  VIADD R12, R16, 0x80 ;  /* 0x00000080100c7836 */ /* 0x000fc40000000000 */
[C---:B------:R-:W-:Y:S02]  /*4120*/  VIADD R13, R16.reuse, 0xc0 ;  /* 0x000000c0100d7836 */ /* 0x040fe40000000000 */
[C---:B------:R-:W-:Y:S02]  /*4130*/  VIADD R78, R16.reuse, 0x100 ;  /* 0x00000100104e7836 */ /* 0x040fe40000000000 */
[----:B------:R-:W-:-:S04]  /*4140*/  VIADD R79, R16, 0x140 ;  /* 0x00000140104f7836 */ /* 0x000fc80000000000 */
        /* <DEDUP_REMOVED lines=21> */
[----:B------:R-:W-:Y:S02]  /*42a0*/  IMAD R79, R77, 0x2, R18 ;  /* 0x000000024d4f7824 */ /* 0x000fe400078e0212 */
[----:B------:R-:W-:-:S06]  /*42b0*/  VIADD R77, R16, 0xa0 ;  /* 0x000000a0104d7836 */ /* 0x000fcc0000000000 */
        /* <DEDUP_REMOVED lines=33> */
.L_x_2712:
[----:B------:R-:W-:Y:S05]  /*44d0*/  BSYNC B0 ;  /* 0x0000000000007941 */ /* 0x000fea0003800000 */
.L_x_2711:
        /* <DEDUP_REMOVED lines=16> */
[----:B--2---:R-:W-:Y:S06]  /*45e0*/  @P2 BRA `(.L_x_2713) ;  /* 0xffffffdc00b82947 */ /* 0x004fec000383ffff */
.L_x_2679:
[----:B------:R-:W-:Y:S04]  /*45f0*/  BSSY B0, `(.L_x_2714) ;  /* 0x0000004000007945 */ /* 0x000fe80003800000 */
[----:B------:R-:W-:Y:S05]  /*4600*/  @P3 BRA `(.L_x_2715) ;  /* 0x0000000000083947 */ /* 0x000fea0003800000 */
[----:B------:R-:W0:Y:S02]  /*4610*/  FENCE.VIEW.ASYNC.G ;  /* 0x00000000000073c6 */ /* 0x000e240000000100 */
[----:B0-----:R-:W-:Y:S06]  /*4620*/  BAR.ARV 0xc, 0x120 ;  /* 0x0304800000007b1d */ /* 0x001fec0000002000 */
.L_x_2715:
[----:B------:R-:W-:Y:S05]  /*4630*/  BSYNC B0 ;  /* 0x0000000000007941 */ /* 0x000fea0003800000 */
.L_x_2714:
[----:B------:R-:W2:Y:S01]  /*4640*/  LDL R0, [R1+0x2c] ;  /* 0x00002c0001007983 */ /* 0x000ea20000100800 */
[----:B------:R-:W-:Y:S01]  /*4650*/  BSSY B7, `(.L_x_2716) ;  /* 0x00014f0000077945 */ /* 0x000fe20003800000 */
[----:B--2---:R-:W-:-:S13]  /*4660*/  R2UR UR4, R0 ;  /* 0x00000000000472ca */ /* 0x004fda00000e0000 */
[----:B------:R-:W-:-:S03]  /*4670*/  UISETP.NE.AND UP0, UPT, UR4, 0x1, UPT ;  /* 0x000000010400788c */ /* 0x000fc6000bf05270 */
[----:B------:R-:W-:Y:S02]  /*4680*/  ULDC UR4, c[0x0][0xad8] ;  /* 0x0002b60000047ab9 */ /* 0x000fe40000000800 */
[----:B------:R-:W-:Y:S01]  /*4690*/  VIADD R0, R47, UR4 ;  /* 0x000000042f007c36 */ /* 0x000fe20008000000 */
[----:B------:R-:W-:-:S13]  /*46a0*/  PLOP3.LUT P0, PT, PT, PT, UP0, 0x80, 0x0 ;  /* 0x000000000000781c */ /* 0x000fda0003f0f008 */
[----:B------:R-:W-:Y:S05]  /*46b0*/  @!P0 BRA `(.L_x_2717) ;  /* 0x00000020001c8947 */ /* 0x000fea0003800000 */
[----:B-1----:R-:W0:Y:S02]  /*46c0*/  LDC R4, c[0x0][0xadc] ;  /* 0x0002b700ff047b82 */ /* 0x002e240000000800 */
        /* <DEDUP_REMOVED lines=13> */
.L_x_2720:
[----:B------:R-:W-:-:S13]  /*47a0*/  ISETP.NE.AND P1, PT, R4, 0x1, PT ;  /* 0x000000010400780c */ /* 0x000fda0003f25270 */
[----:B------:R-:W0:Y:S02]  /*47b0*/  @P1 LDC.64 R6, c[0x0][0xae0] ;  /* 0x0002b800ff061b82 */ /* 0x000e240000000a00 */
[----:B0-----:R-:W-:-:S05]  /*47c0*/  @P1 IMAD.HI.U32 R2, R3, R6, RZ ;  /* 0x0000000603021227 */ /* 0x001fca00078e00ff */
[----:B------:R-:W-:-:S07]  /*47d0*/  @P1 SHF.R.U32.HI R3, RZ, R7, R2 ;  /* 0x00000007ff031219 */ /* 0x000fce0000011602 */
.L_x_2721:
[----:B------:R-:W-:Y:S05]  /*47e0*/  BSYNC B0 ;  /* 0x0000000000007941 */ /* 0x000fea0003800000 */
.L_x_2719:
[----:B------:R-:W-:-:S05]  /*47f0*/  IMAD R3, R3, R4, R4 ;  /* 0x0000000403037224 */ /* 0x000fca00078e0204 */
[----:B------:R-:W-:-:S07]  /*4800*/  VIMNMX R0, R0, R3, PT ;  /* 0x0000000300007248 */ /* 0x000fce0003fe0100 */
.L_x_2718:
[----:B------:R-:W-:Y:S01]  /*4810*/  VIADD R0, R0, 0x3f ;  /* 0x0000003f00007836 */ /* 0x000fe20000000000 */
[----:B------:R-:W-:Y:S02]  /*4820*/  ULDC UR4, c[0x0][0xad4] ;  /* 0x0002b50000047ab9 */ /* 0x000fe40000000800 */
[----:B------:R-:W-:Y:S02]  /*4830*/  VIADD R2, R45, -UR4 ;  /* 0x800000042d027c36 */ /* 0x000fe40008000000 */
[----:B------:R-:W-:-:S04]  /*4840*/  SHF.R.S32.HI R3, RZ, 0x1f, R0 ;  /* 0x0000001fff037819 */ /* 0x000fc80000011400 */
[----:B------:R-:W-:-:S04]  /*4850*/  LEA.HI R3, R3, R0, RZ, 0x6 ;  /* 0x0000000003037211 */ /* 0x000fc800078f30ff */
[----:B------:R-:W-:-:S04]  /*4860*/  SHF.R.S32.HI R3, RZ, 0x6, R3 ;  /* 0x00000006ff037819 */ /* 0x000fc80000011403 */
[----:B---34-:R-:W-:Y:S01]  /*4870*/  VIMNMX R14, R168, R3, PT ;  /* 0x00000003a80e7248 */ /* 0x018fe20003fe0100 */
        /* <DEDUP_REMOVED lines=11> */
.L_x_2724:
[----:B------:R-:W-:-:S13]  /*4930*/  ISETP.NE.AND P0, PT, R4, 0x1, PT ;  /* 0x000000010400780c */ /* 0x000fda0003f05270 */
[----:B------:R-:W0:Y:S02]  /*4940*/  @P0 LDC.64 R6, c[0x0][0xae0] ;  /* 0x0002b800ff060b82 */ /* 0x000e240000000a00 */
[----:B0-----:R-:W-:-:S05]  /*4950*/  @P0 IMAD.HI.U32 R6, R45, R6, RZ ;  /* 0x000000062d060227 */ /* 0x001fca00078e00ff */
[----:B------:R-:W-:-:S07]  /*4960*/  @P0 SHF.R.U32.HI R45, RZ, R7, R6 ;  /* 0x00000007ff2d0219 */ /* 0x000fce0000011606 */
.L_x_2725:
[----:B------:R-:W-:Y:S05]  /*4970*/  BSYNC B0 ;  /* 0x0000000000007941 */ /* 0x000fea0003800000 */
.L_x_2723:
[----:B------:R-:W-:-:S05]  /*4980*/  IMAD R45, R45, R4, RZ ;  /* 0x000000042d2d7224 */ /* 0x000fca00078e02ff */
[----:B------:R-:W-:-:S07]  /*4990*/  VIMNMX R2, R2, R45, !PT ;  /* 0x0000002d02027248 */ /* 0x000fce0007fe0100 */
.L_x_2722:
[----:B------:R-:W-:Y:S01]  /*49a0*/  SHF.R.S32.HI R3, RZ, 0x1f, R2 ;  /* 0x0000001fff037819 */ /* 0x000fe20000011402 */
[----:B------:R-:W-:Y:S01]  /*49b0*/  IMAD.MOV.U32 R0, RZ, RZ, RZ ;  /* 0x000000ffff007224 */ /* 0x000fe200078e00ff */
[----:B------:R-:W-:Y:S02]  /*49c0*/  PLOP3.LUT P0, PT, PT, PT, PT, 0x80, 0x0 ;  /* 0x000000000000781c */ /* 0x000fe40003f0f070 */
[----:B------:R-:W-:Y:S02]  /*49d0*/  CS2R R150, SRZ ;  /* 0x0000000000967805 */ /* 0x000fe4000001ff00 */
        /* <DEDUP_REMOVED lines=64> */
[----:B------:R-:W-:Y:S01]  /*4de0*/  CS2R R6, SRZ ;  /* 0x0000000000067805 */ /* 0x000fe2000001ff00 */
[----:B------:R-:W-:Y:S01]  /*4df0*/  IMAD.MOV.U32 R31, RZ, RZ, RZ ;  /* 0x000000ffff1f7224 */ /* 0x000fe200078e00ff */
[----:B------:R-:W-:Y:S01]  /*4e00*/  CS2R R172, SRZ ;  /* 0x0000000000ac7805 */ /* 0x000fe2000001ff00 */
[----:B------:R-:W-:-:S02]  /*4e10*/  IMAD.MOV.U32 R27, RZ, RZ, RZ ;  /* 0x000000ffff1b7224 */ /* 0x000fc400078e00ff */
[----:B------:R-:W-:Y:S02]  /*4e20*/  IMAD.MOV.U32 R5, RZ, RZ, RZ ;  /* 0x000000ffff057224 */ /* 0x000fe400078e00ff */
[----:B------:R-:W-:Y:S01]  /*4e30*/  IMAD.MOV.U32 R174, RZ, RZ, RZ ;  /* 0x000000ffffae7224 */ /* 0x000fe200078e00ff */
[----:B------:R-:W-:Y:S06]  /*4e40*/  @!P1 BRA `(.L_x_2726) ;  /* 0x0000014400c09947 */ /* 0x000fec0003800000 */
[----:B------:R-:W0:Y:S01]  /*4e50*/  SHFL.IDX PT, R0, R221, RZ, 0x1f ;  /* 0x00001fffdd007589 */ /* 0x000e2200000e0000 */
[----:B------:R-:W-:Y:S01]  /*4e60*/  IMAD.MOV.U32 R7, RZ, RZ, 0x40000040 ;  /* 0x40000040ff077424 */ /* 0x000fe200078e00ff */
[----:B------:R-:W-:Y:S01]  /*4e70*/  BSSY B0, `(.L_x_2727) ;  /* 0x00000fc000007945 */ /* 0x000fe20003800000 */
[----:B------:R-:W-:Y:S01]  /*4e80*/  IMAD.MOV.U32 R13, RZ, RZ, 0x40000040 ;  /* 0x40000040ff0d7424 */ /* 0x000fe200078e00ff */
[----:B------:R-:W-:Y:S01]  /*4e90*/  BAR.SYNC.DEFER_BLOCKING 0xe, 0x100 ;  /* 0x0384000000007b1d */ /* 0x000fe20000010000 */
[----:B------:R-:W-:Y:S01]  /*4ea0*/  IMAD.MOV.U32 R9, RZ, RZ, 0x40000040 ;  /* 0x40000040ff097424 */ /* 0x000fe200078e00ff */
[----:B------:R-:W-:Y:S01]  /*4eb0*/  R2UR UR7, R7 ;  /* 0x00000000070772ca */ /* 0x000fe200000e0000 */
[----:B------:R-:W-:Y:S02]  /*4ec0*/  IMAD.MOV.U32 R11, RZ, RZ, 0x40000040 ;  /* 0x40000040ff0b7424 */ /* 0x000fe400078e00ff */
[----:B------:R-:W-:Y:S02]  /*4ed0*/  IMAD.MOV.U32 R7, RZ, RZ, 0x40000040 ;  /* 0x40000040ff077424 */ /* 0x000fe400078e00ff */
[----:B------:R-:W-:Y:S01]  /*4ee0*/  IMAD.MOV.U32 R21, RZ, RZ, 0x40000040 ;  /* 0x40000040ff157424 */ /* 0x000fe200078e00ff */
[----:B------:R-:W1:Y:S01]  /*4ef0*/  S2R R15, SR_TID.X ;  /* 0x00000000000f7919 */ /* 0x000e620000002100 */
[----:B------:R-:W-:-:S05]  /*4f00*/  VIADD R5, R14, 0xfffffffe ;  /* 0xfffffffe0e057836 */ /* 0x000fca0000000000 */
[----:B------:R-:W-:Y:S02]  /*4f10*/  ISETP.GE.AND P0, PT, R5, R4, PT ;  /* 0x000000040500720c */ /* 0x000fe40003f06270 */
        /* <DEDUP_REMOVED lines=12> */
[C---:B------:R-:W-:Y:S01]  /*4fe0*/  R2UR UR4, R2.reuse ;  /* 0x00000000020472ca */ /* 0x040fe200000e0000 */
[C---:B------:R-:W-:Y:S01]  /*4ff0*/  VIADD R12, R2.reuse, 0x2 ;  /* 0x00000002020c7836 */ /* 0x040fe20000000000 */
[----:B------:R-:W-:Y:S01]  /*5000*/  LOP3.LUT R152, R3, 0x2000000, RZ, 0xfc, !PT ;  /* 0x0200000003987812 */ /* 0x000fe200078efcff */
[----:B------:R-:W-:Y:S01]  /*5010*/  IMAD.MOV.U32 R3, RZ, RZ, 0x40000040 ;  /* 0x40000040ff037424 */ /* 0x000fe200078e00ff */
[----:B-1----:R-:W-:Y:S01]  /*5020*/  LOP3.LUT R15, R15, 0x7f, RZ, 0xc0, !PT ;  /* 0x0000007f0f0f7812 */ /* 0x002fe200078ec0ff */
[----:B------:R-:W-:-:S02]  /*5030*/  VIADD R10, R2, 0x4 ;  /* 0x00000004020a7836 */ /* 0x000fc40000000000 */
[----:B------:R-:W-:Y:S01]  /*5040*/  IMAD R6, R19, 0x1000, R152 ;  /* 0x0000100013067824 */ /* 0x000fe200078e0298 */
[----:B------:R-:W-:Y:S01]  /*5050*/  R2UR UR5, R3 ;  /* 0x00000000030572ca */ /* 0x000fe200000e0000 */
[----:B------:R-:W-:Y:S01]  /*5060*/  VIADD R20, R2, 0x6 ;  /* 0x0000000602147836 */ /* 0x000fe20000000000 */
[----:B------:R-:W-:Y:S01]  /*5070*/  ISETP.NE.AND P2, PT, R15, RZ, PT ;  /* 0x000000ff0f00720c */ /* 0x000fe20003f45270 */
[C---:B------:R-:W-:Y:S01]  /*5080*/  VIADD R8, R6.reuse, 0x80 ;  /* 0x0000008006087836 */ /* 0x040fe20000000000 */
[----:B------:R-:W-:-:S11]  /*5090*/  R2UR UR6, R6 ;  /* 0x00000000060672ca */ /* 0x000fd600000e0000 */
[----:B------:R-:W-:Y:S02]  /*50a0*/  @!P2 IMAD R0, R19, 0x8, R18 ;  /* 0x000000081300a824 */ /* 0x000fe400078e0212 */
[----:B------:R-:W-:Y:S01]  /*50b0*/  HGMMA.64x256x16.F32.BF16 R24, gdesc[UR4].tnspB, RZ, !UPT, gsb0 ;  /* 0x43e00000041879f0 */ /* 0x000fe2000c0018ff */
[----:B------:R-:W-:Y:S01]  /*50c0*/  R2UR UR4, R12 ;  /* 0x000000000c0472ca */ /* 0x000fe200000e0000 */
[----:B------:R-:W-:Y:S01]  /*50d0*/  @!P2 VIADD R0, R0, 0x38860 ;  /* 0x000388600000a836 */ /* 0x000fe20000000000 */
[----:B------:R-:W-:Y:S02]  /*50e0*/  R2UR UR5, R13 ;  /* 0x000000000d0572ca */ /* 0x000fe400000e0000 */
[----:B------:R-:W-:Y:S01]  /*50f0*/  R2UR UR6, R8 ;  /* 0x00000000080672ca */ /* 0x000fe200000e0000 */
[C---:B------:R-:W-:Y:S01]  /*5100*/  VIADD R8, R6.reuse, 0x100 ;  /* 0x0000010006087836 */ /* 0x040fe20000000000 */
[----:B------:R-:W-:Y:S01]  /*5110*/  R2UR UR7, R9 ;  /* 0x00000000090772ca */ /* 0x000fe200000e0000 */
[----:B------:R-:W-:Y:S01]  /*5120*/  IMAD.MOV.U32 R9, RZ, RZ, 0x40000040 ;  /* 0x40000040ff097424 */ /* 0x000fe200078e00ff */
[----:B------:R-:W-:Y:S01]  /*5130*/  @!P2 PRMT R0, RZ, 0x654, R0 ;  /* 0x00000654ff00a816 */ /* 0x000fe20000000000 */
[----:B------:R-:W-:Y:S01]  /*5140*/  VIADD R6, R6, 0x180 ;  /* 0x0000018006067836 */ /* 0x000fe20000000000 */
[----:B------:R-:W-:-:S02]  /*5150*/  WARPGROUP.DEPBAR.LE gsb0, 0x0 ;  /* 0x00008000000079c5 */ /* 0x000fc40000010000 */
        /* <DEDUP_REMOVED lines=22> */
.L_x_2729:
[----:B------:R-:W-:Y:S01]  /*52c0*/  BAR.SYNC.DEFER_BLOCKING 0xe, 0x100 ;  /* 0x0384000000007b1d */ /* 0x000fe20000010000 */
[C---:B------:R-:W-:Y:S01]  /*52d0*/  IMAD R7, R19.reuse, 0x40, R194 ;  /* 0x0000004013077824 */ /* 0x040fe200078e02c2 */
[----:B------:R-:W-:Y:S01]  /*52e0*/  R2UR UR4, R2 ;  /* 0x00000000020472ca */ /* 0x000fe200000e0000 */
[----:B------:R-:W-:Y:S01]  /*52f0*/  VIADD R19, R19, 0x1 ;  /* 0x0000000113137836 */ /* 0x000fe20000000000 */
[----:B------:R-:W-:Y:S01]  /*5300*/  R2UR UR5, R3 ;  /* 0x00000000030572ca */ /* 0x000fe200000e0000 */
[----:B01----:R-:W-:Y:S01]  /*5310*/  IMAD R0, R7, 0x4, R18 ;  /* 0x0000000407007824 */ /* 0x003fe200078e0212 */
[----:B------:R-:W-:Y:S01]  /*5320*/  ISETP.GT.AND P1, PT, R5, R4, PT ;  /* 0x000000040500720c */ /* 0x000fe20003f24270 */
[----:B------:R-:W-:Y:S01]  /*5330*/  IMAD.MOV.U32 R7, RZ, RZ, 0x40000040 ;  /* 0x40000040ff077424 */ /* 0x000fe200078e00ff */
[----:B------:R-:W-:Y:S01]  /*5340*/  ISETP.NE.AND P0, PT, R19, 0x2, PT ;  /* 0x000000021300780c */ /* 0x000fe20003f05270 */
[----:B------:R-:W-:-:S03]  /*5350*/  VIADD R5, R5, 0xffffffff ;  /* 0xffffffff05057836 */ /* 0x000fc60000000000 */
[----:B------:R-:W-:Y:S02]  /*5360*/  SEL R19, R19, RZ, P0 ;  /* 0x000000ff13137207 */ /* 0x000fe40000000000 */
[----:B------:R-:W-:Y:S01]  /*5370*/  R2UR UR7, R7 ;  /* 0x00000000070772ca */ /* 0x000fe200000e0000 */
[----:B------:R-:W-:Y:S02]  /*5380*/  IMAD.MOV.U32 R7, RZ, RZ, 0x40000040 ;  /* 0x40000040ff077424 */ /* 0x000fe400078e00ff */
[----:B------:R-:W-:-:S05]  /*5390*/  IMAD R6, R19, 0x1000, R152 ;  /* 0x0000100013067824 */ /* 0x000fca00078e0298 */
[----:B------:R-:W-:Y:S01]  /*53a0*/  R2UR UR6, R6 ;  /* 0x00000000060672ca */ /* 0x000fe200000e0000 */
[----:B------:R-:W0:Y:S04]  /*53b0*/  LDS R8, [R0+0x38400] ;  /* 0x0384000000087984 */ /* 0x000e280000000800 */
[----:B------:R1:W2:Y:S02]  /*53c0*/  LDS R9, [R0+0x38420] ;  /* 0x0384200000097984 */ /* 0x0002a40000000800 */
[----:B-1----:R-:W-:-:S04]  /*53d0*/  @!P2 IMAD R0, R19, 0x8, R18 ;  /* 0x000000081300a824 */ /* 0x002fc800078e0212 */
        /* <DEDUP_REMOVED lines=130> */
[----:B------:R-:W-:-:S02]  /*5c00*/  VIADD R8, R6, 0x80 ;  /* 0x0000008006087836 */ /* 0x000fc40000000000 */
[----:B------:R-:W-:-:S03]  /*5c10*/  IMAD.MOV.U32 R9, RZ, RZ, 0x40000040 ;  /* 0x40000040ff097424 */ /* 0x000fc600078e00ff */
[----:B------:R-:W-:-:S06]  /*5c20*/  WARPGROUP.ARRIVE ;  /* 0x00000000000079c5 */ /* 0x000fcc0000000000 */
[----:B------:R-:W-:Y:S01]  /*5c30*/  HGMMA.64x256x16.F32.BF16 R24, gdesc[UR4].tnspB, R24, gsb0 ;  /* 0x43e00000041879f0 */ /* 0x000fe20008001818 */
[----:B------:R-:W-:Y:S02]  /*5c40*/  R2UR UR4, R12 ;  /* 0x000000000c0472ca */ /* 0x000fe400000e0000 */
[----:B------:R-:W-:Y:S02]  /*5c50*/  R2UR UR5, R13 ;  /* 0x000000000d0572ca */ /* 0x000fe400000e0000 */
[----:B------:R-:W-:Y:S01]  /*5c60*/  R2UR UR6, R8 ;  /* 0x00000000080672ca */ /* 0x000fe200000e0000 */
[C---:B------:R-:W-:Y:S01]  /*5c70*/  VIADD R8, R6.reuse, 0x100 ;  /* 0x0000010006087836 */ /* 0x040fe20000000000 */
[----:B------:R-:W-:Y:S01]  /*5c80*/  R2UR UR7, R9 ;  /* 0x00000000090772ca */ /* 0x000fe200000e0000 */
[----:B------:R-:W-:Y:S02]  /*5c90*/  IMAD.MOV.U32 R9, RZ, RZ, 0x40000040 ;  /* 0x40000040ff097424 */ /* 0x000fe400078e00ff */
        /* <DEDUP_REMOVED lines=15> */
[----:B------:R-:W-:Y:S02]  /*5d90*/  R2UR UR7, R7 ;  /* 0x00000000070772ca */ /* 0x000fe400000e0000 */
[----:B------:R-:W-:-:S04]  /*5da0*/  SEL R7, RZ, 0x1, P0 ;  /* 0x00000001ff077807 */ /* 0x000fc80000000000 */
[----:B------:R-:W-:Y:S01]  /*5db0*/  LOP3.LUT R22, R22, R7, RZ, 0x3c, !PT ;  /* 0x0000000716167212 */ /* 0x000fe200078e3cff */
[----:B------:R-:W-:Y:S02]  /*5dc0*/  WARPGROUP.DEPBAR.LE gsb0, 0x0 ;  /* 0x00008000000079c5 */ /* 0x000fe40000010000 */
[----:B------:R-:W-:-:S12]  /*5dd0*/  WARPGROUP.ARRIVE ;  /* 0x00000000000079c5 */ /* 0x000fd80000000000 */
[----:B------:R-:W-:Y:S03]  /*5de0*/  HGMMA.64x256x16.F32.BF16 R24, gdesc[UR4].tnspB, R24, gsb0 ;  /* 0x43e00000041879f0 */ /* 0x000fe60008001818 */
[----:B------:R-:W-:Y:S02]  /*5df0*/  WARPGROUP.DEPBAR.LE gsb0, 0x0 ;  /* 0x00008000000079c5 */ /* 0x000fe40000010000 */
[----:B------:R-:W-:Y:S06]  /*5e00*/  BAR.ARV 0xf, 0x100 ;  /* 0x03c4000000007b1d */ /* 0x000fec0000002000 */
[----:B------:R1:W-:Y:S01]  /*5e10*/  @!P2 SYNCS.ARRIVE.TRANS64.RED.A1T0 RZ, [R0+URZ], RZ ;  /* 0x000000ff00ffa9a7 */ /* 0x0003e2000810043f */
[----:B------:R-:W-:Y:S05]  /*5e20*/  @P1 BRA `(.L_x_2729) ;  /* 0xfffffff400241947 */ /* 0x000fea000383ffff */
.L_x_2728:
[----:B------:R-:W-:Y:S05]  /*5e30*/  BSYNC B0 ;  /* 0x0000000000007941 */ /* 0x000fea0003800000 */
.L_x_2727:
        /* <DEDUP_REMOVED lines=10> */
[----:B01----:R-:W0:Y:S01]  /*5ee0*/  LDS R0, [R3+0x38420] ;  /* 0x0384200003007984 */ /* 0x003e220000000800 */
[-C--:B--2---:R-:W-:Y:S01]  /*5ef0*/  FMUL.FTZ R172, R25, R2.reuse ;  /* 0x0000000219ac7220 */ /* 0x084fe20000410000 */
[-C--:B------:R-:W-:Y:S01]  /*5f00*/  FMUL.FTZ R6, R29, R2.reuse ;  /* 0x000000021d067220 */ /* 0x080fe20000410000 */
[-C--:B------:R-:W-:Y:S01]  /*5f10*/  FMUL.FTZ R174, R24, R2.reuse ;  /* 0x0000000218ae7220 */ /* 0x080fe20000410000 */
[-C--:B------:R-:W-:Y:S01]  /*5f20*/  FMUL.FTZ R173, R28, R2.reuse ;  /* 0x000000021cad7220 */ /* 0x080fe20000410000 */
[----:B------:R-:W-:Y:S01]  /*5f30*/  FMUL.FTZ R155, R64, R2 ;  /* 0x00000002409b7220 */ /* 0x000fe20000410000 */
[-C--:B0-----:R-:W-:Y:S01]  /*5f40*/  FMUL.FTZ R9, R42, R0.reuse ;  /* 0x000000002a097220 */ /* 0x081fe20000410000 */
        /* <DEDUP_REMOVED lines=126> */
.L_x_2717:
        /* <DEDUP_REMOVED lines=14> */
.L_x_2732:
[----:B------:R-:W-:-:S13]  /*6810*/  ISETP.NE.AND P1, PT, R4, 0x1, PT ;  /* 0x000000010400780c */ /* 0x000fda0003f25270 */
[----:B------:R-:W0:Y:S02]  /*6820*/  @P1 LDC.64 R6, c[0x0][0xae0] ;  /* 0x0002b800ff061b82 */ /* 0x000e240000000a00 */
[----:B0-----:R-:W-:-:S05]  /*6830*/  @P1 IMAD.HI.U32 R2, R3, R6, RZ ;  /* 0x0000000603021227 */ /* 0x001fca00078e00ff */
[----:B------:R-:W-:-:S07]  /*6840*/  @P1 SHF.R.U32.HI R3, RZ, R7, R2 ;  /* 0x00000007ff031219 */ /* 0x000fce0000011602 */
.L_x_2733:
[----:B------:R-:W-:Y:S05]  /*6850*/  BSYNC B0 ;  /* 0x0000000000007941 */ /* 0x000fea0003800000 */
.L_x_2731:
[----:B------:R-:W-:-:S05]  /*6860*/  IMAD R3, R3, R4, R4 ;  /* 0x0000000403037224 */ /* 0x000fca00078e0204 */
[----:B------:R-:W-:-:S07]  /*6870*/  VIMNMX R0, R0, R3, PT ;  /* 0x0000000300007248 */ /* 0x000fce0003fe0100 */
.L_x_2730:
        /* <DEDUP_REMOVED lines=18> */
.L_x_2736:
[----:B------:R-:W-:-:S13]  /*69a0*/  ISETP.NE.AND P0, PT, R4, 0x1, PT ;  /* 0x000000010400780c */ /* 0x000fda0003f05270 */
[----:B------:R-:W0:Y:S02]  /*69b0*/  @P0 LDC.64 R6, c[0x0][0xae0] ;  /* 0x0002b800ff060b82 */ /* 0x000e240000000a00 */
[----:B0-----:R-:W-:-:S05]  /*69c0*/  @P0 IMAD.HI.U32 R6, R45, R6, RZ ;  /* 0x000000062d060227 */ /* 0x001fca00078e00ff */
[----:B------:R-:W-:-:S07]  /*69d0*/  @P0 SHF.R.U32.HI R45, RZ, R7, R6 ;  /* 0x00000007ff2d0219 */ /* 0x000fce0000011606 */
.L_x_2737:
[----:B------:R-:W-:Y:S05]  /*69e0*/  BSYNC B0 ;  /* 0x0000000000007941 */ /* 0x000fea0003800000 */
.L_x_2735:
[----:B------:R-:W-:-:S05]  /*69f0*/  IMAD R45, R45, R4, RZ ;  /* 0x000000042d2d7224 */ /* 0x000fca00078e02ff */
[----:B------:R-:W-:-:S07]  /*6a00*/  VIMNMX R2, R2, R45, !PT ;  /* 0x0000002d02027248 */ /* 0x000fce0007fe0100 */
.L_x_2734:
        /* <DEDUP_REMOVED lines=50> */
[----:B----4-:R-:W-:Y:S02]  /*6d30*/  CS2R R74, SRZ ;  /* 0x00000000004a7805 */ /* 0x010fe4000001ff00 */
        /* <DEDUP_REMOVED lines=53> */
.L_x_2739:
[----:B------:R-:W-:Y:S05]  /*7090*/  BSYNC B6 ;  /* 0x0000000000067941 */ /* 0x000fea0003800000 */
.L_x_2738:
        /* <DEDUP_REMOVED lines=12> */
.L_x_2743:
[----:B-1----:R1:W2:Y:S02]  /*7160*/  SYNCS.PHASECHK.TRANS64.TRYWAIT P0, [R18+URZ+0x38800], R3 ;  /* 0x03880003120075a7 */ /* 0x0022a4000800017f */
[----:B--2---:R-:W-:Y:S05]  /*7170*/  @!P0 NANOSLEEP.SYNCS 0x989680 ;  /* 0x009896800000895d */ /* 0x004fea0003900000 */
[----:B------:R-:W2:Y:S02]  /*7180*/  @!P0 SYNCS.PHASECHK.TRANS64 P0, [R18+URZ+0x38800], R3 ;  /* 0x03880003120085a7 */ /* 0x000ea4000800007f */
[----:B--2---:R-:W-:Y:S05]  /*7190*/  @!P0 BRA `(.L_x_2743) ;  /* 0xfffffffc00f08947 */ /* 0x004fea000383ffff */
.L_x_2742:
[----:B------:R-:W-:Y:S05]  /*71a0*/  BSYNC B0 ;  /* 0x0000000000007941 */ /* 0x000fea0003800000 */
.L_x_2741:
[----:B------:R-:W-:Y:S05]  /*71b0*/  BRA `(.L_x_2744) ;  /* 0x0000002c00f07947 */ /* 0x000fea0003800000 */
.L_x_2740:
        /* <DEDUP_REMOVED lines=10> */
[-C--:B0-----:R-:W-:Y:S01]  /*7260*/  IMAD R0, R5, R10.reuse, RZ ;  /* 0x0000000a05007224 */ /* 0x081fe200078e02ff */
[----:B------:R-:W-:Y:S01]  /*7270*/  SHF.L.U64.HI R46, R10, 0x5, R11 ;  /* 0x000000050a2e7819 */ /* 0x000fe2000001020b */
[----:B------:R-:W-:-:S04]  /*7280*/  IMAD.WIDE.U32 R6, R186, R10, R2 ;  /* 0x0000000aba067225 */ /* 0x000fc800078e0002 */
[----:B------:R-:W-:Y:S02]  /*7290*/  IMAD R12, R224, R10, RZ ;  /* 0x0000000ae00c7224 */ /* 0x000fe400078e02ff */
[-C--:B-1----:R-:W-:Y:S01]  /*72a0*/  IMAD R4, R5, R38.reuse, RZ ;  /* 0x0000002605047224 */ /* 0x082fe200078e02ff */
[----:B------:R-:W-:Y:S01]  /*72b0*/  SHF.L.U64.HI R44, R38, 0x5, R39 ;  /* 0x00000005262c7819 */ /* 0x000fe20000010227 */
[-C--:B------:R-:W-:Y:S02]  /*72c0*/  IMAD R5, R224, R38.reuse, RZ ;  /* 0x00000026e0057224 */ /* 0x080fe400078e02ff */
[----:B------:R-:W-:-:S04]  /*72d0*/  IMAD.WIDE.U32 R8, R186, R38, R2 ;  /* 0x00000026ba087225 */ /* 0x000fc800078e0002 */
[C---:B------:R-:W-:Y:S02]  /*72e0*/  IMAD R49, R33.reuse, R39, R4 ;  /* 0x0000002721317224 */ /* 0x040fe400078e0204 */
[----:B------:R-:W-:-:S04]  /*72f0*/  IMAD.WIDE.U32 R40, R33, R38, RZ ;  /* 0x0000002621287225 */ /* 0x000fc800078e00ff */
[----:B------:R-:W-:Y:S01]  /*7300*/  IMAD R55, R186, R39, R5 ;  /* 0x00000027ba377224 */ /* 0x000fe200078e0205 */
[----:B------:R-:W-:Y:S01]  /*7310*/  IADD3 R29, P4, R8, R40, RZ ;  /* 0x00000028081d7210 */ /* 0x000fe20007f9e0ff */
[----:B------:R-:W-:-:S04]  /*7320*/  IMAD.WIDE.U32 R42, R33, R10, RZ ;  /* 0x0000000a212a7225 */ /* 0x000fc800078e00ff */
[----:B------:R-:W-:Y:S01]  /*7330*/  IMAD R47, R33, R11, R0 ;  /* 0x0000000b212f7224 */ /* 0x000fe200078e0200 */
[----:B------:R-:W-:Y:S01]  /*7340*/  IADD3 R26, P3, R6, R42, RZ ;  /* 0x0000002a061a7210 */ /* 0x000fe20007f7e0ff */
[----:B------:R-:W-:-:S04]  /*7350*/  IMAD.WIDE.U32 R2, R186, R10, R24 ;  /* 0x0000000aba027225 */ /* 0x000fc800078e0018 */
[----:B------:R-:W-:Y:S01]  /*7360*/  IMAD.WIDE.U32 R4, R186, R38, R24 ;  /* 0x00000026ba047225 */ /* 0x000fe200078e0018 */
[----:B------:R-:W-:-:S03]  /*7370*/  IADD3 R48, P1, R2, R42, RZ ;  /* 0x0000002a02307210 */ /* 0x000fc60007f3e0ff */
[----:B------:R-:W-:Y:S01]  /*7380*/  IMAD.IADD R49, R49, 0x1, R41 ;  /* 0x0000000131317824 */ /* 0x000fe200078e0229 */
[----:B------:R-:W-:Y:S01]  /*7390*/  IADD3 R53, P2, R4, R40, RZ ;  /* 0x0000002804357210 */ /* 0x000fe20007f5e0ff */
[----:B------:R-:W-:Y:S02]  /*73a0*/  IMAD R12, R186, R11, R12 ;  /* 0x0000000bba0c7224 */ /* 0x000fe400078e020c */
[----:B------:R-:W-:Y:S01]  /*73b0*/  IMAD.IADD R47, R47, 0x1, R43 ;  /* 0x000000012f2f7824 */ /* 0x000fe200078e022b */
[C---:B------:R-:W-:Y:S01]  /*73c0*/  IADD3.X R31, R49.reuse, R55, R9, P4, !PT ;  /* 0x00000037311f7210 */ /* 0x040fe200027fe409 */
[----:B------:R-:W-:Y:S01]  /*73d0*/  IMAD.SHL.U32 R45, R10, 0x20, RZ ;  /* 0x000000200a2d7824 */ /* 0x000fe200078e00ff */
[----:B------:R-:W-:Y:S01]  /*73e0*/  IADD3.X R55, R49, R5, R55, P2, !PT ;  /* 0x0000000531377210 */ /* 0x000fe200017fe437 */
[----:B------:R-:W-:Y:S01]  /*73f0*/  IMAD.SHL.U32 R38, R38, 0x20, RZ ;  /* 0x0000002026267824 */ /* 0x000fe200078e00ff */
        /* <DEDUP_REMOVED lines=19> */
.L_x_2746:
[----:B------:R-:W-:Y:S05]  /*7530*/  BSYNC B6 ;  /* 0x0000000000067941 */ /* 0x000fea0003800000 */
.L_x_2745:
[----:B------:R-:W0:Y:S01]  /*7540*/  LDC.64 R4, c[0x0][0x3d8] ;  /* 0x0000f600ff047b82 */ /* 0x000e220000000a00 */
[----:B------:R-:W-:Y:S01]  /*7550*/  SHF.R.S32.HI R7, RZ, 0x1f, R189 ;  /* 0x0000001fff077819 */ /* 0x000fe200000114bd */
[----:B------:R-:W-:Y:S01]  /*7560*/  ULDC.U8 UR4, c[0x0][0x3f0] ;  /* 0x0000fc0000047ab9 */ /* 0x000fe20000000000 */
[----:B------:R-:W-:Y:S01]  /*7570*/  BSSY B0, `(.L_x_2747) ;  /* 0x00002b8000007945 */ /* 0x000fe20003800000 */
[----:B------:R-:W-:-:S04]  /*7580*/  ISETP.NE.AND P0, PT, RZ, UR4, PT ;  /* 0x00000004ff007c0c */ /* 0x000fc8000bf05270 */
[----:B------:R-:W1:Y:S01]  /*7590*/  LDC.64 R2, c[0x0][0x3e8] ;  /* 0x0000fa00ff027b82 */ /* 0x000e620000000a00 */
[----:B0-----:R-:W-:-:S04]  /*75a0*/  IMAD R0, R7, R4, RZ ;  /* 0x0000000407007224 */ /* 0x001fc800078e02ff */
[C---:B------:R-:W-:Y:S02]  /*75b0*/  IMAD R11, R189.reuse, R5, R0 ;  /* 0x00000005bd0b7224 */ /* 0x040fe400078e0200 */
[----:B------:R-:W-:Y:S02]  /*75c0*/  IMAD R0, R189, -0x40, R184 ;  /* 0xffffffc0bd007824 */ /* 0x000fe400078e02b8 */
[----:B-1----:R-:W-:Y:S02]  /*75d0*/  IMAD R10, R7, R2, RZ ;  /* 0x00000002070a7224 */ /* 0x002fe400078e02ff */
[----:B------:R-:W-:Y:S01]  /*75e0*/  IMAD.WIDE.U32 R6, R189, R4, RZ ;  /* 0x00000004bd067225 */ /* 0x000fe200078e00ff */
[----:B------:R-:W-:-:S03]  /*75f0*/  VIMNMX R58, R0, 0x40, PT ;  /* 0x00000040003a7848 */ /* 0x000fc60003fe0100 */
[----:B------:R-:W-:-:S04]  /*7600*/  IMAD.WIDE.U32 R8, R189, R2, RZ ;  /* 0x00000002bd087225 */ /* 0x000fc800078e00ff */
[----:B------:R-:W-:Y:S02]  /*7610*/  IMAD R13, R189, R3, R10 ;  /* 0x00000003bd0d7224 */ /* 0x000fe400078e020a */
[----:B------:R-:W-:Y:S02]  /*7620*/  IMAD.IADD R11, R7, 0x1, R11 ;  /* 0x00000001070b7824 */ /* 0x000fe400078e020b */
[----:B------:R-:W-:Y:S02]  /*7630*/  IMAD.IADD R7, R9, 0x1, R13 ;  /* 0x0000000109077824 */ /* 0x000fe400078e020d */
[C---:B------:R-:W-:Y:S01]  /*7640*/  IMAD.SHL.U32 R57, R6.reuse, 0x40, RZ ;  /* 0x0000004006397824 */ /* 0x040fe200078e00ff */
[----:B------:R-:W-:Y:S01]  /*7650*/  SHF.L.U64.HI R50, R6, 0x6, R11 ;  /* 0x0000000606327819 */ /* 0x000fe2000001020b */
[C---:B------:R-:W-:Y:S01]  /*7660*/  IMAD.SHL.U32 R54, R8.reuse, 0x40, RZ ;  /* 0x0000004008367824 */ /* 0x040fe200078e00ff */
        /* <DEDUP_REMOVED lines=33> */
[----:B------:R-:W-:Y:S01]  /*7880*/  IMAD.X R30, R50, 0x1, R51, P4 ;  /* 0x00000001321e7824 */ /* 0x000fe200020e0633 */
[----:B------:R-:W-:Y:S01]  /*7890*/  ISETP.GE.AND P3, PT, R24, UR4, PT ;  /* 0x0000000418007c0c */ /* 0x000fe2000bf66270 */
[----:B------:R-:W-:Y:S01]  /*78a0*/  ULDC.64 UR8, c[0x0][0x3e0] ;  /* 0x0000f80000087ab9 */ /* 0x000fe20000000a00 */
[----:B------:R-:W-:Y:S01]  /*78b0*/  LEA R12, P4, R13, UR6, 0x1 ;  /* 0x000000060d0c7c11 */ /* 0x000fe2000f8808ff */
[----:B------:R-:W-:Y:S01]  /*78c0*/  IMAD.X R15, R52, 0x1, R55, P5 ;  /* 0x00000001340f7824 */ /* 0x000fe200028e0637 */
[----:B------:R-:W-:-:S02]  /*78d0*/  LEA R14, P5, R0, UR8, 0x1 ;  /* 0x00000008000e7c11 */ /* 0x000fc4000f8a08ff */
[----:B------:R-:W-:Y:S02]  /*78e0*/  CS2R R36, SRZ ;  /* 0x0000000000247805 */ /* 0x000fe4000001ff00 */
[----:B------:R-:W-:Y:S02]  /*78f0*/  LEA.HI.X R13, R13, UR7, R30, 0x1, P4 ;  /* 0x000000070d0d7c11 */ /* 0x000fe4000a0f0c1e */
[----:B------:R-:W-:Y:S02]  /*7900*/  CS2R R32, SRZ ;  /* 0x0000000000207805 */ /* 0x000fe4000001ff00 */
[----:B------:R-:W-:Y:S02]  /*7910*/  CS2R R34, SRZ ;  /* 0x0000000000227805 */ /* 0x000fe4000001ff00 */
[----:B------:R-:W-:Y:S02]  /*7920*/  CS2R R30, SRZ ;  /* 0x00000000001e7805 */ /* 0x000fe4000001ff00 */
[----:B------:R-:W-:Y:S01]  /*7930*/  LEA.HI.X R15, R0, UR9, R15, 0x1, P5 ;  /* 0x00000009000f7c11 */ /* 0x000fe2000a8f0c0f */
[----:B------:R0:W5:Y:S04]  /*7940*/  @!P3 LDG.E.64 R36, desc[UR54][R12.64] ;  /* 0x000000360c24b981 */ /* 0x000168000c1e1b00 */
[----:B------:R0:W5:Y:S04]  /*7950*/  @!P2 LDG.E.64 R32, desc[UR54][R12.64+0x20] ;  /* 0x000020360c20a981 */ /* 0x000168000c1e1b00 */
[----:B------:R0:W5:Y:S04]  /*7960*/  @!P3 LDG.E.64 R34, desc[UR54][R14.64] ;  /* 0x000000360e22b981 */ /* 0x000168000c1e1b00 */
[----:B------:R0:W5:Y:S02]  /*7970*/  @!P2 LDG.E.64 R30, desc[UR54][R14.64+0x20] ;  /* 0x000020360e1ea981 */ /* 0x000164000c1e1b00 */
.L_x_2750:
[----:B------:R-:W-:Y:S05]  /*7980*/  BSYNC B1 ;  /* 0x0000000000017941 */ /* 0x000fea0003800000 */
.L_x_2749:
        /* <DEDUP_REMOVED lines=24> */
.L_x_2752:
[----:B------:R-:W-:Y:S05]  /*7b10*/  BSYNC B1 ;  /* 0x0000000000017941 */ /* 0x000fea0003800000 */
.L_x_2751:
[----:B01----:R-:W-:Y:S01]  /*7b20*/  IMAD.SHL.U32 R12, R195, 0x40, RZ ;  /* 0x00000040c30c7824 */ /* 0x003fe200078e00ff */
[----:B------:R-:W-:Y:S01]  /*7b30*/  LEA.HI R0, R218, R218, RZ, 0x1 ;  /* 0x000000dada007211 */ /* 0x000fe200078f08ff */
[C---:B------:R-:W-:Y:S01]  /*7b40*/  IMAD.WIDE.U32 R6, R39.reuse, R4, R6 ;  /* 0x0000000427067225 */ /* 0x040fe200078e0006 */
[----:B------:R-:W-:Y:S01]  /*7b50*/  ULDC.64 UR4, c[0x0][0x3c8] ;  /* 0x0000f20000047ab9 */ /* 0x000fe20000000a00 */
[----:B------:R-:W-:Y:S01]  /*7b60*/  ULDC.64 UR6, c[0x0][0x3e0] ;  /* 0x0000f80000067ab9 */ /* 0x000fe20000000a00 */
[----:B------:R-:W-:Y:S01]  /*7b70*/  LOP3.LUT R15, R12, 0x1c0, RZ, 0xc0, !PT ;  /* 0x000001c00c0f7812 */ /* 0x000fe200078ec0ff */
[----:B------:R-:W-:Y:S01]  /*7b80*/  IMAD.WIDE.U32 R10, R39, R2, R10 ;  /* 0x00000002270a7225 */ /* 0x000fe200078e000a */
[----:B------:R-:W-:-:S03]  /*7b90*/  LOP3.LUT R13, R0, 0xfffffffe, RZ, 0xc0, !PT ;  /* 0xfffffffe000d7812 */ /* 0x000fc600078ec0ff */
[C---:B------:R-:W-:Y:S01]  /*7ba0*/  IMAD R4, R41.reuse, R4, RZ ;  /* 0x0000000429047224 */ /* 0x040fe200078e02ff */
[----:B------:R-:W-:Y:S01]  /*7bb0*/  LEA R0, P3, R10, UR6, 0x1 ;  /* 0x000000060a007c11 */ /* 0x000fe2000f8608ff */
[----:B------:R-:W-:Y:S02]  /*7bc0*/  IMAD R2, R41, R2, RZ ;  /* 0x0000000229027224 */ /* 0x000fe400078e02ff */
[C---:B------:R-:W-:Y:S02]  /*7bd0*/  IMAD R5, R39.reuse, R5, R4 ;  /* 0x0000000527057224 */ /* 0x040fe400078e0204 */
[----:B------:R-:W-:Y:S01]  /*7be0*/  IMAD R39, R39, R3, R2 ;  /* 0x0000000327277224 */ /* 0x000fe200078e0202 */
[----:B------:R-:W-:Y:S01]  /*7bf0*/  LOP3.LUT R2, R15, 0x18, R16, 0xf8, !PT ;  /* 0x000000180f027812 */ /* 0x000fe200078ef810 */
[----:B------:R-:W-:Y:S01]  /*7c00*/  IMAD.IADD R7, R7, 0x1, R5 ;  /* 0x0000000107077824 */ /* 0x000fe200078e0205 */
[----:B------:R-:W-:Y:S01]  /*7c10*/  SHF.R.U32.HI R15, RZ, 0x3, R15 ;  /* 0x00000003ff0f7819 */ /* 0x000fe2000001160f */
[----:B------:R-:W-:Y:S01]  /*7c20*/  IMAD.IADD R5, R11, 0x1, R39 ;  /* 0x000000010b057824 */ /* 0x000fe200078e0227 */
[----:B------:R-:W-:Y:S01]  /*7c30*/  LEA R3, P2, R6, UR4, 0x1 ;  /* 0x0000000406037c11 */ /* 0x000fe2000f8408ff */
[----:B------:R-:W-:Y:S01]  /*7c40*/  IMAD.IADD R56, R218, 0x1, -R13 ;  /* 0x00000001da387824 */ /* 0x000fe200078e0a0d */
[----:B------:R-:W-:Y:S01]  /*7c50*/  UMOV UR4, 0xffffffff ;  /* 0xffffffff00047882 */ /* 0x000fe20000000000 */
[----:B------:R-:W-:-:S02]  /*7c60*/  LOP3.LUT R38, R2, R15, RZ, 0x3c, !PT ;  /* 0x0000000f02267212 */ /* 0x000fc400078e3cff */
[----:B------:R-:W-:Y:S02]  /*7c70*/  LEA.HI.X R4, R6, UR5, R7, 0x1, P2 ;  /* 0x0000000506047c11 */ /* 0x000fe400090f0c07 */
[----:B------:R-:W-:Y:S02]  /*7c80*/  LEA.HI.X R2, R10, UR7, R5, 0x1, P3 ;  /* 0x000000070a027c11 */ /* 0x000fe400098f0c05 */
[----:B------:R-:W-:Y:S01]  /*7c90*/  SHF.L.U32 R5, R56, 0x1f, RZ ;  /* 0x0000001f38057819 */ /* 0x000fe200000006ff */
[----:B------:R-:W-:Y:S06]  /*7ca0*/  BRA.DIV UR4, `(.L_x_2753) ;  /* 0x000001ae04d07947 */ /* 0x000fec000b800000 */
.L_x_3001:
[----:B------:R-:W-:-:S03]  /*7cb0*/  UMOV UR4, 0xffffffff ;  /* 0xffffffff00047882 */ /* 0x000fc60000000000 */
[----:B------:R-:W-:Y:S05]  /*7cc0*/  BRA.DIV UR4, `(.L_x_2754) ;  /* 0x000001ae04f07947 */ /* 0x000fea000b800000 */
.L_x_3004:
[----:B------:R-:W-:-:S03]  /*7cd0*/  UMOV UR4, 0xffffffff ;  /* 0xffffffff00047882 */ /* 0x000fc60000000000 */
[----:B------:R-:W-:Y:S05]  /*7ce0*/  BRA.DIV UR4, `(.L_x_2755) ;  /* 0x000001b204107947 */ /* 0x000fea000b800000 */
.L_x_3007:
[----:B------:R-:W-:-:S03]  /*7cf0*/  UMOV UR4, 0xffffffff ;  /* 0xffffffff00047882 */ /* 0x000fc60000000000 */
[----:B------:R-:W-:Y:S05]  /*7d00*/  BRA.DIV UR4, `(.L_x_2756) ;  /* 0x000001b204307947 */ /* 0x000fea000b800000 */
.L_x_3010:
[----:B------:R-:W-:-:S03]  /*7d10*/  UMOV UR4, 0xffffffff ;  /* 0xffffffff00047882 */ /* 0x000fc60000000000 */
[----:B------:R-:W-:Y:S05]  /*7d20*/  BRA.DIV UR4, `(.L_x_2757) ;  /* 0x000001b204507947 */ /* 0x000fea000b800000 */
.L_x_3013:
[----:B------:R-:W-:-:S03]  /*7d30*/  UMOV UR4, 0xffffffff ;  /* 0xffffffff00047882 */ /* 0x000fc60000000000 */
[----:B------:R-:W-:Y:S05]  /*7d40*/  BRA.DIV UR4, `(.L_x_2758) ;  /* 0x000001b204707947 */ /* 0x000fea000b800000 */
.L_x_3016:
[----:B------:R-:W-:-:S03]  /*7d50*/  UMOV UR4, 0xffffffff ;  /* 0xffffffff00047882 */ /* 0x000fc60000000000 */
[----:B------:R-:W-:Y:S05]  /*7d60*/  BRA.DIV UR4, `(.L_x_2759) ;  /* 0x000001b204907947 */ /* 0x000fea000b800000 */
.L_x_3019:
[----:B------:R-:W-:-:S03]  /*7d70*/  UMOV UR4, 0xffffffff ;  /* 0xffffffff00047882 */ /* 0x000fc60000000000 */
[----:B------:R-:W-:Y:S05]  /*7d80*/  BRA.DIV UR4, `(.L_x_2760) ;  /* 0x000001b204b07947 */ /* 0x000fea000b800000 */
.L_x_3022:
[----:B------:R-:W0:Y:S01]  /*7d90*/  SYNCS.PHASECHK.TRANS64.TRYWAIT P2, [R18+URZ+0x38800], R5 ;  /* 0x03880005120075a7 */ /* 0x000e22000804017f */
[----:B-----5:R-:W-:Y:S01]  /*7da0*/  IMAD.MOV.U32 R3, RZ, RZ, R34 ;  /* 0x000000ffff037224 */ /* 0x020fe200078e0022 */
[----:B------:R-:W-:Y:S01]  /*7db0*/  LOP3.LUT P3, RZ, R195, 0x4, RZ, 0xc0, !PT ;  /* 0x00000004c3ff7812 */ /* 0x000fe2000786c0ff */
[----:B------:R-:W-:Y:S01]  /*7dc0*/  IMAD.MOV.U32 R4, RZ, RZ, R35 ;  /* 0x000000ffff047224 */ /* 0x000fe200078e0023 */
[----:B------:R-:W-:Y:S01]  /*7dd0*/  BSSY B1, `(.L_x_2761) ;  /* 0x000001e000017945 */ /* 0x000fe20003800000 */
[----:B------:R-:W-:Y:S02]  /*7de0*/  IMAD.MOV.U32 R0, RZ, RZ, R30 ;  /* 0x000000ffff007224 */ /* 0x000fe400078e001e */
[----:B------:R-:W-:Y:S01]  /*7df0*/  IMAD.MOV.U32 R2, RZ, RZ, R31 ;  /* 0x000000ffff027224 */ /* 0x000fe200078e001f */
[----:B------:R-:W-:Y:S01]  /*7e00*/  PRMT R10, R4, 0x5410, R3 ;  /* 0x00005410040a7816 */ /* 0x000fe20000000003 */
[----:B------:R-:W-:Y:S02]  /*7e10*/  IMAD R3, R213, 0x200, R38 ;  /* 0x00000200d5037824 */ /* 0x000fe400078e0226 */
[----:B------:R-:W-:Y:S01]  /*7e20*/  IMAD.MOV.U32 R4, RZ, RZ, R37 ;  /* 0x000000ffff047224 */ /* 0x000fe200078e0025 */
[----:B------:R-:W-:Y:S01]  /*7e30*/  PRMT R40, R2, 0x5410, R0 ;  /* 0x0000541002287816 */ /* 0x000fe20000000000 */
[----:B------:R-:W-:-:S02]  /*7e40*/  IMAD.MOV.U32 R0, RZ, RZ, R36 ;  /* 0x000000ffff007224 */ /* 0x000fc400078e0024 */
[----:B------:R-:W-:Y:S02]  /*7e50*/  IMAD.MOV.U32 R6, RZ, RZ, R32 ;  /* 0x000000ffff067224 */ /* 0x000fe400078e0020 */
[----:B------:R-:W-:Y:S01]  /*7e60*/  IMAD R2, R3, 0x2, R18 ;  /* 0x0000000203027824 */ /* 0x000fe200078e0212 */
[----:B------:R-:W-:Y:S01]  /*7e70*/  PRMT R11, R0, 0x5410, R4 ;  /* 0x00005410000b7816 */ /* 0x000fe20000000004 */
[----:B------:R-:W-:Y:S01]  /*7e80*/  IMAD.MOV.U32 R4, RZ, RZ, R33 ;  /* 0x000000ffff047224 */ /* 0x000fe200078e0021 */
[----:B------:R-:W-:Y:S01]  /*7e90*/  PRMT R38, R6, 0x7610, R38 ;  /* 0x0000761006267816 */ /* 0x000fe20000000026 */
[----:B------:R-:W-:Y:S02]  /*7ea0*/  IMAD.MOV.U32 R6, RZ, RZ, R26 ;  /* 0x000000ffff067224 */ /* 0x000fe400078e001a */
[----:B------:R-:W-:Y:S01]  /*7eb0*/  IMAD.MOV.U32 R7, RZ, RZ, R27 ;  /* 0x000000ffff077224 */ /* 0x000fe200078e001b */
[----:B------:R-:W-:Y:S01]  /*7ec0*/  PRMT R38, R38, 0x5410, R4 ;  /* 0x0000541026267816 */ /* 0x000fe20000000004 */
[----:B------:R-:W-:-:S02]  /*7ed0*/  VIADD R3, R2, 0x20400 ;  /* 0x0002040002037836 */ /* 0x000fc40000000000 */
[----:B------:R-:W-:Y:S01]  /*7ee0*/  VIADD R0, R2, 0x20440 ;  /* 0x0002044002007836 */ /* 0x000fe20000000000 */
[----:B------:R-:W-:Y:S01]  /*7ef0*/  PRMT R41, R7, 0x5410, R6 ;  /* 0x0000541007297816 */ /* 0x000fe20000000006 */
[----:B------:R-:W-:Y:S02]  /*7f00*/  @P3 VIADD R0, R3, 0xffffffc0 ;  /* 0xffffffc003003836 */ /* 0x000fe40000000000 */
[----:B------:R-:W-:Y:S02]  /*7f10*/  IMAD.MOV.U32 R3, RZ, RZ, R8 ;  /* 0x000000ffff037224 */ /* 0x000fe400078e0008 */
        /* <DEDUP_REMOVED lines=8> */
[----:B0-----:R-:W-:Y:S06]  /*7fa0*/  @!P2 BRA `(.L_x_2762) ;  /* 0x000001b00050a947 */ /* 0x001fec0003800000 */
.L_x_3023:
[----:B------:R-:W-:Y:S05]  /*7fb0*/  BSYNC B1 ;  /* 0x0000000000017941 */ /* 0x000fea0003800000 */
.L_x_2761:
        /* <DEDUP_REMOVED lines=13> */
[--C-:B------:R-:W-:Y:S02]  /*8090*/  SHF.R.U32.HI R14, RZ, 0x10, R37.reuse ;  /* 0x00000010ff0e7819 */ /* 0x100fe40000011625 */
        /* <DEDUP_REMOVED lines=10> */
[C---:B------:R-:W-:Y:S01]  /*8140*/  IMAD.U32 R12, R7.reuse, 0x10000, RZ ;  /* 0x00010000070c7824 */ /* 0x040fe200078e00ff */
[----:B------:R-:W-:Y:S01]  /*8150*/  LOP3.LUT R7, R7, 0xffff0000, RZ, 0xc0, !PT ;  /* 0xffff000007077812 */ /* 0x000fe200078ec0ff */
[----:B------:R-:W-:-:S02]  /*8160*/  IMAD.U32 R10, R6, 0x10000, RZ ;  /* 0x00010000060a7824 */ /* 0x000fc400078e00ff */
[CC--:B------:R-:W-:Y:S01]  /*8170*/  FMUL.FTZ R37, R11.reuse, R36.reuse ;  /* 0x000000240b257220 */ /* 0x0c0fe20000410000 */
[----:B------:R-:W-:Y:S01]  /*8180*/  FMUL.FTZ R11, R11, R15 ;  /* 0x0000000f0b0b7220 */ /* 0x000fe20000410000 */
[C---:B------:R-:W-:Y:S01]  /*8190*/  FMUL.FTZ R39, R7.reuse, R35 ;  /* 0x0000002307277220 */ /* 0x040fe20000410000 */
[----:B------:R-:W-:Y:S02]  /*81a0*/  IMAD.U32 R3, R4, 0x10000, RZ ;  /* 0x0001000004037824 */ /* 0x000fe400078e00ff */
[C---:B------:R-:W-:Y:S01]  /*81b0*/  FFMA.FTZ R37, R10.reuse, R15, -R37 ;  /* 0x0000000f0a257223 */ /* 0x040fe20000010825 */
[----:B------:R-:W-:Y:S01]  /*81c0*/  FFMA.FTZ R36, R10, R36, R11 ;  /* 0x000000240a247223 */ /* 0x000fe2000001000b */
[-C--:B------:R-:W-:Y:S01]  /*81d0*/  FMUL.FTZ R11, R7, R14.reuse ;  /* 0x0000000e070b7220 */ /* 0x080fe20000410000 */
[C---:B------:R-:W-:Y:S01]  /*81e0*/  IMAD.U32 R6, R5.reuse, 0x10000, RZ ;  /* 0x0001000005067824 */ /* 0x040fe200078e00ff */
[----:B------:R-:W-:Y:S01]  /*81f0*/  LOP3.LUT R4, R4, 0xffff0000, RZ, 0xc0, !PT ;  /* 0xffff000004047812 */ /* 0x000fe200078ec0ff */
[C---:B------:R-:W-:Y:S01]  /*8200*/  IMAD.U32 R10, R34.reuse, 0x10000, RZ ;  /* 0x00010000220a7824 */ /* 0x040fe200078e00ff */
[----:B------:R-:W-:Y:S01]  /*8210*/  LOP3.LUT R5, R5, 0xffff0000, RZ, 0xc0, !PT ;  /* 0xffff000005057812 */ /* 0x000fe200078ec0ff */
[C---:B------:R-:W-:Y:S01]  /*8220*/  IMAD.U32 R7, R13.reuse, 0x10000, RZ ;  /* 0x000100000d077824 */ /* 0x040fe200078e00ff */
[----:B------:R-:W-:Y:S01]  /*8230*/  LOP3.LUT R34, R34, 0xffff0000, RZ, 0xc0, !PT ;  /* 0xffff000022227812 */ /* 0x000fe200078ec0ff */
[C---:B------:R-:W-:Y:S01]  /*8240*/  FFMA.FTZ R39, R12.reuse, R14, -R39 ;  /* 0x0000000e0c277223 */ /* 0x040fe20000010827 */
[----:B------:R-:W-:Y:S01]  /*8250*/  LOP3.LUT R13, R13, 0xffff0000, RZ, 0xc0, !PT ;  /* 0xffff00000d0d7812 */ /* 0x000fe200078ec0ff */
[----:B------:R-:W-:Y:S01]  /*8260*/  FFMA.FTZ R14, R12, R35, R11 ;  /* 0x000000230c0e7223 */ /* 0x000fe2000001000b */
[C---:B------:R-:W-:Y:S01]  /*8270*/  FMUL.FTZ R12, R4.reuse, R10 ;  /* 0x0000000a040c7220 */ /* 0x040fe20000410000 */
[----:B------:R-:W-:Y:S01]  /*8280*/  FMUL.FTZ R11, R4, R7 ;  /* 0x00000007040b7220 */ /* 0x000fe20000410000 */
        /* <DEDUP_REMOVED lines=11> */
.L_x_2766:
[----:B------:R-:W-:Y:S05]  /*8340*/  BSYNC B2 ;  /* 0x0000000000027941 */ /* 0x000fea0003800000 */
.L_x_2765:
[----:B------:R-:W-:Y:S05]  /*8350*/  @P2 BRA `(.L_x_2764) ;  /* 0x0000000000b82947 */ /* 0x000fea0003800000 */
[----:B01----:R-:W0:Y:S01]  /*8360*/  LDS.128 R4, [R0] ;  /* 0x0000000000047984 */ /* 0x003e220000000c00 */
[--C-:B------:R-:W-:Y:S02]  /*8370*/  SHF.R.U64 R30, R30, 0x10, R31.reuse ;  /* 0x000000101e1e7819 */ /* 0x100fe4000000121f */
[----:B------:R-:W-:Y:S02]  /*8380*/  SHF.R.U32.HI R31, RZ, 0x10, R31 ;  /* 0x00000010ff1f7819 */ /* 0x000fe4000001161f */
[----:B------:R-:W-:Y:S02]  /*8390*/  SHF.R.U32.HI R14, RZ, 0x10, R33 ;  /* 0x00000010ff0e7819 */ /* 0x000fe40000011621 */
[----:B------:R-:W-:Y:S02]  /*83a0*/  PRMT R31, R40, 0x5410, R31 ;  /* 0x00005410281f7816 */ /* 0x000fe4000000001f */
        /* <DEDUP_REMOVED lines=9> */
[C---:B------:R-:W-:Y:S01]  /*8440*/  IMAD.U32 R12, R7.reuse, 0x10000, RZ ;  /* 0x00010000070c7824 */ /* 0x040fe200078e00ff */
[----:B------:R-:W-:Y:S01]  /*8450*/  LOP3.LUT R7, R7, 0xffff0000, RZ, 0xc0, !PT ;  /* 0xffff000007077812 */ /* 0x000fe200078ec0ff */
[----:B------:R-:W-:Y:S02]  /*8460*/  IMAD.U32 R10, R6, 0x10000, RZ ;  /* 0x00010000060a7824 */ /* 0x000fe400078e00ff */
        /* <DEDUP_REMOVED lines=29> */
.L_x_2764:
[----:B------:R-:W-:Y:S05]  /*8640*/  BSYNC B1 ;  /* 0x0000000000017941 */ /* 0x000fea0003800000 */
.L_x_2763:
[----:B------:R-:W-:Y:S05]  /*8650*/  @P1 BRA `(.L_x_2767) ;  /* 0x0000001800a41947 */ /* 0x000fea0003800000 */
[----:B------:R-:W3:Y:S01]  /*8660*/  LDC R3, c[0x0][0x3d4] ;  /* 0x0000f500ff037b82 */ /* 0x000ee20000000800 */
[C---:B-12---:R-:W-:Y:S01]  /*8670*/  VIADD R4, R24.reuse, 0x10 ;  /* 0x0000001018047836 */ /* 0x046fe20000000000 */
[----:B------:R-:W-:Y:S01]  /*8680*/  BSSY B1, `(.L_x_2768) ;  /* 0x0000032000017945 */ /* 0x000fe20003800000 */
[----:B---3--:R-:W-:-:S03]  /*8690*/  ISETP.GE.AND P0, PT, R24, R3, PT ;  /* 0x000000031800720c */ /* 0x008fc60003f06270 */
[----:B------:R-:W-:-:S10]  /*86a0*/  ISETP.GE.AND P1, PT, R4, R3, PT ;  /* 0x000000030400720c */ /* 0x000fd40003f26270 */
[----:B------:R-:W-:Y:S05]  /*86b0*/  @P0 BRA `(.L_x_2769) ;  /* 0x0000000000b80947 */ /* 0x000fea0003800000 */
[----:B0-----:R-:W0:Y:S01]  /*86c0*/  LDS.128 R4, [R2+0x21400] ;  /* 0x0214000002047984 */ /* 0x001e220000000c00 */
[----:B------:R-:W-:Y:S02]  /*86d0*/  SHF.R.U32.HI R25, RZ, 0x10, R27 ;  /* 0x00000010ff197819 */ /* 0x000fe4000001161b */
[----:B------:R-:W-:Y:S02]  /*86e0*/  SHF.R.U32.HI R14, RZ, 0x10, R29 ;  /* 0x00000010ff0e7819 */ /* 0x000fe4000001161d */
[----:B------:R-:W-:Y:S02]  /*86f0*/  PRMT R25, R41, 0x5410, R25 ;  /* 0x0000541029197816 */ /* 0x000fe40000000019 */
[----:B------:R-:W-:Y:S02]  /*8700*/  PRMT R14, R44, 0x5432, R14 ;  /* 0x000054322c0e7816 */ /* 0x000fe4000000000e */
[----:B------:R-:W-:Y:S01]  /*8710*/  SHF.R.U64 R24, R26, 0x10, R27 ;  /* 0x000000101a187819 */ /* 0x000fe2000000121b */
[----:B------:R-:W-:Y:S01]  /*8720*/  IMAD.U32 R26, R25, 0x10000, RZ ;  /* 0x00010000191a7824 */ /* 0x000fe200078e00ff */
[----:B------:R-:W-:Y:S01]  /*8730*/  SHF.R.U64 R13, R28, 0x10, R29 ;  /* 0x000000101c0d7819 */ /* 0x000fe2000000121d */
[----:B------:R-:W-:Y:S01]  /*8740*/  IMAD.U32 R15, R14, 0x10000, RZ ;  /* 0x000100000e0f7824 */ /* 0x000fe200078e00ff */
[----:B------:R-:W-:-:S02]  /*8750*/  PRMT R24, R41, 0x5432, R24 ;  /* 0x0000543229187816 */ /* 0x000fc40000000018 */
[----:B------:R-:W-:Y:S02]  /*8760*/  LOP3.LUT R25, R25, 0xffff0000, RZ, 0xc0, !PT ;  /* 0xffff000019197812 */ /* 0x000fe400078ec0ff */
[----:B------:R-:W-:Y:S02]  /*8770*/  LOP3.LUT R14, R14, 0xffff0000, RZ, 0xc0, !PT ;  /* 0xffff00000e0e7812 */ /* 0x000fe400078ec0ff */
[----:B------:R-:W-:Y:S02]  /*8780*/  PRMT R13, R42, 0x5410, R13 ;  /* 0x000054102a0d7816 */ /* 0x000fe4000000000d */
[C---:B0-----:R-:W-:Y:S01]  /*8790*/  LOP3.LUT R11, R6.reuse, 0xffff0000, RZ, 0xc0, !PT ;  /* 0xffff0000060b7812 */ /* 0x041fe200078ec0ff */
[C---:B------:R-:W-:Y:S01]  /*87a0*/  IMAD.U32 R12, R7.reuse, 0x10000, RZ ;  /* 0x00010000070c7824 */ /* 0x040fe200078e00ff */
[----:B------:R-:W-:Y:S01]  /*87b0*/  LOP3.LUT R7, R7, 0xffff0000, RZ, 0xc0, !PT ;  /* 0xffff000007077812 */ /* 0x000fe200078ec0ff */
[----:B------:R-:W-:Y:S02]  /*87c0*/  IMAD.U32 R10, R6, 0x10000, RZ ;  /* 0x00010000060a7824 */ /* 0x000fe400078e00ff */
[C---:B------:R-:W-:Y:S01]  /*87d0*/  FMUL.FTZ R27, R11.reuse, R26 ;  /* 0x0000001a0b1b7220 */ /* 0x040fe20000410000 */
[----:B------:R-:W-:Y:S01]  /*87e0*/  FMUL.FTZ R11, R11, R15 ;  /* 0x0000000f0b0b7220 */ /* 0x000fe20000410000 */
[----:B------:R-:W-:-:S02]  /*87f0*/  IMAD.U32 R6, R5, 0x10000, RZ ;  /* 0x0001000005067824 */ /* 0x000fc400078e00ff */
[C---:B------:R-:W-:Y:S01]  /*8800*/  FMUL.FTZ R29, R7.reuse, R25 ;  /* 0x00000019071d7220 */ /* 0x040fe20000410000 */
[C---:B------:R-:W-:Y:S01]  /*8810*/  FFMA.FTZ R27, R10.reuse, R15, -R27 ;  /* 0x0000000f0a1b7223 */ /* 0x040fe2000001081b */
[----:B------:R-:W-:Y:S01]  /*8820*/  FFMA.FTZ R26, R10, R26, R11 ;  /* 0x0000001a0a1a7223 */ /* 0x000fe2000001000b */
[-C--:B------:R-:W-:Y:S01]  /*8830*/  FMUL.FTZ R11, R7, R14.reuse ;  /* 0x0000000e070b7220 */ /* 0x080fe20000410000 */
[----:B------:R-:W-:Y:S01]  /*8840*/  IMAD.U32 R10, R24, 0x10000, RZ ;  /* 0x00010000180a7824 */ /* 0x000fe200078e00ff */
[----:B------:R-:W-:Y:S01]  /*8850*/  LOP3.LUT R5, R5, 0xffff0000, RZ, 0xc0, !PT ;  /* 0xffff000005057812 */ /* 0x000fe200078ec0ff */
[----:B------:R-:W-:Y:S01]  /*8860*/  IMAD.U32 R3, R4, 0x10000, RZ ;  /* 0x0001000004037824 */ /* 0x000fe200078e00ff */
[----:B------:R-:W-:Y:S01]  /*8870*/  LOP3.LUT R24, R24, 0xffff0000, RZ, 0xc0, !PT ;  /* 0xffff000018187812 */ /* 0x000fe200078ec0ff */
[C---:B------:R-:W-:Y:S01]  /*8880*/  IMAD.U32 R7, R13.reuse, 0x10000, RZ ;  /* 0x000100000d077824 */ /* 0x040fe200078e00ff */
[----:B------:R-:W-:Y:S01]  /*8890*/  LOP3.LUT R4, R4, 0xffff0000, RZ, 0xc0, !PT ;  /* 0xffff000004047812 */ /* 0x000fe200078ec0ff */
[C---:B------:R-:W-:Y:S01]  /*88a0*/  FFMA.FTZ R29, R12.reuse, R14, -R29 ;  /* 0x0000000e0c1d7223 */ /* 0x040fe2000001081d */
[----:B------:R-:W-:Y:S01]  /*88b0*/  LOP3.LUT R13, R13, 0xffff0000, RZ, 0xc0, !PT ;  /* 0xffff00000d0d7812 */ /* 0x000fe200078ec0ff */
[----:B------:R-:W-:Y:S01]  /*88c0*/  FFMA.FTZ R14, R12, R25, R11 ;  /* 0x000000190c0e7223 */ /* 0x000fe2000001000b */
[C---:B------:R-:W-:Y:S01]  /*88d0*/  FMUL.FTZ R15, R5.reuse, R24 ;  /* 0x00000018050f7220 */ /* 0x040fe20000410000 */
[CC--:B------:R-:W-:Y:S01]  /*88e0*/  FMUL.FTZ R12, R4.reuse, R10.reuse ;  /* 0x0000000a040c7220 */ /* 0x0c0fe20000410000 */
[----:B------:R-:W-:Y:S01]  /*88f0*/  FMUL.FTZ R11, R4, R7 ;  /* 0x00000007040b7220 */ /* 0x000fe20000410000 */
        /* <DEDUP_REMOVED lines=8> */
[----:B------:R-:W-:-:S05]  /*8980*/  F2FP.BF16.F32.PACK_AB R25, R6, R15 ;  /* 0x0000000f0619723e */ /* 0x000fca00000010ff */
[----:B------:R1:W-:Y:S02]  /*8990*/  STS.128 [R2+0x21400], R24 ;  /* 0x0214001802007388 */ /* 0x0003e40000000c00 */
.L_x_2769:
[----:B------:R-:W-:Y:S05]  /*89a0*/  BSYNC B1 ;  /* 0x0000000000017941 */ /* 0x000fea0003800000 */
.L_x_2768:
[----:B------:R-:W-:Y:S05]  /*89b0*/  @P1 BRA `(.L_x_2767) ;  /* 0x0000001400cc1947 */ /* 0x000fea0003800000 */
[----:B0-----:R-:W0:Y:S01]  /*89c0*/  LDS.128 R4, [R0+0x1000] ;  /* 0x0010000000047984 */ /* 0x001e220000000c00 */
[----:B------:R-:W-:Y:S02]  /*89d0*/  SHF.R.U32.HI R12, RZ, 0x10, R9 ;  /* 0x00000010ff0c7819 */ /* 0x000fe40000011609 */
[----:B------:R-:W-:Y:S02]  /*89e0*/  SHF.R.U32.HI R11, RZ, 0x10, R21 ;  /* 0x00000010ff0b7819 */ /* 0x000fe40000011615 */
[C---:B------:R-:W-:Y:S02]  /*89f0*/  PRMT R12, R43.reuse, 0x5432, R12 ;  /* 0x000054322b0c7816 */ /* 0x040fe4000000000c */
[----:B------:R-:W-:Y:S02]  /*8a00*/  PRMT R11, R43, 0x5410, R11 ;  /* 0x000054102b0b7816 */ /* 0x000fe4000000000b */
[----:B------:R-:W-:Y:S01]  /*8a10*/  SHF.R.U64 R14, R8, 0x10, R9 ;  /* 0x00000010080e7819 */ /* 0x000fe20000001209 */
[----:B------:R-:W-:Y:S01]  /*8a20*/  IMAD.U32 R15, R12, 0x10000, RZ ;  /* 0x000100000c0f7824 */ /* 0x000fe200078e00ff */
[----:B------:R-:W-:Y:S01]  /*8a30*/  SHF.R.U64 R10, R20, 0x10, R21 ;  /* 0x00000010140a7819 */ /* 0x000fe20000001215 */
[----:B------:R-:W-:Y:S01]  /*8a40*/  IMAD.U32 R13, R11, 0x10000, RZ ;  /* 0x000100000b0d7824 */ /* 0x000fe200078e00ff */
[----:B------:R-:W-:-:S02]  /*8a50*/  LOP3.LUT R20, R12, 0xffff0000, RZ, 0xc0, !PT ;  /* 0xffff00000c147812 */ /* 0x000fc400078ec0ff */
[----:B------:R-:W-:Y:S02]  /*8a60*/  LOP3.LUT R12, R11, 0xffff0000, RZ, 0xc0, !PT ;  /* 0xffff00000b0c7812 */ /* 0x000fe400078ec0ff */
[----:B------:R-:W-:Y:S02]  /*8a70*/  PRMT R14, R42, 0x5432, R14 ;  /* 0x000054322a0e7816 */ /* 0x000fe4000000000e */
[----:B------:R-:W-:Y:S01]  /*8a80*/  PRMT R10, R45, 0x5432, R10 ;  /* 0x000054322d0a7816 */ /* 0x000fe2000000000a */
[C---:B0-----:R-:W-:Y:S01]  /*8a90*/  IMAD.U32 R8, R6.reuse, 0x10000, RZ ;  /* 0x0001000006087824 */ /* 0x041fe200078e00ff */
[----:B------:R-:W-:Y:S01]  /*8aa0*/  LOP3.LUT R6, R6, 0xffff0000, RZ, 0xc0, !PT ;  /* 0xffff000006067812 */ /* 0x000fe200078ec0ff */
[C---:B------:R-:W-:Y:S01]  /*8ab0*/  IMAD.U32 R9, R7.reuse, 0x10000, RZ ;  /* 0x0001000007097824 */ /* 0x040fe200078e00ff */
[----:B------:R-:W-:Y:S01]  /*8ac0*/  LOP3.LUT R7, R7, 0xffff0000, RZ, 0xc0, !PT ;  /* 0xffff000007077812 */ /* 0x000fe200078ec0ff */
[C---:B-1----:R-:W-:Y:S01]  /*8ad0*/  IMAD.U32 R2, R4.reuse, 0x10000, RZ ;  /* 0x0001000004027824 */ /* 0x042fe200078e00ff */
[----:B------:R-:W-:Y:S01]  /*8ae0*/  LOP3.LUT R3, R4, 0xffff0000, RZ, 0xc0, !PT ;  /* 0xffff000004037812 */ /* 0x000fe200078ec0ff */
[C---:B------:R-:W-:Y:S01]  /*8af0*/  FMUL.FTZ R11, R6.reuse, R15 ;  /* 0x0000000f060b7220 */ /* 0x040fe20000410000 */
[----:B------:R-:W-:Y:S01]  /*8b00*/  FMUL.FTZ R6, R6, R13 ;  /* 0x0000000d06067220 */ /* 0x000fe20000410000 */
[----:B------:R-:W-:Y:S01]  /*8b10*/  FMUL.FTZ R26, R7, R20 ;  /* 0x00000014071a7220 */ /* 0x000fe20000410000 */
[----:B------:R-:W-:-:S02]  /*8b20*/  IMAD.U32 R4, R5, 0x10000, RZ ;  /* 0x0001000005047824 */ /* 0x000fc400078e00ff */
[C---:B------:R-:W-:Y:S01]  /*8b30*/  FFMA.FTZ R11, R8.reuse, R13, -R11 ;  /* 0x0000000d080b7223 */ /* 0x040fe2000001080b */
[----:B------:R-:W-:Y:S01]  /*8b40*/  FFMA.FTZ R24, R8, R15, R6 ;  /* 0x0000000f08187223 */ /* 0x000fe20000010006 */
[-C--:B------:R-:W-:Y:S01]  /*8b50*/  FMUL.FTZ R8, R7, R12.reuse ;  /* 0x0000000c07087220 */ /* 0x080fe20000410000 */
[----:B------:R-:W-:Y:S01]  /*8b60*/  IMAD.U32 R7, R14, 0x10000, RZ ;  /* 0x000100000e077824 */ /* 0x000fe200078e00ff */
[----:B------:R-:W-:Y:S01]  /*8b70*/  LOP3.LUT R5, R5, 0xffff0000, RZ, 0xc0, !PT ;  /* 0xffff000005057812 */ /* 0x000fe200078ec0ff */
[----:B------:R-:W-:Y:S01]  /*8b80*/  IMAD.U32 R6, R10, 0x10000, RZ ;  /* 0x000100000a067824 */ /* 0x000fe200078e00ff */
[----:B------:R-:W-:Y:S01]  /*8b90*/  LOP3.LUT R14, R14, 0xffff0000, RZ, 0xc0, !PT ;  /* 0xffff00000e0e7812 */ /* 0x000fe200078ec0ff */
[C---:B------:R-:W-:Y:S01]  /*8ba0*/  FFMA.FTZ R26, R9.reuse, R12, -R26 ;  /* 0x0000000c091a7223 */ /* 0x040fe2000001081a */
[----:B------:R-:W-:Y:S01]  /*8bb0*/  LOP3.LUT R10, R10, 0xffff0000, RZ, 0xc0, !PT ;  /* 0xffff00000a0a7812 */ /* 0x000fe200078ec0ff */
[----:B------:R-:W-:Y:S01]  /*8bc0*/  FFMA.FTZ R13, R9, R20, R8 ;  /* 0x00000014090d7223 */ /* 0x000fe20000010008 */
[CC--:B------:R-:W-:Y:S01]  /*8bd0*/  FMUL.FTZ R9, R3.reuse, R7.reuse ;  /* 0x0000000703097220 */ /* 0x0c0fe20000410000 */
        /* <DEDUP_REMOVED lines=11> */
[----:B------:R3:W-:Y:S01]  /*8c90*/  STS.128 [R0+0x1000], R8 ;  /* 0x0010000800007388 */ /* 0x0007e20000000c00 */
[----:B------:R-:W-:Y:S05]  /*8ca0*/  BRA `(.L_x_2767) ;  /* 0x0000001400107947 */ /* 0x000fea0003800000 */
.L_x_2748:
[----:B------:R-:W0:Y:S01]  /*8cb0*/  LDC R21, c[0x0][0x3d4] ;  /* 0x0000f500ff157b82 */ /* 0x000e220000000800 */
[-C--:B------:R-:W-:Y:S01]  /*8cc0*/  ISETP.GE.AND P0, PT, R235, R58.reuse, PT ;  /* 0x0000003aeb00720c */ /* 0x080fe20003f06270 */
[----:B------:R-:W-:Y:S01]  /*8cd0*/  ULDC.64 UR4, c[0x0][0x3c8] ;  /* 0x0000f20000047ab9 */ /* 0x000fe20000000a00 */
[----:B------:R-:W-:Y:S02]  /*8ce0*/  ISETP.GE.AND P1, PT, R186, R58, PT ;  /* 0x0000003aba00720c */ /* 0x000fe40003f26270 */
[----:B------:R-:W-:Y:S02]  /*8cf0*/  CS2R R32, SRZ ;  /* 0x0000000000207805 */ /* 0x000fe4000001ff00 */
[----:B------:R-:W-:Y:S01]  /*8d00*/  CS2R R34, SRZ ;  /* 0x0000000000227805 */ /* 0x000fe2000001ff00 */
[----:B------:R-:W-:Y:S01]  /*8d10*/  ULDC.64 UR6, c[0x0][0x3e0] ;  /* 0x0000f80000067ab9 */ /* 0x000fe20000000a00 */
[CC--:B0-----:R-:W-:Y:S02]  /*8d20*/  ISETP.GE.OR P0, PT, R16.reuse, R21.reuse, P0 ;  /* 0x000000151000720c */ /* 0x0c1fe40000706670 */
[----:B------:R-:W-:-:S11]  /*8d30*/  ISETP.GE.OR P1, PT, R16, R21, P1 ;  /* 0x000000151000720c */ /* 0x000fd60000f26670 */
[----:B------:R-:W0:Y:S01]  /*8d40*/  @!P0 LDC.64 R36, c[0x0][0x3e0] ;  /* 0x0000f800ff248b82 */ /* 0x000e220000000a00 */
[----:B------:R-:W-:Y:S02]  /*8d50*/  @!P0 IADD3 R0, P2, P3, R29, R38, R54 ;  /* 0x000000261d008210 */ /* 0x000fe40007b5e036 */
[----:B------:R-:W-:Y:S02]  /*8d60*/  @!P1 IADD3 R7, P4, R57, R26, RZ ;  /* 0x0000001a39079210 */ /* 0x000fe40007f9e0ff */
[----:B------:R-:W-:Y:S02]  /*8d70*/  @!P0 IADD3.X R13, R31, R44, R52, P2, P3 ;  /* 0x0000002c1f0d8210 */ /* 0x000fe400017e6434 */
[----:B------:R-:W-:Y:S01]  /*8d80*/  @!P0 IADD3 R11, P5, P6, R26, R45, R57 ;  /* 0x0000002d1a0b8210 */ /* 0x000fe20007ebe039 */
        /* <DEDUP_REMOVED lines=8> */
[----:B------:R-:W-:Y:S02]  /*8e10*/  CS2R R28, SRZ ;  /* 0x00000000001c7805 */ /* 0x000fe4000001ff00 */
[----:B------:R-:W-:Y:S02]  /*8e20*/  CS2R R26, SRZ ;  /* 0x00000000001a7805 */ /* 0x000fe4000001ff00 */
[----:B------:R-:W-:Y:S01]  /*8e30*/  @!P0 LEA.HI.X R13, R0, R37, R13, 0x1, P4 ;  /* 0x00000025000d8211 */ /* 0x000fe200020f0c0d */
[----:B------:R0:W5:Y:S01]  /*8e40*/  @!P1 LDG.E.128 R32, desc[UR54][R6.64] ;  /* 0x0000003606209981 */ /* 0x000162000c1e1d00 */
[----:B------:R-:W2:Y:S01]  /*8e50*/  LDC R0, c[0x0][0x428] ;  /* 0x00010a00ff007b82 */ /* 0x000ea20000000800 */
[----:B-1----:R-:W-:Y:S02]  /*8e60*/  @!P0 LEA R10, P3, R11, R24, 0x1 ;  /* 0x000000180b0a8211 */ /* 0x002fe400078608ff */
[----:B------:R-:W-:Y:S01]  /*8e70*/  CS2R R30, SRZ ;  /* 0x00000000001e7805 */ /* 0x000fe2000001ff00 */
[----:B------:R-:W-:Y:S01]  /*8e80*/  IMAD R15, R189, 0x40, R186 ;  /* 0x00000040bd0f7824 */ /* 0x000fe200078e02ba */
[----:B------:R-:W-:-:S02]  /*8e90*/  @!P1 LEA R8, P2, R9, UR6, 0x1 ;  /* 0x0000000609089c11 */ /* 0x000fc4000f8408ff */
[----:B------:R-:W-:Y:S02]  /*8ea0*/  @!P0 LEA.HI.X R11, R11, R25, R14, 0x1, P3 ;  /* 0x000000190b0b8211 */ /* 0x000fe400018f0c0e */
[----:B------:R-:W-:Y:S01]  /*8eb0*/  CS2R R24, SRZ ;  /* 0x0000000000187805 */ /* 0x000fe2000001ff00 */
[----:B------:R-:W-:Y:S01]  /*8ec0*/  IMAD R15, R220, 0x20, R15 ;  /* 0x00000020dc0f7824 */ /* 0x000fe200078e020f */
[----:B------:R-:W-:Y:S02]  /*8ed0*/  CS2R R36, SRZ ;  /* 0x0000000000247805 */ /* 0x000fe4000001ff00 */
[----:B------:R-:W-:Y:S01]  /*8ee0*/  CS2R R38, SRZ ;  /* 0x0000000000267805 */ /* 0x000fe2000001ff00 */
[----:B------:R-:W5:Y:S01]  /*8ef0*/  @!P0 LDG.E.128 R28, desc[UR54][R10.64] ;  /* 0x000000360a1c8981 */ /* 0x000f62000c1e1d00 */
[----:B------:R-:W-:-:S03]  /*8f00*/  @!P1 LEA.HI.X R9, R9, UR7, R20, 0x1, P2 ;  /* 0x0000000709099c11 */ /* 0x000fc600090f0c14 */
[----:B------:R-:W5:Y:S01]  /*8f10*/  @!P0 LDG.E.128 R24, desc[UR54][R12.64] ;  /* 0x000000360c188981 */ /* 0x000f62000c1e1d00 */
[----:B0-----:R-:W-:-:S03]  /*8f20*/  IMAD.MOV.U32 R6, RZ, RZ, R42 ;  /* 0x000000ffff067224 */ /* 0x001fc600078e002a */
[----:B------:R0:W5:Y:S01]  /*8f30*/  @!P1 LDG.E.128 R36, desc[UR54][R8.64] ;  /* 0x0000003608249981 */ /* 0x000162000c1e1d00 */
[----:B--2---:R-:W-:-:S13]  /*8f40*/  ISETP.NE.AND P0, PT, R0, 0x1, PT ;  /* 0x000000010000780c */ /* 0x004fda0003f05270 */
[----:B------:R-:W1:Y:S08]  /*8f50*/  @P0 LDC R0, c[0x0][0x42c] ;  /* 0x00010b00ff000b82 */ /* 0x000e700000000800 */
[----:B------:R-:W2:Y:S01]  /*8f60*/  @P0 LDC R7, c[0x0][0x430] ;  /* 0x00010c00ff070b82 */ /* 0x000ea20000000800 */
[----:B0-----:R-:W-:Y:S02]  /*8f70*/  IMAD.MOV.U32 R8, RZ, RZ, R40 ;  /* 0x000000ffff087224 */ /* 0x001fe400078e0028 */
[----:B-1----:R-:W-:-:S05]  /*8f80*/  @P0 IMAD.HI.U32 R0, R15, R0, RZ ;  /* 0x000000000f000227 */ /* 0x002fca00078e00ff */
[----:B--2---:R-:W-:-:S04]  /*8f90*/  @P0 SHF.R.U32.HI R15, RZ, R7, R0 ;  /* 0x00000007ff0f0219 */ /* 0x004fc80000011600 */
[----:B------:R-:W-:Y:S01]  /*8fa0*/  SHF.R.S32.HI R41, RZ, 0x1f, R15 ;  /* 0x0000001fff297819 */ /* 0x000fe2000001140f */
[----:B------:R-:W-:Y:S02]  /*8fb0*/  IMAD.MOV.U32 R7, RZ, RZ, R47 ;  /* 0x000000ffff077224 */ /* 0x000fe400078e002f */
[----:B------:R-:W-:Y:S02]  /*8fc0*/  IMAD.MOV.U32 R9, RZ, RZ, R49 ;  /* 0x000000ffff097224 */ /* 0x000fe400078e0031 */
[C---:B------:R-:W-:Y:S02]  /*8fd0*/  IMAD R0, R41.reuse, R4, RZ ;  /* 0x0000000429007224 */ /* 0x040fe400078e02ff */
[----:B------:R-:W-:Y:S02]  /*8fe0*/  IMAD R10, R41, R2, RZ ;  /* 0x00000002290a7224 */ /* 0x000fe400078e02ff */
[----:B------:R-:W-:-:S04]  /*8ff0*/  IMAD.WIDE.U32 R6, R15, R4, R6 ;  /* 0x000000040f067225 */ /* 0x000fc800078e0006 */
[----:B------:R-:W-:-:S04]  /*9000*/  IMAD.WIDE.U32 R8, R15, R2, R8 ;  /* 0x000000020f087225 */ /* 0x000fc800078e0008 */
[C---:B------:R-:W-:Y:S02]  /*9010*/  IMAD R5, R15.reuse, R5, R0 ;  /* 0x000000050f057224 */ /* 0x040fe400078e0200 */
[----:B------:R-:W-:Y:S02]  /*9020*/  IMAD R15, R15, R3, R10 ;  /* 0x000000030f0f7224 */ /* 0x000fe400078e020a */
[----:B------:R-:W-:Y:S01]  /*9030*/  IMAD.IADD R7, R7, 0x1, R5 ;  /* 0x0000000107077824 */ /* 0x000fe200078e0205 */
[----:B------:R-:W-:Y:S01]  /*9040*/  LEA R3, P0, R6, UR4, 0x1 ;  /* 0x0000000406037c11 */ /* 0x000fe2000f8008ff */
[----:B------:R-:W-:Y:S01]  /*9050*/  IMAD.IADD R5, R9, 0x1, R15 ;  /* 0x0000000109057824 */ /* 0x000fe200078e020f */
[----:B------:R-:W-:Y:S01]  /*9060*/  LEA R0, P1, R8, UR6, 0x1 ;  /* 0x0000000608007c11 */ /* 0x000fe2000f8208ff */
[----:B------:R-:W-:Y:S01]  /*9070*/  UMOV UR4, 0xffffffff ;  /* 0xffffffff00047882 */ /* 0x000fe20000000000 */
[----:B------:R-:W-:Y:S02]  /*9080*/  LEA.HI.X R4, R6, UR5, R7, 0x1, P0 ;  /* 0x0000000506047c11 */ /* 0x000fe400080f0c07 */
[----:B------:R-:W-:-:S02]  /*9090*/  LEA.HI.X R2, R8, UR7, R5, 0x1, P1 ;  /* 0x0000000708027c11 */ /* 0x000fc400088f0c05 */
[----:B------:R-:W-:Y:S01]  /*90a0*/  LEA.HI R5, R218, R218, RZ, 0x1 ;  /* 0x000000dada057211 */ /* 0x000fe200078f08ff */
[----:B------:R-:W-:Y:S06]  /*90b0*/  BRA.DIV UR4, `(.L_x_2770) ;  /* 0x000001a204207947 */ /* 0x000fec000b800000 */
.L_x_3026:
[----:B------:R-:W-:-:S03]  /*90c0*/  UMOV UR4, 0xffffffff ;  /* 0xffffffff00047882 */ /* 0x000fc60000000000 */
[----:B------:R-:W-:Y:S05]  /*90d0*/  BRA.DIV UR4, `(.L_x_2771) ;  /* 0x000001a204407947 */ /* 0x000fea000b800000 */
.L_x_3029:
[----:B------:R-:W-:-:S03]  /*90e0*/  UMOV UR4, 0xffffffff ;  /* 0xffffffff00047882 */ /* 0x000fc60000000000 */
[----:B------:R-:W-:Y:S05]  /*90f0*/  BRA.DIV UR4, `(.L_x_2772) ;  /* 0x000001a204607947 */ /* 0x000fea000b800000 */
.L_x_3032:
[----:B------:R-:W-:-:S03]  /*9100*/  UMOV UR4, 0xffffffff ;  /* 0xffffffff00047882 */ /* 0x000fc60000000000 */
[----:B------:R-:W-:Y:S05]  /*9110*/  BRA.DIV UR4, `(.L_x_2773) ;  /* 0x000001a204807947 */ /* 0x000fea000b800000 */
.L_x_3035:
[----:B------:R-:W-:-:S03]  /*9120*/  UMOV UR4, 0xffffffff ;  /* 0xffffffff00047882 */ /* 0x000fc60000000000 */
[----:B------:R-:W-:Y:S05]  /*9130*/  BRA.DIV UR4, `(.L_x_2774) ;  /* 0x000001a204a07947 */ /* 0x000fea000b800000 */
.L_x_3038:
[----:B------:R-:W-:Y:S01]  /*9140*/  UMOV UR4, 0xffffffff ;  /* 0xffffffff00047882 */ /* 0x000fe20000000000 */
[----:B------:R-:W-:Y:S02]  /*9150*/  LOP3.LUT R5, R5, 0xfffffffe, RZ, 0xc0, !PT ;  /* 0xfffffffe05057812 */ /* 0x000fe400078ec0ff */
[----:B------:R-:W-:Y:S05]  /*9160*/  BRA.DIV UR4, `(.L_x_2775) ;  /* 0x000001a204bc7947 */ /* 0x000fea000b800000 */
.L_x_3041:
[----:B------:R-:W-:Y:S01]  /*9170*/  UMOV UR4, 0xffffffff ;  /* 0xffffffff00047882 */ /* 0x000fe20000000000 */
[----:B------:R-:W-:Y:S02]  /*9180*/  IMAD.IADD R56, R218, 0x1, -R5 ;  /* 0x00000001da387824 */ /* 0x000fe400078e0a05 */
[----:B------:R-:W-:Y:S05]  /*9190*/  BRA.DIV UR4, `(.L_x_2776) ;  /* 0x000001a204d87947 */ /* 0x000fea000b800000 */
.L_x_3044:
[----:B------:R-:W-:Y:S01]  /*91a0*/  UMOV UR4, 0xffffffff ;  /* 0xffffffff00047882 */ /* 0x000fe20000000000 */
[----:B------:R-:W-:Y:S02]  /*91b0*/  SHF.L.U32 R3, R56, 0x1f, RZ ;  /* 0x0000001f38037819 */ /* 0x000fe400000006ff */
[----:B------:R-:W-:Y:S05]  /*91c0*/  BRA.DIV UR4, `(.L_x_2777) ;  /* 0x000001a204f47947 */ /* 0x000fea000b800000 */
.L_x_3047:
        /* <DEDUP_REMOVED lines=28> */
[-C--:B------:R-:W-:Y:S01]  /*9390*/  ISETP.GE.OR P2, PT, R186, R58.reuse, P0 ;  /* 0x0000003aba00720c */ /* 0x080fe20000746670 */
[----:B------:R-:W-:Y:S01]  /*93a0*/  IMAD.MOV.U32 R53, RZ, RZ, R27 ;  /* 0x000000ffff357224 */ /* 0x000fe200078e001b */
[----:B------:R-:W-:-:S02]  /*93b0*/  ISETP.GE.OR P0, PT, R235, R58, P0 ;  /* 0x0000003aeb00720c */ /* 0x000fc40000706670 */
[----:B------:R-:W-:Y:S02]  /*93c0*/  PRMT R50, R50, 0x5410, R4 ;  /* 0x0000541032327816 */ /* 0x000fe40000000004 */
[----:B------:R-:W-:Y:S02]  /*93d0*/  PRMT R51, R51, 0x5410, R5 ;  /* 0x0000541033337816 */ /* 0x000fe40000000005 */
[----:B------:R-:W-:Y:S01]  /*93e0*/  PRMT R46, R0, 0x5410, R2 ;  /* 0x00005410002e7816 */ /* 0x000fe20000000002 */
[----:B0-----:R-:W-:Y:S06]  /*93f0*/  @!P1 BRA `(.L_x_2779) ;  /* 0x000001a000909947 */ /* 0x001fec0003800000 */
.L_x_3048:
[----:B------:R-:W-:Y:S05]  /*9400*/  BSYNC B1 ;  /* 0x0000000000017941 */ /* 0x000fea0003800000 */
.L_x_2778:
[----:B------:R-:W-:Y:S04]  /*9410*/  BSSY B1, `(.L_x_2780) ;  /* 0x000006a000017945 */ /* 0x000fe80003800000 */
[----:B------:R-:W-:Y:S05]  /*9420*/  @P2 BRA `(.L_x_2781) ;  /* 0x0000000400a02947 */ /* 0x000fea0003800000 */
[----:B------:R-:W-:Y:S01]  /*9430*/  IMAD.SHL.U32 R0, R195, 0x40, RZ ;  /* 0x00000040c3007824 */ /* 0x000fe200078e00ff */
[----:B------:R-:W-:Y:S01]  /*9440*/  SHF.R.U64 R32, R32, 0x10, R33 ;  /* 0x0000001020207819 */ /* 0x000fe20000001221 */
[----:B------:R-:W-:Y:S01]  /*9450*/  IMAD.IADD R2, R16, 0x1, R21 ;  /* 0x0000000110027824 */ /* 0x000fe200078e0215 */
[----:B------:R-:W-:Y:S02]  /*9460*/  SHF.R.U32.HI R41, RZ, 0x10, R39 ;  /* 0x00000010ff297819 */ /* 0x000fe40000011627 */
[----:B0-----:R-:W-:Y:S02]  /*9470*/  LOP3.LUT R3, R0, 0x1c0, RZ, 0xc0, !PT ;  /* 0x000001c000037812 */ /* 0x001fe400078ec0ff */
[----:B------:R-:W-:Y:S02]  /*9480*/  SHF.R.U32.HI R33, RZ, 0x10, R33 ;  /* 0x00000010ff217819 */ /* 0x000fe40000011621 */
[----:B------:R-:W-:Y:S02]  /*9490*/  LOP3.LUT R0, R3, 0x38, R16, 0xf8, !PT ;  /* 0x0000003803007812 */ /* 0x000fe400078ef810 */
[----:B------:R-:W-:-:S02]  /*94a0*/  SHF.R.U32.HI R5, RZ, 0x3, R3 ;  /* 0x00000003ff057819 */ /* 0x000fc40000011603 */
[----:B------:R-:W-:Y:S02]  /*94b0*/  LOP3.LUT R2, R3, 0x38, R2, 0xf8, !PT ;  /* 0x0000003803027812 */ /* 0x000fe400078ef802 */
[-C--:B------:R-:W-:Y:S02]  /*94c0*/  LOP3.LUT R0, R0, R5.reuse, RZ, 0x3c, !PT ;  /* 0x0000000500007212 */ /* 0x080fe400078e3cff */
[----:B------:R-:W-:Y:S02]  /*94d0*/  LOP3.LUT R2, R2, R5, RZ, 0x3c, !PT ;  /* 0x0000000502027212 */ /* 0x000fe400078e3cff */
[----:B------:R-:W-:Y:S01]  /*94e0*/  PRMT R32, R20, 0x5432, R32 ;  /* 0x0000543214207816 */ /* 0x000fe20000000020 */
[----:B------:R-:W-:Y:S01]  /*94f0*/  IMAD R3, R213, 0x200, R0 ;  /* 0x00000200d5037824 */ /* 0x000fe200078e0200 */
[----:B------:R-:W-:Y:S02]  /*9500*/  SHF.R.U32.HI R0, RZ, 0x10, R37 ;  /* 0x00000010ff007819 */ /* 0x000fe40000011625 */
[----:B------:R-:W-:Y:S01]  /*9510*/  SHF.R.U64 R12, R34, 0x10, R35 ;  /* 0x00000010220c7819 */ /* 0x000fe20000001223 */
[----:B------:R-:W-:Y:S01]  /*9520*/  IMAD R42, R3, 0x2, R18 ;  /* 0x00000002032a7824 */ /* 0x000fe200078e0212 */
[----:B------:R-:W-:Y:S01]  /*9530*/  SHF.R.U64 R40, R38, 0x10, R39 ;  /* 0x0000001026287819 */ /* 0x000fe20000001227 */
[----:B------:R-:W-:Y:S01]  /*9540*/  IMAD R3, R213, 0x200, R2 ;  /* 0x00000200d5037824 */ /* 0x000fe200078e0202 */
[----:B------:R-:W-:-:S02]  /*9550*/  SHF.R.U64 R2, R36, 0x10, R37 ;  /* 0x0000001024027819 */ /* 0x000fc40000001225 */
[----:B------:R-:W0:Y:S01]  /*9560*/  LDS.128 R8, [R42+0x20400] ;  /* 0x020400002a087984 */ /* 0x000e220000000c00 */
[----:B------:R-:W-:Y:S01]  /*9570*/  IMAD R44, R3, 0x2, R18 ;  /* 0x00000002032c7824 */ /* 0x000fe200078e0212 */
[C---:B------:R-:W-:Y:S02]  /*9580*/  PRMT R37, R13.reuse, 0x5432, R2 ;  /* 0x000054320d257816 */ /* 0x040fe40000000002 */
[----:B------:R-:W-:Y:S02]  /*9590*/  PRMT R41, R13, 0x5410, R41 ;  /* 0x000054100d297816 */ /* 0x000fe40000000029 */
[----:B------:R-:W1:Y:S01]  /*95a0*/  LDS.128 R4, [R44+0x20400] ;  /* 0x020400002c047984 */ /* 0x000e620000000c00 */
[----:B------:R-:W-:Y:S01]  /*95b0*/  PRMT R34, R14, 0x5410, R33 ;  /* 0x000054100e227816 */ /* 0x000fe20000000021 */
[----:B------:R-:W-:Y:S01]  /*95c0*/  IMAD.U32 R38, R37, 0x10000, RZ ;  /* 0x0001000025267824 */ /* 0x000fe200078e00ff */
[----:B------:R-:W-:Y:S01]  /*95d0*/  SHF.R.U32.HI R3, RZ, 0x10, R35 ;  /* 0x00000010ff037819 */ /* 0x000fe20000011623 */
[----:B------:R-:W-:Y:S01]  /*95e0*/  IMAD.U32 R33, R32, 0x10000, RZ ;  /* 0x0001000020217824 */ /* 0x000fe200078e00ff */
[----:B------:R-:W-:-:S02]  /*95f0*/  PRMT R35, R43, 0x5432, R12 ;  /* 0x000054322b237816 */ /* 0x000fc4000000000c */
[----:B------:R-:W-:Y:S02]  /*9600*/  PRMT R39, R14, 0x5432, R0 ;  /* 0x000054320e277816 */ /* 0x000fe40000000000 */
[----:B------:R-:W-:Y:S02]  /*9610*/  LOP3.LUT R37, R37, 0xffff0000, RZ, 0xc0, !PT ;  /* 0xffff000025257812 */ /* 0x000fe400078ec0ff */
[C---:B------:R-:W-:Y:S02]  /*9620*/  PRMT R36, R15.reuse, 0x5410, R3 ;  /* 0x000054100f247816 */ /* 0x040fe40000000003 */
[----:B------:R-:W-:Y:S01]  /*9630*/  PRMT R40, R15, 0x5432, R40 ;  /* 0x000054320f287816 */ /* 0x000fe20000000028 */
[C---:B0-----:R-:W-:Y:S01]  /*9640*/  IMAD.U32 R0, R8.reuse, 0x10000, RZ ;  /* 0x0001000008007824 */ /* 0x041fe200078e00ff */
        /* <DEDUP_REMOVED lines=13> */
[----:B------:R-:W-:Y:S01]  /*9720*/  FFMA.FTZ R43, R0, R33, -R43 ;  /* 0x00000021002b7223 */ /* 0x000fe2000001082b */
[----:B------:R-:W-:Y:S01]  /*9730*/  FMUL.FTZ R33, R4, R37 ;  /* 0x0000002504217220 */ /* 0x000fe20000410000 */
[----:B------:R-:W-:Y:S01]  /*9740*/  FFMA.FTZ R45, R0, R38, R45 ;  /* 0x00000026002d7223 */ /* 0x000fe2000001002d */
[----:B------:R-:W-:Y:S02]  /*9750*/  IMAD.U32 R0, R34, 0x10000, RZ ;  /* 0x0001000022007824 */ /* 0x000fe400078e00ff */
[-C--:B------:R-:W-:Y:S01]  /*9760*/  FMUL.FTZ R47, R4, R13.reuse ;  /* 0x0000000d042f7220 */ /* 0x080fe20000410000 */
[----:B------:R-:W-:Y:S01]  /*9770*/  FFMA.FTZ R4, R2, R13, -R33 ;  /* 0x0000000d02047223 */ /* 0x000fe20000010821 */
[C---:B------:R-:W-:Y:S01]  /*9780*/  FMUL.FTZ R38, R14.reuse, R32 ;  /* 0x000000200e267220 */ /* 0x040fe20000410000 */
[----:B------:R-:W-:Y:S01]  /*9790*/  LOP3.LUT R39, R39, 0xffff0000, RZ, 0xc0, !PT ;  /* 0xffff000027277812 */ /* 0x000fe200078ec0ff */
[-C--:B------:R-:W-:Y:S01]  /*97a0*/  FMUL.FTZ R13, R14, R0.reuse ;  /* 0x000000000e0d7220 */ /* 0x080fe20000410000 */
[----:B------:R-:W-:Y:S01]  /*97b0*/  LOP3.LUT R34, R34, 0xffff0000, RZ, 0xc0, !PT ;  /* 0xffff000022227812 */ /* 0x000fe200078ec0ff */
[C---:B------:R-:W-:Y:S01]  /*97c0*/  FFMA.FTZ R38, R3.reuse, R0, -R38 ;  /* 0x0000000003267223 */ /* 0x040fe20000010826 */
[----:B------:R-:W-:Y:S01]  /*97d0*/  FFMA.FTZ R14, R2, R37, R47 ;  /* 0x00000025020e7223 */ /* 0x000fe2000001002f */
[----:B------:R-:W-:Y:S01]  /*97e0*/  FFMA.FTZ R13, R3, R32, R13 ;  /* 0x00000020030d7223 */ /* 0x000fe2000001000d */
[----:B------:R-:W-:Y:S01]  /*97f0*/  FMUL.FTZ R3, R5, R39 ;  /* 0x0000002705037220 */ /* 0x000fe20000410000 */
[----:B------:R-:W-:-:S02]  /*9800*/  IMAD.U32 R15, R6, 0x10000, RZ ;  /* 0x00010000060f7824 */ /* 0x000fc400078e00ff */
[-C--:B------:R-:W-:Y:S01]  /*9810*/  FMUL.FTZ R37, R5, R34.reuse ;  /* 0x0000002205257220 */ /* 0x080fe20000410000 */
[----:B------:R-:W-:Y:S02]  /*9820*/  IMAD.U32 R2, R40, 0x10000, RZ ;  /* 0x0001000028027824 */ /* 0x000fe400078e00ff */
[C---:B------:R-:W-:Y:S01]  /*9830*/  FFMA.FTZ R33, R8.reuse, R34, -R3 ;  /* 0x0000002208217223 */ /* 0x040fe20000010803 */
[----:B------:R-:W-:Y:S02]  /*9840*/  IMAD.U32 R0, R35, 0x10000, RZ ;  /* 0x0001000023007824 */ /* 0x000fe400078e00ff */
[----:B------:R-:W-:Y:S01]  /*9850*/  FFMA.FTZ R32, R8, R39, R37 ;  /* 0x0000002708207223 */ /* 0x000fe20000010025 */
[----:B------:R-:W-:Y:S02]  /*9860*/  IMAD.U32 R20, R7, 0x10000, RZ ;  /* 0x0001000007147824 */ /* 0x000fe400078e00ff */
[----:B------:R-:W-:Y:S01]  /*9870*/  FMUL.FTZ R34, R15, R2 ;  /* 0x000000020f227220 */ /* 0x000fe20000410000 */
[----:B------:R-:W-:-:S02]  /*9880*/  IMAD.U32 R5, R41, 0x10000, RZ ;  /* 0x0001000029057824 */ /* 0x000fc400078e00ff */
[-C--:B------:R-:W-:Y:S01]  /*9890*/  FMUL.FTZ R15, R15, R0.reuse ;  /* 0x000000000f0f7220 */ /* 0x080fe20000410000 */
[----:B------:R-:W-:Y:S02]  /*98a0*/  IMAD.U32 R12, R11, 0x10000, RZ ;  /* 0x000100000b0c7824 */ /* 0x000fe400078e00ff */
[C---:B------:R-:W-:Y:S01]  /*98b0*/  FFMA.FTZ R34, R9.reuse, R0, -R34 ;  /* 0x0000000009227223 */ /* 0x040fe20000010822 */
[----:B------:R-:W-:Y:S02]  /*98c0*/  IMAD.U32 R3, R36, 0x10000, RZ ;  /* 0x0001000024037824 */ /* 0x000fe400078e00ff */
[----:B------:R-:W-:Y:S01]  /*98d0*/  FMUL.FTZ R37, R20, R5 ;  /* 0x0000000514257220 */ /* 0x000fe20000410000 */
[----:B------:R-:W-:Y:S01]  /*98e0*/  FFMA.FTZ R15, R9, R2, R15 ;  /* 0x00000002090f7223 */ /* 0x000fe2000001000f */
[----:B------:R-:W-:Y:S01]  /*98f0*/  LOP3.LUT R6, R6, 0xffff0000, RZ, 0xc0, !PT ;  /* 0xffff000006067812 */ /* 0x000fe200078ec0ff */
[-C--:B------:R-:W-:Y:S01]  /*9900*/  FMUL.FTZ R9, R20, R3.reuse ;  /* 0x0000000314097220 */ /* 0x080fe20000410000 */
[----:B------:R-:W-:Y:S01]  /*9910*/  FFMA.FTZ R37, R12, R3, -R37 ;  /* 0x000000030c257223 */ /* 0x000fe20000010825 */
[----:B------:R-:W-:-:S02]  /*9920*/  LOP3.LUT R7, R7, 0xffff0000, RZ, 0xc0, !PT ;  /* 0xffff000007077812 */ /* 0x000fc400078ec0ff */
[----:B------:R-:W-:Y:S01]  /*9930*/  LOP3.LUT R3, R40, 0xffff0000, RZ, 0xc0, !PT ;  /* 0xffff000028037812 */ /* 0x000fe200078ec0ff */
[----:B------:R-:W-:Y:S01]  /*9940*/  FFMA.FTZ R12, R12, R5, R9 ;  /* 0x000000050c0c7223 */ /* 0x000fe20000010009 */
[----:B------:R-:W-:Y:S02]  /*9950*/  LOP3.LUT R0, R41, 0xffff0000, RZ, 0xc0, !PT ;  /* 0xffff000029007812 */ /* 0x000fe400078ec0ff */
[----:B------:R-:W-:Y:S01]  /*9960*/  LOP3.LUT R35, R35, 0xffff0000, RZ, 0xc0, !PT ;  /* 0xffff000023237812 */ /* 0x000fe200078ec0ff */
[----:B------:R-:W-:Y:S01]  /*9970*/  FMUL.FTZ R5, R6, R3 ;  /* 0x0000000306057220 */ /* 0x000fe20000410000 */
[----:B------:R-:W-:Y:S01]  /*9980*/  LOP3.LUT R36, R36, 0xffff0000, RZ, 0xc0, !PT ;  /* 0xffff000024247812 */ /* 0x000fe200078ec0ff */
[----:B------:R-:W-:Y:S01]  /*9990*/  FMUL.FTZ R2, R7, R0 ;  /* 0x0000000007027220 */ /* 0x000fe20000410000 */
[----:B------:R-:W-:Y:S01]  /*99a0*/  LOP3.LUT R11, R11, 0xffff0000, RZ, 0xc0, !PT ;  /* 0xffff00000b0b7812 */ /* 0x000fe200078ec0ff */
[-C--:B------:R-:W-:Y:S01]  /*99b0*/  FMUL.FTZ R6, R6, R35.reuse ;  /* 0x0000002306067220 */ /* 0x080fe20000410000 */
[----:B------:R-:W-:Y:S01]  /*99c0*/  FFMA.FTZ R35, R10, R35, -R5 ;  /* 0x000000230a237223 */ /* 0x000fe20000010805 */
[-C--:B------:R-:W-:Y:S01]  /*99d0*/  FMUL.FTZ R7, R7, R36.reuse ;  /* 0x0000002407077220 */ /* 0x080fe20000410000 */
[----:B------:R-:W-:Y:S01]  /*99e0*/  F2FP.BF16.F32.PACK_AB R4, R4, R43 ;  /* 0x0000002b0404723e */ /* 0x000fe200000010ff */
[C---:B------:R-:W-:Y:S01]  /*99f0*/  FFMA.FTZ R2, R11.reuse, R36, -R2 ;  /* 0x000000240b027223 */ /* 0x040fe20000010802 */
[----:B------:R-:W-:Y:S01]  /*9a00*/  FFMA.FTZ R10, R10, R3, R6 ;  /* 0x000000030a0a7223 */ /* 0x000fe20000010006 */
[----:B------:R-:W-:Y:S01]  /*9a10*/  FFMA.FTZ R11, R11, R0, R7 ;  /* 0x000000000b0b7223 */ /* 0x000fe20000010007 */
[----:B------:R-:W-:-:S02]  /*9a20*/  F2FP.BF16.F32.PACK_AB R5, R33, R38 ;  /* 0x000000262105723e */ /* 0x000fc400000010ff */
[----:B------:R-:W-:Y:S02]  /*9a30*/  F2FP.BF16.F32.PACK_AB R6, R35, R34 ;  /* 0x000000222306723e */ /* 0x000fe400000010ff */
[----:B------:R-:W-:Y:S02]  /*9a40*/  F2FP.BF16.F32.PACK_AB R7, R2, R37 ;  /* 0x000000250207723e */ /* 0x000fe400000010ff */
[----:B------:R-:W-:Y:S02]  /*9a50*/  F2FP.BF16.F32.PACK_AB R8, R14, R45 ;  /* 0x0000002d0e08723e */ /* 0x000fe400000010ff */
[----:B------:R-:W-:Y:S01]  /*9a60*/  F2FP.BF16.F32.PACK_AB R9, R32, R13 ;  /* 0x0000000d2009723e */ /* 0x000fe200000010ff */
[----:B------:R1:W-:Y:S01]  /*9a70*/  STS.128 [R42+0x20400], R4 ;  /* 0x020400042a007388 */ /* 0x0003e20000000c00 */
[----:B------:R-:W-:Y:S02]  /*9a80*/  F2FP.BF16.F32.PACK_AB R10, R10, R15 ;  /* 0x0000000f0a0a723e */ /* 0x000fe400000010ff */
[----:B------:R-:W-:-:S05]  /*9a90*/  F2FP.BF16.F32.PACK_AB R11, R11, R12 ;  /* 0x0000000c0b0b723e */ /* 0x000fca00000010ff */
[----:B------:R1:W-:Y:S02]  /*9aa0*/  STS.128 [R44+0x20400], R8 ;  /* 0x020400082c007388 */ /* 0x0003e40000000c00 */
.L_x_2781:
[----:B------:R-:W-:Y:S05]  /*9ab0*/  BSYNC B1 ;  /* 0x0000000000017941 */ /* 0x000fea0003800000 */
.L_x_2780:
[----:B------:R-:W-:Y:S01]  /*9ac0*/  PRMT R13, R52, 0x5410, R53 ;  /* 0x00005410340d7816 */ /* 0x000fe20000000035 */
[----:B------:R-:W-:Y:S06]  /*9ad0*/  @P0 BRA `(.L_x_2767) ;  /* 0x0000000400840947 */ /* 0x000fec0003800000 */
[----:B0-----:R-:W-:Y:S01]  /*9ae0*/  IMAD.IADD R3, R16, 0x1, R21 ;  /* 0x0000000110037824 */ /* 0x001fe200078e0215 */
[----:B-1----:R-:W0:Y:S01]  /*9af0*/  LDS.128 R8, [R225+0x20400] ;  /* 0x02040000e1087984 */ /* 0x002e220000000c00 */
[--C-:B------:R-:W-:Y:S02]  /*9b00*/  SHF.R.U64 R12, R28, 0x10, R29.reuse ;  /* 0x000000101c0c7819 */ /* 0x100fe4000000121d */
[----:B------:R-:W-:Y:S02]  /*9b10*/  SHF.R.U32.HI R2, RZ, 0x10, R29 ;  /* 0x00000010ff027819 */ /* 0x000fe4000001161d */
[----:B------:R-:W-:Y:S02]  /*9b20*/  LOP3.LUT R3, R228, 0x38, R3, 0xf8, !PT ;  /* 0x00000038e4037812 */ /* 0x000fe400078ef803 */
[----:B------:R-:W-:Y:S02]  /*9b30*/  SHF.R.U64 R29, R24, 0x10, R25 ;  /* 0x00000010181d7819 */ /* 0x000fe40000001219 */
[----:B------:R-:W-:-:S02]  /*9b40*/  LOP3.LUT R0, R3, R236, RZ, 0x3c, !PT ;  /* 0x000000ec03007212 */ /* 0x000fc400078e3cff */
[----:B------:R-:W-:Y:S02]  /*9b50*/  PRMT R29, R46, 0x5410, R29 ;  /* 0x000054102e1d7816 */ /* 0x000fe4000000001d */
[----:B------:R-:W-:Y:S01]  /*9b60*/  PRMT R24, R48, 0x5432, R12 ;  /* 0x0000543230187816 */ /* 0x000fe2000000000c */
[----:B------:R-:W-:Y:S01]  /*9b70*/  IMAD.IADD R3, R229, 0x1, R0 ;  /* 0x00000001e5037824 */ /* 0x000fe200078e0200 */
[----:B------:R-:W-:Y:S02]  /*9b80*/  SHF.R.U64 R0, R30, 0x10, R31 ;  /* 0x000000101e007819 */ /* 0x000fe4000000121f */
[----:B------:R-:W-:Y:S01]  /*9b90*/  SHF.R.U32.HI R30, RZ, 0x10, R25 ;  /* 0x00000010ff1e7819 */ /* 0x000fe20000011619 */
[----:B------:R-:W-:Y:S01]  /*9ba0*/  IMAD R3, R3, 0x2, R18 ;  /* 0x0000000203037824 */ /* 0x000fe200078e0212 */
[----:B------:R-:W-:Y:S01]  /*9bb0*/  SHF.R.U32.HI R28, RZ, 0x10, R31 ;  /* 0x00000010ff1c7819 */ /* 0x000fe2000001161f */
[----:B------:R-:W-:Y:S01]  /*9bc0*/  IMAD.U32 R31, R29, 0x10000, RZ ;  /* 0x000100001d1f7824 */ /* 0x000fe200078e00ff */
[----:B------:R-:W-:Y:S01]  /*9bd0*/  PRMT R30, R46, 0x5432, R30 ;  /* 0x000054322e1e7816 */ /* 0x000fe2000000001e */
[----:B------:R-:W-:Y:S01]  /*9be0*/  IMAD.U32 R25, R24, 0x10000, RZ ;  /* 0x0001000018197824 */ /* 0x000fe200078e00ff */
[----:B------:R-:W1:Y:S01]  /*9bf0*/  LDS.128 R4, [R3+0x20400] ;  /* 0x0204000003047984 */ /* 0x000e620000000c00 */
[----:B------:R-:W-:-:S02]  /*9c00*/  SHF.R.U64 R33, R26, 0x10, R27 ;  /* 0x000000101a217819 */ /* 0x000fc4000000121b */
[----:B------:R-:W-:Y:S01]  /*9c10*/  SHF.R.U32.HI R34, RZ, 0x10, R27 ;  /* 0x00000010ff227819 */ /* 0x000fe2000001161b */
[----:B------:R-:W-:Y:S01]  /*9c20*/  IMAD.U32 R32, R30, 0x10000, RZ ;  /* 0x000100001e207824 */ /* 0x000fe200078e00ff */
[----:B------:R-:W-:Y:S02]  /*9c30*/  PRMT R26, R49, 0x5432, R2 ;  /* 0x00005432311a7816 */ /* 0x000fe40000000002 */
[----:B------:R-:W-:Y:S02]  /*9c40*/  PRMT R27, R50, 0x5432, R0 ;  /* 0x00005432321b7816 */ /* 0x000fe40000000000 */
[----:B------:R-:W-:Y:S02]  /*9c50*/  PRMT R34, R13, 0x5432, R34 ;  /* 0x000054320d227816 */ /* 0x000fe40000000022 */
[----:B------:R-:W-:Y:S02]  /*9c60*/  PRMT R28, R51, 0x5432, R28 ;  /* 0x00005432331c7816 */ /* 0x000fe4000000001c */
[----:B------:R-:W-:Y:S01]  /*9c70*/  PRMT R33, R13, 0x5410, R33 ;  /* 0x000054100d217816 */ /* 0x000fe20000000021 */
[----:B------:R-:W-:Y:S01]  /*9c80*/  IMAD.U32 R36, R34, 0x10000, RZ ;  /* 0x0001000022247824 */ /* 0x000fe200078e00ff */
[----:B------:R-:W-:Y:S01]  /*9c90*/  LOP3.LUT R29, R29, 0xffff0000, RZ, 0xc0, !PT ;  /* 0xffff00001d1d7812 */ /* 0x000fe200078ec0ff */
[C---:B0-----:R-:W-:Y:S01]  /*9ca0*/  IMAD.U32 R0, R8.reuse, 0x10000, RZ ;  /* 0x0001000008007824 */ /* 0x041fe200078e00ff */
[----:B------:R-:W-:Y:S01]  /*9cb0*/  LOP3.LUT R2, R8, 0xffff0000, RZ, 0xc0, !PT ;  /* 0xffff000008027812 */ /* 0x000fe200078ec0ff */
[----:B------:R-:W-:Y:S01]  /*9cc0*/  IMAD.U32 R12, R9, 0x10000, RZ ;  /* 0x00010000090c7824 */ /* 0x000fe200078e00ff */
[----:B------:R-:W-:Y:S01]  /*9cd0*/  LOP3.LUT R30, R30, 0xffff0000, RZ, 0xc0, !PT ;  /* 0xffff00001e1e7812 */ /* 0x000fe200078ec0ff */
[----:B------:R-:W-:Y:S01]  /*9ce0*/  IMAD.U32 R13, R11, 0x10000, RZ ;  /* 0x000100000b0d7824 */ /* 0x000fe200078e00ff */
[----:B------:R-:W-:Y:S01]  /*9cf0*/  LOP3.LUT R8, R9, 0xffff0000, RZ, 0xc0, !PT ;  /* 0xffff000009087812 */ /* 0x000fe200078ec0ff */
[----:B------:R-:W-:Y:S01]  /*9d00*/  IMAD.U32 R9, R10, 0x10000, RZ ;  /* 0x000100000a097824 */ /* 0x000fe200078e00ff */
[----:B------:R-:W-:-:S02]  /*9d10*/  LOP3.LUT R34, R34, 0xffff0000, RZ, 0xc0, !PT ;  /* 0xffff000022227812 */ /* 0x000fc400078ec0ff */
[----:B------:R-:W-:Y:S02]  /*9d20*/  LOP3.LUT R10, R10, 0xffff0000, RZ, 0xc0, !PT ;  /* 0xffff00000a0a7812 */ /* 0x000fe400078ec0ff */
[----:B------:R-:W-:Y:S01]  /*9d30*/  LOP3.LUT R11, R11, 0xffff0000, RZ, 0xc0, !PT ;  /* 0xffff00000b0b7812 */ /* 0x000fe200078ec0ff */
[C---:B-1----:R-:W-:Y:S01]  /*9d40*/  IMAD.U32 R14, R4.reuse, 0x10000, RZ ;  /* 0x00010000040e7824 */ /* 0x042fe200078e00ff */
[----:B------:R-:W-:Y:S01]  /*9d50*/  LOP3.LUT R4, R4, 0xffff0000, RZ, 0xc0, !PT ;  /* 0xffff000004047812 */ /* 0x000fe200078ec0ff */
[C---:B------:R-:W-:Y:S01]  /*9d60*/  IMAD.U32 R15, R5.reuse, 0x10000, RZ ;  /* 0x00010000050f7824 */ /* 0x040fe200078e00ff */
[----:B------:R-:W-:Y:S01]  /*9d70*/  LOP3.LUT R5, R5, 0xffff0000, RZ, 0xc0, !PT ;  /* 0xffff000005057812 */ /* 0x000fe200078ec0ff */
[C---:B------:R-:W-:Y:S01]  /*9d80*/  FMUL.FTZ R35, R14.reuse, R31 ;  /* 0x0000001f0e237220 */ /* 0x040fe20000410000 */
[-C--:B------:R-:W-:Y:S01]  /*9d90*/  FMUL.FTZ R37, R14, R25.reuse ;  /* 0x000000190e257220 */ /* 0x080fe20000410000 */
[C---:B------:R-:W-:Y:S01]  /*9da0*/  IMAD.U32 R14, R26.reuse, 0x10000, RZ ;  /* 0x000100001a0e7824 */ /* 0x040fe200078e00ff */
[----:B------:R-:W-:Y:S01]  /*9db0*/  LOP3.LUT R26, R26, 0xffff0000, RZ, 0xc0, !PT ;  /* 0xffff00001a1a7812 */ /* 0x000fe200078ec0ff */
[----:B------:R-:W-:Y:S01]  /*9dc0*/  FFMA.FTZ R35, R0, R25, -R35 ;  /* 0x0000001900237223 */ /* 0x000fe20000010823 */
[----:B------:R-:W-:Y:S01]  /*9dd0*/  FMUL.FTZ R25, R15, R32 ;  /* 0x000000200f197220 */ /* 0x000fe20000410000 */
[----:B------:R-:W-:-:S02]  /*9de0*/  IMAD.U32 R21, R7, 0x10000, RZ ;  /* 0x0001000007157824 */ /* 0x000fc400078e00ff */
[----:B------:R-:W-:Y:S01]  /*9df0*/  FFMA.FTZ R37, R0, R31, R37 ;  /* 0x0000001f00257223 */ /* 0x000fe20000010025 */
[----:B------:R-:W-:Y:S02]  /*9e00*/  IMAD.U32 R0, R28, 0x10000, RZ ;  /* 0x000100001c007824 */ /* 0x000fe400078e00ff */
[-C--:B------:R-:W-:Y:S01]  /*9e10*/  FMUL.FTZ R15, R15, R14.reuse ;  /* 0x0000000e0f0f7220 */ /* 0x080fe20000410000 */
[C---:B------:R-:W-:Y:S01]  /*9e20*/  FFMA.FTZ R25, R12.reuse, R14, -R25 ;  /* 0x0000000e0c197223 */ /* 0x040fe20000010819 */
[C---:B------:R-:W-:Y:S01]  /*9e30*/  FMUL.FTZ R14, R21.reuse, R36 ;  /* 0x00000024150e7220 */ /* 0x040fe20000410000 */
[----:B------:R-:W-:Y:S01]  /*9e40*/  FMUL.FTZ R21, R21, R0 ;  /* 0x0000000015157220 */ /* 0x000fe20000410000 */
[----:B------:R-:W-:Y:S01]  /*9e50*/  FFMA.FTZ R32, R12, R32, R15 ;  /* 0x000000200c207223 */ /* 0x000fe2000001000f */
[----:B------:R-:W-:Y:S01]  /*9e60*/  LOP3.LUT R15, R24, 0xffff0000, RZ, 0xc0, !PT ;  /* 0xffff0000180f7812 */ /* 0x000fe200078ec0ff */
[C---:B------:R-:W-:Y:S01]  /*9e70*/  FFMA.FTZ R31, R13.reuse, R0, -R14 ;  /* 0x000000000d1f7223 */ /* 0x040fe2000001080e */
[----:B------:R-:W-:Y:S01]  /*9e80*/  FFMA.FTZ R36, R13, R36, R21 ;  /* 0x000000240d247223 */ /* 0x000fe20000010015 */
[----:B------:R-:W-:Y:S01]  /*9e90*/  FMUL.FTZ R13, R4, R29 ;  /* 0x0000001d040d7220 */ /* 0x000fe20000410000 */
[----:B------:R-:W-:-:S02]  /*9ea0*/  IMAD.U32 R20, R6, 0x10000, RZ ;  /* 0x0001000006147824 */ /* 0x000fc400078e00ff */
[-C--:B------:R-:W-:Y:S01]  /*9eb0*/  FMUL.FTZ R21, R4, R15.reuse ;  /* 0x0000000f04157220 */ /* 0x080fe20000410000 */
[----:B------:R-:W-:Y:S02]  /*9ec0*/  IMAD.U32 R4, R33, 0x10000, RZ ;  /* 0x0001000021047824 */ /* 0x000fe400078e00ff */
[----:B------:R-:W-:Y:S01]  /*9ed0*/  FFMA.FTZ R12, R2, R15, -R13 ;  /* 0x0000000f020c7223 */ /* 0x000fe2000001080d */
[----:B------:R-:W-:Y:S01]  /*9ee0*/  FMUL.FTZ R13, R5, R30 ;  /* 0x0000001e050d7220 */ /* 0x000fe20000410000 */
[----:B------:R-:W-:Y:S01]  /*9ef0*/  LOP3.LUT R6, R6, 0xffff0000, RZ, 0xc0, !PT ;  /* 0xffff000006067812 */ /* 0x000fe200078ec0ff */
[----:B------:R-:W-:Y:S01]  /*9f00*/  IMAD.U32 R0, R27, 0x10000, RZ ;  /* 0x000100001b007824 */ /* 0x000fe200078e00ff */
[----:B------:R-:W-:Y:S01]  /*9f10*/  LOP3.LUT R7, R7, 0xffff0000, RZ, 0xc0, !PT ;  /* 0xffff000007077812 */ /* 0x000fe200078ec0ff */
[----:B------:R-:W-:Y:S01]  /*9f20*/  FMUL.FTZ R5, R5, R26 ;  /* 0x0000001a05057220 */ /* 0x000fe20000410000 */
[----:B------:R-:W-:Y:S01]  /*9f30*/  FMUL.FTZ R14, R20, R4 ;  /* 0x00000004140e7220 */ /* 0x000fe20000410000 */
[----:B------:R-:W-:Y:S01]  /*9f40*/  LOP3.LUT R33, R33, 0xffff0000, RZ, 0xc0, !PT ;  /* 0xffff000021217812 */ /* 0x000fe200078ec0ff */
[C---:B------:R-:W-:Y:S01]  /*9f50*/  FFMA.FTZ R26, R8.reuse, R26, -R13 ;  /* 0x0000001a081a7223 */ /* 0x040fe2000001080d */
[----:B------:R-:W-:Y:S01]  /*9f60*/  LOP3.LUT R27, R27, 0xffff0000, RZ, 0xc0, !PT ;  /* 0xffff00001b1b7812 */ /* 0x000fe200078ec0ff */
[----:B------:R-:W-:Y:S01]  /*9f70*/  FFMA.FTZ R13, R8, R30, R5 ;  /* 0x0000001e080d7223 */ /* 0x000fe20000010005 */
[----:B------:R-:W-:Y:S01]  /*9f80*/  LOP3.LUT R28, R28, 0xffff0000, RZ, 0xc0, !PT ;  /* 0xffff00001c1c7812 */ /* 0x000fe200078ec0ff */
[-C--:B------:R-:W-:Y:S01]  /*9f90*/  FMUL.FTZ R20, R20, R0.reuse ;  /* 0x0000000014147220 */ /* 0x080fe20000410000 */
[----:B------:R-:W-:Y:S01]  /*9fa0*/  FFMA.FTZ R14, R9, R0, -R14 ;  /* 0x00000000090e7223 */ /* 0x000fe2000001080e */
[C---:B------:R-:W-:Y:S01]  /*9fb0*/  FMUL.FTZ R5, R6.reuse, R33 ;  /* 0x0000002106057220 */ /* 0x040fe20000410000 */
[C---:B------:R-:W-:Y:S01]  /*9fc0*/  FMUL.FTZ R0, R7.reuse, R34 ;  /* 0x0000002207007220 */ /* 0x040fe20000410000 */
[-C--:B------:R-:W-:Y:S01]  /*9fd0*/  FMUL.FTZ R6, R6, R27.reuse ;  /* 0x0000001b06067220 */ /* 0x080fe20000410000 */
[-C--:B------:R-:W-:Y:S01]  /*9fe0*/  FMUL.FTZ R7, R7, R28.reuse ;  /* 0x0000001c07077220 */ /* 0x080fe20000410000 */
[----:B------:R-:W-:Y:S01]  /*9ff0*/  FFMA.FTZ R27, R10, R27, -R5 ;  /* 0x0000001b0a1b7223 */ /* 0x000fe20000010805 */
[----:B------:R-:W-:Y:S01]  /*a000*/  FFMA.FTZ R0, R11, R28, -R0 ;  /* 0x0000001c0b007223 */ /* 0x000fe20000010800 */
[----:B------:R-:W-:Y:S01]  /*a010*/  FFMA.FTZ R2, R2, R29, R21 ;  /* 0x0000001d02027223 */ /* 0x000fe20000010015 */
[----:B------:R-:W-:Y:S01]  /*a020*/  FFMA.FTZ R20, R9, R4, R20 ;  /* 0x0000000409147223 */ /* 0x000fe20000010014 */
        /* <DEDUP_REMOVED lines=12> */
.L_x_2767:
[----:B------:R-:W-:Y:S05]  /*a0f0*/  BSYNC B0 ;  /* 0x0000000000007941 */ /* 0x000fea0003800000 */
.L_x_2747:
        /* <DEDUP_REMOVED lines=8> */
.L_x_2744:
[----:B--23--:R-:W-:-:S05]  /*a180*/  IMAD.U32 R0, RZ, RZ, UR36 ;  /* 0x00000024ff007e24 */ /* 0x00cfca000f8e00ff */
[----:B------:R-:W-:-:S13]  /*a190*/  ISETP.NE.AND P0, PT, R0, 0x3, PT ;  /* 0x000000030000780c */ /* 0x000fda0003f05270 */
[----:B------:R-:W-:Y:S05]  /*a1a0*/  @!P0 BRA `(.L_x_2782) ;  /* 0x0000000000048947 */ /* 0x000fea0003800000 */
[----:B------:R-:W-:Y:S01]  /*a1b0*/  BPT.TRAP 0x1 ;  /* 0x000000040000795c */ /* 0x000fe20000300000 */
.L_x_2782:
[----:B------:R-:W-:Y:S01]  /*a1c0*/  IMAD R20, R19, 0x8, R18 ;  /* 0x0000000813147824 */ /* 0x000fe200078e0212 */
[----:B-1--4-:R-:W-:-:S04]  /*a1d0*/  SHF.L.U32 R7, R22, 0x1f, RZ ;  /* 0x0000001f16077819 */ /* 0x012fc800000006ff */
[----:B------:R1:W2:Y:S01]  /*a1e0*/  SYNCS.PHASECHK.TRANS64.TRYWAIT P1, [R20+URZ+0x38830], R7 ;  /* 0x03883007140075a7 */ /* 0x0002a2000802017f */
[----:B------:R-:W-:Y:S05]  /*a1f0*/  @!P0 BRA `(.L_x_2783) ;  /* 0x0000000000048947 */ /* 0x000fea0003800000 */
[----:B------:R-:W-:Y:S01]  /*a200*/  BPT.TRAP 0x1 ;  /* 0x000000040000795c */ /* 0x000fe20000300000 */
.L_x_2783:
[C---:B------:R-:W-:Y:S02]  /*a210*/  VIADD R0, R18.reuse, 0x22400 ;  /* 0x0002240012007836 */ /* 0x040fe40000000000 */
[----:B------:R-:W-:-:S03]  /*a220*/  VIADD R2, R18, 0x20400 ;  /* 0x0002040012027836 */ /* 0x000fc60000000000 */
[----:B------:R-:W-:Y:S02]  /*a230*/  SHF.R.U32.HI R0, RZ, 0x4, R0 ;  /* 0x00000004ff007819 */ /* 0x000fe40000011600 */
[----:B------:R-:W-:Y:S02]  /*a240*/  SHF.R.U32.HI R2, RZ, 0x4, R2 ;  /* 0x00000004ff027819 */ /* 0x000fe40000011602 */
[----:B------:R-:W-:Y:S02]  /*a250*/  LOP3.LUT R0, R0, 0x3fff, RZ, 0xc0, !PT ;  /* 0x00003fff00007812 */ /* 0x000fe400078ec0ff */
[----:B------:R-:W-:Y:S02]  /*a260*/  LOP3.LUT R2, R2, 0x3fff, RZ, 0xc0, !PT ;  /* 0x00003fff02027812 */ /* 0x000fe400078ec0ff */
[----:B------:R-:W-:Y:S01]  /*a270*/  LOP3.LUT R190, R0, 0x10000, RZ, 0xfc, !PT ;  /* 0x0001000000be7812 */ /* 0x000fe200078efcff */
[----:B--2---:R-:W-:Y:S06]  /*a280*/  @P1 BRA `(.L_x_2784) ;  /* 0x0000000000081947 */ /* 0x004fec0003800000 */
[----:B------:R-:W2:Y:S02]  /*a290*/  SYNCS.PHASECHK.TRANS64.TRYWAIT P1, [R20+URZ+0x38830], R7 ;  /* 0x03883007140075a7 */ /* 0x000ea4000802017f */
[----:B--2---:R-:W-:Y:S05]  /*a2a0*/  @!P1 BRA `(.L_x_2785) ;  /* 0x0000019000f89947 */ /* 0x004fea0003800000 */
.L_x_2784:
[----:B------:R-:W-:Y:S01]  /*a2b0*/  LOP3.LUT R4, R2, 0x10000, RZ, 0xfc, !PT ;  /* 0x0001000002047812 */ /* 0x000fe200078efcff */
[----:B------:R-:W-:Y:S01]  /*a2c0*/  IMAD R2, R19, 0x200, R190 ;  /* 0x0000020013027824 */ /* 0x000fe200078e02be */
[----:B------:R-:W-:Y:S05]  /*a2d0*/  WARPSYNC.ALL ;  /* 0x0000000000007948 */ /* 0x000fea0003800000 */
[----:B0-----:R-:W-:Y:S01]  /*a2e0*/  IMAD.MOV.U32 R5, RZ, RZ, 0x40000040 ;  /* 0x40000040ff057424 */ /* 0x001fe200078e00ff */
[----:B------:R-:W-:Y:S01]  /*a2f0*/  R2UR UR4, R4 ;  /* 0x00000000040472ca */ /* 0x000fe200000e0000 */
[----:B------:R-:W-:Y:S01]  /*a300*/  IMAD.MOV.U32 R3, RZ, RZ, 0x40000040 ;  /* 0x40000040ff037424 */ /* 0x000fe200078e00ff */
[----:B------:R-:W-:Y:S01]  /*a310*/  R2UR UR6, R2 ;  /* 0x00000000020672ca */ /* 0x000fe200000e0000 */
[----:B-----5:R-:W-:Y:S01]  /*a320*/  WARPGROUP.ARRIVE ;  /* 0x00000000000079c5 */ /* 0x020fe20000000000 */
[----:B------:R-:W-:Y:S01]  /*a330*/  R2UR UR5, R5 ;  /* 0x00000000050572ca */ /* 0x000fe200000e0000 */
[----:B------:R-:W-:Y:S01]  /*a340*/  VIADD R12, R4, 0x2 ;  /* 0x00000002040c7836 */ /* 0x000fe20000000000 */
[----:B------:R-:W-:Y:S01]  /*a350*/  R2UR UR7, R3 ;  /* 0x00000000030772ca */ /* 0x000fe200000e0000 */
[----:B------:R-:W-:Y:S01]  /*a360*/  VIADD R8, R2, 0x2 ;  /* 0x0000000202087836 */ /* 0x000fe20000000000 */
[----:B------:R-:W-:Y:S01]  /*a370*/  BSSY B0, `(.L_x_2786) ;  /* 0x0000025000007945 */ /* 0x000fe20003800000 */
[----:B------:R-:W-:-:S02]  /*a380*/  IMAD.MOV.U32 R13, RZ, RZ, 0x40000040 ;  /* 0x40000040ff0d7424 */ /* 0x000fc400078e00ff */
[----:B------:R-:W-:Y:S02]  /*a390*/  IMAD.MOV.U32 R9, RZ, RZ, 0x40000040 ;  /* 0x40000040ff097424 */ /* 0x000fe400078e00ff */
[----:B------:R-:W-:Y:S02]  /*a3a0*/  VIADD R10, R4, 0x4 ;  /* 0x00000004040a7836 */ /* 0x000fe40000000000 */
[----:B------:R-:W-:Y:S02]  /*a3b0*/  IMAD.MOV.U32 R11, RZ, RZ, 0x40000040 ;  /* 0x40000040ff0b7424 */ /* 0x000fe400078e00ff */
[----:B------:R-:W-:Y:S02]  /*a3c0*/  IMAD.MOV.U32 R3, RZ, RZ, 0x40000040 ;  /* 0x40000040ff037424 */ /* 0x000fe400078e00ff */
[----:B------:R-:W-:Y:S01]  /*a3d0*/  HGMMA.64x64x16.F32.BF16 R24, gdesc[UR4], RZ, !UPT, gsb0 ;  /* 0x00e00000041879f0 */ /* 0x000fe2000c0018ff */
[----:B------:R-:W-:Y:S02]  /*a3e0*/  R2UR UR4, R12 ;  /* 0x000000000c0472ca */ /* 0x000fe400000e0000 */
[----:B------:R-:W-:-:S02]  /*a3f0*/  R2UR UR5, R13 ;  /* 0x000000000d0572ca */ /* 0x000fc400000e0000 */
[----:B------:R-:W-:Y:S01]  /*a400*/  R2UR UR6, R8 ;  /* 0x00000000080672ca */ /* 0x000fe200000e0000 */
[C---:B------:R-:W-:Y:S01]  /*a410*/  VIADD R8, R2.reuse, 0x4 ;  /* 0x0000000402087836 */ /* 0x040fe20000000000 */
[----:B------:R-:W-:Y:S01]  /*a420*/  R2UR UR7, R9 ;  /* 0x00000000090772ca */ /* 0x000fe200000e0000 */
[----:B------:R-:W-:Y:S02]  /*a430*/  IMAD.MOV.U32 R9, RZ, RZ, 0x40000040 ;  /* 0x40000040ff097424 */ /* 0x000fe400078e00ff */
[----:B------:R-:W-:Y:S01]  /*a440*/  VIADD R2, R2, 0x6 ;  /* 0x0000000602027836 */ /* 0x000fe20000000000 */
[----:B------:R-:W-:Y:S02]  /*a450*/  WARPGROUP.DEPBAR.LE gsb0, 0x0 ;  /* 0x00008000000079c5 */ /* 0x000fe40000010000 */
[----:B------:R-:W-:-:S07]  /*a460*/  WARPGROUP.ARRIVE ;  /* 0x00000000000079c5 */ /* 0x000fce0000000000 */
[----:B------:R-:W-:Y:S01]  /*a470*/  HGMMA.64x64x16.F32.BF16 R24, gdesc[UR4], R24, gsb0 ;  /* 0x00e00000041879f0 */ /* 0x000fe20008001818 */
[----:B------:R-:W-:Y:S02]  /*a480*/  R2UR UR4, R10 ;  /* 0x000000000a0472ca */ /* 0x000fe400000e0000 */
[----:B------:R-:W-:Y:S02]  /*a490*/  R2UR UR5, R11 ;  /* 0x000000000b0572ca */ /* 0x000fe400000e0000 */
        /* <DEDUP_REMOVED lines=8> */
[----:B------:R-:W-:Y:S02]  /*a520*/  R2UR UR5, R9 ;  /* 0x00000000090572ca */ /* 0x000fe400000e0000 */
[----:B------:R-:W-:Y:S02]  /*a530*/  R2UR UR6, R2 ;  /* 0x00000000020672ca */ /* 0x000fe400000e0000 */
[----:B------:R-:W-:Y:S02]  /*a540*/  R2UR UR7, R3 ;  /* 0x00000000030772ca */ /* 0x000fe400000e0000 */
[----:B------:R-:W-:Y:S01]  /*a550*/  SHF.L.U32 R3, R56, 0x1f, RZ ;  /* 0x0000001f38037819 */ /* 0x000fe200000006ff */
[----:B------:R-:W-:-:S02]  /*a560*/  WARPGROUP.DEPBAR.LE gsb0, 0x0 ;  /* 0x00008000000079c5 */ /* 0x000fc40000010000 */
[----:B------:R-:W-:-:S08]  /*a570*/  WARPGROUP.ARRIVE ;  /* 0x00000000000079c5 */ /* 0x000fd00000000000 */
[----:B------:R-:W-:Y:S03]  /*a580*/  HGMMA.64x64x16.F32.BF16 R24, gdesc[UR4], R24, gsb0 ;  /* 0x00e00000041879f0 */ /* 0x000fe60008001818 */
[----:B------:R-:W-:Y:S02]  /*a590*/  WARPGROUP.DEPBAR.LE gsb0, 0x0 ;  /* 0x00008000000079c5 */ /* 0x000fe40000010000 */
[----:B------:R-:W0:Y:S02]  /*a5a0*/  SYNCS.PHASECHK.TRANS64.TRYWAIT P1, [R18+URZ+0x38810], R3 ;  /* 0x03881003120075a7 */ /* 0x000e24000802017f */
[----:B0-----:R-:W-:Y:S05]  /*a5b0*/  @!P1 BRA `(.L_x_2787) ;  /* 0x0000019000489947 */ /* 0x001fea0003800000 */
.L_x_3049:
[----:B------:R-:W-:Y:S05]  /*a5c0*/  BSYNC B0 ;  /* 0x0000000000007941 */ /* 0x000fea0003800000 */
.L_x_2786:
[----:B------:R-:W-:Y:S05]  /*a5d0*/  @!P0 BRA `(.L_x_2788) ;  /* 0x0000000000048947 */ /* 0x000fea0003800000 */
[----:B------:R-:W-:Y:S01]  /*a5e0*/  BPT.TRAP 0x1 ;  /* 0x000000040000795c */ /* 0x000fe20000300000 */
.L_x_2788:
[----:B------:R3:W4:Y:S01]  /*a5f0*/  SYNCS.PHASECHK.TRANS64.TRYWAIT P2, [R20+URZ+0x38850], R7 ;  /* 0x03885007140075a7 */ /* 0x000722000804017f */
[----:B------:R-:W-:Y:S05]  /*a600*/  @!P0 BRA `(.L_x_2789) ;  /* 0x0000000000048947 */ /* 0x000fea0003800000 */
[----:B------:R-:W-:Y:S01]  /*a610*/  BPT.TRAP 0x1 ;  /* 0x000000040000795c */ /* 0x000fe20000300000 */
.L_x_2789:
[----:B------:R-:W5:Y:S02]  /*a620*/  S2R R0, SR_TID.X ;  /* 0x0000000000007919 */ /* 0x000f640000002100 */
[----:B-----5:R-:W-:-:S04]  /*a630*/  LOP3.LUT R0, R0, 0x7f, RZ, 0xc0, !PT ;  /* 0x0000007f00007812 */ /* 0x020fc800078ec0ff */
[----:B------:R-:W-:Y:S01]  /*a640*/  ISETP.NE.AND P1, PT, R0, RZ, PT ;  /* 0x000000ff0000720c */ /* 0x000fe20003f25270 */
[----:B------:R-:W-:-:S05]  /*a650*/  VIADD R0, R18, 0x400 ;  /* 0x0000040012007836 */ /* 0x000fca0000000000 */
[----:B------:R-:W-:Y:S01]  /*a660*/  SHF.R.U32.HI R0, RZ, 0x4, R0 ;  /* 0x00000004ff007819 */ /* 0x000fe20000011600 */
[----:B----4-:R-:W-:Y:S06]  /*a670*/  @P2 BRA `(.L_x_2790) ;  /* 0x0000000000082947 */ /* 0x010fec0003800000 */
[----:B------:R-:W4:Y:S02]  /*a680*/  SYNCS.PHASECHK.TRANS64.TRYWAIT P2, [R20+URZ+0x38850], R7 ;  /* 0x03885007140075a7 */ /* 0x000f24000804017f */
[----:B----4-:R-:W-:Y:S05]  /*a690*/  @!P2 BRA `(.L_x_2791) ;  /* 0x000001900024a947 */ /* 0x010fea0003800000 */
.L_x_2790:
[----:B------:R-:W-:Y:S01]  /*a6a0*/  LOP3.LUT R0, R0, 0x3fff, RZ, 0xc0, !PT ;  /* 0x00003fff00007812 */ /* 0x000fe200078ec0ff */
[----:B------:R-:W-:Y:S05]  /*a6b0*/  WARPSYNC.ALL ;  /* 0x0000000000007948 */ /* 0x000fea0003800000 */
[----:B------:R-:W-:Y:S01]  /*a6c0*/  LOP3.LUT R191, R0, 0x10000, RZ, 0xfc, !PT ;  /* 0x0001000000bf7812 */ /* 0x000fe200078efcff */
[----:B------:R-:W-:Y:S01]  /*a6d0*/  VIADD R0, R18, 0x26400 ;  /* 0x0002640012007836 */ /* 0x000fe20000000000 */
[----:B------:R-:W-:-:S03]  /*a6e0*/  WARPGROUP.ARRIVE ;  /* 0x00000000000079c5 */ /* 0x000fc60000000000 */
[----:B------:R-:W-:-:S03]  /*a6f0*/  IMAD R6, R19, 0x1000, R191 ;  /* 0x0000100013067824 */ /* 0x000fc600078e02bf */
[----:B------:R-:W5:Y:S01]  /*a700*/  S2R R21, SR_TID.X ;  /* 0x0000000000157919 */ /* 0x000f620000002100 */
[----:B-1234-:R-:W-:Y:S01]  /*a710*/  IMAD.MOV.U32 R7, RZ, RZ, 0x40000040 ;  /* 0x40000040ff077424 */ /* 0x01efe200078e00ff */
[----:B------:R-:W-:Y:S01]  /*a720*/  SHF.R.U32.HI R0, RZ, 0x4, R0 ;  /* 0x00000004ff007819 */ /* 0x000fe20000011600 */
[----:B0-----:R-:W-:Y:S01]  /*a730*/  IMAD.MOV.U32 R3, RZ, RZ, 0x40000040 ;  /* 0x40000040ff037424 */ /* 0x001fe200078e00ff */
        /* <DEDUP_REMOVED lines=11> */
[----:B------:R-:W-:-:S02]  /*a7f0*/  VIADD R56, R2, 0x2 ;  /* 0x0000000202387836 */ /* 0x000fc40000000000 */
[----:B------:R-:W-:Y:S02]  /*a800*/  VIADD R7, R2, 0x800 ;  /* 0x0000080002077836 */ /* 0x000fe40000000000 */
[----:B------:R-:W-:-:S08]  /*a810*/  IMAD.MOV.U32 R63, RZ, RZ, 0x40000040 ;  /* 0x40000040ff3f7424 */ /* 0x000fd000078e00ff */
        /* <DEDUP_REMOVED lines=9> */
[----:B-----5:R-:W-:-:S05]  /*a8b0*/  SHF.R.U32.HI R21, RZ, 0x7, R21 ;  /* 0x00000007ff157819 */ /* 0x020fca0000011615 */
[----:B------:R0:W1:Y:S02]  /*a8c0*/  SHFL.IDX PT, R0, R21, RZ, 0x1f ;  /* 0x00001fff15007589 */ /* 0x00006400000e0000 */
[----:B0-----:R-:W-:Y:S01]  /*a8d0*/  VIADD R21, R6, 0x800 ;  /* 0x0000080006157836 */ /* 0x001fe20000000000 */
        /* <DEDUP_REMOVED lines=186> */
[----:B------:R-:W-:Y:S02]  /*b480*/  R2UR UR6, R56 ;  /* 0x00000000380672ca */ /* 0x000fe400000e0000 */
[----:B------:R-:W-:Y:S01]  /*b490*/  R2UR UR7, R57 ;  /* 0x00000000390772ca */ /* 0x000fe200000e0000 */
[----:B------:R-:W-:Y:S01]  /*b4a0*/  IMAD.MOV.U32 R57, RZ, RZ, 0x40000040 ;  /* 0x40000040ff397424 */ /* 0x000fe200078e00ff */
[----:B------:R-:W-:Y:S01]  /*b4b0*/  R2UR UR4, R14 ;  /* 0x000000000e0472ca */ /* 0x000fe200000e0000 */
[----:B------:R-:W-:Y:S01]  /*b4c0*/  IMAD.MOV.U32 R14, RZ, RZ, 0xa00 ;  /* 0x00000a00ff0e7424 */ /* 0x000fe200078e00ff */
[----:B------:R-:W-:Y:S01]  /*b4d0*/  R2UR UR5, R15 ;  /* 0x000000000f0572ca */ /* 0x000fe200000e0000 */
[----:B------:R-:W-:-:S03]  /*b4e0*/  IMAD.MOV.U32 R15, RZ, RZ, 0x40000040 ;  /* 0x40000040ff0f7424 */ /* 0x000fc600078e00ff */
[----:B------:R-:W-:-:S04]  /*b4f0*/  SEL R14, R14, 0x980, P2 ;  /* 0x000009800e0e7807 */ /* 0x000fc80001000000 */
[----:B------:R-:W-:-:S04]  /*b500*/  LOP3.LUT R14, R14, 0xa00, RZ, 0xc0, !PT ;  /* 0x00000a000e0e7812 */ /* 0x000fc800078ec0ff */
[CC--:B------:R-:W-:Y:S02]  /*b510*/  IADD3 R56, R7.reuse, R14.reuse, R2 ;  /* 0x0000000e07387210 */ /* 0x0c0fe40007ffe002 */
[----:B------:R-:W-:Y:S01]  /*b520*/  IADD3 R14, R7, R14, R6 ;  /* 0x0000000e070e7210 */ /* 0x000fe20007ffe006 */
        /* <DEDUP_REMOVED lines=8> */
[----:B------:R-:W-:Y:S01]  /*b5b0*/  VIADD R57, R6, 0xa00 ;  /* 0x00000a0006397836 */ /* 0x000fe20000000000 */
[----:B------:R-:W-:Y:S02]  /*b5c0*/  R2UR UR6, R14 ;  /* 0x000000000e0672ca */ /* 0x000fe400000e0000 */
[----:B------:R-:W-:Y:S01]  /*b5d0*/  R2UR UR7, R15 ;  /* 0x000000000f0772ca */ /* 0x000fe200000e0000 */
[----:B------:R-:W-:Y:S02]  /*b5e0*/  VIADD R15, R2, 0xa00 ;  /* 0x00000a00020f7836 */ /* 0x000fe40000000000 */
[----:B------:R-:W-:-:S02]  /*b5f0*/  IMAD.IADD R64, R0, 0x1, R57 ;  /* 0x0000000100407824 */ /* 0x000fc400078e0239 */
[----:B------:R-:W-:Y:S02]  /*b600*/  IMAD.IADD R62, R0, 0x1, R15 ;  /* 0x00000001003e7824 */ /* 0x000fe400078e020f */
[C---:B------:R-:W-:Y:S02]  /*b610*/  IMAD.IADD R56, R60.reuse, 0x1, R57 ;  /* 0x000000013c387824 */ /* 0x040fe400078e0239 */
[----:B------:R-:W-:Y:S01]  /*b620*/  IMAD.IADD R14, R60, 0x1, R15 ;  /* 0x000000013c0e7824 */ /* 0x000fe200078e020f */
        /* <DEDUP_REMOVED lines=11> */
[----:B------:R-:W-:-:S02]  /*b6e0*/  IMAD.MOV.U32 R57, RZ, RZ, 0x40000040 ;  /* 0x40000040ff397424 */ /* 0x000fc400078e00ff */
        /* <DEDUP_REMOVED lines=75> */
[----:B------:R-:W-:Y:S01]  /*bba0*/  VIADD R7, R2, 0xe00 ;  /* 0x00000e0002077836 */ /* 0x000fe20000000000 */
[----:B------:R-:W-:Y:S02]  /*bbb0*/  WARPGROUP.DEPBAR.LE gsb0, 0x0 ;  /* 0x00008000000079c5 */ /* 0x000fe40000010000 */
[----:B------:R-:W-:-:S06]  /*bbc0*/  WARPGROUP.ARRIVE ;  /* 0x00000000000079c5 */ /* 0x000fcc0000000000 */
[----:B------:R-:W-:Y:S01]  /*bbd0*/  HGMMA.64x64x16.F32.BF16 R24, gdesc[UR4], R24, gsb0 ;  /* 0x00e00000041879f0 */ /* 0x000fe20008001818 */
[----:B------:R-:W-:Y:S02]  /*bbe0*/  R2UR UR4, R56 ;  /* 0x00000000380472ca */ /* 0x000fe400000e0000 */
[----:B------:R-:W-:Y:S01]  /*bbf0*/  R2UR UR5, R57 ;  /* 0x00000000390572ca */ /* 0x000fe200000e0000 */
[----:B------:R-:W-:Y:S01]  /*bc00*/  VIADD R57, R6, 0xe00 ;  /* 0x00000e0006397836 */ /* 0x000fe20000000000 */
[----:B------:R-:W-:Y:S01]  /*bc10*/  R2UR UR6, R14 ;  /* 0x000000000e0672ca */ /* 0x000fe200000e0000 */
[C---:B------:R-:W-:Y:S01]  /*bc20*/  IMAD.IADD R14, R0.reuse, 0x1, R7 ;  /* 0x00000001000e7824 */ /* 0x040fe200078e0207 */
[----:B------:R-:W-:Y:S01]  /*bc30*/  R2UR UR7, R15 ;  /* 0x000000000f0772ca */ /* 0x000fe200000e0000 */
[----:B------:R-:W-:Y:S02]  /*bc40*/  IMAD.IADD R62, R0, 0x1, R57 ;  /* 0x00000001003e7824 */ /* 0x000fe400078e0239 */
[----:B------:R-:W-:-:S02]  /*bc50*/  IMAD.MOV.U32 R15, RZ, RZ, 0x40000040 ;  /* 0x40000040ff0f7424 */ /* 0x000fc400078e00ff */
[----:B------:R-:W-:Y:S02]  /*bc60*/  IMAD.IADD R56, R60, 0x1, R57 ;  /* 0x000000013c387824 */ /* 0x000fe400078e0239 */
[----:B------:R-:W-:-:S05]  /*bc70*/  IMAD.MOV.U32 R0, RZ, RZ, 0x40 ;  /* 0x00000040ff007424 */ /* 0x000fca00078e00ff */
[----:B------:R-:W-:Y:S01]  /*bc80*/  SEL R0, R0, 0x3e, P2 ;  /* 0x0000003e00007807 */ /* 0x000fe20001000000 */
        /* <DEDUP_REMOVED lines=11> */
[----:B------:R-:W-:Y:S01]  /*bd40*/  IMAD.MOV.U32 R57, RZ, RZ, 0x40000040 ;  /* 0x40000040ff397424 */ /* 0x000fe200078e00ff */
[----:B------:R-:W-:-:S02]  /*bd50*/  WARPGROUP.DEPBAR.LE gsb0, 0x0 ;  /* 0x00008000000079c5 */ /* 0x000fc40000010000 */
[----:B------:R-:W-:-:S07]  /*bd60*/  WARPGROUP.ARRIVE ;  /* 0x00000000000079c5 */ /* 0x000fce0000000000 */
[----:B------:R-:W-:Y:S01]  /*bd70*/  HGMMA.64x64x16.F32.BF16 R24, gdesc[UR4], R24, gsb0 ;  /* 0x00e00000041879f0 */ /* 0x000fe20008001818 */
[----:B------:R-:W-:Y:S02]  /*bd80*/  R2UR UR6, R62 ;  /* 0x000000003e0672ca */ /* 0x000fe400000e0000 */
[----:B------:R-:W-:Y:S02]  /*bd90*/  R2UR UR7, R63 ;  /* 0x000000003f0772ca */ /* 0x000fe400000e0000 */
[----:B------:R-:W-:Y:S01]  /*bda0*/  R2UR UR4, R14 ;  /* 0x000000000e0472ca */ /* 0x000fe200000e0000 */
[----:B------:R-:W-:Y:S01]  /*bdb0*/  IMAD.IADD R14, R60, 0x1, R7 ;  /* 0x000000013c0e7824 */ /* 0x000fe200078e0207 */
[----:B------:R-:W-:Y:S01]  /*bdc0*/  R2UR UR5, R15 ;  /* 0x000000000f0572ca */ /* 0x000fe200000e0000 */
[----:B------:R-:W-:Y:S01]  /*bdd0*/  IMAD.MOV.U32 R15, RZ, RZ, 0x40000040 ;  /* 0x40000040ff0f7424 */ /* 0x000fe200078e00ff */
[----:B------:R-:W-:Y:S01]  /*bde0*/  LOP3.LUT R7, R0, 0x6, RZ, 0xc0, !PT ;  /* 0x0000000600077812 */ /* 0x000fe200078ec0ff */
[----:B------:R-:W-:-:S05]  /*bdf0*/  @!P1 VIADD R0, R20, 0x38840 ;  /* 0x0003884014009836 */ /* 0x000fca0000000000 */
[----:B------:R-:W-:Y:S01]  /*be00*/  @!P1 PRMT R0, RZ, 0x654, R0 ;  /* 0x00000654ff009816 */ /* 0x000fe20000000000 */
        /* <DEDUP_REMOVED lines=8> */
[----:B------:R-:W-:Y:S02]  /*be90*/  R2UR UR5, R15 ;  /* 0x000000000f0572ca */ /* 0x000fe400000e0000 */
[----:B------:R-:W-:Y:S02]  /*bea0*/  LEA R15, R168, 0xffffffc0, 0x6 ;  /* 0xffffffc0a80f7811 */ /* 0x000fe400078e30ff */
[----:B------:R-:W-:-:S02]  /*beb0*/  SEL R14, R14, 0xf80, P2 ;  /* 0x00000f800e0e7807 */ /* 0x000fc40001000000 */
[----:B------:R-:W-:Y:S02]  /*bec0*/  IADD3 R21, -R185, R23, -R15 ;  /* 0x00000017b9157210 */ /* 0x000fe40007ffe90f */
        /* <DEDUP_REMOVED lines=11> */
[----:B------:R-:W-:-:S04]  /*bf80*/  IMAD.MOV.U32 R7, RZ, RZ, -0x40 ;  /* 0xffffffc0ff077424 */ /* 0x000fc800078e00ff */
[----:B------:R-:W-:-:S04]  /*bf90*/  IMAD R6, R168, R7, 0x41 ;  /* 0x00000041a8067424 */ /* 0x000fc800078e0207 */
[----:B------:R-:W-:Y:S01]  /*bfa0*/  VIADD R58, R6, 0xffffffff ;  /* 0xffffffff063a7836 */ /* 0x000fe20000000000 */
[----:B------:R-:W-:-:S05]  /*bfb0*/  IADD3 R14, -R184, R6, R23 ;  /* 0x00000006b80e7210 */ /* 0x000fca0007ffe117 */
[----:B------:R-:W-:Y:S01]  /*bfc0*/  IMAD.IADD R14, R14, 0x1, -R185 ;  /* 0x000000010e0e7824 */ /* 0x000fe200078e0ab9 */
[----:B------:R-:W-:Y:S02]  /*bfd0*/  WARPGROUP.DEPBAR.LE gsb0, 0x0 ;  /* 0x00008000000079c5 */ /* 0x000fe40000010000 */
[----:B------:R-:W-:-:S06]  /*bfe0*/  WARPGROUP.ARRIVE ;  /* 0x00000000000079c5 */ /* 0x000fcc0000000000 */
[----:B------:R-:W-:Y:S01]  /*bff0*/  HGMMA.64x64x16.F32.BF16 R24, gdesc[UR4], R24, gsb0 ;  /* 0x00e00000041879f0 */ /* 0x000fe20008001818 */
[----:B------:R-:W-:Y:S01]  /*c000*/  ULDC.64 UR4, c[0x0][0xad8] ;  /* 0x0002b60000047ab9 */ /* 0x000fe20000000a00 */
[----:B------:R-:W-:Y:S01]  /*c010*/  ULDC UR6, c[0x0][0xad4] ;  /* 0x0002b50000067ab9 */ /* 0x000fe20000000800 */
[----:B------:R-:W-:Y:S01]  /*c020*/  UISETP.GE.AND UP0, UPT, UR5, 0x1, UPT ;  /* 0x000000010500788c */ /* 0x000fe2000bf06270 */
[----:B------:R-:W-:Y:S02]  /*c030*/  IMAD.U32 R188, RZ, RZ, UR6 ;  /* 0x00000006ffbc7e24 */ /* 0x000fe4000f8e00ff */
[----:B------:R-:W-:Y:S01]  /*c040*/  VIADD R56, R14, UR4 ;  /* 0x000000040e387c36 */ /* 0x000fe20008000000 */
[----:B------:R-:W-:Y:S02]  /*c050*/  UP2UR UR46, UPR, URZ, 0x1 ;  /* 0x000000013f2e7883 */ /* 0x000fe40008000000 */
[----:B------:R-:W-:Y:S02]  /*c060*/  PLOP3.LUT P2, PT, PT, PT, UP0, 0x40, 0x0 ;  /* 0x000000000000781c */ /* 0x000fe40003f4e808 */
[----:B------:R-:W-:-:S05]  /*c070*/  LOP3.LUT R7, RZ, R188, RZ, 0x33, !PT ;  /* 0x000000bcff077212 */ /* 0x000fca00078e33ff */
[----:B------:R-:W-:Y:S01]  /*c080*/  IMAD.IADD R57, R14, 0x1, R7 ;  /* 0x000000010e397824 */ /* 0x000fe200078e0207 */
        /* <DEDUP_REMOVED lines=18> */
.L_x_2794:
[----:B------:R-:W-:-:S06]  /*c1b0*/  UISETP.NE.AND UP0, UPT, UR5, 0x1, UPT ;  /* 0x000000010500788c */ /* 0x000fcc000bf05270 */
[----:B------:R-:W-:-:S05]  /*c1c0*/  PLOP3.LUT P2, PT, PT, PT, UP0, 0x80, 0x0 ;  /* 0x000000000000781c */ /* 0x000fca0003f4f008 */
[----:B------:R-:W-:-:S08]  /*c1d0*/  @UP0 ULDC.64 UR6, c[0x0][0xae0] ;  /* 0x0002b80000060ab9 */ /* 0x000fd00000000a00 */
[----:B------:R-:W-:-:S05]  /*c1e0*/  @P2 IMAD.HI.U32 R59, R14, UR6, RZ ;  /* 0x000000060e3b2c27 */ /* 0x000fca000f8e00ff */
[----:B------:R-:W-:-:S07]  /*c1f0*/  @P2 SHF.R.U32.HI R14, RZ, UR7, R59 ;  /* 0x00000007ff0e2c19 */ /* 0x000fce000801163b */
.L_x_2795:
[----:B------:R-:W-:Y:S05]  /*c200*/  BSYNC B0 ;  /* 0x0000000000007941 */ /* 0x000fea0003800000 */
.L_x_2793:
[----:B------:R-:W-:-:S04]  /*c210*/  IMAD R14, R14, UR5, -R15 ;  /* 0x000000050e0e7c24 */ /* 0x000fc8000f8e0a0f */
[----:B------:R-:W-:-:S05]  /*c220*/  IMAD.IADD R14, R14, 0x1, -R185 ;  /* 0x000000010e0e7824 */ /* 0x000fca00078e0ab9 */
[----:B------:R-:W-:Y:S02]  /*c230*/  VIMNMX R7, R7, R14, !PT ;  /* 0x0000000e07077248 */ /* 0x000fe40007fe0100 */
[----:B------:R-:W-:-:S07]  /*c240*/  VIADDMNMX R6, R14, UR5, R6, PT ;  /* 0x000000050e067c46 */ /* 0x000fce000b800106 */
.L_x_2792:
[C---:B------:R-:W-:Y:S01]  /*c250*/  ISETP.GE.AND P2, PT, R58.reuse, 0x2, PT ;  /* 0x000000023a00780c */ /* 0x040fe20003f46270 */
[----:B------:R-:W-:Y:S01]  /*c260*/  UISETP.NE.AND UP0, UPT, UR46, URZ, UPT ;  /* 0x0000003f2e00728c */ /* 0x000fe2000bf05270 */
[C---:B------:R-:W-:Y:S02]  /*c270*/  ISETP.GE.AND P6, PT, R58.reuse, 0xa, PT ;  /* 0x0000000a3a00780c */ /* 0x040fe40003fc6270 */
        /* <DEDUP_REMOVED lines=10> */
[----:B------:R-:W-:Y:S02]  /*c320*/  ISETP.LT.OR P5, PT, R6, 0x9, P5 ;  /* 0x000000090600780c */ /* 0x000fe40002fa1670 */
        /* <DEDUP_REMOVED lines=82> */
.L_x_2798:
[----:B------:R-:W-:-:S06]  /*c850*/  UISETP.NE.AND UP0, UPT, UR5, 0x1, UPT ;  /* 0x000000010500788c */ /* 0x000fcc000bf05270 */
[----:B------:R-:W-:-:S05]  /*c860*/  PLOP3.LUT P6, PT, PT, PT, UP0, 0x80, 0x0 ;  /* 0x000000000000781c */ /* 0x000fca0003fcf008 */
[----:B------:R-:W-:-:S08]  /*c870*/  @UP0 ULDC.64 UR6, c[0x0][0xae0] ;  /* 0x0002b80000060ab9 */ /* 0x000fd00000000a00 */
[----:B------:R-:W-:Y:S01]  /*c880*/  @P6 IMAD.HI.U32 R21, R14, UR6, RZ ;  /* 0x000000060e156c27 */ /* 0x000fe2000f8e00ff */
[----:B------:R-:W-:-:S13]  /*c890*/  PLOP3.LUT P6, PT, PT, PT, UP0, 0x80, 0x0 ;  /* 0x000000000000781c */ /* 0x000fda0003fcf008 */
[----:B------:R-:W-:-:S07]  /*c8a0*/  @P6 SHF.R.U32.HI R14, RZ, UR7, R21 ;  /* 0x00000007ff0e6c19 */ /* 0x000fce0008011615 */
.L_x_2799:
[----:B------:R-:W-:Y:S05]  /*c8b0*/  BSYNC B0 ;  /* 0x0000000000007941 */ /* 0x000fea0003800000 */
.L_x_2797:
[----:B------:R-:W-:-:S04]  /*c8c0*/  IMAD R14, R14, UR5, -R15 ;  /* 0x000000050e0e7c24 */ /* 0x000fc8000f8e0a0f */
[----:B------:R-:W-:-:S05]  /*c8d0*/  IMAD.IADD R14, R14, 0x1, -R185 ;  /* 0x000000010e0e7824 */ /* 0x000fca00078e0ab9 */
[----:B------:R-:W-:Y:S02]  /*c8e0*/  VIMNMX R7, R7, R14, !PT ;  /* 0x0000000e07077248 */ /* 0x000fe40007fe0100 */
[----:B------:R-:W-:-:S07]  /*c8f0*/  VIADDMNMX R6, R14, UR5, R6, PT ;  /* 0x000000050e067c46 */ /* 0x000fce000b800106 */
.L_x_2796:
[----:B------:R-:W-:Y:S01]  /*c900*/  ISETP.GT.AND P2, PT, R7, 0x1, !P2 ;  /* 0x000000010700780c */ /* 0x000fe20005744270 */
[----:B------:R-:W-:Y:S01]  /*c910*/  ULDC UR6, c[0x0][0xa80] ;  /* 0x0002a00000067ab9 */ /* 0x000fe20000000800 */
[----:B------:R-:W-:Y:S01]  /*c920*/  FMNMX.FTZ R14, R169, R59, !PT ;  /* 0x0000003ba90e7209 */ /* 0x000fe20007810000 */
[----:B------:R-:W-:Y:S01]  /*c930*/  UISETP.NE.AND UP0, UPT, UR46, URZ, UPT ;  /* 0x0000003f2e00728c */ /* 0x000fe2000bf05270 */
[----:B------:R-:W-:Y:S01]  /*c940*/  BAR.SYNC.DEFER_BLOCKING 0xf, 0x100 ;  /* 0x03c4000000007b1d */ /* 0x000fe20000010000 */
[----:B------:R-:W-:Y:S01]  /*c950*/  ISETP.LT.OR P2, PT, R6, 0x2, P2 ;  /* 0x000000020600780c */ /* 0x000fe20001741670 */
[----:B------:R-:W-:Y:S01]  /*c960*/  @!P1 VIADD R20, R20, 0x38860 ;  /* 0x0003886014149836 */ /* 0x000fe20000000000 */
        /* <DEDUP_REMOVED lines=25> */
[C---:B------:R-:W-:Y:S02]  /*cb00*/  ISETP.GT.AND P2, PT, R7.reuse, 0x18, !P2 ;  /* 0x000000180700780c */ /* 0x040fe40005744270 */
[----:B------:R-:W-:-:S02]  /*cb10*/  ISETP.GT.AND P3, PT, R7, 0x8, !P3 ;  /* 0x000000080700780c */ /* 0x000fc40005f64270 */
[----:B------:R-:W-:Y:S02]  /*cb20*/  ISETP.LT.OR P2, PT, R6, 0x19, P2 ;  /* 0x000000190600780c */ /* 0x000fe40001741670 */
[----:B------:R-:W-:Y:S02]  /*cb30*/  FMNMX.FTZ R14, R49, R14, !PT ;  /* 0x0000000e310e7209 */ /* 0x000fe40007810000 */
[----:B------:R-:W-:Y:S02]  /*cb40*/  FSEL R38, R38, -INF , !P2 ;  /* 0xff80000026267808 */ /* 0x000fe40005000000 */
[----:B------:R-:W-:Y:S02]  /*cb50*/  ISETP.NE.AND P2, PT, R36, RZ, PT ;  /* 0x000000ff2400720c */ /* 0x000fe40003f45270 */
[----:B------:R-:W-:Y:S02]  /*cb60*/  ISETP.LT.OR P3, PT, R6, 0x9, P3 ;  /* 0x000000090600780c */ /* 0x000fe40001f61670 */
[----:B------:R-:W-:-:S02]  /*cb70*/  ISETP.GT.AND P2, PT, R7, 0x19, !P2 ;  /* 0x000000190700780c */ /* 0x000fc40005744270 */
[----:B------:R-:W-:Y:S02]  /*cb80*/  FMNMX.FTZ R14, R199, R14, !PT ;  /* 0x0000000ec70e7209 */ /* 0x000fe40007810000 */
[----:B------:R-:W-:Y:S02]  /*cb90*/  ISETP.LT.OR P2, PT, R6, 0x1a, P2 ;  /* 0x0000001a0600780c */ /* 0x000fe40001741670 */
[----:B------:R-:W-:Y:S02]  /*cba0*/  FSEL R30, R30, -INF , !P3 ;  /* 0xff8000001e1e7808 */ /* 0x000fe40005800000 */
[----:B------:R-:W-:Y:S02]  /*cbb0*/  FSEL R32, R39, -INF , !P2 ;  /* 0xff80000027207808 */ /* 0x000fe40005000000 */
[----:B------:R-:W-:Y:S02]  /*cbc0*/  ISETP.NE.AND P2, PT, R64, RZ, PT ;  /* 0x000000ff4000720c */ /* 0x000fe40003f45270 */
[----:B------:R-:W-:-:S02]  /*cbd0*/  ISETP.NE.AND P3, PT, R66, RZ, PT ;  /* 0x000000ff4200720c */ /* 0x000fc40003f65270 */
[----:B------:R-:W-:Y:S02]  /*cbe0*/  ISETP.GT.AND P2, PT, R7, 0x20, !P2 ;  /* 0x000000200700780c */ /* 0x000fe40005744270 */
[----:B------:R-:W-:Y:S02]  /*cbf0*/  FMNMX.FTZ R21, R53, R14, !PT ;  /* 0x0000000e35157209 */ /* 0x000fe40007810000 */
[----:B------:R-:W-:Y:S02]  /*cc00*/  ISETP.LT.OR P2, PT, R6, 0x21, P2 ;  /* 0x000000210600780c */ /* 0x000fe40001741670 */
[----:B------:R-:W-:Y:S01]  /*cc10*/  ISETP.NE.AND P6, PT, R25, RZ, PT ;  /* 0x000000ff1900720c */ /* 0x000fe20003fc5270 */
[----:B------:R-:W0:Y:S01]  /*cc20*/  SHFL.BFLY PT, R14, R21, 0x2, 0x1f ;  /* 0x0c401f00150e7f89 */ /* 0x000e2200000e0000 */
        /* <DEDUP_REMOVED lines=8> */
[C---:B------:R-:W-:Y:S02]  /*ccb0*/  ISETP.GT.AND P2, PT, R7.reuse, 0x28, !P3 ;  /* 0x000000280700780c */ /* 0x040fe40005f44270 */
[----:B------:R-:W-:Y:S02]  /*ccc0*/  ISETP.NE.AND P3, PT, R68, RZ, PT ;  /* 0x000000ff4400720c */ /* 0x000fe40003f65270 */
[----:B------:R-:W-:Y:S02]  /*ccd0*/  ISETP.LT.OR P2, PT, R6, 0x29, P2 ;  /* 0x000000290600780c */ /* 0x000fe40001741670 */
[C---:B------:R-:W-:Y:S02]  /*cce0*/  ISETP.GT.AND P3, PT, R7.reuse, 0x30, !P3 ;  /* 0x000000300700780c */ /* 0x040fe40005f64270 */
[----:B------:R-:W-:Y:S02]  /*ccf0*/  FSEL R46, R46, -INF , !P2 ;  /* 0xff8000002e2e7808 */ /* 0x000fe40005000000 */
[----:B------:R-:W-:-:S02]  /*cd00*/  ISETP.GT.AND P2, PT, R7, RZ, !P6 ;  /* 0x000000ff0700720c */ /* 0x000fc40007744270 */
[----:B0-----:R-:W-:Y:S01]  /*cd10*/  FMNMX.FTZ R25, R21, R14, !PT ;  /* 0x0000000e15197209 */ /* 0x001fe20007810000 */
[----:B------:R-:W-:Y:S01]  /*cd20*/  IMAD.U32 R21, RZ, RZ, UR6 ;  /* 0x00000006ff157e24 */ /* 0x000fe2000f8e00ff */
[C---:B------:R-:W-:Y:S02]  /*cd30*/  ISETP.LT.OR P2, PT, R6.reuse, 0x1, P2 ;  /* 0x000000010600780c */ /* 0x040fe40001741670 */
[----:B------:R-:W-:Y:S01]  /*cd40*/  ISETP.LT.OR P3, PT, R6, 0x31, P3 ;  /* 0x000000310600780c */ /* 0x000fe20001f61670 */
[----:B------:R-:W0:Y:S01]  /*cd50*/  SHFL.BFLY PT, R14, R25, 0x1, 0x1f ;  /* 0x0c201f00190e7f89 */ /* 0x000e2200000e0000 */
        /* <DEDUP_REMOVED lines=8> */
[----:B------:R-:W-:-:S02]  /*cde0*/  FMNMX.FTZ R15, R34, R15, !PT ;  /* 0x0000000f220f7209 */ /* 0x000fc40007810000 */
[----:B------:R-:W-:Y:S02]  /*cdf0*/  ISETP.NE.AND P6, PT, R48, RZ, PT ;  /* 0x000000ff3000720c */ /* 0x000fe40003fc5270 */
[----:B------:R-:W-:Y:S02]  /*ce00*/  FMNMX.FTZ R15, R28, R15, !PT ;  /* 0x0000000f1c0f7209 */ /* 0x000fe40007810000 */
[----:B------:R-:W-:Y:S02]  /*ce10*/  FSEL R50, R50, -INF , !P3 ;  /* 0xff80000032327808 */ /* 0x000fe40005800000 */
[----:B------:R-:W-:Y:S02]  /*ce20*/  FMNMX.FTZ R15, R38, R15, !PT ;  /* 0x0000000f260f7209 */ /* 0x000fe40007810000 */
[----:B0-----:R-:W-:Y:S02]  /*ce30*/  FMNMX.FTZ R14, R25, R14, !PT ;  /* 0x0000000e190e7209 */ /* 0x001fe40007810000 */
[----:B------:R-:W-:-:S02]  /*ce40*/  FMNMX.FTZ R15, R32, R15, !PT ;  /* 0x0000000f200f7209 */ /* 0x000fc40007810000 */
[C---:B------:R-:W-:Y:S01]  /*ce50*/  FSETP.NEU.FTZ.AND P2, PT, R14.reuse, -INF , PT ;  /* 0xff8000000e00780b */ /* 0x040fe20003f5d000 */
[----:B------:R-:W-:Y:S01]  /*ce60*/  FMUL.FTZ R25, R14, R21 ;  /* 0x000000150e197220 */ /* 0x000fe20000410000 */
[----:B------:R-:W-:Y:S02]  /*ce70*/  FMNMX.FTZ R15, R42, R15, !PT ;  /* 0x0000000f2a0f7209 */ /* 0x000fe40007810000 */
[----:B------:R-:W-:Y:S02]  /*ce80*/  ISETP.LT.OR P5, PT, R6, 0x39, P5 ;  /* 0x000000390600780c */ /* 0x000fe40002fa1670 */
[----:B------:R-:W-:Y:S02]  /*ce90*/  FMNMX.FTZ R15, R36, R15, !PT ;  /* 0x0000000f240f7209 */ /* 0x000fe40007810000 */
[----:B------:R-:W-:Y:S01]  /*cea0*/  FSEL R52, R25, RZ, P2 ;  /* 0x000000ff19347208 */ /* 0x000fe20001000000 */
[----:B------:R-:W-:Y:S01]  /*ceb0*/  IMAD.MOV.U32 R25, RZ, RZ, 0x40000040 ;  /* 0x40000040ff197424 */ /* 0x000fe200078e00ff */
[----:B------:R-:W-:-:S02]  /*cec0*/  FMNMX.FTZ R15, R46, R15, !PT ;  /* 0x0000000f2e0f7209 */ /* 0x000fc40007810000 */
[----:B------:R-:W-:Y:S01]  /*ced0*/  ISETP.GT.AND P2, PT, R7, 0x39, !P6 ;  /* 0x000000390700780c */ /* 0x000fe20007744270 */
[--C-:B------:R-:W-:Y:S01]  /*cee0*/  FFMA.FTZ R169, R169, R21, -R52.reuse ;  /* 0x00000015a9a97223 */ /* 0x100fe20000010834 */
[----:B------:R-:W-:Y:S01]  /*cef0*/  FMNMX.FTZ R15, R40, R15, !PT ;  /* 0x0000000f280f7209 */ /* 0x000fe20007810000 */
[-CC-:B------:R-:W-:Y:S01]  /*cf00*/  FFMA.FTZ R170, R59, R21.reuse, -R52.reuse ;  /* 0x000000153baa7223 */ /* 0x180fe20000010834 */
[----:B------:R-:W-:Y:S01]  /*cf10*/  FSEL R44, R51, -INF , !P4 ;  /* 0xff800000332c7808 */ /* 0x000fe20006000000 */
[--C-:B------:R-:W-:Y:S01]  /*cf20*/  FFMA.FTZ R172, R61, R21, -R52.reuse ;  /* 0x000000153dac7223 */ /* 0x100fe20000010834 */
[----:B------:R-:W-:Y:S01]  /*cf30*/  FMNMX.FTZ R15, R50, R15, !PT ;  /* 0x0000000f320f7209 */ /* 0x000fe20007810000 */
[-CC-:B------:R-:W-:Y:S01]  /*cf40*/  FFMA.FTZ R173, R29, R21.reuse, -R52.reuse ;  /* 0x000000151dad7223 */ /* 0x180fe20000010834 */
[----:B------:R-:W-:Y:S01]  /*cf50*/  ISETP.LT.OR P2, PT, R6, 0x3a, P2 ;  /* 0x0000003a0600780c */ /* 0x000fe20001741670 */
[-CC-:B------:R-:W-:Y:S01]  /*cf60*/  FFMA.FTZ R174, R63, R21.reuse, -R52.reuse ;  /* 0x000000153fae7223 */ /* 0x180fe20000010834 */
[----:B------:R-:W-:Y:S01]  /*cf70*/  FSEL R54, R54, -INF , !P5 ;  /* 0xff80000036367808 */ /* 0x000fe20006800000 */
[--C-:B------:R-:W-:Y:S01]  /*cf80*/  FFMA.FTZ R175, R33, R21, -R52.reuse ;  /* 0x0000001521af7223 */ /* 0x100fe20000010834 */
[----:B------:R-:W-:Y:S01]  /*cf90*/  FMNMX.FTZ R15, R44, R15, !PT ;  /* 0x0000000f2c0f7209 */ /* 0x000fe20007810000 */
[-CC-:B------:R-:W-:Y:S01]  /*cfa0*/  FFMA.FTZ R176, R65, R21.reuse, -R52.reuse ;  /* 0x0000001541b07223 */ /* 0x180fe20000010834 */
[----:B------:R-:W-:Y:S01]  /*cfb0*/  FSEL R48, R55, -INF , !P2 ;  /* 0xff80000037307808 */ /* 0x000fe20005000000 */
        /* <DEDUP_REMOVED lines=11> */
[----:B------:R-:W-:Y:S01]  /*d070*/  FFMA.FTZ R200, R53, R21, -R52 ;  /* 0x0000001535c87223 */ /* 0x000fe20000010834 */
[----:B------:R-:W-:Y:S01]  /*d080*/  MUFU.EX2 R169, R169 ;  /* 0x000000a900a97308 */ /* 0x000fe20000000800 */
[----:B------:R-:W-:-:S02]  /*d090*/  R2UR UR11, R25 ;  /* 0x00000000190b72ca */ /* 0x000fc400000e0000 */
[----:B------:R-:W-:-:S05]  /*d0a0*/  @!P1 PRMT R20, RZ, 0x654, R20 ;  /* 0x00000654ff149816 */ /* 0x000fca0000000014 */
[----:B------:R-:W1:Y:S08]  /*d0b0*/  MUFU.EX2 R170, R170 ;  /* 0x000000aa00aa7308 */ /* 0x000e700000000800 */
[----:B------:R-:W-:Y:S01]  /*d0c0*/  MUFU.EX2 R172, R172 ;  /* 0x000000ac00ac7308 */ /* 0x000fe20000000800 */
[----:B0-----:R-:W-:-:S07]  /*d0d0*/  FMNMX.FTZ R6, R15, R6, !PT ;  /* 0x000000060f067209 */ /* 0x001fce0007810000 */
[----:B------:R-:W0:Y:S01]  /*d0e0*/  MUFU.EX2 R173, R173 ;  /* 0x000000ad00ad7308 */ /* 0x000e220000000800 */
[----:B-1----:R-:W-:Y:S01]  /*d0f0*/  F2FP.BF16.F32.PACK_AB R164, R170, R169 ;  /* 0x000000a9aaa4723e */ /* 0x002fe200000010ff */
[----:B------:R-:W-:Y:S01]  /*d100*/  FADD.FTZ R169, R169, R170 ;  /* 0x000000aaa9a97221 */ /* 0x000fe20000010000 */
[----:B------:R-:W1:Y:S05]  /*d110*/  SHFL.BFLY PT, R15, R6, 0x1, 0x1f ;  /* 0x0c201f00060f7f89 */ /* 0x000e6a00000e0000 */
        /* <DEDUP_REMOVED lines=8> */
[-C--:B------:R-:W-:Y:S02]  /*d1a0*/  FMUL.FTZ R6, R15, R21.reuse ;  /* 0x000000150f067220 */ /* 0x080fe40000410000 */
[----:B------:R-:W0:Y:S01]  /*d1b0*/  MUFU.EX2 R177, R177 ;  /* 0x000000b100b17308 */ /* 0x000e220000000800 */
[----:B--2---:R-:W-:Y:S01]  /*d1c0*/  F2FP.BF16.F32.PACK_AB R160, R175, R174 ;  /* 0x000000aeafa0723e */ /* 0x004fe200000010ff */
[----:B------:R-:W-:Y:S01]  /*d1d0*/  FADD.FTZ R174, R174, R173 ;  /* 0x000000adaeae7221 */ /* 0x000fe20000010000 */
[----:B------:R-:W-:Y:S01]  /*d1e0*/  FSEL R7, R6, RZ, P2 ;  /* 0x000000ff06077208 */ /* 0x000fe20001000000 */
[----:B------:R-:W-:Y:S02]  /*d1f0*/  IMAD R6, R19, 0x1000, R193 ;  /* 0x0000100013067824 */ /* 0x000fe400078e02c1 */
[----:B------:R-:W-:Y:S01]  /*d200*/  FADD.FTZ R175, R175, R174 ;  /* 0x000000aeafaf7221 */ /* 0x000fe20000010000 */
[----:B------:R-:W-:Y:S01]  /*d210*/  PLOP3.LUT P2, PT, PT, PT, UP0, 0x40, 0x0 ;  /* 0x000000000000781c */ /* 0x000fe20003f4e808 */
        /* <DEDUP_REMOVED lines=17> */
[----:B------:R-:W-:Y:S01]  /*d330*/  MUFU.EX2 R201, R201 ;  /* 0x000000c900c97308 */ /* 0x000fe20000000800 */
[----:B------:R-:W-:Y:S01]  /*d340*/  IMAD.MOV.U32 R7, RZ, RZ, 0x40000040 ;  /* 0x40000040ff077424 */ /* 0x000fe200078e00ff */
[----:B0-----:R-:W-:Y:S01]  /*d350*/  F2FP.BF16.F32.PACK_AB R162, R177, R176 ;  /* 0x000000b0b1a2723e */ /* 0x001fe200000010ff */
[C---:B------:R-:W-:Y:S01]  /*d360*/  VIADD R24, R6.reuse, 0x80 ;  /* 0x0000008006187836 */ /* 0x040fe20000000000 */
[C---:B------:R-:W-:Y:S01]  /*d370*/  R2UR UR6, R6.reuse ;  /* 0x00000000060672ca */ /* 0x040fe200000e0000 */
[----:B------:R-:W-:Y:S01]  /*d380*/  VIADD R26, R6, 0x100 ;  /* 0x00000100061a7836 */ /* 0x000fe20000000000 */
[----:B------:R-:W-:Y:S01]  /*d390*/  R2UR UR7, R7 ;  /* 0x00000000070772ca */ /* 0x000fe200000e0000 */
[----:B------:R-:W-:Y:S01]  /*d3a0*/  IMAD.MOV.U32 R27, RZ, RZ, 0x40000040 ;  /* 0x40000040ff1b7424 */ /* 0x000fe200078e00ff */
[----:B------:R-:W0:Y:S01]  /*d3b0*/  MUFU.EX2 R202, R202 ;  /* 0x000000ca00ca7308 */ /* 0x000e220000000800 */
[----:B------:R-:W-:Y:S01]  /*d3c0*/  R2UR UR10, R24 ;  /* 0x00000000180a72ca */ /* 0x000fe200000e0000 */
[----:B------:R-:W-:Y:S01]  /*d3d0*/  VIADD R6, R6, 0x180 ;  /* 0x0000018006067836 */ /* 0x000fe20000000000 */
[----:B------:R-:W-:Y:S01]  /*d3e0*/  R2UR UR14, R26 ;  /* 0x000000001a0e72ca */ /* 0x000fe200000e0000 */
[----:B------:R-:W-:Y:S01]  /*d3f0*/  IMAD.MOV.U32 R7, RZ, RZ, 0x40000040 ;  /* 0x40000040ff077424 */ /* 0x000fe200078e00ff */
[----:B------:R-:W-:Y:S01]  /*d400*/  R2UR UR15, R27 ;  /* 0x000000001b0f72ca */ /* 0x000fe200000e0000 */
[----:B------:R-:W-:-:S02]  /*d410*/  FADD.FTZ R176, R176, R175 ;  /* 0x000000afb0b07221 */ /* 0x000fc40000010000 */
[----:B------:R-:W-:Y:S02]  /*d420*/  MUFU.EX2 R203, R203 ;  /* 0x000000cb00cb7308 */ /* 0x000fe40000000800 */
[----:B------:R-:W-:-:S06]  /*d430*/  FADD.FTZ R177, R177, R176 ;  /* 0x000000b0b1b17221 */ /* 0x000fcc0000010000 */
[----:B------:R-:W1:Y:S01]  /*d440*/  MUFU.EX2 R204, R204 ;  /* 0x000000cc00cc7308 */ /* 0x000e620000000800 */
[----:B0-----:R-:W-:Y:S01]  /*d450*/  F2FP.BF16.F32.PACK_AB R165, R202, R201 ;  /* 0x000000c9caa5723e */ /* 0x001fe200000010ff */
[----:B------:R-:W-:-:S06]  /*d460*/  FADD.FTZ R202, R201, R202 ;  /* 0x000000cac9ca7221 */ /* 0x000fcc0000010000 */
[----:B------:R-:W-:Y:S08]  /*d470*/  MUFU.EX2 R205, R205 ;  /* 0x000000cd00cd7308 */ /* 0x000ff00000000800 */
[----:B------:R-:W0:Y:S01]  /*d480*/  MUFU.EX2 R206, R206 ;  /* 0x000000ce00ce7308 */ /* 0x000e220000000800 */
[----:B-1----:R-:W-:Y:S01]  /*d490*/  F2FP.BF16.F32.PACK_AB R167, R204, R203 ;  /* 0x000000cbcca7723e */ /* 0x002fe200000010ff */
[----:B------:R-:W-:-:S04]  /*d4a0*/  FADD.FTZ R203, R203, R202 ;  /* 0x000000cacbcb7221 */ /* 0x000fc80000010000 */
[----:B------:R-:W-:Y:S01]  /*d4b0*/  STSM.16.M88.4 [R197+0x36400], R164 ;  /* 0x036400a4c5007844 */ /* 0x000fe20000000200 */
[----:B------:R-:W-:Y:S01]  /*d4c0*/  FADD.FTZ R204, R204, R203 ;  /* 0x000000cbcccc7221 */ /* 0x000fe20000010000 */
[----:B------:R-:W-:Y:S08]  /*d4d0*/  MUFU.EX2 R207, R207 ;  /* 0x000000cf00cf7308 */ /* 0x000ff00000000800 */
[----:B------:R-:W1:Y:S01]  /*d4e0*/  MUFU.EX2 R210, R210 ;  /* 0x000000d200d27308 */ /* 0x000e620000000800 */
[----:B0-----:R-:W-:Y:S01]  /*d4f0*/  F2FP.BF16.F32.PACK_AB R161, R206, R205 ;  /* 0x000000cdcea1723e */ /* 0x001fe200000010ff */
[----:B------:R-:W-:-:S04]  /*d500*/  FADD.FTZ R205, R205, R204 ;  /* 0x000000cccdcd7221 */ /* 0x000fc80000010000 */
[----:B------:R-:W-:Y:S02]  /*d510*/  FADD.FTZ R206, R206, R205 ;  /* 0x000000cdcece7221 */ /* 0x000fe40000010000 */
[----:B------:R-:W0:Y:S08]  /*d520*/  MUFU.EX2 R179, R179 ;  /* 0x000000b300b37308 */ /* 0x000e300000000800 */
[----:B------:R-:W-:Y:S01]  /*d530*/  MUFU.EX2 R180, R180 ;  /* 0x000000b400b47308 */ /* 0x000fe20000000800 */
[----:B-1----:R-:W-:Y:S01]  /*d540*/  F2FP.BF16.F32.PACK_AB R163, R210, R207 ;  /* 0x000000cfd2a3723e */ /* 0x002fe200000010ff */
[----:B------:R-:W-:-:S04]  /*d550*/  FADD.FTZ R207, R207, R206 ;  /* 0x000000cecfcf7221 */ /* 0x000fc80000010000 */
[----:B------:R-:W-:Y:S01]  /*d560*/  STSM.16.M88.4 [R198], R160 ;  /* 0x000000a0c6007844 */ /* 0x000fe20000000200 */
[----:B------:R-:W-:Y:S01]  /*d570*/  FADD.FTZ R207, R210, R207 ;  /* 0x000000cfd2cf7221 */ /* 0x000fe20000010000 */
[----:B------:R-:W1:Y:S01]  /*d580*/  MUFU.EX2 R181, R181 ;  /* 0x000000b500b57308 */ /* 0x000e620000000800 */
[----:B0-----:R-:W-:Y:S01]  /*d590*/  F2FP.BF16.F32.PACK_AB R156, R179, R178 ;  /* 0x000000b2b39c723e */ /* 0x001fe200000010ff */
[----:B------:R-:W-:-:S04]  /*d5a0*/  FADD.FTZ R178, R178, R177 ;  /* 0x000000b1b2b27221 */ /* 0x000fc80000010000 */
[----:B------:R-:W-:Y:S02]  /*d5b0*/  FADD.FTZ R179, R179, R178 ;  /* 0x000000b2b3b37221 */ /* 0x000fe40000010000 */
[----:B------:R-:W-:Y:S08]  /*d5c0*/  MUFU.EX2 R222, R222 ;  /* 0x000000de00de7308 */ /* 0x000ff00000000800 */
[----:B------:R-:W0:Y:S01]  /*d5d0*/  MUFU.EX2 R223, R223 ;  /* 0x000000df00df7308 */ /* 0x000e220000000800 */
[----:B-1----:R-:W-:Y:S01]  /*d5e0*/  F2FP.BF16.F32.PACK_AB R158, R181, R180 ;  /* 0x000000b4b59e723e */ /* 0x002fe200000010ff */
[----:B------:R-:W-:-:S04]  /*d5f0*/  FADD.FTZ R180, R180, R179 ;  /* 0x000000b3b4b47221 */ /* 0x000fc80000010000 */
[----:B------:R-:W-:Y:S02]  /*d600*/  FADD.FTZ R181, R181, R180 ;  /* 0x000000b4b5b57221 */ /* 0x000fe40000010000 */
[----:B------:R-:W-:Y:S08]  /*d610*/  MUFU.EX2 R226, R226 ;  /* 0x000000e200e27308 */ /* 0x000ff00000000800 */
        /* <DEDUP_REMOVED lines=8> */
[----:B------:R-:W-:Y:S01]  /*d6a0*/  STSM.16.M88.4 [R209], R156 ;  /* 0x0000009cd1007844 */ /* 0x000fe20000000200 */
[----:B------:R-:W-:Y:S01]  /*d6b0*/  FADD.FTZ R226, R227, R226 ;  /* 0x000000e2e3e27221 */ /* 0x000fe20000010000 */
        /* <DEDUP_REMOVED lines=8> */
[----:B------:R-:W-:-:S06]  /*d740*/  FADD.FTZ R199, R199, R182 ;  /* 0x000000b6c7c77221 */ /* 0x000fcc0000010000 */
[----:B------:R-:W1:Y:S08]  /*d750*/  MUFU.EX2 R233, R233 ;  /* 0x000000e900e97308 */ /* 0x000e700000000800 */
[----:B------:R-:W2:Y:S01]  /*d760*/  MUFU.EX2 R171, R171 ;  /* 0x000000ab00ab7308 */ /* 0x000ea20000000800 */
[----:B0-----:R-:W-:Y:S01]  /*d770*/  F2FP.BF16.F32.PACK_AB R153, R232, R231 ;  /* 0x000000e7e899723e */ /* 0x001fe200000010ff */
[----:B------:R-:W-:-:S04]  /*d780*/  FADD.FTZ R231, R231, R226 ;  /* 0x000000e2e7e77221 */ /* 0x000fc80000010000 */
[----:B------:R-:W-:-:S04]  /*d790*/  FADD.FTZ R232, R232, R231 ;  /* 0x000000e7e8e87221 */ /* 0x000fc80000010000 */
[----:B-1----:R-:W-:Y:S01]  /*d7a0*/  FADD.FTZ R232, R233, R232 ;  /* 0x000000e8e9e87221 */ /* 0x002fe20000010000 */
[----:B--2---:R-:W-:-:S05]  /*d7b0*/  F2FP.BF16.F32.PACK_AB R155, R171, R233 ;  /* 0x000000e9ab9b723e */ /* 0x004fca00000010ff */
[----:B------:R0:W-:Y:S01]  /*d7c0*/  STSM.16.M88.4 [R208], R152 ;  /* 0x00000098d0007844 */ /* 0x0001e20000000200 */
[----:B------:R-:W-:-:S06]  /*d7d0*/  WARPGROUP.ARRIVE ;  /* 0x00000000000079c5 */ /* 0x000fcc0000000000 */
[----:B------:R-:W-:Y:S01]  /*d7e0*/  HGMMA.64x256x16.F32.BF16 R24, R164, gdesc[UR4].tnspB, RZ, !UPT, gsb0 ;  /* 0x43e00004a4187df0 */ /* 0x000fe2000c0018ff */
[----:B------:R-:W-:Y:S01]  /*d7f0*/  R2UR UR6, R6 ;  /* 0x00000000060672ca */ /* 0x000fe200000e0000 */
[----:B------:R-:W-:Y:S01]  /*d800*/  IMAD.IADD R6, R23, 0x1, -R184 ;  /* 0x0000000117067824 */ /* 0x000fe200078e0ab8 */
[----:B------:R-:W-:Y:S01]  /*d810*/  R2UR UR7, R7 ;  /* 0x00000000070772ca */ /* 0x000fe200000e0000 */
[----:B------:R-:W-:Y:S01]  /*d820*/  FADD.FTZ R7, R171, R232 ;  /* 0x000000e8ab077221 */ /* 0x000fe20000010000 */
[----:B------:R-:W-:Y:S02]  /*d830*/  WARPGROUP.DEPBAR.LE gsb0, 0x0 ;  /* 0x00008000000079c5 */ /* 0x000fe40000010000 */
[----:B------:R-:W-:-:S15]  /*d840*/  WARPGROUP.ARRIVE ;  /* 0x00000000000079c5 */ /* 0x000fde0000000000 */
[----:B------:R-:W-:-:S06]  /*d850*/  NOP ;  /* 0x0000000000007918 */ /* 0x000fcc0000000000 */
[----:B------:R-:W-:Y:S03]  /*d860*/  HGMMA.64x256x16.F32.BF16 R24, R160, gdesc[UR8].tnspB, R24, gsb0 ;  /* 0x43e00008a0187df0 */ /* 0x000fe60008001818 */
        /* <DEDUP_REMOVED lines=9> */
[----:B------:R1:W-:Y:S06]  /*d900*/  MEMBAR.ALL.CTA ;  /* 0x0000000000007992 */ /* 0x0003ec0000008000 */
[----:B-1----:R-:W1:Y:S01]  /*d910*/  FENCE.VIEW.ASYNC.S ;  /* 0x00000000000073c6 */ /* 0x002e620000000000 */
[----:B0-----:R-:W-:-:S02]  /*d920*/  IMAD R154, R189, 0x40, R6 ;  /* 0x00000040bd9a7824 */ /* 0x001fc400078e0206 */
[----:B------:R-:W-:Y:S02]  /*d930*/  FADD.FTZ R6, R200, R199 ;  /* 0x000000c7c8067221 */ /* 0x000fe40000010000 */
[----:B------:R-:W-:Y:S01]  /*d940*/  VIADD R152, R154, UR4 ;  /* 0x000000049a987c36 */ /* 0x000fe20008000000 */
[----:B-1----:R-:W-:Y:S01]  /*d950*/  NOP ;  /* 0x0000000000007918 */ /* 0x002fe20000000000 */
        /* <DEDUP_REMOVED lines=16> */
.L_x_2802:
[----:B------:R-:W-:-:S06]  /*da60*/  UISETP.NE.AND UP0, UPT, UR5, 0x1, UPT ;  /* 0x000000010500788c */ /* 0x000fcc000bf05270 */
[----:B------:R-:W-:-:S05]  /*da70*/  PLOP3.LUT P2, PT, PT, PT, UP0, 0x80, 0x0 ;  /* 0x000000000000781c */ /* 0x000fca0003f4f008 */
[----:B------:R-:W-:-:S08]  /*da80*/  @UP0 ULDC.64 UR6, c[0x0][0xae0] ;  /* 0x0002b80000060ab9 */ /* 0x000fd00000000a00 */
[----:B------:R-:W-:-:S05]  /*da90*/  @P2 IMAD.HI.U32 R154, R153, UR6, RZ ;  /* 0x00000006999a2c27 */ /* 0x000fca000f8e00ff */
[----:B------:R-:W-:-:S07]  /*daa0*/  @P2 SHF.R.U32.HI R153, RZ, UR7, R154 ;  /* 0x00000007ff992c19 */ /* 0x000fce000801169a */
.L_x_2803:
[----:B------:R-:W-:Y:S05]  /*dab0*/  BSYNC B0 ;  /* 0x0000000000007941 */ /* 0x000fea0003800000 */
.L_x_2801:
[----:B------:R-:W-:-:S04]  /*dac0*/  IMAD.U32 R154, RZ, RZ, UR5 ;  /* 0x00000005ff9a7e24 */ /* 0x000fc8000f8e00ff */
[----:B------:R-:W-:-:S05]  /*dad0*/  IMAD R153, R153, R154, UR5 ;  /* 0x0000000599997e24 */ /* 0x000fca000f8e029a */
[----:B------:R-:W-:-:S07]  /*dae0*/  VIMNMX R152, R152, R153, PT ;  /* 0x0000009998987248 */ /* 0x000fce0003fe0100 */
.L_x_2800:
[----:B------:R-:W-:Y:S01]  /*daf0*/  SHF.R.S32.HI R153, RZ, 0x1f, R152 ;  /* 0x0000001fff997819 */ /* 0x000fe20000011498 */
[----:B------:R-:W-:Y:S01]  /*db00*/  ULDC UR38, c[0x0][0xadc] ;  /* 0x0002b70000267ab9 */ /* 0x000fe20000000800 */
[----:B------:R-:W-:Y:S01]  /*db10*/  ULDC UR41, c[0x0][0xadc] ;  /* 0x0002b70000297ab9 */ /* 0x000fe20000000800 */
[----:B------:R-:W-:Y:S01]  /*db20*/  ULDC UR42, c[0x0][0xad4] ;  /* 0x0002b500002a7ab9 */ /* 0x000fe20000000800 */
[----:B------:R-:W-:Y:S01]  /*db30*/  LEA.HI R153, R153, R152, RZ, 0x6 ;  /* 0x0000009899997211 */ /* 0x000fe200078f30ff */
[----:B------:R-:W-:Y:S01]  /*db40*/  ULDC UR44, c[0x0][0xad4] ;  /* 0x0002b500002c7ab9 */ /* 0x000fe20000000800 */
[----:B------:R-:W-:Y:S01]  /*db50*/  ULDC UR37, c[0x0][0xa80] ;  /* 0x0002a00000257ab9 */ /* 0x000fe20000000800 */
[----:B------:R-:W-:Y:S01]  /*db60*/  ULDC UR40, c[0x0][0xa80] ;  /* 0x0002a00000287ab9 */ /* 0x000fe20000000800 */
[----:B------:R-:W-:Y:S01]  /*db70*/  SHF.R.S32.HI R153, RZ, 0x6, R153 ;  /* 0x00000006ff997819 */ /* 0x000fe20000011499 */
[----:B------:R-:W-:Y:S01]  /*db80*/  ULDC UR39, c[0x0][0xa80] ;  /* 0x0002a00000277ab9 */ /* 0x000fe20000000800 */
[----:B------:R-:W-:Y:S01]  /*db90*/  ULDC UR43, c[0x0][0xad8] ;  /* 0x0002b600002b7ab9 */ /* 0x000fe20000000800 */
[----:B------:R-:W-:Y:S01]  /*dba0*/  ULDC UR45, c[0x0][0xad8] ;  /* 0x0002b600002d7ab9 */ /* 0x000fe20000000800 */
[----:B------:R-:W-:Y:S01]  /*dbb0*/  VIMNMX R210, R212, R153, !PT ;  /* 0x00000099d4d27248 */ /* 0x000fe20007fe0100 */
[----:B------:R-:W-:Y:S03]  /*dbc0*/  BSSY B1, `(.L_x_2804) ;  /* 0x00003d5000017945 */ /* 0x000fe60003800000 */
[----:B------:R-:W-:-:S13]  /*dbd0*/  ISETP.GE.AND P2, PT, R20, R210, PT ;  /* 0x000000d21400720c */ /* 0x000fda0003f46270 */
[----:B------:R-:W-:Y:S05]  /*dbe0*/  @!P2 BRA `(.L_x_2805) ;  /* 0x0000003c0048a947 */ /* 0x000fea0003800000 */
[----:B------:R-:W-:Y:S01]  /*dbf0*/  IADD3 R200, R0, R23, -R184 ;  /* 0x0000001700c87210 */ /* 0x000fe20007ffe8b8 */
[----:B------:R-:W-:Y:S04]  /*dc00*/  BSSY B0, `(.L_x_2806) ;  /* 0x00003cc000007945 */ /* 0x000fe80003800000 */
[----:B------:R-:W-:-:S07]  /*dc10*/  VIADD R200, R200, 0x8 ;  /* 0x00000008c8c87836 */ /* 0x000fce0000000000 */
.L_x_2825:
[----:B------:R-:W-:-:S05]  /*dc20*/  VIADD R201, R19, 0x1 ;  /* 0x0000000113c97836 */ /* 0x000fca0000000000 */
[----:B------:R-:W-:-:S04]  /*dc30*/  ISETP.NE.AND P2, PT, R201, 0x2, PT ;  /* 0x00000002c900780c */ /* 0x000fc80003f45270 */
[----:B------:R-:W-:Y:S02]  /*dc40*/  SEL R21, RZ, 0x1, P2 ;  /* 0x00000001ff157807 */ /* 0x000fe40001000000 */
[----:B------:R-:W-:Y:S02]  /*dc50*/  SEL R201, R201, RZ, P2 ;  /* 0x000000ffc9c97207 */ /* 0x000fe40001000000 */
[----:B------:R-:W-:Y:S01]  /*dc60*/  LOP3.LUT R22, R22, R21, RZ, 0x3c, !PT ;  /* 0x0000001516167212 */ /* 0x000fe200078e3cff */
[----:B--2---:R-:W-:Y:S06]  /*dc70*/  @!P0 BRA `(.L_x_2807) ;  /* 0x0000000000048947 */ /* 0x004fec0003800000 */
[----:B------:R-:W-:Y:S01]  /*dc80*/  BPT.TRAP 0x1 ;  /* 0x000000040000795c */ /* 0x000fe20000300000 */
.L_x_2807:
[----:B------:R-:W-:Y:S01]  /*dc90*/  IMAD R199, R201, 0x8, R18 ;  /* 0x00000008c9c77824 */ /* 0x000fe200078e0212 */
[----:B------:R-:W-:-:S04]  /*dca0*/  SHF.L.U32 R188, R22, 0x1f, RZ ;  /* 0x0000001f16bc7819 */ /* 0x000fc800000006ff */
[----:B------:R0:W1:Y:S01]  /*dcb0*/  SYNCS.PHASECHK.TRANS64.TRYWAIT P2, [R199+URZ+0x38830], R188 ;  /* 0x038830bcc70075a7 */ /* 0x000062000804017f */
[----:B------:R-:W-:Y:S05]  /*dcc0*/  @!P0 BRA `(.L_x_2808) ;  /* 0x0000000000048947 */ /* 0x000fea0003800000 */
[----:B------:R-:W-:Y:S01]  /*dcd0*/  BPT.TRAP 0x1 ;  /* 0x000000040000795c */ /* 0x000fe20000300000 */
.L_x_2808:
[----:B------:R-:W-:Y:S01]  /*dce0*/  BSSY B2, `(.L_x_2809) ;  /* 0x0000006000027945 */ /* 0x000fe20003800000 */
[----:B------:R-:W-:Y:S02]  /*dcf0*/  IMAD R202, R201, 0x200, R190 ;  /* 0x00000200c9ca7824 */ /* 0x000fe400078e02be */
[----:B------:R-:W-:Y:S01]  /*dd00*/  IMAD.MOV.U32 R203, RZ, RZ, 0x40000040 ;  /* 0x40000040ffcb7424 */ /* 0x000fe200078e00ff */
[----:B-1----:R-:W-:Y:S06]  /*dd10*/  @P2 BRA `(.L_x_2810) ;  /* 0x0000000000082947 */ /* 0x002fec0003800000 */
[----:B------:R-:W1:Y:S02]  /*dd20*/  SYNCS.PHASECHK.TRANS64.TRYWAIT P2, [R199+URZ+0x38830], R188 ;  /* 0x038830bcc70075a7 */ /* 0x000e64000804017f */
[----:B-1----:R-:W-:Y:S05]  /*dd30*/  @!P2 BRA `(.L_x_2811) ;  /* 0x000001580090a947 */ /* 0x002fea0003800000 */
.L_x_2810:
[----:B------:R-:W-:Y:S05]  /*dd40*/  BSYNC B2 ;  /* 0x0000000000027941 */ /* 0x000fea0003800000 */
.L_x_2809:
        /* <DEDUP_REMOVED lines=36> */
.L_x_2812:
[----:B------:R2:W3:Y:S01]  /*df90*/  SYNCS.PHASECHK.TRANS64.TRYWAIT P2, [R199+URZ+0x38850], R188 ;  /* 0x038850bcc70075a7 */ /* 0x0004e2000804017f */
[----:B------:R-:W-:Y:S05]  /*dfa0*/  @!P0 BRA `(.L_x_2813) ;  /* 0x0000000000048947 */ /* 0x000fea0003800000 */
[----:B------:R-:W-:Y:S01]  /*dfb0*/  BPT.TRAP 0x1 ;  /* 0x000000040000795c */ /* 0x000fe20000300000 */
.L_x_2813:
[----:B------:R-:W-:Y:S04]  /*dfc0*/  BSSY B2, `(.L_x_2814) ;  /* 0x0000004000027945 */ /* 0x000fe80003800000 */
[----:B---3--:R-:W-:Y:S05]  /*dfd0*/  @P2 BRA `(.L_x_2815) ;  /* 0x0000000000082947 */ /* 0x008fea0003800000 */
[----:B------:R-:W3:Y:S02]  /*dfe0*/  SYNCS.PHASECHK.TRANS64.TRYWAIT P2, [R199+URZ+0x38850], R188 ;  /* 0x038850bcc70075a7 */ /* 0x000ee4000804017f */
[----:B---3--:R-:W-:Y:S05]  /*dff0*/  @!P2 BRA `(.L_x_2816) ;  /* 0x0000015400f4a947 */ /* 0x008fea0003800000 */
.L_x_2815:
[----:B------:R-:W-:Y:S05]  /*e000*/  BSYNC B2 ;  /* 0x0000000000027941 */ /* 0x000fea0003800000 */
.L_x_2814:
[----:B------:R-:W-:Y:S01]  /*e010*/  IMAD R202, R201, 0x1000, R191 ;  /* 0x00001000c9ca7824 */ /* 0x000fe200078e02bf */
[----:B------:R-:W-:Y:S01]  /*e020*/  R2UR UR4, R2 ;  /* 0x00000000020472ca */ /* 0x000fe200000e0000 */
[----:B------:R-:W-:Y:S01]  /*e030*/  IMAD.MOV.U32 R203, RZ, RZ, 0x40000040 ;  /* 0x40000040ffcb7424 */ /* 0x000fe200078e00ff */
[----:B------:R-:W-:Y:S01]  /*e040*/  R2UR UR5, R3 ;  /* 0x00000000030572ca */ /* 0x000fe200000e0000 */
[----:B------:R-:W-:Y:S01]  /*e050*/  WARPGROUP.ARRIVE ;  /* 0x00000000000079c5 */ /* 0x000fe20000000000 */
[----:B------:R-:W-:Y:S01]  /*e060*/  R2UR UR6, R202 ;  /* 0x00000000ca0672ca */ /* 0x000fe200000e0000 */
[----:B------:R-:W-:Y:S01]  /*e070*/  VIADD R204, R2, 0x2 ;  /* 0x0000000202cc7836 */ /* 0x000fe20000000000 */
[----:B------:R-:W-:Y:S01]  /*e080*/  R2UR UR7, R203 ;  /* 0x00000000cb0772ca */ /* 0x000fe200000e0000 */
[----:B------:R-:W-:Y:S02]  /*e090*/  IMAD.MOV.U32 R205, RZ, RZ, 0x40000040 ;  /* 0x40000040ffcd7424 */ /* 0x000fe400078e00ff */
[----:B------:R-:W4:Y:S01]  /*e0a0*/  S2R R21, SR_TID.X ;  /* 0x0000000000157919 */ /* 0x000f220000002100 */
[----:B------:R-:W-:Y:S01]  /*e0b0*/  VIADD R206, R202, 0x800 ;  /* 0x00000800cace7836 */ /* 0x000fe20000000000 */
[----:B------:R-:W-:Y:S01]  /*e0c0*/  UISETP.NE.AND UP0, UPT, UR46, URZ, UPT ;  /* 0x0000003f2e00728c */ /* 0x000fe2000bf05270 */
[----:B------:R-:W-:-:S02]  /*e0d0*/  VIADD R207, R2, 0x800 ;  /* 0x0000080002cf7836 */ /* 0x000fc40000000000 */
[----:B0123--:R-:W-:-:S05]  /*e0e0*/  IMAD.MOV.U32 R188, RZ, RZ, 0x4 ;  /* 0x00000004ffbc7424 */ /* 0x00ffca00078e00ff */
        /* <DEDUP_REMOVED lines=9> */
[----:B----4-:R-:W-:-:S06]  /*e180*/  SHF.R.U32.HI R21, RZ, 0x7, R21 ;  /* 0x00000007ff157819 */ /* 0x010fcc0000011615 */
[----:B------:R-:W0:Y:S02]  /*e190*/  SHFL.IDX PT, R21, R21, RZ, 0x1f ;  /* 0x00001fff15157589 */ /* 0x000e2400000e0000 */
[----:B0-----:R-:W-:-:S04]  /*e1a0*/  ISETP.GT.AND P2, PT, R21, 0x7f, PT ;  /* 0x0000007f1500780c */ /* 0x001fc80003f44270 */
        /* <DEDUP_REMOVED lines=184> */
[----:B------:R-:W-:Y:S02]  /*ed30*/  R2UR UR4, R204 ;  /* 0x00000000cc0472ca */ /* 0x000fe400000e0000 */
[----:B------:R-:W-:Y:S02]  /*ed40*/  IADD3 R204, R206, R188, RZ ;  /* 0x000000bccecc7210 */ /* 0x000fe40007ffe0ff */
[----:B------:R-:W-:Y:S01]  /*ed50*/  R2UR UR7, R205 ;  /* 0x00000000cd0772ca */ /* 0x000fe200000e0000 */
[----:B------:R-:W-:Y:S01]  /*ed60*/  IMAD.MOV.U32 R205, RZ, RZ, 0xa00 ;  /* 0x00000a00ffcd7424 */ /* 0x000fe200078e00ff */
[----:B------:R-:W-:Y:S01]  /*ed70*/  R2UR UR6, R204 ;  /* 0x00000000cc0672ca */ /* 0x000fe200000e0000 */
[----:B------:R-:W-:-:S03]  /*ed80*/  IMAD.MOV.U32 R204, RZ, RZ, 0x28 ;  /* 0x00000028ffcc7424 */ /* 0x000fc600078e00ff */
[----:B------:R-:W-:Y:S02]  /*ed90*/  SEL R205, R205, 0x980, P2 ;  /* 0x00000980cdcd7807 */ /* 0x000fe40001000000 */
[----:B------:R-:W-:Y:S02]  /*eda0*/  SEL R204, R204, 0x26, P2 ;  /* 0x00000026cccc7807 */ /* 0x000fe40001000000 */
[----:B------:R-:W-:Y:S02]  /*edb0*/  LOP3.LUT R205, R205, 0xa00, RZ, 0xc0, !PT ;  /* 0x00000a00cdcd7812 */ /* 0x000fe400078ec0ff */
[----:B------:R-:W-:-:S04]  /*edc0*/  LOP3.LUT R207, R204, 0x6, RZ, 0xc0, !PT ;  /* 0x00000006cccf7812 */ /* 0x000fc800078ec0ff */
[CC--:B------:R-:W-:Y:S02]  /*edd0*/  IADD3 R204, R207.reuse, R205.reuse, R2 ;  /* 0x000000cdcfcc7210 */ /* 0x0c0fe40007ffe002 */
[----:B------:R-:W-:Y:S01]  /*ede0*/  IADD3 R206, R207, R205, R202 ;  /* 0x000000cdcfce7210 */ /* 0x000fe20007ffe0ca */
[----:B------:R-:W-:Y:S02]  /*edf0*/  IMAD.MOV.U32 R205, RZ, RZ, 0x40000040 ;  /* 0x40000040ffcd7424 */ /* 0x000fe400078e00ff */
        /* <DEDUP_REMOVED lines=8> */
[----:B------:R-:W-:Y:S01]  /*ee80*/  VIADD R206, R2, 0xa00 ;  /* 0x00000a0002ce7836 */ /* 0x000fe20000000000 */
[----:B------:R-:W-:Y:S01]  /*ee90*/  R2UR UR7, R207 ;  /* 0x00000000cf0772ca */ /* 0x000fe200000e0000 */
[----:B------:R-:W-:Y:S02]  /*eea0*/  VIADD R207, R202, 0xa00 ;  /* 0x00000a00cacf7836 */ /* 0x000fe40000000000 */
[----:B------:R-:W-:Y:S01]  /*eeb0*/  IMAD.IADD R204, R206, 0x1, R21 ;  /* 0x00000001cecc7824 */ /* 0x000fe200078e0215 */
[----:B------:R-:W-:-:S02]  /*eec0*/  WARPGROUP.DEPBAR.LE gsb0, 0x0 ;  /* 0x00008000000079c5 */ /* 0x000fc40000010000 */
[----:B------:R-:W-:-:S07]  /*eed0*/  WARPGROUP.ARRIVE ;  /* 0x00000000000079c5 */ /* 0x000fce0000000000 */
        /* <DEDUP_REMOVED lines=120> */
[--C-:B------:R-:W-:Y:S01]  /*f660*/  IMAD.IADD R204, R203, 0x1, R206.reuse ;  /* 0x00000001cbcc7824 */ /* 0x100fe200078e02ce */
[----:B------:R-:W-:Y:S01]  /*f670*/  R2UR UR5, R205 ;  /* 0x00000000cd0572ca */ /* 0x000fe200000e0000 */
[----:B------:R-:W-:Y:S02]  /*f680*/  IMAD.MOV.U32 R205, RZ, RZ, 0x40000040 ;  /* 0x40000040ffcd7424 */ /* 0x000fe400078e00ff */
[----:B------:R-:W-:Y:S01]  /*f690*/  IMAD.IADD R206, R188, 0x1, R206 ;  /* 0x00000001bcce7824 */ /* 0x000fe200078e02ce */
[----:B------:R-:W-:Y:S01]  /*f6a0*/  R2UR UR6, R204 ;  /* 0x00000000cc0672ca */ /* 0x000fe200000e0000 */
[----:B------:R-:W-:Y:S01]  /*f6b0*/  IMAD.IADD R204, R207, 0x1, R188 ;  /* 0x00000001cfcc7824 */ /* 0x000fe200078e02bc */
[----:B------:R-:W-:Y:S01]  /*f6c0*/  R2UR UR7, R205 ;  /* 0x00000000cd0772ca */ /* 0x000fe200000e0000 */
[----:B------:R-:W-:-:S02]  /*f6d0*/  IMAD.MOV.U32 R205, RZ, RZ, 0x40000040 ;  /* 0x40000040ffcd7424 */ /* 0x000fc400078e00ff */
[----:B------:R-:W-:Y:S02]  /*f6e0*/  IMAD.MOV.U32 R207, RZ, RZ, 0x40000040 ;  /* 0x40000040ffcf7424 */ /* 0x000fe400078e00ff */
[----:B------:R-:W-:Y:S02]  /*f6f0*/  IMAD.MOV.U32 R188, RZ, RZ, 0x1000 ;  /* 0x00001000ffbc7424 */ /* 0x000fe400078e00ff */
[----:B------:R-:W-:-:S03]  /*f700*/  IMAD.MOV.U32 R203, RZ, RZ, 0x40000040 ;  /* 0x40000040ffcb7424 */ /* 0x000fc600078e00ff */
[----:B------:R-:W-:Y:S02]  /*f710*/  SEL R188, R188, 0xf80, P2 ;  /* 0x00000f80bcbc7807 */ /* 0x000fe40001000000 */
[----:B------:R-:W-:Y:S02]  /*f720*/  PLOP3.LUT P2, PT, PT, PT, UP0, 0x40, 0x0 ;  /* 0x000000000000781c */ /* 0x000fe40003f4e808 */
[----:B------:R-:W-:-:S04]  /*f730*/  LOP3.LUT R188, R188, 0x1e00, RZ, 0xc0, !PT ;  /* 0x00001e00bcbc7812 */ /* 0x000fc800078ec0ff */
[----:B------:R-:W-:Y:S01]  /*f740*/  IADD3 R202, R21, R188, R202 ;  /* 0x000000bc15ca7210 */ /* 0x000fe20007ffe0ca */
[----:B------:R-:W-:Y:S02]  /*f750*/  WARPGROUP.DEPBAR.LE gsb0, 0x0 ;  /* 0x00008000000079c5 */ /* 0x000fe40000010000 */
[----:B------:R-:W-:-:S06]  /*f760*/  WARPGROUP.ARRIVE ;  /* 0x00000000000079c5 */ /* 0x000fcc0000000000 */
[----:B------:R-:W-:Y:S01]  /*f770*/  HGMMA.64x64x16.F32.BF16 R152, gdesc[UR4], R152, gsb0 ;  /* 0x00e00000049879f0 */ /* 0x000fe20008001898 */
[----:B------:R-:W-:Y:S02]  /*f780*/  R2UR UR4, R204 ;  /* 0x00000000cc0472ca */ /* 0x000fe400000e0000 */
[----:B------:R-:W-:Y:S01]  /*f790*/  R2UR UR5, R205 ;  /* 0x00000000cd0572ca */ /* 0x000fe200000e0000 */
[----:B------:R-:W-:Y:S01]  /*f7a0*/  IMAD.MOV.U32 R205, RZ, RZ, 0x40000040 ;  /* 0x40000040ffcd7424 */ /* 0x000fe200078e00ff */
[----:B------:R-:W-:Y:S02]  /*f7b0*/  R2UR UR6, R206 ;  /* 0x00000000ce0672ca */ /* 0x000fe400000e0000 */
[----:B------:R-:W-:Y:S02]  /*f7c0*/  R2UR UR7, R207 ;  /* 0x00000000cf0772ca */ /* 0x000fe400000e0000 */
[----:B------:R-:W-:Y:S01]  /*f7d0*/  IADD3 R204, R21, R188, R2 ;  /* 0x000000bc15cc7210 */ /* 0x000fe20007ffe002 */
[----:B------:R-:W-:-:S02]  /*f7e0*/  @!P1 VIADD R21, R199, 0x38840 ;  /* 0x00038840c7159836 */ /* 0x000fc40000000000 */
[----:B------:R-:W-:-:S03]  /*f7f0*/  IMAD.U32 R188, RZ, RZ, UR42 ;  /* 0x0000002affbc7e24 */ /* 0x000fc6000f8e00ff */
[----:B------:R-:W-:Y:S02]  /*f800*/  @!P1 PRMT R21, RZ, 0x654, R21 ;  /* 0x00000654ff159816 */ /* 0x000fe40000000015 */
[----:B------:R-:W-:Y:S01]  /*f810*/  LOP3.LUT R207, RZ, R188, RZ, 0x33, !PT ;  /* 0x000000bcffcf7212 */ /* 0x000fe200078e33ff */
        /* <DEDUP_REMOVED lines=11> */
[----:B------:R0:W-:Y:S02]  /*f8d0*/  @!P1 SYNCS.ARRIVE.TRANS64.RED.A1T0 RZ, [R21+URZ], RZ ;  /* 0x000000ff15ff99a7 */ /* 0x0001e4000810043f */
[----:B0-----:R-:W-:-:S05]  /*f8e0*/  IMAD.SHL.U32 R21, R20, 0x40, RZ ;  /* 0x0000004014157824 */ /* 0x001fca00078e00ff */
[----:B------:R-:W-:-:S04]  /*f8f0*/  IADD3 R202, R23, 0x1, -R21 ;  /* 0x0000000117ca7810 */ /* 0x000fc80007ffe815 */
[----:B------:R-:W-:-:S05]  /*f900*/  IADD3 R202, -R185, R202, -R184 ;  /* 0x000000cab9ca7210 */ /* 0x000fca0007ffe9b8 */
[----:B------:R-:W-:Y:S02]  /*f910*/  IMAD.IADD R207, R207, 0x1, R202 ;  /* 0x00000001cfcf7824 */ /* 0x000fe400078e02ca */
[----:B------:R-:W-:Y:S02]  /*f920*/  VIADD R206, R202, UR45 ;  /* 0x0000002dcace7c36 */ /* 0x000fe40008000000 */
[C---:B------:R-:W-:Y:S02]  /*f930*/  IMAD.IADD R204, R0.reuse, 0x1, R207 ;  /* 0x0000000100cc7824 */ /* 0x040fe400078e02cf */
[----:B------:R-:W-:Y:S01]  /*f940*/  IMAD.IADD R205, R0, 0x1, R206 ;  /* 0x0000000100cd7824 */ /* 0x000fe200078e02ce */
[----:B------:R-:W-:Y:S06]  /*f950*/  @P2 BRA `(.L_x_2817) ;  /* 0x0000000000582947 */ /* 0x000fec0003800000 */
[----:B------:R-:W-:Y:S01]  /*f960*/  IADD3 R223, R0, R23, -R184 ;  /* 0x0000001700df7210 */ /* 0x000fe20007ffe8b8 */
[----:B------:R-:W-:Y:S03]  /*f970*/  BSSY B2, `(.L_x_2818) ;  /* 0x0000010000027945 */ /* 0x000fe60003800000 */
[----:B------:R-:W-:-:S13]  /*f980*/  ISETP.GT.AND P2, PT, R223, -0x1, PT ;  /* 0xffffffffdf00780c */ /* 0x000fda0003f44270 */
[----:B------:R-:W-:Y:S05]  /*f990*/  @P2 BRA `(.L_x_2819) ;  /* 0x0000000000202947 */ /* 0x000fea0003800000 */
[----:B------:R-:W-:Y:S01]  /*f9a0*/  IMAD.U32 R222, RZ, RZ, UR41 ;  /* 0x00000029ffde7e24 */ /* 0x000fe2000f8e00ff */
[----:B------:R-:W-:-:S04]  /*f9b0*/  LOP3.LUT R223, RZ, R223, RZ, 0x33, !PT ;  /* 0x000000dfffdf7212 */ /* 0x000fc800078e33ff */
[----:B------:R-:W-:-:S13]  /*f9c0*/  ISETP.NE.AND P2, PT, R222, 0x1, PT ;  /* 0x00000001de00780c */ /* 0x000fda0003f45270 */
[----:B------:R-:W0:Y:S02]  /*f9d0*/  @P2 LDC.64 R202, c[0x0][0xae0] ;  /* 0x0002b800ffca2b82 */ /* 0x000e240000000a00 */
[----:B0-----:R-:W-:-:S05]  /*f9e0*/  @P2 IMAD.HI.U32 R202, R223, R202, RZ ;  /* 0x000000cadfca2227 */ /* 0x001fca00078e00ff */
[----:B------:R-:W-:-:S04]  /*f9f0*/  @P2 SHF.R.U32.HI R223, RZ, R203, R202 ;  /* 0x000000cbffdf2219 */ /* 0x000fc800000116ca */
[----:B------:R-:W-:Y:S01]  /*fa00*/  LOP3.LUT R223, RZ, R223, RZ, 0x33, !PT ;  /* 0x000000dfffdf7212 */ /* 0x000fe200078e33ff */
[----:B------:R-:W-:Y:S06]  /*fa10*/  BRA `(.L_x_2820) ;  /* 0x0000000000147947 */ /* 0x000fec0003800000 */
.L_x_2819:
[----:B------:R-:W-:-:S05]  /*fa20*/  IMAD.U32 R222, RZ, RZ, UR41 ;  /* 0x00000029ffde7e24 */ /* 0x000fca000f8e00ff */
[----:B------:R-:W-:-:S13]  /*fa30*/  ISETP.NE.AND P2, PT, R222, 0x1, PT ;  /* 0x00000001de00780c */ /* 0x000fda0003f45270 */
[----:B------:R-:W0:Y:S02]  /*fa40*/  @P2 LDC.64 R202, c[0x0][0xae0] ;  /* 0x0002b800ffca2b82 */ /* 0x000e240000000a00 */
[----:B0-----:R-:W-:-:S05]  /*fa50*/  @P2 IMAD.HI.U32 R202, R223, R202, RZ ;  /* 0x000000cadfca2227 */ /* 0x001fca00078e00ff */
[----:B------:R-:W-:-:S07]  /*fa60*/  @P2 SHF.R.U32.HI R223, RZ, R203, R202 ;  /* 0x000000cbffdf2219 */ /* 0x000fce00000116ca */
.L_x_2820:
[----:B------:R-:W-:Y:S05]  /*fa70*/  BSYNC B2 ;  /* 0x0000000000027941 */ /* 0x000fea0003800000 */
.L_x_2818:
[----:B------:R-:W-:-:S04]  /*fa80*/  IMAD R202, R223, R222, -R21 ;  /* 0x000000dedfca7224 */ /* 0x000fc800078e0a15 */
[----:B------:R-:W-:-:S05]  /*fa90*/  IMAD.IADD R203, R202, 0x1, -R185 ;  /* 0x00000001cacb7824 */ /* 0x000fca00078e0ab9 */
[----:B------:R-:W-:Y:S02]  /*faa0*/  VIADDMNMX R205, R203, R222, R205, PT ;  /* 0x000000decbcd7246 */ /* 0x000fe400038001cd */
[----:B------:R-:W-:-:S07]  /*fab0*/  VIMNMX R204, R204, R203, !PT ;  /* 0x000000cbcccc7248 */ /* 0x000fce0007fe0100 */
.L_x_2817:
[----:B------:R-:W-:Y:S01]  /*fac0*/  ISETP.GT.AND P2, PT, R20, -0x1, PT ;  /* 0xffffffff1400780c */ /* 0x000fe20003f44270 */
[----:B------:R-:W-:Y:S01]  /*fad0*/  UISETP.NE.AND UP0, UPT, UR46, URZ, UPT ;  /* 0x0000003f2e00728c */ /* 0x000fe2000bf05270 */
[----:B------:R-:W-:Y:S02]  /*fae0*/  IADD3 R206, R206, 0x8, R0 ;  /* 0x00000008cece7810 */ /* 0x000fe40007ffe000 */
[C---:B------:R-:W-:Y:S02]  /*faf0*/  ISETP.GT.AND P5, PT, R204.reuse, RZ, P2 ;  /* 0x000000ffcc00720c */ /* 0x040fe400017a4270 */
[C---:B------:R-:W-:Y:S02]  /*fb00*/  ISETP.GT.AND P4, PT, R204.reuse, 0x1, P2 ;  /* 0x00000001cc00780c */ /* 0x040fe40001784270 */
        /* <DEDUP_REMOVED lines=53> */
[----:B------:R-:W-:-:S04]  /*fe60*/  IADD3 R169, R0, R23, -R184 ;  /* 0x0000001700a97210 */ /* 0x000fc80007ffe8b8 */
[----:B------:R-:W-:Y:S01]  /*fe70*/  ISETP.NE.AND P3, PT, R168, 0x1, PT ;  /* 0x00000001a800780c */ /* 0x000fe20003f65270 */
[----:B------:R-:W-:-:S05]  /*fe80*/  VIADD R169, R169, 0x8 ;  /* 0x00000008a9a97836 */ /* 0x000fca0000000000 */
[----:B------:R-:W-:-:S07]  /*fe90*/  LOP3.LUT R169, RZ, R169, RZ, 0x33, !PT ;  /* 0x000000a9ffa97212 */ /* 0x000fce00078e33ff */
[----:B------:R-:W0:Y:S02]  /*fea0*/  @P3 LDC.64 R152, c[0x0][0xae0] ;  /* 0x0002b800ff983b82 */ /* 0x000e240000000a00 */
[----:B0-----:R-:W-:-:S05]  /*feb0*/  @P3 IMAD.HI.U32 R152, R169, R152, RZ ;  /* 0x00000098a9983227 */ /* 0x001fca00078e00ff */
[----:B------:R-:W-:-:S04]  /*fec0*/  @P3 SHF.R.U32.HI R169, RZ, R153, R152 ;  /* 0x00000099ffa93219 */ /* 0x000fc80000011698 */
[----:B------:R-:W-:Y:S01]  /*fed0*/  LOP3.LUT R152, RZ, R169, RZ, 0x33, !PT ;  /* 0x000000a9ff987212 */ /* 0x000fe200078e33ff */
[----:B------:R-:W-:Y:S06]  /*fee0*/  BRA `(.L_x_2824) ;  /* 0x0000000000187947 */ /* 0x000fec0003800000 */
.L_x_2823:
[----:B------:R-:W-:-:S05]  /*fef0*/  IMAD.U32 R168, RZ, RZ, UR41 ;  /* 0x00000029ffa87e24 */ /* 0x000fca000f8e00ff */
[----:B------:R-:W-:-:S13]  /*ff00*/  ISETP.NE.AND P3, PT, R168, 0x1, PT ;  /* 0x00000001a800780c */ /* 0x000fda0003f65270 */
[----:B------:R-:W0:Y:S02]  /*ff10*/  @P3 LDC.64 R152, c[0x0][0xae0] ;  /* 0x0002b800ff983b82 */ /* 0x000e240000000a00 */
[----:B0-----:R-:W-:-:S04]  /*ff20*/  @P3 IMAD.HI.U32 R204, R200, R152, RZ ;  /* 0x00000098c8cc3227 */ /* 0x001fc800078e00ff */
[----:B------:R-:W-:Y:S01]  /*ff30*/  IMAD.MOV.U32 R152, RZ, RZ, R200 ;  /* 0x000000ffff987224 */ /* 0x000fe200078e00c8 */
[----:B------:R-:W-:-:S07]  /*ff40*/  @P3 SHF.R.U32.HI R152, RZ, R153, R204 ;  /* 0x00000099ff983219 */ /* 0x000fce00000116cc */
.L_x_2824:
[----:B------:R-:W-:Y:S05]  /*ff50*/  BSYNC B2 ;  /* 0x0000000000027941 */ /* 0x000fea0003800000 */
.L_x_2822:
[----:B------:R-:W-:-:S04]  /*ff60*/  IMAD R152, R152, R168, -R21 ;  /* 0x000000a898987224 */ /* 0x000fc800078e0a15 */
[----:B------:R-:W-:-:S05]  /*ff70*/  IMAD.IADD R21, R152, 0x1, -R185 ;  /* 0x0000000198157824 */ /* 0x000fca00078e0ab9 */
[----:B------:R-:W-:Y:S02]  /*ff80*/  VIADDMNMX R206, R21, R168, R206, PT ;  /* 0x000000a815ce7246 */ /* 0x000fe400038001ce */
[----:B------:R-:W-:-:S07]  /*ff90*/  VIMNMX R207, R207, R21, !PT ;  /* 0x00000015cfcf7248 */ /* 0x000fce0007fe0100 */
.L_x_2821:
[----:B------:R-:W-:Y:S01]  /*ffa0*/  FMNMX.FTZ R152, R202, R14, !PT ;  /* 0x0000000eca987209 */ /* 0x000fe20007810000 */
[----:B------:R-:W-:Y:S01]  /*ffb0*/  IMAD.MOV.U32 R169, RZ, RZ, 0x40000040 ;  /* 0x40000040ffa97424 */ /* 0x000fe200078e00ff */
[----:B------:R-:W-:Y:S01]  /*ffc0*/  ISETP.GT.AND P4, PT, R207, 0x9, P2 ;  /* 0x00000009cf00780c */ /* 0x000fe20001784270 */
[----:B------:R-:W-:Y:S01]  /*ffd0*/  IMAD R168, R201, 0x1000, R193 ;  /* 0x00001000c9a87824 */ /* 0x000fe200078e02c1 */
[----:B------:R-:W-:Y:S01]  /*ffe0*/  FMNMX.FTZ R21, R203, R152, !PT ;  /* 0x00000098cb157209 */ /* 0x000fe20007810000 */
[----:B------:R-:W-:Y:S01]  /*fff0*/  @!P1 VIADD R199, R199, 0x38860 ;  /* 0x00038860c7c79836 */ /* 0x000fe20000000000 */
[C---:B------:R-:W-:Y:S02]  /*10000*/  ISETP.GT.AND P6, PT, R207.reuse, 0x8, P2 ;  /* 0x00000008cf00780c */ /* 0x040fe400017c4270 */
[----:B------:R-:W-:Y:S02]  /*10010*/  FMNMX.FTZ R152, R156, R21, !PT ;  /* 0x000000159c987209 */ /* 0x000fe40007810000 */
[----:B------:R-:W-:-:S02]  /*10020*/  ISETP.GT.AND P5, PT, R207, 0x10, P2 ;  /* 0x00000010cf00780c */ /* 0x000fc400017a4270 */
[----:B------:R-:W-:Y:S02]  /*10030*/  FMNMX.FTZ R21, R157, R152, !PT ;  /* 0x000000989d157209 */ /* 0x000fe40007810000 */
[----:B------:R-:W-:Y:S02]  /*10040*/  ISETP.LT.OR P4, PT, R206, 0xa, P4 ;  /* 0x0000000ace00780c */ /* 0x000fe40002781670 */
[----:B------:R-:W-:Y:S02]  /*10050*/  FMNMX.FTZ R152, R160, R21, !PT ;  /* 0x00000015a0987209 */ /* 0x000fe40007810000 */
[C---:B------:R-:W-:Y:S02]  /*10060*/  ISETP.LT.OR P6, PT, R206.reuse, 0x9, P6 ;  /* 0x00000009ce00780c */ /* 0x040fe400037c1670 */
        /* <DEDUP_REMOVED lines=9> */
[----:B------:R-:W-:Y:S02]  /*10100*/  FSEL R162, R162, -INF , !P5 ;  /* 0xff800000a2a27808 */ /* 0x000fe40006800000 */
[----:B------:R-:W-:Y:S02]  /*10110*/  FMNMX.FTZ R152, R172, R21, !PT ;  /* 0x00000015ac987209 */ /* 0x000fe40007810000 */
[----:B------:R-:W-:Y:S02]  /*10120*/  ISETP.GT.AND P6, PT, R207, 0x18, P2 ;  /* 0x00000018cf00780c */ /* 0x000fe400017c4270 */
[----:B------:R-:W-:Y:S02]  /*10130*/  FMNMX.FTZ R21, R173, R152, !PT ;  /* 0x00000098ad157209 */ /* 0x000fe40007810000 */
[----:B------:R-:W-:-:S02]  /*10140*/  ISETP.GT.AND P5, PT, R207, 0x20, P2 ;  /* 0x00000020cf00780c */ /* 0x000fc400017a4270 */
[----:B------:R-:W-:Y:S02]  /*10150*/  FMNMX.FTZ R152, R176, R21, !PT ;  /* 0x00000015b0987209 */ /* 0x000fe40007810000 */
[----:B------:R-:W-:Y:S02]  /*10160*/  ISETP.LT.OR P4, PT, R206, 0x1a, P4 ;  /* 0x0000001ace00780c */ /* 0x000fe40002781670 */
[----:B------:R-:W-:Y:S02]  /*10170*/  FMNMX.FTZ R21, R177, R152, !PT ;  /* 0x00000098b1157209 */ /* 0x000fe40007810000 */
[----:B------:R-:W-:Y:S02]  /*10180*/  R2UR UR7, R169 ;  /* 0x00000000a90772ca */ /* 0x000fe400000e0000 */
[----:B------:R-:W-:Y:S02]  /*10190*/  FMNMX.FTZ R152, R180, R21, !PT ;  /* 0x00000015b4987209 */ /* 0x000fe40007810000 */
[----:B------:R-:W-:-:S02]  /*101a0*/  ISETP.LT.OR P6, PT, R206, 0x19, P6 ;  /* 0x00000019ce00780c */ /* 0x000fc400037c1670 */
[----:B------:R-:W-:Y:S02]  /*101b0*/  FMNMX.FTZ R152, R181, R152, !PT ;  /* 0x00000098b5987209 */ /* 0x000fe40007810000 */
[----:B------:R-:W-:Y:S02]  /*101c0*/  ISETP.LT.OR P5, PT, R206, 0x21, P5 ;  /* 0x00000021ce00780c */ /* 0x000fe40002fa1670 */
[----:B------:R-:W-:Y:S01]  /*101d0*/  FSEL R167, R167, -INF , !P4 ;  /* 0xff800000a7a77808 */ /* 0x000fe20006000000 */
[----:B------:R-:W0:Y:S01]  /*101e0*/  SHFL.BFLY PT, R21, R152, 0x2, 0x1f ;  /* 0x0c401f0098157f89 */ /* 0x000e2200000e0000 */
[C---:B------:R-:W-:Y:S02]  /*101f0*/  ISETP.GT.AND P4, PT, R207.reuse, RZ, P2 ;  /* 0x000000ffcf00720c */ /* 0x040fe40001784270 */
[----:B------:R-:W-:Y:S02]  /*10200*/  FSEL R166, R166, -INF , !P6 ;  /* 0xff800000a6a67808 */ /* 0x000fe40007000000 */
[----:B------:R-:W-:-:S02]  /*10210*/  ISETP.GT.AND P6, PT, R207, 0x28, P2 ;  /* 0x00000028cf00780c */ /* 0x000fc400017c4270 */
[----:B------:R-:W-:Y:S02]  /*10220*/  ISETP.GT.AND P3, PT, R207, 0x1, P2 ;  /* 0x00000001cf00780c */ /* 0x000fe40001764270 */
[C---:B------:R-:W-:Y:S02]  /*10230*/  ISETP.LT.OR P4, PT, R206.reuse, 0x1, P4 ;  /* 0x00000001ce00780c */ /* 0x040fe40002781670 */
[C---:B------:R-:W-:Y:S02]  /*10240*/  ISETP.LT.OR P6, PT, R206.reuse, 0x29, P6 ;  /* 0x00000029ce00780c */ /* 0x040fe400037c1670 */
[----:B------:R-:W-:Y:S02]  /*10250*/  ISETP.LT.OR P3, PT, R206, 0x2, P3 ;  /* 0x00000002ce00780c */ /* 0x000fe40001f61670 */
[----:B------:R-:W-:Y:S02]  /*10260*/  FSEL R154, R154, -INF , !P4 ;  /* 0xff8000009a9a7808 */ /* 0x000fe40006000000 */
[----:B------:R-:W-:-:S02]  /*10270*/  FSEL R204, R174, -INF , !P6 ;  /* 0xff800000aecc7808 */ /* 0x000fc40007000000 */
[----:B------:R-:W-:Y:S02]  /*10280*/  FSEL R155, R155, -INF , !P3 ;  /* 0xff8000009b9b7808 */ /* 0x000fe40005800000 */
[----:B------:R-:W-:Y:S02]  /*10290*/  FMNMX.FTZ R174, R154, R15, !PT ;  /* 0x0000000f9aae7209 */ /* 0x000fe40007810000 */
[----:B------:R-:W-:Y:S02]  /*102a0*/  ISETP.GT.AND P3, PT, R207, 0x11, P2 ;  /* 0x00000011cf00780c */ /* 0x000fe40001764270 */
[----:B0-----:R-:W-:Y:S02]  /*102b0*/  FMNMX.FTZ R169, R152, R21, !PT ;  /* 0x0000001598a97209 */ /* 0x001fe40007810000 */
[----:B------:R-:W-:Y:S02]  /*102c0*/  FSEL R152, R170, -INF , !P5 ;  /* 0xff800000aa987808 */ /* 0x000fe40006800000 */
[----:B------:R-:W-:Y:S01]  /*102d0*/  FMNMX.FTZ R21, R155, R174, !PT ;  /* 0x000000ae9b157209 */ /* 0x000fe20007810000 */
[----:B------:R-:W0:Y:S01]  /*102e0*/  SHFL.BFLY PT, R170, R169, 0x1, 0x1f ;  /* 0x0c201f00a9aa7f89 */ /* 0x000e2200000e0000 */
[----:B------:R-:W-:-:S02]  /*102f0*/  ISETP.LT.OR P3, PT, R206, 0x12, P3 ;  /* 0x00000012ce00780c */ /* 0x000fc40001f61670 */
[----:B------:R-:W-:Y:S02]  /*10300*/  FMNMX.FTZ R174, R158, R21, !PT ;  /* 0x000000159eae7209 */ /* 0x000fe40007810000 */
[----:B------:R-:W-:Y:S02]  /*10310*/  FSEL R163, R163, -INF , !P3 ;  /* 0xff800000a3a37808 */ /* 0x000fe40005800000 */
[----:B------:R-:W-:Y:S02]  /*10320*/  ISETP.GT.AND P3, PT, R207, 0x21, P2 ;  /* 0x00000021cf00780c */ /* 0x000fe40001764270 */
[----:B------:R-:W-:Y:S02]  /*10330*/  FMNMX.FTZ R21, R159, R174, !PT ;  /* 0x000000ae9f157209 */ /* 0x000fe40007810000 */
[----:B------:R-:W-:Y:S02]  /*10340*/  ISETP.LT.OR P3, PT, R206, 0x22, P3 ;  /* 0x00000022ce00780c */ /* 0x000fe40001f61670 */
[----:B------:R-:W-:-:S02]  /*10350*/  ISETP.GT.AND P5, PT, R207, 0x29, P2 ;  /* 0x00000029cf00780c */ /* 0x000fc400017a4270 */
[----:B------:R-:W-:Y:S02]  /*10360*/  FSEL R153, R171, -INF , !P3 ;  /* 0xff800000ab997808 */ /* 0x000fe40005800000 */
[C---:B------:R-:W-:Y:S02]  /*10370*/  ISETP.GT.AND P3, PT, R207.reuse, 0x30, P2 ;  /* 0x00000030cf00780c */ /* 0x040fe40001764270 */
[C---:B------:R-:W-:Y:S02]  /*10380*/  ISETP.LT.OR P5, PT, R206.reuse, 0x2a, P5 ;  /* 0x0000002ace00780c */ /* 0x040fe40002fa1670 */
[----:B------:R-:W-:Y:S02]  /*10390*/  ISETP.GT.AND P4, PT, R207, 0x31, P2 ;  /* 0x00000031cf00780c */ /* 0x000fe40001784270 */
[----:B------:R-:W-:Y:S02]  /*103a0*/  ISETP.LT.OR P3, PT, R206, 0x31, P3 ;  /* 0x00000031ce00780c */ /* 0x000fe40001f61670 */
[----:B0-----:R-:W-:-:S02]  /*103b0*/  FMNMX.FTZ R169, R169, R170, !PT ;  /* 0x000000aaa9a97209 */ /* 0x001fc40007810000 */
[----:B------:R-:W-:Y:S01]  /*103c0*/  FMNMX.FTZ R170, R162, R21, !PT ;  /* 0x00000015a2aa7209 */ /* 0x000fe20007810000 */
[----:B------:R-:W-:Y:S01]  /*103d0*/  IMAD.U32 R21, RZ, RZ, UR40 ;  /* 0x00000028ff157e24 */ /* 0x000fe2000f8e00ff */
[----:B------:R-:W-:Y:S02]  /*103e0*/  FSEL R205, R175, -INF , !P5 ;  /* 0xff800000afcd7808 */ /* 0x000fe40006800000 */
[----:B------:R-:W-:Y:S02]  /*103f0*/  FMNMX.FTZ R171, R163, R170, !PT ;  /* 0x000000aaa3ab7209 */ /* 0x000fe40007810000 */
[C---:B------:R-:W-:Y:S02]  /*10400*/  ISETP.GT.AND P6, PT, R207.reuse, 0x38, P2 ;  /* 0x00000038cf00780c */ /* 0x040fe400017c4270 */
[----:B------:R-:W-:Y:S02]  /*10410*/  FMNMX.FTZ R170, R166, R171, !PT ;  /* 0x000000aba6aa7209 */ /* 0x000fe40007810000 */
[----:B------:R-:W-:-:S02]  /*10420*/  ISETP.GT.AND P2, PT, R207, 0x39, P2 ;  /* 0x00000039cf00780c */ /* 0x000fc40001744270 */
[----:B------:R-:W-:Y:S02]  /*10430*/  FMNMX.FTZ R171, R167, R170, !PT ;  /* 0x000000aaa7ab7209 */ /* 0x000fe40007810000 */
[----:B------:R-:W-:Y:S02]  /*10440*/  ISETP.LT.OR P4, PT, R206, 0x32, P4 ;  /* 0x00000032ce00780c */ /* 0x000fe40002781670 */
[----:B------:R-:W-:Y:S02]  /*10450*/  FMNMX.FTZ R170, R152, R171, !PT ;  /* 0x000000ab98aa7209 */ /* 0x000fe40007810000 */
[----:B------:R-:W-:Y:S02]  /*10460*/  FSEL R207, R178, -INF , !P3 ;  /* 0xff800000b2cf7808 */ /* 0x000fe40005800000 */
[----:B------:R-:W-:Y:S02]  /*10470*/  FMNMX.FTZ R171, R153, R170, !PT ;  /* 0x000000aa99ab7209 */ /* 0x000fe40007810000 */
[----:B------:R-:W-:-:S02]  /*10480*/  ISETP.LT.OR P6, PT, R206, 0x39, P6 ;  /* 0x00000039ce00780c */ /* 0x000fc400037c1670 */
[----:B------:R-:W-:Y:S02]  /*10490*/  FMNMX.FTZ R170, R204, R171, !PT ;  /* 0x000000abccaa7209 */ /* 0x000fe40007810000 */
[----:B------:R-:W-:Y:S02]  /*104a0*/  FSEL R226, R179, -INF , !P4 ;  /* 0xff800000b3e27808 */ /* 0x000fe40006000000 */
[----:B------:R-:W-:Y:S02]  /*104b0*/  FMNMX.FTZ R170, R205, R170, !PT ;  /* 0x000000aacdaa7209 */ /* 0x000fe40007810000 */
[----:B------:R-:W-:Y:S01]  /*104c0*/  ISETP.LT.OR P2, PT, R206, 0x3a, P2 ;  /* 0x0000003ace00780c */ /* 0x000fe20001741670 */
[----:B------:R-:W-:Y:S01]  /*104d0*/  FMUL.FTZ R206, R169, R21 ;  /* 0x00000015a9ce7220 */ /* 0x000fe20000410000 */
[----:B------:R-:W-:Y:S02]  /*104e0*/  FMNMX.FTZ R171, R207, R170, !PT ;  /* 0x000000aacfab7209 */ /* 0x000fe40007810000 */
[----:B------:R-:W-:-:S02]  /*104f0*/  FSEL R182, R182, -INF , !P6 ;  /* 0xff800000b6b67808 */ /* 0x000fc40007000000 */
[----:B------:R-:W-:Y:S02]  /*10500*/  FMNMX.FTZ R171, R226, R171, !PT ;  /* 0x000000abe2ab7209 */ /* 0x000fe40007810000 */
[----:B------:R-:W-:Y:S02]  /*10510*/  FSEL R183, R183, -INF , !P2 ;  /* 0xff800000b7b77808 */ /* 0x000fe40005000000 */
[----:B------:R-:W-:Y:S02]  /*10520*/  FMNMX.FTZ R178, R182, R171, !PT ;  /* 0x000000abb6b27209 */ /* 0x000fe40007810000 */
[----:B------:R-:W-:Y:S02]  /*10530*/  FSETP.NEU.FTZ.AND P5, PT, R169, -INF , PT ;  /* 0xff800000a900780b */ /* 0x000fe40003fbd000 */
[----:B------:R-:W-:Y:S02]  /*10540*/  FMNMX.FTZ R178, R183, R178, !PT ;  /* 0x000000b2b7b27209 */ /* 0x000fe40007810000 */
[----:B------:R-:W-:-:S02]  /*10550*/  FSEL R206, R206, RZ, P5 ;  /* 0x000000ffcece7208 */ /* 0x000fc40002800000 */
[----:B------:R-:W-:Y:S01]  /*10560*/  R2UR UR6, R168 ;  /* 0x00000000a80672ca */ /* 0x000fe200000e0000 */
[----:B------:R-:W0:Y:S01]  /*10570*/  SHFL.BFLY PT, R179, R178, 0x2, 0x1f ;  /* 0x0c401f00b2b37f89 */ /* 0x000e2200000e0000 */
[----:B------:R-:W-:Y:S01]  /*10580*/  @!P1 PRMT R199, RZ, 0x654, R199 ;  /* 0x00000654ffc79816 */ /* 0x000fe200000000c7 */
[-CC-:B------:R-:W-:Y:S01]  /*10590*/  FFMA.FTZ R227, R157, R21.reuse, -R206.reuse ;  /* 0x000000159de37223 */ /* 0x180fe200000108ce */
[-CC-:B------:R-:W-:Y:S01]  /*105a0*/  FFMA.FTZ R157, R160, R21.reuse, -R206.reuse ;  /* 0x00000015a09d7223 */ /* 0x180fe200000108ce */
[-CC-:B------:R-:W-:Y:S01]  /*105b0*/  FFMA.FTZ R170, R161, R21.reuse, -R206.reuse ;  /* 0x00000015a1aa7223 */ /* 0x180fe200000108ce */
[----:B------:R-:W-:Y:S01]  /*105c0*/  FSEL R161, R169, RZ, P5 ;  /* 0x000000ffa9a17208 */ /* 0x000fe20002800000 */
        /* <DEDUP_REMOVED lines=13> */
[----:B------:R-:W-:-:S02]  /*106a0*/  FFMA.FTZ R181, R181, R21, -R206 ;  /* 0x00000015b5b57223 */ /* 0x000fc400000108ce */
[----:B------:R-:W-:Y:S01]  /*106b0*/  MUFU.EX2 R203, R203 ;  /* 0x000000cb00cb7308 */ /* 0x000fe20000000800 */
[----:B0-----:R-:W-:-:S05]  /*106c0*/  FMNMX.FTZ R160, R178, R179, !PT ;  /* 0x000000b3b2a07209 */ /* 0x001fca0007810000 */
[----:B------:R-:W0:Y:S02]  /*106d0*/  SHFL.BFLY PT, R179, R160, 0x1, 0x1f ;  /* 0x0c201f00a0b37f89 */ /* 0x000e2400000e0000 */
[----:B------:R-:W-:Y:S08]  /*106e0*/  MUFU.EX2 R156, R156 ;  /* 0x0000009c009c7308 */ /* 0x000ff00000000800 */
[----:B------:R-:W-:Y:S08]  /*106f0*/  MUFU.EX2 R227, R227 ;  /* 0x000000e300e37308 */ /* 0x000ff00000000800 */
[----:B------:R-:W-:Y:S01]  /*10700*/  MUFU.EX2 R157, R157 ;  /* 0x0000009d009d7308 */ /* 0x000fe20000000800 */
[----:B0-----:R-:W-:Y:S01]  /*10710*/  FMNMX.FTZ R179, R160, R179, !PT ;  /* 0x000000b3a0b37209 */ /* 0x001fe20007810000 */
[----:B------:R-:W-:-:S06]  /*10720*/  IMAD.MOV R160, RZ, RZ, -R196 ;  /* 0x000000ffffa07224 */ /* 0x000fcc00078e0ac4 */
[----:B------:R-:W-:Y:S01]  /*10730*/  MUFU.EX2 R170, R170 ;  /* 0x000000aa00aa7308 */ /* 0x000fe20000000800 */
[----:B------:R-:W-:Y:S02]  /*10740*/  FSETP.NEU.FTZ.AND P3, PT, R179, -INF , PT ;  /* 0xff800000b300780b */ /* 0x000fe40003f7d000 */
[----:B------:R-:W-:Y:S01]  /*10750*/  ISETP.NE.AND P2, PT, R185, R160, PT ;  /* 0x000000a0b900720c */ /* 0x000fe20003f45270 */
[----:B------:R-:W-:Y:S01]  /*10760*/  FADD.FTZ R160, -R161, R14 ;  /* 0x0000000ea1a07221 */ /* 0x000fe20000010100 */
[C---:B------:R-:W-:Y:S01]  /*10770*/  FSEL R164, R179.reuse, RZ, P3 ;  /* 0x000000ffb3a47208 */ /* 0x040fe20001800000 */
[-C--:B------:R-:W-:Y:S02]  /*10780*/  FMUL.FTZ R161, R179, R21.reuse ;  /* 0x00000015b3a17220 */ /* 0x080fe40000410000 */
[----:B------:R0:W-:Y:S01]  /*10790*/  MUFU.EX2 R14, R181 ;  /* 0x000000b5000e7308 */ /* 0x0001e20000000800 */
[----:B------:R-:W-:Y:S01]  /*107a0*/  FMUL.FTZ R160, R160, R21 ;  /* 0x00000015a0a07220 */ /* 0x000fe20000410000 */
[----:B------:R-:W-:Y:S01]  /*107b0*/  FADD.FTZ R164, -R164, R15 ;  /* 0x0000000fa4a47221 */ /* 0x000fe20000010100 */
[----:B------:R-:W-:-:S03]  /*107c0*/  FSEL R161, R161, RZ, P3 ;  /* 0x000000ffa1a17208 */ /* 0x000fc60001800000 */
[-C--:B------:R-:W-:Y:S02]  /*107d0*/  FMUL.FTZ R222, R164, R21.reuse ;  /* 0x00000015a4de7220 */ /* 0x080fe40000410000 */
[----:B------:R-:W1:Y:S01]  /*107e0*/  MUFU.EX2 R160, R160 ;  /* 0x000000a000a07308 */ /* 0x000e620000000800 */
[-CC-:B------:R-:W-:Y:S01]  /*107f0*/  FFMA.FTZ R206, R154, R21.reuse, -R161.reuse ;  /* 0x000000159ace7223 */ /* 0x180fe200000108a1 */
[-CC-:B------:R-:W-:Y:S01]  /*10800*/  FFMA.FTZ R154, R158, R21.reuse, -R161.reuse ;  /* 0x000000159e9a7223 */ /* 0x180fe200000108a1 */
[----:B------:R-:W-:Y:S02]  /*10810*/  @!P2 IMAD R19, R19, 0x40, R194 ;  /* 0x000000401313a824 */ /* 0x000fe400078e02c2 */
[-CC-:B------:R-:W-:Y:S01]  /*10820*/  FFMA.FTZ R165, R155, R21.reuse, -R161.reuse ;  /* 0x000000159ba57223 */ /* 0x180fe200000108a1 */
[-CC-:B------:R-:W-:Y:S01]  /*10830*/  FFMA.FTZ R164, R159, R21.reuse, -R161.reuse ;  /* 0x000000159fa47223 */ /* 0x180fe200000108a1 */
[-CC-:B0-----:R-:W-:Y:S01]  /*10840*/  FFMA.FTZ R181, R163, R21.reuse, -R161.reuse ;  /* 0x00000015a3b57223 */ /* 0x181fe200000108a1 */
[-CC-:B------:R-:W-:Y:S01]  /*10850*/  FFMA.FTZ R162, R162, R21.reuse, -R161.reuse ;  /* 0x00000015a2a27223 */ /* 0x180fe200000108a1 */
[----:B------:R-:W0:Y:S01]  /*10860*/  MUFU.EX2 R158, R222 ;  /* 0x000000de009e7308 */ /* 0x000e220000000800 */
[-CC-:B------:R-:W-:Y:S01]  /*10870*/  FFMA.FTZ R166, R166, R21.reuse, -R161.reuse ;  /* 0x00000015a6a67223 */ /* 0x180fe200000108a1 */
[-CC-:B------:R-:W-:Y:S01]  /*10880*/  FFMA.FTZ R167, R167, R21.reuse, -R161.reuse ;  /* 0x00000015a7a77223 */ /* 0x180fe200000108a1 */
[-CC-:B------:R-:W-:Y:S01]  /*10890*/  FFMA.FTZ R155, R152, R21.reuse, -R161.reuse ;  /* 0x00000015989b7223 */ /* 0x180fe200000108a1 */
[-CC-:B------:R-:W-:Y:S01]  /*108a0*/  FFMA.FTZ R159, R153, R21.reuse, -R161.reuse ;  /* 0x00000015999f7223 */ /* 0x180fe200000108a1 */
[-CC-:B------:R-:W-:Y:S01]  /*108b0*/  FFMA.FTZ R204, R204, R21.reuse, -R161.reuse ;  /* 0x00000015cccc7223 */ /* 0x180fe200000108a1 */
[-CC-:B------:R-:W-:Y:S01]  /*108c0*/  FFMA.FTZ R205, R205, R21.reuse, -R161.reuse ;  /* 0x00000015cdcd7223 */ /* 0x180fe200000108a1 */
[-CC-:B------:R-:W-:Y:S01]  /*108d0*/  FFMA.FTZ R163, R182, R21.reuse, -R161.reuse ;  /* 0x00000015b6a37223 */ /* 0x180fe200000108a1 */
[----:B------:R2:W3:Y:S01]  /*108e0*/  MUFU.EX2 R15, R206 ;  /* 0x000000ce000f7308 */ /* 0x0004e20000000800 */
[----:B-1----:R-:W-:Y:S01]  /*108f0*/  FFMA.FTZ R6, R160, R6, R202 ;  /* 0x00000006a0067223 */ /* 0x002fe200000100ca */
[----:B------:R-:W-:Y:S01]  /*10900*/  F2FP.BF16.F32.PACK_AB R152, R203, R202 ;  /* 0x000000cacb98723e */ /* 0x000fe200000010ff */
[-C--:B------:R-:W-:Y:S01]  /*10910*/  FMUL.FTZ R24, R24, R160.reuse ;  /* 0x000000a018187220 */ /* 0x080fe20000410000 */
[-C--:B------:R-:W-:Y:S01]  /*10920*/  FMUL.FTZ R25, R25, R160.reuse ;  /* 0x000000a019197220 */ /* 0x080fe20000410000 */
[-C--:B------:R-:W-:Y:S01]  /*10930*/  FMUL.FTZ R28, R28, R160.reuse ;  /* 0x000000a01c1c7220 */ /* 0x080fe20000410000 */
[-C--:B------:R-:W-:Y:S01]  /*10940*/  FMUL.FTZ R29, R29, R160.reuse ;  /* 0x000000a01d1d7220 */ /* 0x080fe20000410000 */
[----:B------:R-:W-:Y:S01]  /*10950*/  FMUL.FTZ R32, R32, R160 ;  /* 0x000000a020207220 */ /* 0x000fe20000410000 */
[----:B------:R-:W1:Y:S01]  /*10960*/  MUFU.EX2 R153, R165 ;  /* 0x000000a500997308 */ /* 0x000e620000000800 */
[-CC-:B--2---:R-:W-:Y:S01]  /*10970*/  FFMA.FTZ R206, R207, R21.reuse, -R161.reuse ;  /* 0x00000015cfce7223 */ /* 0x184fe200000108a1 */
[-CC-:B------:R-:W-:Y:S01]  /*10980*/  FFMA.FTZ R207, R226, R21.reuse, -R161.reuse ;  /* 0x00000015e2cf7223 */ /* 0x180fe200000108a1 */
[----:B------:R-:W-:Y:S01]  /*10990*/  FFMA.FTZ R161, R183, R21, -R161 ;  /* 0x00000015b7a17223 */ /* 0x000fe200000108a1 */
[----:B------:R-:W-:-:S02]  /*109a0*/  @!P2 IMAD R183, R19, 0x4, R18 ;  /* 0x0000000413b7a824 */ /* 0x000fc400078e0212 */
[----:B------:R-:W-:Y:S01]  /*109b0*/  FADD.FTZ R19, R203, R6 ;  /* 0x00000006cb137221 */ /* 0x000fe20000010000 */
[-C--:B0-----:R-:W-:Y:S01]  /*109c0*/  FMUL.FTZ R26, R26, R158.reuse ;  /* 0x0000009e1a1a7220 */ /* 0x081fe20000410000 */
[-C--:B------:R-:W-:Y:S01]  /*109d0*/  FMUL.FTZ R27, R27, R158.reuse ;  /* 0x0000009e1b1b7220 */ /* 0x080fe20000410000 */
[----:B------:R0:W2:Y:S01]  /*109e0*/  MUFU.EX2 R165, R154 ;  /* 0x0000009a00a57308 */ /* 0x0000a20000000800 */
[----:B------:R-:W-:Y:S01]  /*109f0*/  @!P2 STS [R183+0x38400], R160 ;  /* 0x038400a0b700a388 */ /* 0x000fe20000000800 */
[----:B------:R-:W-:Y:S01]  /*10a00*/  FADD.FTZ R6, R156, R19 ;  /* 0x000000139c067221 */ /* 0x000fe20000010000 */
[-C--:B------:R-:W-:Y:S01]  /*10a10*/  FMUL.FTZ R30, R30, R158.reuse ;  /* 0x0000009e1e1e7220 */ /* 0x080fe20000410000 */
[-C--:B------:R-:W-:Y:S01]  /*10a20*/  FMUL.FTZ R31, R31, R158.reuse ;  /* 0x0000009e1f1f7220 */ /* 0x080fe20000410000 */
[----:B------:R4:W-:Y:S01]  /*10a30*/  @!P2 STS [R183+0x38420], R158 ;  /* 0x0384209eb700a388 */ /* 0x0009e20000000800 */
[C---:B------:R-:W-:Y:S01]  /*10a40*/  FADD.FTZ R6, R227.reuse, R6 ;  /* 0x00000006e3067221 */ /* 0x040fe20000010000 */
[----:B------:R-:W-:Y:S01]  /*10a50*/  FMUL.FTZ R34, R34, R158 ;  /* 0x0000009e22227220 */ /* 0x000fe20000410000 */
[----:B------:R-:W5:Y:S01]  /*10a60*/  MUFU.EX2 R164, R164 ;  /* 0x000000a400a47308 */ /* 0x000f620000000800 */
[----:B0-----:R-:W-:Y:S01]  /*10a70*/  F2FP.BF16.F32.PACK_AB R154, R227, R156 ;  /* 0x0000009ce39a723e */ /* 0x001fe200000010ff */
[----:B---3--:R-:W-:Y:S01]  /*10a80*/  FFMA.FTZ R156, R158, R7, R15 ;  /* 0x000000079e9c7223 */ /* 0x008fe2000001000f */
[-C--:B------:R-:W-:Y:S01]  /*10a90*/  FMUL.FTZ R35, R35, R158.reuse ;  /* 0x0000009e23237220 */ /* 0x080fe20000410000 */
[-C--:B------:R-:W-:Y:S01]  /*10aa0*/  FMUL.FTZ R38, R38, R158.reuse ;  /* 0x0000009e26267220 */ /* 0x080fe20000410000 */
[-C--:B------:R-:W-:Y:S01]  /*10ab0*/  FMUL.FTZ R39, R39, R158.reuse ;  /* 0x0000009e27277220 */ /* 0x080fe20000410000 */
[C---:B-1----:R-:W-:Y:S01]  /*10ac0*/  FADD.FTZ R156, R153.reuse, R156 ;  /* 0x0000009c999c7221 */ /* 0x042fe20000010000 */
[----:B------:R-:W-:Y:S01]  /*10ad0*/  F2FP.BF16.F32.PACK_AB R153, R153, R15 ;  /* 0x0000000f9999723e */ /* 0x000fe200000010ff */
[----:B------:R-:W-:Y:S01]  /*10ae0*/  MUFU.EX2 R171, R171 ;  /* 0x000000ab00ab7308 */ /* 0x000fe20000000800 */
[-C--:B------:R-:W-:Y:S01]  /*10af0*/  FMUL.FTZ R42, R42, R158.reuse ;  /* 0x0000009e2a2a7220 */ /* 0x080fe20000410000 */
[----:B--2---:R-:W-:Y:S01]  /*10b00*/  FADD.FTZ R7, R165, R156 ;  /* 0x0000009ca5077221 */ /* 0x004fe20000010000 */
        /* <DEDUP_REMOVED lines=37> */
[----:B----4-:R-:W2:Y:S01]  /*10d60*/  MUFU.EX2 R183, R167 ;  /* 0x000000a700b77308 */ /* 0x010ea20000000800 */
        /* <DEDUP_REMOVED lines=25> */
[----:B------:R-:W-:Y:S01]  /*10f00*/  FADD.FTZ R226, R157, R6 ;  /* 0x000000069de27221 */ /* 0x000fe20000010000 */
[----:B------:R-:W-:Y:S01]  /*10f10*/  F2FP.BF16.F32.PACK_AB R156, R170, R157 ;  /* 0x0000009daa9c723e */ /* 0x000fe200000010ff */
        /* <DEDUP_REMOVED lines=21> */
[----:B-----5:R-:W-:Y:S01]  /*11070*/  F2FP.BF16.F32.PACK_AB R155, R164, R165 ;  /* 0x000000a5a49b723e */ /* 0x020fe200000010ff */
        /* <DEDUP_REMOVED lines=48> */
[----:B0-----:R-:W-:Y:S01]  /*11380*/  F2FP.BF16.F32.PACK_AB R158, R174, R171 ;  /* 0x000000abae9e723e */ /* 0x001fe200000010ff */
[----:B------:R-:W-:Y:S01]  /*11390*/  FADD.FTZ R15, R164, R7 ;  /* 0x00000007a40f7221 */ /* 0x000fe20000010000 */
[----:B-1----:R-:W-:Y:S01]  /*113a0*/  F2FP.BF16.F32.PACK_AB R157, R181, R19 ;  /* 0x00000013b59d723e */ /* 0x002fe200000010ff */
[----:B------:R0:W-:Y:S01]  /*113b0*/  STSM.16.M88.4 [R197+0x36400], R152 ;  /* 0x03640098c5007844 */ /* 0x0001e20000000200 */
[----:B--2---:R-:W-:Y:S01]  /*113c0*/  F2FP.BF16.F32.PACK_AB R159, R183, R182 ;  /* 0x000000b6b79f723e */ /* 0x004fe200000010ff */
[----:B------:R-:W-:Y:S01]  /*113d0*/  VIADD R6, R168, 0x80 ;  /* 0x00000080a8067836 */ /* 0x000fe20000000000 */
[----:B------:R-:W1:Y:S01]  /*113e0*/  MUFU.EX2 R207, R207 ;  /* 0x000000cf00cf7308 */ /* 0x000e620000000800 */
[----:B---3--:R-:W-:Y:S01]  /*113f0*/  F2FP.BF16.F32.PACK_AB R160, R178, R175 ;  /* 0x000000afb2a0723e */ /* 0x008fe200000010ff */
[----:B------:R-:W-:Y:S01]  /*11400*/  IMAD.MOV.U32 R7, RZ, RZ, 0x40000040 ;  /* 0x40000040ff077424 */ /* 0x000fe200078e00ff */
[----:B----4-:R-:W-:Y:S01]  /*11410*/  F2FP.BF16.F32.PACK_AB R162, R173, R172 ;  /* 0x000000acada2723e */ /* 0x010fe200000010ff */
[----:B------:R2:W-:Y:S01]  /*11420*/  STSM.16.M88.4 [R198], R156 ;  /* 0x0000009cc6007844 */ /* 0x0005e20000000200 */
[----:B-----5:R-:W-:Y:S01]  /*11430*/  F2FP.BF16.F32.PACK_AB R164, R177, R176 ;  /* 0x000000b0b1a4723e */ /* 0x020fe200000010ff */
[----:B------:R-:W-:Y:S01]  /*11440*/  FADD.FTZ R226, R170, R226 ;  /* 0x000000e2aae27221 */ /* 0x000fe20000010000 */
[----:B------:R-:W-:Y:S01]  /*11450*/  F2FP.BF16.F32.PACK_AB R166, R14, R180 ;  /* 0x000000b40ea6723e */ /* 0x000fe200000010ff */
[----:B------:R3:W-:Y:S01]  /*11460*/  MUFU.EX2 R222, R163 ;  /* 0x000000a300de7308 */ /* 0x0007e20000000800 */
[----:B------:R-:W-:Y:S01]  /*11470*/  ISETP.GT.AND P2, PT, R20, R210, PT ;  /* 0x000000d21400720c */ /* 0x000fe20003f44270 */
[----:B------:R-:W-:-:S04]  /*11480*/  FADD.FTZ R171, R171, R226 ;  /* 0x000000e2abab7221 */ /* 0x000fc80000010000 */
[----:B------:R-:W-:Y:S02]  /*11490*/  FADD.FTZ R174, R174, R171 ;  /* 0x000000abaeae7221 */ /* 0x000fe40000010000 */
[----:B------:R4:W5:Y:S01]  /*114a0*/  MUFU.EX2 R223, R161 ;  /* 0x000000a100df7308 */ /* 0x0009620000000800 */
[----:B---3--:R-:W-:Y:S01]  /*114b0*/  F2FP.BF16.F32.PACK_AB R163, R205, R204 ;  /* 0x000000cccda3723e */ /* 0x008fe200000010ff */
[----:B------:R-:W-:Y:S01]  /*114c0*/  FADD.FTZ R175, R175, R174 ;  /* 0x000000aeafaf7221 */ /* 0x000fe20000010000 */
[----:B-1----:R-:W-:-:S03]  /*114d0*/  F2FP.BF16.F32.PACK_AB R165, R207, R206 ;  /* 0x000000cecfa5723e */ /* 0x002fc600000010ff */
[----:B------:R-:W-:Y:S01]  /*114e0*/  FADD.FTZ R175, R178, R175 ;  /* 0x000000afb2af7221 */ /* 0x000fe20000010000 */
[----:B----4-:R-:W-:-:S03]  /*114f0*/  F2FP.BF16.F32.PACK_AB R161, R203, R202 ;  /* 0x000000cacba1723e */ /* 0x010fc600000010ff */
[----:B------:R-:W-:Y:S02]  /*11500*/  FADD.FTZ R172, R172, R175 ;  /* 0x000000afacac7221 */ /* 0x000fe40000010000 */
[----:B------:R2:W-:Y:S02]  /*11510*/  STSM.16.M88.4 [R209], R160 ;  /* 0x000000a0d1007844 */ /* 0x0005e40000000200 */
[----:B------:R-:W-:Y:S01]  /*11520*/  FADD.FTZ R173, R173, R172 ;  /* 0x000000acadad7221 */ /* 0x000fe20000010000 */
[----:B-----5:R-:W-:-:S03]  /*11530*/  F2FP.BF16.F32.PACK_AB R167, R223, R222 ;  /* 0x000000dedfa7723e */ /* 0x020fc600000010ff */
[----:B------:R-:W-:Y:S02]  /*11540*/  FADD.FTZ R176, R176, R173 ;  /* 0x000000adb0b07221 */ /* 0x000fe40000010000 */
[----:B------:R2:W-:Y:S01]  /*11550*/  STSM.16.M88.4 [R208], R164 ;  /* 0x000000a4d0007844 */ /* 0x0005e20000000200 */
[----:B------:R-:W-:Y:S01]  /*11560*/  WARPGROUP.ARRIVE ;  /* 0x00000000000079c5 */ /* 0x000fe20000000000 */
[----:B------:R-:W-:-:S04]  /*11570*/  FADD.FTZ R177, R177, R176 ;  /* 0x000000b0b1b17221 */ /* 0x000fc80000010000 */
[----:B------:R-:W-:Y:S01]  /*11580*/  FADD.FTZ R177, R180, R177 ;  /* 0x000000b1b4b17221 */ /* 0x000fe20000010000 */
[----:B------:R-:W-:Y:S01]  /*11590*/  HGMMA.64x256x16.F32.BF16 R24, R152, gdesc[UR4].tnspB, R24, gsb0 ;  /* 0x43e0000498187df0 */ /* 0x000fe20008001818 */
[----:B------:R-:W-:Y:S01]  /*115a0*/  R2UR UR6, R6 ;  /* 0x00000000060672ca */ /* 0x000fe200000e0000 */
[----:B------:R-:W-:Y:S01]  /*115b0*/  VIADD R6, R168, 0x100 ;  /* 0x00000100a8067836 */ /* 0x000fe20000000000 */
[----:B------:R-:W-:Y:S01]  /*115c0*/  R2UR UR7, R7 ;  /* 0x00000000070772ca */ /* 0x000fe200000e0000 */
[----:B------:R-:W-:Y:S01]  /*115d0*/  IMAD.MOV.U32 R7, RZ, RZ, 0x40000040 ;  /* 0x40000040ff077424 */ /* 0x000fe200078e00ff */
[----:B------:R-:W-:Y:S02]  /*115e0*/  WARPGROUP.DEPBAR.LE gsb0, 0x0 ;  /* 0x00008000000079c5 */ /* 0x000fe40000010000 */
[----:B------:R-:W-:Y:S01]  /*115f0*/  WARPGROUP.ARRIVE ;  /* 0x00000000000079c5 */ /* 0x000fe20000000000 */
[----:B0-----:R-:W-:-:S04]  /*11600*/  VIADD R152, R20, 0xffffffff ;  /* 0xffffffff14987836 */ /* 0x001fc80000000000 */
[----:B------:R-:W-:-:S15]  /*11610*/  IMAD.MOV.U32 R20, RZ, RZ, R152 ;  /* 0x000000ffff147224 */ /* 0x000fde00078e0098 */
[----:B------:R-:W-:-:S01]  /*11620*/  NOP ;  /* 0x0000000000007918 */ /* 0x000fc20000000000 */
[----:B------:R-:W-:Y:S01]  /*11630*/  HGMMA.64x256x16.F32.BF16 R24, R156, gdesc[UR4].tnspB, R24, gsb0 ;  /* 0x43e000049c187df0 */ /* 0x000fe20008001818 */
[----:B------:R-:W-:Y:S01]  /*11640*/  R2UR UR6, R6 ;  /* 0x00000000060672ca */ /* 0x000fe200000e0000 */
[----:B------:R-:W-:Y:S01]  /*11650*/  VIADD R6, R168, 0x180 ;  /* 0x00000180a8067836 */ /* 0x000fe20000000000 */
[----:B------:R-:W-:Y:S01]  /*11660*/  R2UR UR7, R7 ;  /* 0x00000000070772ca */ /* 0x000fe200000e0000 */
[----:B------:R-:W-:Y:S01]  /*11670*/  IMAD.MOV.U32 R7, RZ, RZ, 0x40000040 ;  /* 0x40000040ff077424 */ /* 0x000fe200078e00ff */
[----:B------:R-:W-:Y:S02]  /*11680*/  WARPGROUP.DEPBAR.LE gsb0, 0x0 ;  /* 0x00008000000079c5 */ /* 0x000fe40000010000 */
[----:B------:R-:W-:-:S15]  /*11690*/  WARPGROUP.ARRIVE ;  /* 0x00000000000079c5 */ /* 0x000fde0000000000 */
[----:B------:R-:W-:-:S06]  /*116a0*/  NOP ;  /* 0x0000000000007918 */ /* 0x000fcc0000000000 */
[----:B------:R-:W-:Y:S01]  /*116b0*/  HGMMA.64x256x16.F32.BF16 R24, R160, gdesc[UR4].tnspB, R24, gsb0 ;  /* 0x43e00004a0187df0 */ /* 0x000fe20008001818 */
[----:B------:R-:W-:Y:S01]  /*116c0*/  R2UR UR6, R6 ;  /* 0x00000000060672ca */ /* 0x000fe200000e0000 */
[----:B------:R-:W-:Y:S01]  /*116d0*/  FADD.FTZ R6, R19, R15 ;  /* 0x0000000f13067221 */ /* 0x000fe20000010000 */
[----:B------:R-:W-:Y:S01]  /*116e0*/  R2UR UR7, R7 ;  /* 0x00000000070772ca */ /* 0x000fe200000e0000 */
[----:B------:R-:W-:Y:S02]  /*116f0*/  IMAD.MOV.U32 R19, RZ, RZ, R201 ;  /* 0x000000ffff137224 */ /* 0x000fe400078e00c9 */
[----:B------:R-:W-:Y:S01]  /*11700*/  FADD.FTZ R181, R181, R6 ;  /* 0x00000006b5b57221 */ /* 0x000fe20000010000 */
[----:B------:R-:W-:Y:S01]  /*11710*/  FADD.FTZ R6, R14, R177 ;  /* 0x000000b10e067221 */ /* 0x000fe20000010000 */
[----:B------:R-:W-:Y:S02]  /*11720*/  IMAD.MOV.U32 R14, RZ, RZ, R169 ;  /* 0x000000ffff0e7224 */ /* 0x000fe400078e00a9 */
[----:B------:R-:W-:Y:S01]  /*11730*/  FADD.FTZ R182, R182, R181 ;  /* 0x000000b5b6b67221 */ /* 0x000fe20000010000 */
[----:B------:R-:W-:-:S03]  /*11740*/  IMAD.MOV.U32 R15, RZ, RZ, R179 ;  /* 0x000000ffff0f7224 */ /* 0x000fc600078e00b3 */
        /* <DEDUP_REMOVED lines=24> */
.L_x_2806:
[----:B------:R-:W-:Y:S02]  /*118d0*/  IMAD.MOV.U32 R15, RZ, RZ, R179 ;  /* 0x000000ffff0f7224 */ /* 0x000fe400078e00b3 */
[----:B------:R-:W-:Y:S02]  /*118e0*/  IMAD.MOV.U32 R14, RZ, RZ, R169 ;  /* 0x000000ffff0e7224 */ /* 0x000fe400078e00a9 */
[----:B------:R-:W-:Y:S02]  /*118f0*/  IMAD.MOV.U32 R19, RZ, RZ, R201 ;  /* 0x000000ffff137224 */ /* 0x000fe400078e00c9 */
[----:B------:R-:W-:-:S07]  /*11900*/  IMAD.MOV.U32 R20, RZ, RZ, R152 ;  /* 0x000000ffff147224 */ /* 0x000fce00078e0098 */
.L_x_2805:
[----:B------:R-:W-:Y:S05]  /*11910*/  BSYNC B1 ;  /* 0x0000000000017941 */ /* 0x000fea0003800000 */
.L_x_2804:
[----:B------:R-:W0:Y:S01]  /*11920*/  LDC R154, c[0x0][0xadc] ;  /* 0x0002b700ff9a7b82 */ /* 0x000e220000000800 */
[----:B------:R-:W-:-:S05]  /*11930*/  IADD3 R152, R23, 0x40, -R184 ;  /* 0x0000004017987810 */ /* 0x000fca0007ffe8b8 */
[----:B------:R-:W-:-:S04]  /*11940*/  IMAD R153, R189, 0x40, R152 ;  /* 0x00000040bd997824 */ /* 0x000fc800078e0298 */
[----:B------:R-:W-:Y:S01]  /*11950*/  IMAD.IADD R188, R153, 0x1, -R188 ;  /* 0x0000000199bc7824 */ /* 0x000fe200078e0abc */
[----:B0-----:R-:W-:-:S13]  /*11960*/  ISETP.GE.AND P6, PT, R154, 0x1, PT ;  /* 0x000000019a00780c */ /* 0x001fda0003fc6270 */
[----:B------:R-:W-:Y:S05]  /*11970*/  @!P6 BRA `(.L_x_2826) ;  /* 0x000000000048e947 */ /* 0x000fea0003800000 */
[----:B------:R-:W-:Y:S01]  /*11980*/  IMAD.MOV.U32 R155, RZ, RZ, R153 ;  /* 0x000000ffff9b7224 */ /* 0x000fe200078e0099 */
[----:B------:R-:W-:Y:S04]  /*11990*/  BSSY B0, `(.L_x_2827) ;  /* 0x000000e000007945 */ /* 0x000fe80003800000 */
        /* <DEDUP_REMOVED lines=9> */
.L_x_2828:
[----:B------:R-:W-:-:S13]  /*11a30*/  ISETP.NE.AND P2, PT, R154, 0x1, PT ;  /* 0x000000019a00780c */ /* 0x000fda0003f45270 */
[----:B------:R-:W0:Y:S02]  /*11a40*/  @P2 LDC.64 R152, c[0x0][0xae0] ;  /* 0x0002b800ff982b82 */ /* 0x000e240000000a00 */
[----:B0-----:R-:W-:-:S05]  /*11a50*/  @P2 IMAD.HI.U32 R152, R155, R152, RZ ;  /* 0x000000989b982227 */ /* 0x001fca00078e00ff */
[----:B------:R-:W-:-:S07]  /*11a60*/  @P2 SHF.R.U32.HI R155, RZ, R153, R152 ;  /* 0x00000099ff9b2219 */ /* 0x000fce0000011698 */
.L_x_2829:
[----:B------:R-:W-:Y:S05]  /*11a70*/  BSYNC B0 ;  /* 0x0000000000007941 */ /* 0x000fea0003800000 */
.L_x_2827:
[----:B------:R-:W-:-:S05]  /*11a80*/  IMAD R155, R155, R154, RZ ;  /* 0x0000009a9b9b7224 */ /* 0x000fca00078e02ff */
[----:B------:R-:W-:-:S07]  /*11a90*/  VIMNMX R188, R188, R155, !PT ;  /* 0x0000009bbcbc7248 */ /* 0x000fce0007fe0100 */
.L_x_2826:
        /* <DEDUP_REMOVED lines=10> */
[----:B--2---:R-:W-:Y:S02]  /*11b40*/  IMAD.MOV.U32 R199, RZ, RZ, R14 ;  /* 0x000000ffffc77224 */ /* 0x004fe400078e000e */
[----:B------:R-:W-:Y:S02]  /*11b50*/  IMAD.MOV.U32 R189, RZ, RZ, R20 ;  /* 0x000000ffffbd7224 */ /* 0x000fe400078e0014 */
[----:B------:R-:W-:-:S07]  /*11b60*/  IMAD.MOV.U32 R201, RZ, RZ, R19 ;  /* 0x000000ffffc97224 */ /* 0x000fce00078e0013 */
.L_x_2843:
[----:B------:R-:W-:Y:S01]  /*11b70*/  VIADD R19, R201, 0x1 ;  /* 0x00000001c9137836 */ /* 0x000fe20000000000 */
[C---:B------:R-:W-:Y:S01]  /*11b80*/  ISETP.GT.AND P2, PT, R189.reuse, R210, PT ;  /* 0x000000d2bd00720c */ /* 0x040fe20003f44270 */
[----:B------:R-:W-:-:S03]  /*11b90*/  VIADD R189, R189, 0xffffffff ;  /* 0xffffffffbdbd7836 */ /* 0x000fc60000000000 */
[----:B------:R-:W-:-:S04]  /*11ba0*/  ISETP.NE.AND P3, PT, R19, 0x2, PT ;  /* 0x000000021300780c */ /* 0x000fc80003f65270 */
[----:B------:R-:W-:Y:S02]  /*11bb0*/  SEL R15, RZ, 0x1, P3 ;  /* 0x00000001ff0f7807 */ /* 0x000fe40001800000 */
[----:B------:R-:W-:Y:S02]  /*11bc0*/  SEL R19, R19, RZ, P3 ;  /* 0x000000ff13137207 */ /* 0x000fe40001800000 */
[----:B------:R-:W-:Y:S01]  /*11bd0*/  LOP3.LUT R22, R22, R15, RZ, 0x3c, !PT ;  /* 0x0000000f16167212 */ /* 0x000fe200078e3cff */
[----:B----4-:R-:W-:Y:S06]  /*11be0*/  @!P0 BRA `(.L_x_2833) ;  /* 0x0000000000048947 */ /* 0x010fec0003800000 */
[----:B------:R-:W-:Y:S01]  /*11bf0*/  BPT.TRAP 0x1 ;  /* 0x000000040000795c */ /* 0x000fe20000300000 */
.L_x_2833:
[----:B------:R-:W-:Y:S01]  /*11c00*/  IMAD R188, R19, 0x8, R18 ;  /* 0x0000000813bc7824 */ /* 0x000fe200078e0212 */
[----:B------:R-:W-:-:S04]  /*11c10*/  SHF.L.U32 R203, R22, 0x1f, RZ ;  /* 0x0000001f16cb7819 */ /* 0x000fc800000006ff */
[----:B------:R0:W1:Y:S01]  /*11c20*/  SYNCS.PHASECHK.TRANS64.TRYWAIT P3, [R188+URZ+0x38830], R203 ;  /* 0x038830cbbc0075a7 */ /* 0x000062000806017f */
[----:B------:R-:W-:Y:S05]  /*11c30*/  @!P0 BRA `(.L_x_2834) ;  /* 0x0000000000048947 */ /* 0x000fea0003800000 */
[----:B------:R-:W-:Y:S01]  /*11c40*/  BPT.TRAP 0x1 ;  /* 0x000000040000795c */ /* 0x000fe20000300000 */
.L_x_2834:
[----:B------:R-:W-:Y:S01]  /*11c50*/  BSSY B2, `(.L_x_2835) ;  /* 0x0000006000027945 */ /* 0x000fe20003800000 */
[----:B------:R-:W-:Y:S02]  /*11c60*/  IMAD R14, R19, 0x200, R190 ;  /* 0x00000200130e7824 */ /* 0x000fe400078e02be */
[----:B------:R-:W-:Y:S01]  /*11c70*/  IMAD.MOV.U32 R15, RZ, RZ, 0x40000040 ;  /* 0x40000040ff0f7424 */ /* 0x000fe200078e00ff */
[----:B-1----:R-:W-:Y:S06]  /*11c80*/  @P3 BRA `(.L_x_2836) ;  /* 0x0000000000083947 */ /* 0x002fec0003800000 */
[----:B------:R-:W1:Y:S02]  /*11c90*/  SYNCS.PHASECHK.TRANS64.TRYWAIT P3, [R188+URZ+0x38830], R203 ;  /* 0x038830cbbc0075a7 */ /* 0x000e64000806017f */
[----:B-1----:R-:W-:Y:S05]  /*11ca0*/  @!P3 BRA `(.L_x_2837) ;  /* 0x0000011800dcb947 */ /* 0x002fea0003800000 */
.L_x_2836:
[----:B------:R-:W-:Y:S05]  /*11cb0*/  BSYNC B2 ;  /* 0x0000000000027941 */ /* 0x000fea0003800000 */
.L_x_2835:
        /* <DEDUP_REMOVED lines=36> */
.L_x_2838:
[----:B------:R2:W3:Y:S01]  /*11f00*/  SYNCS.PHASECHK.TRANS64.TRYWAIT P3, [R188+URZ+0x38850], R203 ;  /* 0x038850cbbc0075a7 */ /* 0x0004e2000806017f */
[----:B------:R-:W-:Y:S05]  /*11f10*/  @!P0 BRA `(.L_x_2839) ;  /* 0x0000000000048947 */ /* 0x000fea0003800000 */
[----:B------:R-:W-:Y:S01]  /*11f20*/  BPT.TRAP 0x1 ;  /* 0x000000040000795c */ /* 0x000fe20000300000 */
.L_x_2839:
[----:B------:R-:W-:Y:S04]  /*11f30*/  BSSY B2, `(.L_x_2840) ;  /* 0x0000004000027945 */ /* 0x000fe80003800000 */
[----:B---3--:R-:W-:Y:S05]  /*11f40*/  @P3 BRA `(.L_x_2841) ;  /* 0x0000000000083947 */ /* 0x008fea0003800000 */
[----:B------:R-:W3:Y:S02]  /*11f50*/  SYNCS.PHASECHK.TRANS64.TRYWAIT P3, [R188+URZ+0x38850], R203 ;  /* 0x038850cbbc0075a7 */ /* 0x000ee4000806017f */
[----:B---3--:R-:W-:Y:S05]  /*11f60*/  @!P3 BRA `(.L_x_2842) ;  /* 0x000001180040b947 */ /* 0x008fea0003800000 */
.L_x_2841:
[----:B------:R-:W-:Y:S05]  /*11f70*/  BSYNC B2 ;  /* 0x0000000000027941 */ /* 0x000fea0003800000 */
.L_x_2840:
[----:B------:R-:W-:Y:S01]  /*11f80*/  IMAD R202, R19, 0x1000, R191 ;  /* 0x0000100013ca7824 */ /* 0x000fe200078e02bf */
[----:B------:R-:W-:Y:S01]  /*11f90*/  R2UR UR4, R2 ;  /* 0x00000000020472ca */ /* 0x000fe200000e0000 */
[----:B0123--:R-:W-:Y:S01]  /*11fa0*/  IMAD.MOV.U32 R203, RZ, RZ, 0x40000040 ;  /* 0x40000040ffcb7424 */ /* 0x00ffe200078e00ff */
[----:B------:R-:W-:Y:S01]  /*11fb0*/  R2UR UR5, R3 ;  /* 0x00000000030572ca */ /* 0x000fe200000e0000 */
[----:B------:R-:W-:Y:S01]  /*11fc0*/  WARPGROUP.ARRIVE ;  /* 0x00000000000079c5 */ /* 0x000fe20000000000 */
[----:B------:R-:W-:Y:S01]  /*11fd0*/  R2UR UR6, R202 ;  /* 0x00000000ca0672ca */ /* 0x000fe200000e0000 */
[----:B------:R-:W-:Y:S01]  /*11fe0*/  VIADD R14, R2, 0x2 ;  /* 0x00000002020e7836 */ /* 0x000fe20000000000 */
[----:B------:R-:W-:Y:S01]  /*11ff0*/  R2UR UR7, R203 ;  /* 0x00000000cb0772ca */ /* 0x000fe200000e0000 */
[----:B------:R-:W-:Y:S02]  /*12000*/  IMAD.MOV.U32 R15, RZ, RZ, 0x40000040 ;  /* 0x40000040ff0f7424 */ /* 0x000fe400078e00ff */
[----:B------:R-:W0:Y:S01]  /*12010*/  S2R R20, SR_TID.X ;  /* 0x0000000000147919 */ /* 0x000e220000002100 */
[----:B------:R-:W-:-:S02]  /*12020*/  VIADD R203, R202, 0x800 ;  /* 0x00000800cacb7836 */ /* 0x000fc40000000000 */
[----:B------:R-:W-:Y:S02]  /*12030*/  IMAD.MOV.U32 R21, RZ, RZ, 0x40000040 ;  /* 0x40000040ff157424 */ /* 0x000fe400078e00ff */
[----:B------:R-:W-:Y:S02]  /*12040*/  VIADD R206, R2, 0x800 ;  /* 0x0000080002ce7836 */ /* 0x000fe40000000000 */
[----:B------:R-:W-:Y:S02]  /*12050*/  IMAD.MOV.U32 R205, RZ, RZ, 0x40000040 ;  /* 0x40000040ffcd7424 */ /* 0x000fe400078e00ff */
[----:B------:R-:W-:Y:S01]  /*12060*/  IMAD.MOV.U32 R207, RZ, RZ, 0x40000040 ;  /* 0x40000040ffcf7424 */ /* 0x000fe200078e00ff */
        /* <DEDUP_REMOVED lines=9> */
[----:B0-----:R-:W-:Y:S01]  /*12100*/  SHF.R.U32.HI R20, RZ, 0x7, R20 ;  /* 0x00000007ff147819 */ /* 0x001fe20000011614 */
[----:B------:R-:W-:Y:S02]  /*12110*/  WARPGROUP.DEPBAR.LE gsb0, 0x0 ;  /* 0x00008000000079c5 */ /* 0x000fe40000010000 */
[----:B------:R-:W-:-:S08]  /*12120*/  WARPGROUP.ARRIVE ;  /* 0x00000000000079c5 */ /* 0x000fd00000000000 */
        /* <DEDUP_REMOVED lines=148> */
[----:B------:R-:W-:Y:S02]  /*12a70*/  R2UR UR6, R14 ;  /* 0x000000000e0672ca */ /* 0x000fe400000e0000 */
[----:B------:R-:W-:Y:S01]  /*12a80*/  R2UR UR7, R15 ;  /* 0x000000000f0772ca */ /* 0x000fe200000e0000 */
[----:B------:R-:W0:Y:S01]  /*12a90*/  SHFL.IDX PT, R14, R20, RZ, 0x1f ;  /* 0x00001fff140e7589 */ /* 0x000e2200000e0000 */
[----:B------:R-:W-:Y:S01]  /*12aa0*/  IMAD.MOV.U32 R15, RZ, RZ, 0x4 ;  /* 0x00000004ff0f7424 */ /* 0x000fe200078e00ff */
[----:B0-----:R-:W-:-:S04]  /*12ab0*/  ISETP.GT.AND P3, PT, R14, 0x7f, PT ;  /* 0x0000007f0e00780c */ /* 0x001fc80003f64270 */
[----:B------:R-:W-:-:S05]  /*12ac0*/  SEL R14, RZ, 0x2, !P3 ;  /* 0x00000002ff0e7807 */ /* 0x000fca0005800000 */
        /* <DEDUP_REMOVED lines=11> */
[C---:B------:R-:W-:Y:S02]  /*12b80*/  SEL R20, R15.reuse, 0x2, P3 ;  /* 0x000000020f147807 */ /* 0x040fe40001800000 */
[----:B------:R-:W-:Y:S02]  /*12b90*/  SEL R15, R15, 0x6, !P3 ;  /* 0x000000060f0f7807 */ /* 0x000fe40005800000 */
[----:B------:R-:W-:Y:S01]  /*12ba0*/  SEL R21, R21, 0x26, P3 ;  /* 0x0000002615157807 */ /* 0x000fe20001800000 */
[----:B------:R-:W-:-:S03]  /*12bb0*/  IMAD.IADD R204, R203, 0x1, R20 ;  /* 0x00000001cbcc7824 */ /* 0x000fc600078e0214 */
[----:B------:R-:W-:Y:S01]  /*12bc0*/  LOP3.LUT R21, R21, 0x6, RZ, 0xc0, !PT ;  /* 0x0000000615157812 */ /* 0x000fe200078ec0ff */
        /* <DEDUP_REMOVED lines=23> */
[----:B------:R-:W-:-:S04]  /*12d40*/  LOP3.LUT R203, R203, 0xa00, RZ, 0xc0, !PT ;  /* 0x00000a00cbcb7812 */ /* 0x000fc800078ec0ff */
[CC--:B------:R-:W-:Y:S02]  /*12d50*/  IADD3 R204, R21.reuse, R203.reuse, R2 ;  /* 0x000000cb15cc7210 */ /* 0x0c0fe40007ffe002 */
[----:B------:R-:W-:Y:S01]  /*12d60*/  IADD3 R206, R21, R203, R202 ;  /* 0x000000cb15ce7210 */ /* 0x000fe20007ffe0ca */
[----:B------:R-:W-:Y:S02]  /*12d70*/  VIADD R21, R2, 0xa00 ;  /* 0x00000a0002157836 */ /* 0x000fe40000000000 */
        /* <DEDUP_REMOVED lines=119> */
[C---:B------:R-:W-:Y:S01]  /*134f0*/  IMAD.IADD R204, R206.reuse, 0x1, R14 ;  /* 0x00000001cecc7824 */ /* 0x040fe200078e020e */
[----:B------:R-:W-:Y:S01]  /*13500*/  R2UR UR7, R205 ;  /* 0x00000000cd0772ca */ /* 0x000fe200000e0000 */
[----:B------:R-:W-:Y:S02]  /*13510*/  IMAD.MOV.U32 R205, RZ, RZ, 0x40000040 ;  /* 0x40000040ffcd7424 */ /* 0x000fe400078e00ff */
[----:B------:R-:W-:Y:S01]  /*13520*/  IMAD.IADD R14, R206, 0x1, R15 ;  /* 0x00000001ce0e7824 */ /* 0x000fe200078e020f */
[----:B------:R-:W-:Y:S01]  /*13530*/  R2UR UR4, R204 ;  /* 0x00000000cc0472ca */ /* 0x000fe200000e0000 */
[----:B------:R-:W-:Y:S01]  /*13540*/  IMAD.IADD R204, R206, 0x1, R20 ;  /* 0x00000001cecc7824 */ /* 0x000fe200078e0214 */
[----:B------:R-:W-:Y:S01]  /*13550*/  R2UR UR5, R205 ;  /* 0x00000000cd0572ca */ /* 0x000fe200000e0000 */
[----:B------:R-:W-:-:S02]  /*13560*/  IMAD.MOV.U32 R205, RZ, RZ, 0x40000040 ;  /* 0x40000040ffcd7424 */ /* 0x000fc400078e00ff */
[----:B------:R-:W-:Y:S01]  /*13570*/  IMAD.IADD R20, R20, 0x1, R203 ;  /* 0x0000000114147824 */ /* 0x000fe200078e02cb */
[----:B------:R-:W-:Y:S02]  /*13580*/  WARPGROUP.DEPBAR.LE gsb0, 0x0 ;  /* 0x00008000000079c5 */ /* 0x000fe40000010000 */
[----:B------:R-:W-:-:S07]  /*13590*/  WARPGROUP.ARRIVE ;  /* 0x00000000000079c5 */ /* 0x000fce0000000000 */
[----:B------:R-:W-:Y:S01]  /*135a0*/  HGMMA.64x64x16.F32.BF16 R152, gdesc[UR4], R152, gsb0 ;  /* 0x00e00000049879f0 */ /* 0x000fe20008001898 */
[----:B------:R-:W-:Y:S02]  /*135b0*/  R2UR UR4, R204 ;  /* 0x00000000cc0472ca */ /* 0x000fe400000e0000 */
[----:B------:R-:W-:Y:S02]  /*135c0*/  R2UR UR5, R205 ;  /* 0x00000000cd0572ca */ /* 0x000fe400000e0000 */
        /* <DEDUP_REMOVED lines=8> */
[----:B------:R-:W-:Y:S01]  /*13650*/  R2UR UR4, R14 ;  /* 0x000000000e0472ca */ /* 0x000fe200000e0000 */
[----:B------:R-:W-:Y:S01]  /*13660*/  IMAD.MOV.U32 R14, RZ, RZ, 0x40 ;  /* 0x00000040ff0e7424 */ /* 0x000fe200078e00ff */
[----:B------:R-:W-:Y:S01]  /*13670*/  R2UR UR5, R15 ;  /* 0x000000000f0572ca */ /* 0x000fe200000e0000 */
[----:B------:R-:W-:Y:S01]  /*13680*/  IMAD.MOV.U32 R15, RZ, RZ, 0x1000 ;  /* 0x00001000ff0f7424 */ /* 0x000fe200078e00ff */
[----:B------:R-:W-:Y:S01]  /*13690*/  R2UR UR6, R20 ;  /* 0x00000000140672ca */ /* 0x000fe200000e0000 */
[----:B------:R-:W-:Y:S01]  /*136a0*/  IMAD R20, R19, 0x1000, R193 ;  /* 0x0000100013147824 */ /* 0x000fe200078e02c1 */
        /* <DEDUP_REMOVED lines=20> */
[----:B------:R-:W-:Y:S01]  /*137f0*/  R2UR UR7, R21 ;  /* 0x00000000150772ca */ /* 0x000fe200000e0000 */
[----:B------:R-:W-:Y:S01]  /*13800*/  IMAD.U32 R21, RZ, RZ, UR39 ;  /* 0x00000027ff157e24 */ /* 0x000fe2000f8e00ff */
        /* <DEDUP_REMOVED lines=31> */
[CC--:B------:R-:W-:Y:S01]  /*13a00*/  FMUL.FTZ R206, R14.reuse, R21.reuse ;  /* 0x000000150ece7220 */ /* 0x0c0fe20000410000 */
[----:B------:R-:W-:Y:S01]  /*13a10*/  FMNMX.FTZ R15, R171, R202, !PT ;  /* 0x000000caab0f7209 */ /* 0x000fe20007810000 */
[----:B------:R-:W-:Y:S02]  /*13a20*/  FADD.FTZ R204, -R14, R199 ;  /* 0x000000c70ecc7221 */ /* 0x000fe40000010100 */
[--C-:B------:R-:W-:Y:S01]  /*13a30*/  FFMA.FTZ R199, R160, R21, -R206.reuse ;  /* 0x00000015a0c77223 */ /* 0x100fe200000108ce */
[----:B------:R-:W-:Y:S01]  /*13a40*/  FMNMX.FTZ R202, R174, R15, !PT ;  /* 0x0000000faeca7209 */ /* 0x000fe20007810000 */
[-CC-:B------:R-:W-:Y:S01]  /*13a50*/  FFMA.FTZ R203, R164, R21.reuse, -R206.reuse ;  /* 0x00000015a4cb7223 */ /* 0x180fe200000108ce */
[-C--:B------:R-:W-:Y:S01]  /*13a60*/  FMUL.FTZ R204, R204, R21.reuse ;  /* 0x00000015cccc7220 */ /* 0x080fe20000410000 */
[-CC-:B------:R-:W-:Y:S01]  /*13a70*/  FFMA.FTZ R152, R152, R21.reuse, -R206.reuse ;  /* 0x0000001598987223 */ /* 0x180fe200000108ce */
[----:B------:R-:W-:Y:S01]  /*13a80*/  FMNMX.FTZ R15, R175, R202, !PT ;  /* 0x000000caaf0f7209 */ /* 0x000fe20007810000 */
[-CC-:B------:R-:W-:Y:S01]  /*13a90*/  FFMA.FTZ R153, R153, R21.reuse, -R206.reuse ;  /* 0x0000001599997223 */ /* 0x180fe200000108ce */
[----:B------:R0:W1:Y:S01]  /*13aa0*/  MUFU.EX2 R205, R204 ;  /* 0x000000cc00cd7308 */ /* 0x0000620000000800 */
[--C-:B------:R-:W-:Y:S01]  /*13ab0*/  FFMA.FTZ R156, R156, R21, -R206.reuse ;  /* 0x000000159c9c7223 */ /* 0x100fe200000108ce */
[----:B------:R-:W-:Y:S01]  /*13ac0*/  FMNMX.FTZ R202, R178, R15, !PT ;  /* 0x0000000fb2ca7209 */ /* 0x000fe20007810000 */
[-CC-:B------:R-:W-:Y:S01]  /*13ad0*/  FFMA.FTZ R157, R157, R21.reuse, -R206.reuse ;  /* 0x000000159d9d7223 */ /* 0x180fe200000108ce */
[-CC-:B------:R-:W-:Y:S01]  /*13ae0*/  FFMA.FTZ R168, R168, R21.reuse, -R206.reuse ;  /* 0x00000015a8a87223 */ /* 0x180fe200000108ce */
[-CC-:B------:R-:W-:Y:S01]  /*13af0*/  FFMA.FTZ R169, R169, R21.reuse, -R206.reuse ;  /* 0x00000015a9a97223 */ /* 0x180fe200000108ce */
[----:B------:R-:W-:Y:S01]  /*13b00*/  FMNMX.FTZ R15, R179, R202, !PT ;  /* 0x000000cab30f7209 */ /* 0x000fe20007810000 */
[-CC-:B------:R-:W-:Y:S01]  /*13b10*/  FFMA.FTZ R172, R172, R21.reuse, -R206.reuse ;  /* 0x00000015acac7223 */ /* 0x180fe200000108ce */
[----:B------:R-:W2:Y:S01]  /*13b20*/  MUFU.EX2 R152, R152 ;  /* 0x0000009800987308 */ /* 0x000ea20000000800 */
[--C-:B0-----:R-:W-:Y:S01]  /*13b30*/  FFMA.FTZ R204, R165, R21, -R206.reuse ;  /* 0x00000015a5cc7223 */ /* 0x101fe200000108ce */
[----:B------:R-:W-:Y:S01]  /*13b40*/  FMNMX.FTZ R202, R182, R15, !PT ;  /* 0x0000000fb6ca7209 */ /* 0x000fe20007810000 */
[-CC-:B------:R-:W-:Y:S01]  /*13b50*/  FFMA.FTZ R173, R173, R21.reuse, -R206.reuse ;  /* 0x00000015adad7223 */ /* 0x180fe200000108ce */
[-CC-:B------:R-:W-:Y:S01]  /*13b60*/  FFMA.FTZ R176, R176, R21.reuse, -R206.reuse ;  /* 0x00000015b0b07223 */ /* 0x180fe200000108ce */
[-CC-:B------:R-:W-:Y:S01]  /*13b70*/  FFMA.FTZ R177, R177, R21.reuse, -R206.reuse ;  /* 0x00000015b1b17223 */ /* 0x180fe200000108ce */
[----:B------:R-:W-:Y:S01]  /*13b80*/  FMNMX.FTZ R15, R183, R202, !PT ;  /* 0x000000cab70f7209 */ /* 0x000fe20007810000 */
[-CC-:B------:R-:W-:Y:S01]  /*13b90*/  FFMA.FTZ R202, R161, R21.reuse, -R206.reuse ;  /* 0x00000015a1ca7223 */ /* 0x180fe200000108ce */
[----:B------:R-:W0:Y:S01]  /*13ba0*/  MUFU.EX2 R153, R153 ;  /* 0x0000009900997308 */ /* 0x000e220000000800 */
[-CC-:B------:R-:W-:Y:S01]  /*13bb0*/  FFMA.FTZ R180, R180, R21.reuse, -R206.reuse ;  /* 0x00000015b4b47223 */ /* 0x180fe200000108ce */
[----:B------:R-:W-:Y:S01]  /*13bc0*/  FFMA.FTZ R181, R181, R21, -R206 ;  /* 0x00000015b5b57223 */ /* 0x000fe200000108ce */
[----:B------:R-:W3:Y:S01]  /*13bd0*/  SHFL.BFLY PT, R160, R15, 0x2, 0x1f ;  /* 0x0c401f000fa07f89 */ /* 0x000ee200000e0000 */
[-C--:B-1----:R-:W-:Y:S01]  /*13be0*/  FMUL.FTZ R24, R24, R205.reuse ;  /* 0x000000cd18187220 */ /* 0x082fe20000410000 */
[-C--:B------:R-:W-:Y:S01]  /*13bf0*/  FMUL.FTZ R25, R25, R205.reuse ;  /* 0x000000cd19197220 */ /* 0x080fe20000410000 */
[-C--:B------:R-:W-:Y:S01]  /*13c00*/  FMUL.FTZ R28, R28, R205.reuse ;  /* 0x000000cd1c1c7220 */ /* 0x080fe20000410000 */
[-C--:B------:R-:W-:Y:S01]  /*13c10*/  FMUL.FTZ R29, R29, R205.reuse ;  /* 0x000000cd1d1d7220 */ /* 0x080fe20000410000 */
[----:B------:R-:W1:Y:S01]  /*13c20*/  MUFU.EX2 R156, R156 ;  /* 0x0000009c009c7308 */ /* 0x000e620000000800 */
[----:B--2---:R-:W-:Y:S01]  /*13c30*/  FFMA.FTZ R6, R205, R6, R152 ;  /* 0x00000006cd067223 */ /* 0x004fe20000010098 */
        /* <DEDUP_REMOVED lines=50> */
[----:B------:R-:W-:Y:S01]  /*13f60*/  FMUL.FTZ R109, R109, R205 ;  /* 0x000000cd6d6d7220 */ /* 0x000fe20000410000 */
[C---:B------:R-:W-:Y:S01]  /*13f70*/  FMUL.FTZ R164, R15.reuse, R21 ;  /* 0x000000150fa47220 */ /* 0x040fe20000410000 */
[----:B------:R-:W-:Y:S01]  /*13f80*/  FADD.FTZ R160, -R15, R200 ;  /* 0x000000c80fa07221 */ /* 0x000fe20000010100 */
[-C--:B------:R-:W-:Y:S01]  /*13f90*/  FMUL.FTZ R112, R112, R205.reuse ;  /* 0x000000cd70707220 */ /* 0x080fe20000410000 */
[----:B------:R-:W-:Y:S01]  /*13fa0*/  FMUL.FTZ R113, R113, R205 ;  /* 0x000000cd71717220 */ /* 0x000fe20000410000 */
[----:B------:R-:W-:Y:S01]  /*13fb0*/  FFMA.FTZ R161, R154, R21, -R164 ;  /* 0x000000159aa17223 */ /* 0x000fe200000108a4 */
[----:B------:R-:W-:-:S02]  /*13fc0*/  IMAD.MOV R154, RZ, RZ, -R196 ;  /* 0x000000ffff9a7224 */ /* 0x000fc400078e0ac4 */
[-C--:B------:R-:W-:Y:S01]  /*13fd0*/  FMUL.FTZ R160, R160, R21.reuse ;  /* 0x00000015a0a07220 */ /* 0x080fe20000410000 */
[-CC-:B------:R-:W-:Y:S01]  /*13fe0*/  FFMA.FTZ R207, R163, R21.reuse, -R164.reuse ;  /* 0x00000015a3cf7223 */ /* 0x180fe200000108a4 */
[-CC-:B------:R-:W-:Y:S01]  /*13ff0*/  FFMA.FTZ R155, R155, R21.reuse, -R164.reuse ;  /* 0x000000159b9b7223 */ /* 0x180fe200000108a4 */
[-CC-:B------:R-:W-:Y:S01]  /*14000*/  FFMA.FTZ R158, R158, R21.reuse, -R164.reuse ;  /* 0x000000159e9e7223 */ /* 0x180fe200000108a4 */
[----:B------:R-:W-:Y:S01]  /*14010*/  ISETP.NE.AND P3, PT, R185, R154, PT ;  /* 0x0000009ab900720c */ /* 0x000fe20003f65270 */
[----:B------:R-:W-:Y:S01]  /*14020*/  @!P1 VIADD R154, R188, 0x38840 ;  /* 0x00038840bc9a9836 */ /* 0x000fe20000000000 */
[----:B------:R-:W0:Y:S01]  /*14030*/  MUFU.EX2 R160, R160 ;  /* 0x000000a000a07308 */ /* 0x000e220000000800 */
[-CC-:B------:R-:W-:Y:S01]  /*14040*/  FFMA.FTZ R200, R159, R21.reuse, -R164.reuse ;  /* 0x000000159fc87223 */ /* 0x180fe200000108a4 */
[-CC-:B------:R-:W-:Y:S01]  /*14050*/  FFMA.FTZ R206, R162, R21.reuse, -R164.reuse ;  /* 0x00000015a2ce7223 */ /* 0x180fe200000108a4 */
[-C--:B------:R-:W-:Y:S01]  /*14060*/  FFMA.FTZ R222, R166, R21.reuse, -R164 ;  /* 0x00000015a6de7223 */ /* 0x080fe200000108a4 */
[----:B------:R-:W-:Y:S01]  /*14070*/  @!P1 PRMT R154, RZ, 0x654, R154 ;  /* 0x00000654ff9a9816 */ /* 0x000fe2000000009a */
[-CC-:B------:R-:W-:Y:S01]  /*14080*/  FFMA.FTZ R223, R167, R21.reuse, -R164.reuse ;  /* 0x00000015a7df7223 */ /* 0x180fe200000108a4 */
[-CC-:B------:R-:W-:Y:S01]  /*14090*/  FFMA.FTZ R170, R170, R21.reuse, -R164.reuse ;  /* 0x00000015aaaa7223 */ /* 0x180fe200000108a4 */
[-CC-:B------:R-:W-:Y:S01]  /*140a0*/  FFMA.FTZ R171, R171, R21.reuse, -R164.reuse ;  /* 0x00000015abab7223 */ /* 0x180fe200000108a4 */
[----:B------:R-:W3:Y:S01]  /*140b0*/  MUFU.EX2 R161, R161 ;  /* 0x000000a100a17308 */ /* 0x000ee20000000800 */
[----:B------:R1:W-:Y:S01]  /*140c0*/  @!P1 SYNCS.ARRIVE.TRANS64.RED.A1T0 RZ, [R154+URZ], RZ ;  /* 0x000000ff9aff99a7 */ /* 0x0003e2000810043f */
[----:B------:R-:W-:Y:S01]  /*140d0*/  FFMA.FTZ R174, R174, R21, -R164 ;  /* 0x00000015aeae7223 */ /* 0x000fe200000108a4 */
[----:B------:R-:W-:-:S02]  /*140e0*/  @!P3 IMAD R163, R201, 0x40, R194 ;  /* 0x00000040c9a3b824 */ /* 0x000fc400078e02c2 */
[-CC-:B------:R-:W-:Y:S01]  /*140f0*/  FFMA.FTZ R175, R175, R21.reuse, -R164.reuse ;  /* 0x00000015afaf7223 */ /* 0x180fe200000108a4 */
[-CC-:B------:R-:W-:Y:S01]  /*14100*/  FFMA.FTZ R178, R178, R21.reuse, -R164.reuse ;  /* 0x00000015b2b27223 */ /* 0x180fe200000108a4 */
[-C--:B------:R-:W-:Y:S01]  /*14110*/  FFMA.FTZ R201, R183, R21.reuse, -R164 ;  /* 0x00000015b7c97223 */ /* 0x080fe200000108a4 */
[----:B------:R-:W-:Y:S01]  /*14120*/  @!P3 IMAD R163, R163, 0x4, R18 ;  /* 0x00000004a3a3b824 */ /* 0x000fe200078e0212 */
[----:B------:R-:W4:Y:S01]  /*14130*/  MUFU.EX2 R155, R155 ;  /* 0x0000009b009b7308 */ /* 0x000f220000000800 */
[-CC-:B------:R-:W-:Y:S01]  /*14140*/  FFMA.FTZ R162, R179, R21.reuse, -R164.reuse ;  /* 0x00000015b3a27223 */ /* 0x180fe200000108a4 */
[----:B------:R-:W-:Y:S01]  /*14150*/  FFMA.FTZ R159, R182, R21, -R164 ;  /* 0x00000015b69f7223 */ /* 0x000fe200000108a4 */
[----:B-1----:R-:W-:Y:S01]  /*14160*/  FADD.FTZ R154, R156, R165 ;  /* 0x000000a59c9a7221 */ /* 0x002fe20000010000 */
[----:B------:R1:W-:Y:S01]  /*14170*/  @!P3 STS [R163+0x38400], R205 ;  /* 0x038400cda300b388 */ /* 0x0003e20000000800 */
[-C--:B------:R-:W-:Y:S01]  /*14180*/  FMUL.FTZ R116, R116, R205.reuse ;  /* 0x000000cd74747220 */ /* 0x080fe20000410000 */
[----:B------:R-:W-:Y:S01]  /*14190*/  FMUL.FTZ R117, R117, R205 ;  /* 0x000000cd75757220 */ /* 0x000fe20000410000 */
[----:B--2---:R-:W-:Y:S01]  /*141a0*/  FADD.FTZ R179, R157, R154 ;  /* 0x0000009a9db37221 */ /* 0x004fe20000010000 */
[----:B0-----:R0:W-:Y:S01]  /*141b0*/  @!P3 STS [R163+0x38420], R160 ;  /* 0x038420a0a300b388 */ /* 0x0011e20000000800 */
[----:B------:R-:W1:Y:S01]  /*141c0*/  MUFU.EX2 R158, R158 ;  /* 0x0000009e009e7308 */ /* 0x000e620000000800 */
[----:B---3--:R-:W-:Y:S01]  /*141d0*/  FFMA.FTZ R6, R160, R7, R161 ;  /* 0x00000007a0067223 */ /* 0x008fe200000100a1 */
[-C--:B------:R-:W-:Y:S01]  /*141e0*/  FMUL.FTZ R120, R120, R205.reuse ;  /* 0x000000cd78787220 */ /* 0x080fe20000410000 */
        /* <DEDUP_REMOVED lines=19> */
[----:B------:R-:W-:Y:S01]  /*14320*/  F2FP.BF16.F32.PACK_AB R154, R157, R156 ;  /* 0x0000009c9d9a723e */ /* 0x000fe200000010ff */
[----:B-1----:R-:W-:Y:S01]  /*14330*/  FADD.FTZ R205, R158, R7 ;  /* 0x000000079ecd7221 */ /* 0x002fe20000010000 */
[----:B------:R-:W1:Y:S01]  /*14340*/  MUFU.EX2 R207, R207 ;  /* 0x000000cf00cf7308 */ /* 0x000e620000000800 */
[----:B--2---:R-:W-:Y:S01]  /*14350*/  F2FP.BF16.F32.PACK_AB R155, R200, R158 ;  /* 0x0000009ec89b723e */ /* 0x004fe200000010ff */
        /* <DEDUP_REMOVED lines=73> */
[----:B------:R-:W-:Y:S01]  /*147f0*/  FMUL.FTZ R151, R151, R160 ;  /* 0x000000a097977220 */ /* 0x000fe20000410000 */
[----:B------:R-:W-:Y:S01]  /*14800*/  F2FP.BF16.F32.PACK_AB R156, R202, R199 ;  /* 0x000000c7ca9c723e */ /* 0x000fe200000010ff */
[----:B------:R4:W-:Y:S01]  /*14810*/  STSM.16.M88.4 [R197+0x36400], R152 ;  /* 0x03640098c5007844 */ /* 0x0009e20000000200 */
[----:B-1----:R-:W-:Y:S01]  /*14820*/  F2FP.BF16.F32.PACK_AB R157, R207, R206 ;  /* 0x000000cecf9d723e */ /* 0x002fe200000010ff */
[----:B------:R-:W-:Y:S01]  /*14830*/  VIADD R6, R20, 0x80 ;  /* 0x0000008014067836 */ /* 0x000fe20000000000 */
[----:B------:R-:W-:Y:S01]  /*14840*/  MUFU.EX2 R176, R176 ;  /* 0x000000b000b07308 */ /* 0x000fe20000000800 */
[----:B------:R-:W-:Y:S01]  /*14850*/  F2FP.BF16.F32.PACK_AB R158, R204, R203 ;  /* 0x000000cbcc9e723e */ /* 0x000fe200000010ff */
[----:B------:R-:W-:Y:S01]  /*14860*/  IMAD.MOV.U32 R7, RZ, RZ, 0x40000040 ;  /* 0x40000040ff077424 */ /* 0x000fe200078e00ff */
[----:B0-----:R-:W-:Y:S01]  /*14870*/  F2FP.BF16.F32.PACK_AB R160, R169, R168 ;  /* 0x000000a8a9a0723e */ /* 0x001fe200000010ff */
[----:B------:R-:W-:Y:S01]  /*14880*/  FADD.FTZ R205, R200, R205 ;  /* 0x000000cdc8cd7221 */ /* 0x000fe20000010000 */
[----:B--2---:R-:W-:Y:S01]  /*14890*/  F2FP.BF16.F32.PACK_AB R161, R171, R170 ;  /* 0x000000aaaba1723e */ /* 0x004fe200000010ff */
[----:B------:R-:W-:Y:S01]  /*148a0*/  FADD.FTZ R179, R199, R179 ;  /* 0x000000b3c7b37221 */ /* 0x000fe20000010000 */
[----:B------:R-:W-:Y:S01]  /*148b0*/  @!P1 VIADD R188, R188, 0x38860 ;  /* 0x00038860bcbc9836 */ /* 0x000fe20000000000 */
[----:B------:R-:W0:Y:S01]  /*148c0*/  MUFU.EX2 R177, R177 ;  /* 0x000000b100b17308 */ /* 0x000e220000000800 */
[----:B---3--:R-:W-:Y:S01]  /*148d0*/  F2FP.BF16.F32.PACK_AB R163, R175, R174 ;  /* 0x000000aeafa3723e */ /* 0x008fe200000010ff */
[----:B------:R-:W-:Y:S01]  /*148e0*/  FADD.FTZ R206, R206, R205 ;  /* 0x000000cdcece7221 */ /* 0x000fe20000010000 */
[----:B------:R-:W-:Y:S01]  /*148f0*/  FADD.FTZ R202, R202, R179 ;  /* 0x000000b3caca7221 */ /* 0x000fe20000010000 */
[----:B------:R-:W-:Y:S01]  /*14900*/  @!P1 PRMT R188, RZ, 0x654, R188 ;  /* 0x00000654ffbc9816 */ /* 0x000fe200000000bc */
[----:B------:R-:W-:-:S02]  /*14910*/  IMAD.MOV.U32 R200, RZ, RZ, R15 ;  /* 0x000000ffffc87224 */ /* 0x000fc400078e000f */
[----:B------:R-:W-:Y:S01]  /*14920*/  FADD.FTZ R207, R207, R206 ;  /* 0x000000cecfcf7221 */ /* 0x000fe20000010000 */
[----:B------:R-:W-:Y:S01]  /*14930*/  FADD.FTZ R203, R203, R202 ;  /* 0x000000cacbcb7221 */ /* 0x000fe20000010000 */
[----:B------:R-:W-:Y:S01]  /*14940*/  MUFU.EX2 R180, R180 ;  /* 0x000000b400b47308 */ /* 0x000fe20000000800 */
[----:B------:R-:W-:Y:S02]  /*14950*/  IMAD.MOV.U32 R199, RZ, RZ, R14 ;  /* 0x000000ffffc77224 */ /* 0x000fe400078e000e */
[----:B------:R-:W-:-:S04]  /*14960*/  FADD.FTZ R203, R204, R203 ;  /* 0x000000cbcccb7221 */ /* 0x000fc80000010000 */
[----:B------:R-:W-:Y:S01]  /*14970*/  FADD.FTZ R168, R168, R203 ;  /* 0x000000cba8a87221 */ /* 0x000fe20000010000 */
[----:B------:R-:W1:Y:S01]  /*14980*/  MUFU.EX2 R181, R181 ;  /* 0x000000b500b57308 */ /* 0x000e620000000800 */
[----:B0-----:R-:W-:Y:S02]  /*14990*/  F2FP.BF16.F32.PACK_AB R164, R177, R176 ;  /* 0x000000b0b1a4723e */ /* 0x001fe400000010ff */
[----:B------:R-:W-:-:S05]  /*149a0*/  FADD.FTZ R169, R169, R168 ;  /* 0x000000a8a9a97221 */ /* 0x000fca0000010000 */
[----:B------:R-:W-:Y:S08]  /*149b0*/  MUFU.EX2 R178, R178 ;  /* 0x000000b200b27308 */ /* 0x000ff00000000800 */
[----:B------:R0:W2:Y:S01]  /*149c0*/  MUFU.EX2 R182, R162 ;  /* 0x000000a200b67308 */ /* 0x0000a20000000800 */
[----:B-1----:R-:W-:-:S07]  /*149d0*/  F2FP.BF16.F32.PACK_AB R166, R181, R180 ;  /* 0x000000b4b5a6723e */ /* 0x002fce00000010ff */
[----:B------:R1:W-:Y:S01]  /*149e0*/  MUFU.EX2 R183, R159 ;  /* 0x0000009f00b77308 */ /* 0x0003e20000000800 */
[----:B0-----:R-:W-:Y:S01]  /*149f0*/  F2FP.BF16.F32.PACK_AB R162, R173, R172 ;  /* 0x000000acada2723e */ /* 0x001fe200000010ff */
[----:B------:R-:W-:-:S04]  /*14a00*/  FADD.FTZ R172, R172, R169 ;  /* 0x000000a9acac7221 */ /* 0x000fc80000010000 */
[----:B------:R-:W-:Y:S02]  /*14a10*/  FADD.FTZ R173, R173, R172 ;  /* 0x000000acadad7221 */ /* 0x000fe40000010000 */
[----:B------:R-:W0:Y:S01]  /*14a20*/  MUFU.EX2 R201, R201 ;  /* 0x000000c900c97308 */ /* 0x000e220000000800 */
[C---:B-1----:R-:W-:Y:S01]  /*14a30*/  F2FP.BF16.F32.PACK_AB R159, R223.reuse, R222 ;  /* 0x000000dedf9f723e */ /* 0x042fe200000010ff */
[----:B------:R-:W-:Y:S01]  /*14a40*/  FADD.FTZ R222, R222, R207 ;  /* 0x000000cfdede7221 */ /* 0x000fe20000010000 */
[----:B--2---:R-:W-:Y:S01]  /*14a50*/  F2FP.BF16.F32.PACK_AB R165, R182, R178 ;  /* 0x000000b2b6a5723e */ /* 0x004fe200000010ff */
[----:B------:R-:W-:Y:S02]  /*14a60*/  FADD.FTZ R176, R176, R173 ;  /* 0x000000adb0b07221 */ /* 0x000fe40000010000 */
[----:B------:R4:W-:Y:S01]  /*14a70*/  STSM.16.M88.4 [R198], R156 ;  /* 0x0000009cc6007844 */ /* 0x0009e20000000200 */
[----:B------:R-:W-:Y:S01]  /*14a80*/  FADD.FTZ R223, R223, R222 ;  /* 0x000000dedfdf7221 */ /* 0x000fe20000010000 */
[----:B------:R-:W-:-:S02]  /*14a90*/  FADD.FTZ R177, R177, R176 ;  /* 0x000000b0b1b17221 */ /* 0x000fc40000010000 */
[----:B------:R4:W-:Y:S01]  /*14aa0*/  STSM.16.M88.4 [R209], R160 ;  /* 0x000000a0d1007844 */ /* 0x0009e20000000200 */
[----:B------:R-:W-:-:S04]  /*14ab0*/  FADD.FTZ R170, R170, R223 ;  /* 0x000000dfaaaa7221 */ /* 0x000fc80000010000 */
[----:B------:R-:W-:Y:S01]  /*14ac0*/  FADD.FTZ R171, R171, R170 ;  /* 0x000000aaabab7221 */ /* 0x000fe20000010000 */
[----:B0-----:R-:W-:-:S03]  /*14ad0*/  F2FP.BF16.F32.PACK_AB R167, R201, R183 ;  /* 0x000000b7c9a7723e */ /* 0x001fc600000010ff */
        /* <DEDUP_REMOVED lines=9> */
[----:B------:R-:W-:Y:S02]  /*14b70*/  IMAD.MOV.U32 R7, RZ, RZ, 0x40000040 ;  /* 0x40000040ff077424 */ /* 0x000fe400078e00ff */
[----:B------:R-:W-:-:S04]  /*14b80*/  FADD.FTZ R182, R182, R175 ;  /* 0x000000afb6b67221 */ /* 0x000fc80000010000 */
[----:B------:R-:W-:Y:S01]  /*14b90*/  FADD.FTZ R182, R183, R182 ;  /* 0x000000b6b7b67221 */ /* 0x000fe20000010000 */
[----:B------:R-:W-:Y:S02]  /*14ba0*/  WARPGROUP.DEPBAR.LE gsb0, 0x0 ;  /* 0x00008000000079c5 */ /* 0x000fe40000010000 */
[----:B------:R-:W-:-:S15]  /*14bb0*/  WARPGROUP.ARRIVE ;  /* 0x00000000000079c5 */ /* 0x000fde0000000000 */
        /* <DEDUP_REMOVED lines=12> */
[----:B------:R-:W-:Y:S01]  /*14c80*/  FADD.FTZ R7, R201, R182 ;  /* 0x000000b6c9077221 */ /* 0x000fe20000010000 */
[----:B------:R-:W-:Y:S02]  /*14c90*/  IMAD.MOV.U32 R201, RZ, RZ, R19 ;  /* 0x000000ffffc97224 */ /* 0x000fe400078e0013 */
[----:B------:R-:W-:Y:S01]  /*14ca0*/  FADD.FTZ R6, R181, R6 ;  /* 0x00000006b5067221 */ /* 0x000fe20000010000 */
[----:B------:R-:W-:Y:S02]  /*14cb0*/  WARPGROUP.DEPBAR.LE gsb0, 0x0 ;  /* 0x00008000000079c5 */ /* 0x000fe40000010000 */
[----:B------:R-:W-:-:S15]  /*14cc0*/  WARPGROUP.ARRIVE ;  /* 0x00000000000079c5 */ /* 0x000fde0000000000 */
[----:B------:R-:W-:-:S03]  /*14cd0*/  NOP ;  /* 0x0000000000007918 */ /* 0x000fc60000000000 */
        /* <DEDUP_REMOVED lines=13> */
.L_x_2832:
[----:B------:R-:W-:-:S07]  /*14db0*/  IMAD.MOV.U32 R20, RZ, RZ, R189 ;  /* 0x000000ffff147224 */ /* 0x000fce00078e00bd */
.L_x_2831:
[----:B------:R-:W-:Y:S05]  /*14dc0*/  BSYNC B1 ;  /* 0x0000000000017941 */ /* 0x000fea0003800000 */
.L_x_2830:
[----:B------:R-:W-:Y:S01]  /*14dd0*/  ISETP.GE.AND P2, PT, R20, R212, PT ;  /* 0x000000d41400720c */ /* 0x000fe20003f46270 */
[----:B------:R-:W-:-:S12]  /*14de0*/  BSSY B0, `(.L_x_2844) ;  /* 0x00003ce000007945 */ /* 0x000fd80003800000 */
[----:B------:R-:W-:Y:S05]  /*14df0*/  @!P2 BRA `(.L_x_2845) ;  /* 0x0000003c0030a947 */ /* 0x000fea0003800000 */
[----:B----4-:R-:W-:Y:S02]  /*14e00*/  VIADD R188, R0, 0x8 ;  /* 0x0000000800bc7836 */ /* 0x010fe40000000000 */
[----:B--2---:R-:W-:Y:S02]  /*14e10*/  IMAD.MOV.U32 R199, RZ, RZ, R15 ;  /* 0x000000ffffc77224 */ /* 0x004fe400078e000f */
[----:B------:R-:W-:Y:S01]  /*14e20*/  IMAD.MOV.U32 R200, RZ, RZ, R14 ;  /* 0x000000ffffc87224 */ /* 0x000fe200078e000e */
[----:B------:R-:W-:Y:S01]  /*14e30*/  IADD3 R188, R188, R23, -R184 ;  /* 0x00000017bcbc7210 */ /* 0x000fe20007ffe8b8 */
[----:B------:R-:W-:-:S07]  /*14e40*/  IMAD.MOV.U32 R201, RZ, RZ, R19 ;  /* 0x000000ffffc97224 */ /* 0x000fce00078e0013 */
.L_x_2864:
[----:B------:R-:W-:-:S05]  /*14e50*/  VIADD R19, R201, 0x1 ;  /* 0x00000001c9137836 */ /* 0x000fca0000000000 */
[----:B------:R-:W-:-:S04]  /*14e60*/  ISETP.NE.AND P2, PT, R19, 0x2, PT ;  /* 0x000000021300780c */ /* 0x000fc80003f45270 */
[----:B------:R-:W-:Y:S02]  /*14e70*/  SEL R15, RZ, 0x1, P2 ;  /* 0x00000001ff0f7807 */ /* 0x000fe40001000000 */
[----:B------:R-:W-:Y:S02]  /*14e80*/  SEL R19, R19, RZ, P2 ;  /* 0x000000ff13137207 */ /* 0x000fe40001000000 */
[----:B------:R-:W-:Y:S01]  /*14e90*/  LOP3.LUT R22, R22, R15, RZ, 0x3c, !PT ;  /* 0x0000000f16167212 */ /* 0x000fe200078e3cff */
[----:B--2---:R-:W-:Y:S06]  /*14ea0*/  @!P0 BRA `(.L_x_2846) ;  /* 0x0000000000048947 */ /* 0x004fec0003800000 */
[----:B------:R-:W-:Y:S01]  /*14eb0*/  BPT.TRAP 0x1 ;  /* 0x000000040000795c */ /* 0x000fe20000300000 */
.L_x_2846:
[----:B------:R-:W-:Y:S01]  /*14ec0*/  IMAD R189, R19, 0x8, R18 ;  /* 0x0000000813bd7824 */ /* 0x000fe200078e0212 */
[----:B------:R-:W-:-:S04]  /*14ed0*/  SHF.L.U32 R204, R22, 0x1f, RZ ;  /* 0x0000001f16cc7819 */ /* 0x000fc800000006ff */
[----:B------:R0:W1:Y:S01]  /*14ee0*/  SYNCS.PHASECHK.TRANS64.TRYWAIT P2, [R189+URZ+0x38830], R204 ;  /* 0x038830ccbd0075a7 */ /* 0x000062000804017f */
[----:B------:R-:W-:Y:S05]  /*14ef0*/  @!P0 BRA `(.L_x_2847) ;  /* 0x0000000000048947 */ /* 0x000fea0003800000 */
[----:B------:R-:W-:Y:S01]  /*14f00*/  BPT.TRAP 0x1 ;  /* 0x000000040000795c */ /* 0x000fe20000300000 */
.L_x_2847:
[----:B------:R-:W-:Y:S01]  /*14f10*/  BSSY B1, `(.L_x_2848) ;  /* 0x0000006000017945 */ /* 0x000fe20003800000 */
[----:B------:R-:W-:Y:S02]  /*14f20*/  IMAD R14, R19, 0x200, R190 ;  /* 0x00000200130e7824 */ /* 0x000fe400078e02be */
[----:B------:R-:W-:Y:S01]  /*14f30*/  IMAD.MOV.U32 R15, RZ, RZ, 0x40000040 ;  /* 0x40000040ff0f7424 */ /* 0x000fe200078e00ff */
[----:B-1----:R-:W-:Y:S06]  /*14f40*/  @P2 BRA `(.L_x_2849) ;  /* 0x0000000000082947 */ /* 0x002fec0003800000 */
[----:B------:R-:W1:Y:S02]  /*14f50*/  SYNCS.PHASECHK.TRANS64.TRYWAIT P2, [R189+URZ+0x38830], R204 ;  /* 0x038830ccbd0075a7 */ /* 0x000e64000804017f */
[----:B-1----:R-:W-:Y:S05]  /*14f60*/  @!P2 BRA `(.L_x_2850) ;  /* 0x000000e80054a947 */ /* 0x002fea0003800000 */
.L_x_2849:
[----:B------:R-:W-:Y:S05]  /*14f70*/  BSYNC B1 ;  /* 0x0000000000017941 */ /* 0x000fea0003800000 */
.L_x_2848:
        /* <DEDUP_REMOVED lines=36> */
.L_x_2851:
[----:B------:R2:W3:Y:S01]  /*151c0*/  SYNCS.PHASECHK.TRANS64.TRYWAIT P2, [R189+URZ+0x38850], R204 ;  /* 0x038850ccbd0075a7 */ /* 0x0004e2000804017f */
[----:B------:R-:W-:Y:S05]  /*151d0*/  @!P0 BRA `(.L_x_2852) ;  /* 0x0000000000048947 */ /* 0x000fea0003800000 */
[----:B------:R-:W-:Y:S01]  /*151e0*/  BPT.TRAP 0x1 ;  /* 0x000000040000795c */ /* 0x000fe20000300000 */
.L_x_2852:
[----:B------:R-:W-:Y:S04]  /*151f0*/  BSSY B1, `(.L_x_2853) ;  /* 0x0000004000017945 */ /* 0x000fe80003800000 */
[----:B---3--:R-:W-:Y:S05]  /*15200*/  @P2 BRA `(.L_x_2854) ;  /* 0x0000000000082947 */ /* 0x008fea0003800000 */
[----:B------:R-:W3:Y:S02]  /*15210*/  SYNCS.PHASECHK.TRANS64.TRYWAIT P2, [R189+URZ+0x38850], R204 ;  /* 0x038850ccbd0075a7 */ /* 0x000ee4000804017f */
[----:B---3--:R-:W-:Y:S05]  /*15220*/  @!P2 BRA `(.L_x_2855) ;  /* 0x000000e400b8a947 */ /* 0x008fea0003800000 */
.L_x_2854:
[----:B------:R-:W-:Y:S05]  /*15230*/  BSYNC B1 ;  /* 0x0000000000017941 */ /* 0x000fea0003800000 */
.L_x_2853:
        /* <DEDUP_REMOVED lines=10> */
[----:B------:R-:W-:-:S02]  /*152e0*/  VIADD R203, R202, 0x800 ;  /* 0x00000800cacb7836 */ /* 0x000fc40000000000 */
[----:B------:R-:W-:Y:S02]  /*152f0*/  IMAD.MOV.U32 R205, RZ, RZ, 0x40000040 ;  /* 0x40000040ffcd7424 */ /* 0x000fe400078e00ff */
[----:B------:R-:W-:Y:S02]  /*15300*/  VIADD R206, R2, 0x800 ;  /* 0x0000080002ce7836 */ /* 0x000fe40000000000 */
[----:B------:R-:W-:-:S03]  /*15310*/  IMAD.MOV.U32 R207, RZ, RZ, 0x40000040 ;  /* 0x40000040ffcf7424 */ /* 0x000fc600078e00ff */
        /* <DEDUP_REMOVED lines=9> */
[----:B----4-:R-:W-:Y:S01]  /*153b0*/  SHF.R.U32.HI R21, RZ, 0x7, R21 ;  /* 0x00000007ff157819 */ /* 0x010fe20000011615 */
        /* <DEDUP_REMOVED lines=75> */
[----:B------:R-:W-:Y:S02]  /*15870*/  R2UR UR7, R15 ;  /* 0x000000000f0772ca */ /* 0x000fe400000e0000 */
[----:B------:R-:W-:Y:S01]  /*15880*/  MOV R15, 0x40000040 ;  /* 0x40000040000f7802 */ /* 0x000fe20000000f00 */
        /* <DEDUP_REMOVED lines=75> */
[----:B------:R-:W4:Y:S01]  /*15d40*/  SHFL.IDX PT, R14, R21, RZ, 0x1f ;  /* 0x00001fff150e7589 */ /* 0x000f2200000e0000 */
[----:B------:R-:W-:Y:S01]  /*15d50*/  IMAD.MOV.U32 R15, RZ, RZ, 0x4 ;  /* 0x00000004ff0f7424 */ /* 0x000fe200078e00ff */
[----:B----4-:R-:W-:-:S04]  /*15d60*/  ISETP.GT.AND P2, PT, R14, 0x7f, PT ;  /* 0x0000007f0e00780c */ /* 0x010fc80003f44270 */
[----:B------:R-:W-:Y:S02]  /*15d70*/  SEL R14, RZ, 0x2, !P2 ;  /* 0x00000002ff0e7807 */ /* 0x000fe40005000000 */
[C---:B------:R-:W-:Y:S02]  /*15d80*/  SEL R21, R15.reuse, 0x2, P2 ;  /* 0x000000020f157807 */ /* 0x040fe40001000000 */
[----:B------:R-:W-:Y:S01]  /*15d90*/  SEL R15, R15, 0x6, !P2 ;  /* 0x000000060f0f7807 */ /* 0x000fe20005000000 */
[----:B0123--:R-:W-:Y:S01]  /*15da0*/  IMAD.IADD R204, R14, 0x1, R203 ;  /* 0x000000010ecc7824 */ /* 0x00ffe200078e02cb */
        /* <DEDUP_REMOVED lines=30> */
[----:B------:R-:W-:Y:S01]  /*15f90*/  R2UR UR6, R204 ;  /* 0x00000000cc0672ca */ /* 0x000fe200000e0000 */
[----:B------:R-:W-:Y:S01]  /*15fa0*/  IMAD.MOV.U32 R204, RZ, RZ, 0xa00 ;  /* 0x00000a00ffcc7424 */ /* 0x000fe200078e00ff */
[----:B------:R-:W-:Y:S01]  /*15fb0*/  R2UR UR7, R205 ;  /* 0x00000000cd0772ca */ /* 0x000fe200000e0000 */
[----:B------:R-:W-:Y:S01]  /*15fc0*/  IMAD.MOV.U32 R205, RZ, RZ, 0x40000040 ;  /* 0x40000040ffcd7424 */ /* 0x000fe200078e00ff */
[----:B------:R-:W-:-:S02]  /*15fd0*/  SEL R203, R203, 0x26, P2 ;  /* 0x00000026cbcb7807 */ /* 0x000fc40001000000 */
        /* <DEDUP_REMOVED lines=131> */
[----:B------:R-:W-:Y:S01]  /*16810*/  IMAD.MOV.U32 R205, RZ, RZ, 0x40000040 ;  /* 0x40000040ffcd7424 */ /* 0x000fe200078e00ff */
[----:B------:R-:W-:-:S02]  /*16820*/  WARPGROUP.DEPBAR.LE gsb0, 0x0 ;  /* 0x00008000000079c5 */ /* 0x000fc40000010000 */
[----:B------:R-:W-:-:S09]  /*16830*/  WARPGROUP.ARRIVE ;  /* 0x00000000000079c5 */ /* 0x000fd20000000000 */
[----:B------:R-:W-:Y:S01]  /*16840*/  HGMMA.64x64x16.F32.BF16 R152, gdesc[UR4], R152, gsb0 ;  /* 0x00e00000049879f0 */ /* 0x000fe20008001898 */
[----:B------:R-:W-:Y:S01]  /*16850*/  R2UR UR4, R204 ;  /* 0x00000000cc0472ca */ /* 0x000fe200000e0000 */
[--C-:B------:R-:W-:Y:S01]  /*16860*/  IMAD.IADD R204, R21, 0x1, R203.reuse ;  /* 0x0000000115cc7824 */ /* 0x100fe200078e02cb */
[----:B------:R-:W-:Y:S01]  /*16870*/  R2UR UR5, R205 ;  /* 0x00000000cd0572ca */ /* 0x000fe200000e0000 */
[----:B------:R-:W-:Y:S02]  /*16880*/  IMAD.MOV.U32 R205, RZ, RZ, 0x40000040 ;  /* 0x40000040ffcd7424 */ /* 0x000fe400078e00ff */
[----:B------:R-:W-:Y:S01]  /*16890*/  IMAD.SHL.U32 R21, R20, 0x40, RZ ;  /* 0x0000004014157824 */ /* 0x000fe200078e00ff */
[----:B------:R-:W-:Y:S01]  /*168a0*/  R2UR UR6, R204 ;  /* 0x00000000cc0672ca */ /* 0x000fe200000e0000 */
[----:B------:R-:W-:Y:S01]  /*168b0*/  IMAD.IADD R204, R15, 0x1, R203 ;  /* 0x000000010fcc7824 */ /* 0x000fe200078e02cb */
[----:B------:R-:W-:Y:S01]  /*168c0*/  R2UR UR7, R205 ;  /* 0x00000000cd0772ca */ /* 0x000fe200000e0000 */
[----:B------:R-:W-:-:S02]  /*168d0*/  IMAD.MOV.U32 R15, RZ, RZ, 0x40000040 ;  /* 0x40000040ff0f7424 */ /* 0x000fc400078e00ff */
[----:B------:R-:W-:Y:S01]  /*168e0*/  IMAD.MOV.U32 R205, RZ, RZ, 0x40000040 ;  /* 0x40000040ffcd7424 */ /* 0x000fe200078e00ff */
[----:B------:R-:W-:Y:S02]  /*168f0*/  WARPGROUP.DEPBAR.LE gsb0, 0x0 ;  /* 0x00008000000079c5 */ /* 0x000fe40000010000 */
[----:B------:R-:W-:-:S07]  /*16900*/  WARPGROUP.ARRIVE ;  /* 0x00000000000079c5 */ /* 0x000fce0000000000 */
[----:B------:R-:W-:Y:S01]  /*16910*/  HGMMA.64x64x16.F32.BF16 R152, gdesc[UR4], R152, gsb0 ;  /* 0x00e00000049879f0 */ /* 0x000fe20008001898 */
[----:B------:R-:W-:Y:S01]  /*16920*/  R2UR UR4, R14 ;  /* 0x000000000e0472ca */ /* 0x000fe200000e0000 */
[----:B------:R-:W-:Y:S01]  /*16930*/  IMAD.MOV.U32 R14, RZ, RZ, 0x40 ;  /* 0x00000040ff0e7424 */ /* 0x000fe200078e00ff */
[----:B------:R-:W-:Y:S01]  /*16940*/  R2UR UR5, R15 ;  /* 0x000000000f0572ca */ /* 0x000fe200000e0000 */
[----:B------:R-:W-:Y:S01]  /*16950*/  IMAD.MOV.U32 R15, RZ, RZ, 0x1000 ;  /* 0x00001000ff0f7424 */ /* 0x000fe200078e00ff */
[----:B------:R-:W-:Y:S02]  /*16960*/  R2UR UR6, R204 ;  /* 0x00000000cc0672ca */ /* 0x000fe400000e0000 */
[----:B------:R-:W-:Y:S02]  /*16970*/  R2UR UR7, R205 ;  /* 0x00000000cd0772ca */ /* 0x000fe400000e0000 */
        /* <DEDUP_REMOVED lines=11> */
[----:B------:R-:W-:Y:S01]  /*16a30*/  R2UR UR4, R14 ;  /* 0x000000000e0472ca */ /* 0x000fe200000e0000 */
[----:B------:R-:W-:Y:S01]  /*16a40*/  @!P1 VIADD R14, R189, 0x38840 ;  /* 0x00038840bd0e9836 */ /* 0x000fe20000000000 */
[----:B------:R-:W-:Y:S02]  /*16a50*/  R2UR UR5, R15 ;  /* 0x000000000f0572ca */ /* 0x000fe400000e0000 */
[----:B------:R-:W-:Y:S02]  /*16a60*/  R2UR UR6, R202 ;  /* 0x00000000ca0672ca */ /* 0x000fe400000e0000 */
[----:B------:R-:W-:Y:S02]  /*16a70*/  R2UR UR7, R203 ;  /* 0x00000000cb0772ca */ /* 0x000fe400000e0000 */
[----:B------:R-:W-:Y:S01]  /*16a80*/  @!P1 PRMT R14, RZ, 0x654, R14 ;  /* 0x00000654ff0e9816 */ /* 0x000fe2000000000e */
[----:B------:R-:W-:-:S02]  /*16a90*/  WARPGROUP.DEPBAR.LE gsb0, 0x0 ;  /* 0x00008000000079c5 */ /* 0x000fc40000010000 */
[----:B------:R-:W-:-:S08]  /*16aa0*/  WARPGROUP.ARRIVE ;  /* 0x00000000000079c5 */ /* 0x000fd00000000000 */
[----:B------:R-:W-:Y:S01]  /*16ab0*/  HGMMA.64x64x16.F32.BF16 R152, gdesc[UR4], R152, gsb0 ;  /* 0x00e00000049879f0 */ /* 0x000fe20008001898 */
[----:B------:R-:W-:Y:S02]  /*16ac0*/  ULOP3.LUT UR4, URZ, UR44, URZ, 0x33, !UPT ;  /* 0x0000002c3f047292 */ /* 0x000fe4000f8e333f */
[----:B------:R-:W-:Y:S02]  /*16ad0*/  WARPGROUP.DEPBAR.LE gsb0, 0x0 ;  /* 0x00008000000079c5 */ /* 0x000fe40000010000 */
[----:B------:R0:W-:Y:S02]  /*16ae0*/  @!P1 SYNCS.ARRIVE.TRANS64.RED.A1T0 RZ, [R14+URZ], RZ ;  /* 0x000000ff0eff99a7 */ /* 0x0001e4000810043f */
[----:B0-----:R-:W-:-:S04]  /*16af0*/  IADD3 R14, R23, 0x1, -R21 ;  /* 0x00000001170e7810 */ /* 0x001fc80007ffe815 */
        /* <DEDUP_REMOVED lines=14> */
[----:B0-----:R-:W-:-:S04]  /*16be0*/  @P2 IMAD.HI.U32 R210, R207, R14, RZ ;  /* 0x0000000ecfd22227 */ /* 0x001fc800078e00ff */
[----:B------:R-:W-:Y:S01]  /*16bf0*/  IMAD.MOV.U32 R14, RZ, RZ, R207 ;  /* 0x000000ffff0e7224 */ /* 0x000fe200078e00cf */
[----:B------:R-:W-:-:S04]  /*16c00*/  @P2 SHF.R.U32.HI R14, RZ, R15, R210 ;  /* 0x0000000fff0e2219 */ /* 0x000fc800000116d2 */
[----:B------:R-:W-:Y:S01]  /*16c10*/  LOP3.LUT R14, RZ, R14, RZ, 0x33, !PT ;  /* 0x0000000eff0e7212 */ /* 0x000fe200078e33ff */
[----:B------:R-:W-:Y:S06]  /*16c20*/  BRA `(.L_x_2859) ;  /* 0x0000000000187947 */ /* 0x000fec0003800000 */
.L_x_2858:
[----:B------:R-:W-:-:S05]  /*16c30*/  IMAD.U32 R206, RZ, RZ, UR38 ;  /* 0x00000026ffce7e24 */ /* 0x000fca000f8e00ff */
[----:B------:R-:W-:-:S13]  /*16c40*/  ISETP.NE.AND P2, PT, R206, 0x1, PT ;  /* 0x00000001ce00780c */ /* 0x000fda0003f45270 */
[----:B------:R-:W0:Y:S02]  /*16c50*/  @P2 LDC.64 R14, c[0x0][0xae0] ;  /* 0x0002b800ff0e2b82 */ /* 0x000e240000000a00 */
[----:B0-----:R-:W-:-:S04]  /*16c60*/  @P2 IMAD.HI.U32 R210, R207, R14, RZ ;  /* 0x0000000ecfd22227 */ /* 0x001fc800078e00ff */
[----:B------:R-:W-:Y:S01]  /*16c70*/  IMAD.MOV.U32 R14, RZ, RZ, R207 ;  /* 0x000000ffff0e7224 */ /* 0x000fe200078e00cf */
[----:B------:R-:W-:-:S07]  /*16c80*/  @P2 SHF.R.U32.HI R14, RZ, R15, R210 ;  /* 0x0000000fff0e2219 */ /* 0x000fce00000116d2 */
.L_x_2859:
[----:B------:R-:W-:Y:S05]  /*16c90*/  BSYNC B1 ;  /* 0x0000000000017941 */ /* 0x000fea0003800000 */
.L_x_2857:
[----:B------:R-:W-:-:S04]  /*16ca0*/  IMAD R14, R14, R206, -R21 ;  /* 0x000000ce0e0e7224 */ /* 0x000fc800078e0a15 */
[----:B------:R-:W-:-:S05]  /*16cb0*/  IMAD.IADD R15, R14, 0x1, -R185 ;  /* 0x000000010e0f7824 */ /* 0x000fca00078e0ab9 */
[----:B------:R-:W-:Y:S02]  /*16cc0*/  VIADDMNMX R203, R15, R206, R203, PT ;  /* 0x000000ce0fcb7246 */ /* 0x000fe400038001cb */
[----:B------:R-:W-:-:S07]  /*16cd0*/  VIMNMX R202, R202, R15, !PT ;  /* 0x0000000fcaca7248 */ /* 0x000fce0007fe0100 */
.L_x_2856:
[----:B------:R-:W-:Y:S02]  /*16ce0*/  ISETP.GT.AND P2, PT, R20, -0x1, PT ;  /* 0xffffffff1400780c */ /* 0x000fe40003f44270 */
[----:B------:R-:W-:Y:S02]  /*16cf0*/  IADD3 R205, R205, 0x8, R0 ;  /* 0x00000008cdcd7810 */ /* 0x000fe40007ffe000 */
[C---:B------:R-:W-:Y:S02]  /*16d00*/  ISETP.GT.AND P3, PT, R202.reuse, RZ, P2 ;  /* 0x000000ffca00720c */ /* 0x040fe40001764270 */
[C---:B------:R-:W-:Y:S02]  /*16d10*/  ISETP.GT.AND P5, PT, R202.reuse, 0x1, P2 ;  /* 0x00000001ca00780c */ /* 0x040fe400017a4270 */
        /* <DEDUP_REMOVED lines=51> */
[----:B------:R-:W-:Y:S02]  /*17050*/  IMAD.U32 R168, RZ, RZ, UR38 ;  /* 0x00000026ffa87e24 */ /* 0x000fe4000f8e00ff */
[----:B------:R-:W-:-:S03]  /*17060*/  VIADD R169, R0, 0x8 ;  /* 0x0000000800a97836 */ /* 0x000fc60000000000 */
[----:B------:R-:W-:Y:S02]  /*17070*/  ISETP.NE.AND P3, PT, R168, 0x1, PT ;  /* 0x00000001a800780c */ /* 0x000fe40003f65270 */
[----:B------:R-:W-:-:S04]  /*17080*/  IADD3 R169, R169, R23, -R184 ;  /* 0x00000017a9a97210 */ /* 0x000fc80007ffe8b8 */
[----:B------:R-:W-:-:S07]  /*17090*/  LOP3.LUT R169, RZ, R169, RZ, 0x33, !PT ;  /* 0x000000a9ffa97212 */ /* 0x000fce00078e33ff */
[----:B------:R-:W0:Y:S02]  /*170a0*/  @P3 LDC.64 R14, c[0x0][0xae0] ;  /* 0x0002b800ff0e3b82 */ /* 0x000e240000000a00 */
[----:B0-----:R-:W-:-:S05]  /*170b0*/  @P3 IMAD.HI.U32 R14, R169, R14, RZ ;  /* 0x0000000ea90e3227 */ /* 0x001fca00078e00ff */
[----:B------:R-:W-:-:S04]  /*170c0*/  @P3 SHF.R.U32.HI R169, RZ, R15, R14 ;  /* 0x0000000fffa93219 */ /* 0x000fc8000001160e */
[----:B------:R-:W-:Y:S01]  /*170d0*/  LOP3.LUT R14, RZ, R169, RZ, 0x33, !PT ;  /* 0x000000a9ff0e7212 */ /* 0x000fe200078e33ff */
[----:B------:R-:W-:Y:S06]  /*170e0*/  BRA `(.L_x_2863) ;  /* 0x0000000000187947 */ /* 0x000fec0003800000 */
.L_x_2862:
[----:B------:R-:W-:-:S05]  /*170f0*/  IMAD.U32 R168, RZ, RZ, UR38 ;  /* 0x00000026ffa87e24 */ /* 0x000fca000f8e00ff */
[----:B------:R-:W-:-:S13]  /*17100*/  ISETP.NE.AND P3, PT, R168, 0x1, PT ;  /* 0x00000001a800780c */ /* 0x000fda0003f65270 */
[----:B------:R-:W0:Y:S02]  /*17110*/  @P3 LDC.64 R14, c[0x0][0xae0] ;  /* 0x0002b800ff0e3b82 */ /* 0x000e240000000a00 */
[----:B0-----:R-:W-:-:S04]  /*17120*/  @P3 IMAD.HI.U32 R202, R188, R14, RZ ;  /* 0x0000000ebcca3227 */ /* 0x001fc800078e00ff */
[----:B------:R-:W-:Y:S01]  /*17130*/  IMAD.MOV.U32 R14, RZ, RZ, R188 ;  /* 0x000000ffff0e7224 */ /* 0x000fe200078e00bc */
[----:B------:R-:W-:-:S07]  /*17140*/  @P3 SHF.R.U32.HI R14, RZ, R15, R202 ;  /* 0x0000000fff0e3219 */ /* 0x000fce00000116ca */
.L_x_2863:
[----:B------:R-:W-:Y:S05]  /*17150*/  BSYNC B1 ;  /* 0x0000000000017941 */ /* 0x000fea0003800000 */
.L_x_2861:
[----:B------:R-:W-:-:S04]  /*17160*/  IMAD R14, R14, R168, -R21 ;  /* 0x000000a80e0e7224 */ /* 0x000fc800078e0a15 */
[----:B------:R-:W-:-:S05]  /*17170*/  IMAD.IADD R15, R14, 0x1, -R185 ;  /* 0x000000010e0f7824 */ /* 0x000fca00078e0ab9 */
[----:B------:R-:W-:Y:S02]  /*17180*/  VIADDMNMX R205, R15, R168, R205, PT ;  /* 0x000000a80fcd7246 */ /* 0x000fe400038001cd */
[----:B------:R-:W-:-:S07]  /*17190*/  VIMNMX R204, R204, R15, !PT ;  /* 0x0000000fcccc7248 */ /* 0x000fce0007fe0100 */
.L_x_2860:
[----:B------:R-:W-:Y:S01]  /*171a0*/  FMNMX.FTZ R14, R152, R200, !PT ;  /* 0x000000c8980e7209 */ /* 0x000fe20007810000 */
[----:B------:R-:W-:Y:S01]  /*171b0*/  IMAD.MOV.U32 R169, RZ, RZ, 0x40000040 ;  /* 0x40000040ffa97424 */ /* 0x000fe200078e00ff */
[C---:B------:R-:W-:Y:S01]  /*171c0*/  ISETP.GT.AND P5, PT, R204.reuse, 0x9, P2 ;  /* 0x00000009cc00780c */ /* 0x040fe200017a4270 */
[----:B------:R-:W-:Y:S01]  /*171d0*/  IMAD.U32 R21, RZ, RZ, UR37 ;  /* 0x00000025ff157e24 */ /* 0x000fe2000f8e00ff */
[----:B------:R-:W-:Y:S01]  /*171e0*/  FMNMX.FTZ R15, R153, R14, !PT ;  /* 0x0000000e990f7209 */ /* 0x000fe20007810000 */
[----:B------:R-:W-:Y:S01]  /*171f0*/  IMAD R168, R19, 0x1000, R193 ;  /* 0x0000100013a87824 */ /* 0x000fe200078e02c1 */
[----:B------:R-:W-:Y:S01]  /*17200*/  ISETP.GT.AND P3, PT, R204, 0x1, P2 ;  /* 0x00000001cc00780c */ /* 0x000fe20001764270 */
[----:B------:R-:W-:Y:S01]  /*17210*/  @!P1 VIADD R189, R189, 0x38860 ;  /* 0x00038860bdbd9836 */ /* 0x000fe20000000000 */
        /* <DEDUP_REMOVED lines=15> */
[C---:B------:R-:W-:Y:S02]  /*17310*/  ISETP.LT.OR P4, PT, R205.reuse, 0x9, P4 ;  /* 0x00000009cd00780c */ /* 0x040fe40002781670 */
        /* <DEDUP_REMOVED lines=12> */
[C---:B------:R-:W-:Y:S01]  /*173e0*/  ISETP.GT.AND P5, PT, R204.reuse, 0x21, P2 ;  /* 0x00000021cc00780c */ /* 0x040fe200017a4270 */
[----:B------:R-:W0:Y:S01]  /*173f0*/  SHFL.BFLY PT, R14, R15, 0x2, 0x1f ;  /* 0x0c401f000f0e7f89 */ /* 0x000e2200000e0000 */
[----:B------:R-:W-:Y:S02]  /*17400*/  ISETP.GT.AND P3, PT, R204, 0x19, P2 ;  /* 0x00000019cc00780c */ /* 0x000fe40001764270 */
[C---:B------:R-:W-:Y:S02]  /*17410*/  ISETP.LT.OR P4, PT, R205.reuse, 0x12, P4 ;  /* 0x00000012cd00780c */ /* 0x040fe40002781670 */
[----:B------:R-:W-:-:S02]  /*17420*/  ISETP.LT.OR P5, PT, R205, 0x22, P5 ;  /* 0x00000022cd00780c */ /* 0x000fc40002fa1670 */
[----:B------:R-:W-:Y:S02]  /*17430*/  ISETP.LT.OR P3, PT, R205, 0x1a, P3 ;  /* 0x0000001acd00780c */ /* 0x000fe40001f61670 */
[----:B------:R-:W-:Y:S02]  /*17440*/  FSEL R163, R163, -INF , !P4 ;  /* 0xff800000a3a37808 */ /* 0x000fe40006000000 */
[C---:B------:R-:W-:Y:S02]  /*17450*/  ISETP.GT.AND P4, PT, R204.reuse, 0x20, P2 ;  /* 0x00000020cc00780c */ /* 0x040fe40001784270 */
[----:B------:R-:W-:Y:S02]  /*17460*/  FSEL R203, R171, -INF , !P5 ;  /* 0xff800000abcb7808 */ /* 0x000fe40006800000 */
[----:B------:R-:W-:Y:S02]  /*17470*/  FSEL R167, R167, -INF , !P3 ;  /* 0xff800000a7a77808 */ /* 0x000fe40005800000 */
[----:B------:R-:W-:-:S02]  /*17480*/  ISETP.GT.AND P5, PT, R204, RZ, P2 ;  /* 0x000000ffcc00720c */ /* 0x000fc400017a4270 */
[----:B------:R-:W-:Y:S02]  /*17490*/  ISETP.GT.AND P3, PT, R204, 0x28, P2 ;  /* 0x00000028cc00780c */ /* 0x000fe40001764270 */
[C---:B------:R-:W-:Y:S02]  /*174a0*/  ISETP.LT.OR P4, PT, R205.reuse, 0x21, P4 ;  /* 0x00000021cd00780c */ /* 0x040fe40002781670 */
[----:B------:R-:W-:Y:S02]  /*174b0*/  ISETP.LT.OR P5, PT, R205, 0x1, P5 ;  /* 0x00000001cd00780c */ /* 0x000fe40002fa1670 */
[----:B0-----:R-:W-:Y:S02]  /*174c0*/  FMNMX.FTZ R14, R15, R14, !PT ;  /* 0x0000000e0f0e7209 */ /* 0x001fe40007810000 */
[----:B------:R-:W-:Y:S02]  /*174d0*/  ISETP.LT.OR P3, PT, R205, 0x29, P3 ;  /* 0x00000029cd00780c */ /* 0x000fe40001f61670 */
[----:B------:R-:W-:Y:S01]  /*174e0*/  FSEL R202, R170, -INF , !P4 ;  /* 0xff800000aaca7808 */ /* 0x000fe20006000000 */
[----:B------:R-:W0:Y:S01]  /*174f0*/  SHFL.BFLY PT, R15, R14, 0x1, 0x1f ;  /* 0x0c201f000e0f7f89 */ /* 0x000e2200000e0000 */
[----:B------:R-:W-:-:S02]  /*17500*/  ISETP.GT.AND P4, PT, R204, 0x29, P2 ;  /* 0x00000029cc00780c */ /* 0x000fc40001784270 */
[----:B------:R-:W-:Y:S02]  /*17510*/  FSEL R154, R154, -INF , !P5 ;  /* 0xff8000009a9a7808 */ /* 0x000fe40006800000 */
[----:B------:R-:W-:Y:S02]  /*17520*/  FSEL R210, R174, -INF , !P3 ;  /* 0xff800000aed27808 */ /* 0x000fe40005800000 */
[----:B------:R-:W-:Y:S02]  /*17530*/  ISETP.GT.AND P3, PT, R204, 0x30, P2 ;  /* 0x00000030cc00780c */ /* 0x000fe40001764270 */
[C---:B------:R-:W-:Y:S02]  /*17540*/  ISETP.LT.OR P4, PT, R205.reuse, 0x2a, P4 ;  /* 0x0000002acd00780c */ /* 0x040fe40002781670 */
[----:B------:R-:W-:Y:S02]  /*17550*/  FMNMX.FTZ R170, R154, R199, !PT ;  /* 0x000000c79aaa7209 */ /* 0x000fe40007810000 */
[----:B------:R-:W-:-:S02]  /*17560*/  ISETP.LT.OR P3, PT, R205, 0x31, P3 ;  /* 0x00000031cd00780c */ /* 0x000fc40001f61670 */
[----:B------:R-:W-:Y:S02]  /*17570*/  FSEL R222, R175, -INF , !P4 ;  /* 0xff800000afde7808 */ /* 0x000fe40006000000 */
[C---:B------:R-:W-:Y:S02]  /*17580*/  ISETP.GT.AND P4, PT, R204.reuse, 0x31, P2 ;  /* 0x00000031cc00780c */ /* 0x040fe40001784270 */
[C---:B------:R-:W-:Y:S02]  /*17590*/  ISETP.GT.AND P5, PT, R204.reuse, 0x38, P2 ;  /* 0x00000038cc00780c */ /* 0x040fe400017a4270 */
[----:B------:R-:W-:Y:S02]  /*175a0*/  R2UR UR7, R169 ;  /* 0x00000000a90772ca */ /* 0x000fe400000e0000 */
[----:B------:R-:W-:Y:S02]  /*175b0*/  ISETP.GT.AND P2, PT, R204, 0x39, P2 ;  /* 0x00000039cc00780c */ /* 0x000fe40001744270 */
[----:B0-----:R-:W-:-:S02]  /*175c0*/  FMNMX.FTZ R14, R14, R15, !PT ;  /* 0x0000000f0e0e7209 */ /* 0x001fc40007810000 */
[----:B------:R-:W-:Y:S02]  /*175d0*/  FMNMX.FTZ R15, R155, R170, !PT ;  /* 0x000000aa9b0f7209 */ /* 0x000fe40007810000 */
[----:B------:R-:W-:Y:S01]  /*175e0*/  FSEL R204, R178, -INF , !P3 ;  /* 0xff800000b2cc7808 */ /* 0x000fe20005800000 */
[C---:B------:R-:W-:Y:S01]  /*175f0*/  FMUL.FTZ R169, R14.reuse, R21 ;  /* 0x000000150ea97220 */ /* 0x040fe20000410000 */
[----:B------:R-:W-:Y:S02]  /*17600*/  FSETP.NEU.FTZ.AND P3, PT, R14, -INF , PT ;  /* 0xff8000000e00780b */ /* 0x000fe40003f7d000 */
[----:B------:R-:W-:Y:S02]  /*17610*/  FMNMX.FTZ R170, R158, R15, !PT ;  /* 0x0000000f9eaa7209 */ /* 0x000fe40007810000 */
[----:B------:R-:W-:Y:S02]  /*17620*/  FSEL R15, R169, RZ, P3 ;  /* 0x000000ffa90f7208 */ /* 0x000fe40001800000 */
[----:B------:R-:W-:-:S02]  /*17630*/  FMNMX.FTZ R169, R159, R170, !PT ;  /* 0x000000aa9fa97209 */ /* 0x000fc40007810000 */
[C---:B------:R-:W-:Y:S01]  /*17640*/  ISETP.LT.OR P4, PT, R205.reuse, 0x32, P4 ;  /* 0x00000032cd00780c */ /* 0x040fe20002781670 */
[--C-:B------:R-:W-:Y:S01]  /*17650*/  FFMA.FTZ R174, R160, R21, -R15.reuse ;  /* 0x00000015a0ae7223 */ /* 0x100fe2000001080f */
[----:B------:R-:W-:Y:S01]  /*17660*/  FMNMX.FTZ R170, R162, R169, !PT ;  /* 0x000000a9a2aa7209 */ /* 0x000fe20007810000 */
[-CC-:B------:R-:W-:Y:S01]  /*17670*/  FFMA.FTZ R152, R152, R21.reuse, -R15.reuse ;  /* 0x0000001598987223 */ /* 0x180fe2000001080f */
[----:B------:R-:W-:Y:S01]  /*17680*/  ISETP.LT.OR P5, PT, R205, 0x39, P5 ;  /* 0x00000039cd00780c */ /* 0x000fe20002fa1670 */
[-CC-:B------:R-:W-:Y:S01]  /*17690*/  FFMA.FTZ R153, R153, R21.reuse, -R15.reuse ;  /* 0x0000001599997223 */ /* 0x180fe2000001080f */
[----:B------:R-:W-:Y:S01]  /*176a0*/  FMNMX.FTZ R169, R163, R170, !PT ;  /* 0x000000aaa3a97209 */ /* 0x000fe20007810000 */
[-CC-:B------:R-:W-:Y:S01]  /*176b0*/  FFMA.FTZ R156, R156, R21.reuse, -R15.reuse ;  /* 0x000000159c9c7223 */ /* 0x180fe2000001080f */
[----:B------:R-:W-:Y:S01]  /*176c0*/  ISETP.LT.OR P2, PT, R205, 0x3a, P2 ;  /* 0x0000003acd00780c */ /* 0x000fe20001741670 */
[--C-:B------:R-:W-:Y:S01]  /*176d0*/  FFMA.FTZ R157, R157, R21, -R15.reuse ;  /* 0x000000159d9d7223 */ /* 0x100fe2000001080f */
[----:B------:R-:W-:Y:S01]  /*176e0*/  FMNMX.FTZ R170, R166, R169, !PT ;  /* 0x000000a9a6aa7209 */ /* 0x000fe20007810000 */
[-CC-:B------:R-:W-:Y:S01]  /*176f0*/  FFMA.FTZ R165, R165, R21.reuse, -R15.reuse ;  /* 0x00000015a5a57223 */ /* 0x180fe2000001080f */
[----:B------:R-:W-:Y:S01]  /*17700*/  FSEL R205, R179, -INF , !P4 ;  /* 0xff800000b3cd7808 */ /* 0x000fe20006000000 */
[-CC-:B------:R-:W-:Y:S01]  /*17710*/  FFMA.FTZ R179, R180, R21.reuse, -R15.reuse ;  /* 0x00000015b4b37223 */ /* 0x180fe2000001080f */
[----:B------:R-:W-:Y:S01]  /*17720*/  FMNMX.FTZ R169, R167, R170, !PT ;  /* 0x000000aaa7a97209 */ /* 0x000fe20007810000 */
[-CC-:B------:R-:W-:Y:S01]  /*17730*/  FFMA.FTZ R175, R206, R21.reuse, -R15.reuse ;  /* 0x00000015ceaf7223 */ /* 0x180fe2000001080f */
[----:B------:R-:W-:Y:S01]  /*17740*/  FSEL R182, R182, -INF , !P5 ;  /* 0xff800000b6b67808 */ /* 0x000fe20006800000 */
[--C-:B------:R-:W-:Y:S01]  /*17750*/  FFMA.FTZ R178, R207, R21, -R15.reuse ;  /* 0x00000015cfb27223 */ /* 0x100fe2000001080f */
[----:B------:R-:W-:Y:S01]  /*17760*/  FMNMX.FTZ R170, R202, R169, !PT ;  /* 0x000000a9caaa7209 */ /* 0x000fe20007810000 */
[-CC-:B------:R-:W-:Y:S01]  /*17770*/  FFMA.FTZ R172, R172, R21.reuse, -R15.reuse ;  /* 0x00000015acac7223 */ /* 0x180fe2000001080f */
[----:B------:R-:W-:Y:S01]  /*17780*/  FSEL R183, R183, -INF , !P2 ;  /* 0xff800000b7b77808 */ /* 0x000fe20005000000 */
[-CC-:B------:R-:W-:Y:S01]  /*17790*/  FFMA.FTZ R173, R173, R21.reuse, -R15.reuse ;  /* 0x00000015adad7223 */ /* 0x180fe2000001080f */
[----:B------:R-:W-:Y:S01]  /*177a0*/  FMNMX.FTZ R169, R203, R170, !PT ;  /* 0x000000aacba97209 */ /* 0x000fe20007810000 */
[-CC-:B------:R-:W-:Y:S01]  /*177b0*/  FFMA.FTZ R170, R161, R21.reuse, -R15.reuse ;  /* 0x00000015a1aa7223 */ /* 0x180fe2000001080f */
[-CC-:B------:R-:W-:Y:S01]  /*177c0*/  FFMA.FTZ R176, R176, R21.reuse, -R15.reuse ;  /* 0x00000015b0b07223 */ /* 0x180fe2000001080f */
[--C-:B------:R-:W-:Y:S01]  /*177d0*/  FFMA.FTZ R177, R177, R21, -R15.reuse ;  /* 0x00000015b1b17223 */ /* 0x100fe2000001080f */
[----:B------:R-:W-:Y:S01]  /*177e0*/  FMNMX.FTZ R169, R210, R169, !PT ;  /* 0x000000a9d2a97209 */ /* 0x000fe20007810000 */
[----:B------:R-:W-:Y:S01]  /*177f0*/  FFMA.FTZ R180, R181, R21, -R15 ;  /* 0x00000015b5b47223 */ /* 0x000fe2000001080f */
[----:B------:R-:W-:Y:S01]  /*17800*/  MUFU.EX2 R152, R152 ;  /* 0x0000009800987308 */ /* 0x000fe20000000800 */
[----:B------:R-:W-:-:S02]  /*17810*/  R2UR UR6, R168 ;  /* 0x00000000a80672ca */ /* 0x000fc400000e0000 */
[----:B------:R-:W-:Y:S02]  /*17820*/  FMNMX.FTZ R169, R222, R169, !PT ;  /* 0x000000a9dea97209 */ /* 0x000fe40007810000 */
[----:B------:R-:W-:Y:S02]  /*17830*/  @!P1 PRMT R189, RZ, 0x654, R189 ;  /* 0x00000654ffbd9816 */ /* 0x000fe400000000bd */
[----:B------:R-:W-:Y:S01]  /*17840*/  FMNMX.FTZ R160, R204, R169, !PT ;  /* 0x000000a9cca07209 */ /* 0x000fe20007810000 */
[----:B------:R-:W-:Y:S03]  /*17850*/  MUFU.EX2 R153, R153 ;  /* 0x0000009900997308 */ /* 0x000fe60000000800 */
[----:B------:R-:W-:-:S04]  /*17860*/  FMNMX.FTZ R171, R205, R160, !PT ;  /* 0x000000a0cdab7209 */ /* 0x000fc80007810000 */
[----:B------:R-:W-:Y:S01]  /*17870*/  FMNMX.FTZ R160, R182, R171, !PT ;  /* 0x000000abb6a07209 */ /* 0x000fe20007810000 */
[----:B------:R-:W-:Y:S01]  /*17880*/  FFMA.FTZ R171, R164, R21, -R15 ;  /* 0x00000015a4ab7223 */ /* 0x000fe2000001080f */
[----:B------:R-:W-:Y:S01]  /*17890*/  FSEL R15, R14, RZ, P3 ;  /* 0x000000ff0e0f7208 */ /* 0x000fe20001800000 */
[----:B------:R-:W-:Y:S01]  /*178a0*/  MUFU.EX2 R169, R174 ;  /* 0x000000ae00a97308 */ /* 0x000fe20000000800 */
[----:B------:R-:W-:-:S03]  /*178b0*/  FMNMX.FTZ R160, R183, R160, !PT ;  /* 0x000000a0b7a07209 */ /* 0x000fc60007810000 */
[----:B------:R-:W-:Y:S02]  /*178c0*/  FADD.FTZ R164, -R15, R200 ;  /* 0x000000c80fa47221 */ /* 0x000fe40000010100 */
[----:B------:R-:W0:Y:S02]  /*178d0*/  SHFL.BFLY PT, R161, R160, 0x2, 0x1f ;  /* 0x0c401f00a0a17f89 */ /* 0x000e2400000e0000 */
[----:B------:R1:W-:Y:S08]  /*178e0*/  MUFU.EX2 R174, R165 ;  /* 0x000000a500ae7308 */ /* 0x0003f00000000800 */
[----:B------:R-:W-:Y:S08]  /*178f0*/  MUFU.EX2 R156, R156 ;  /* 0x0000009c009c7308 */ /* 0x000ff00000000800 */
[----:B------:R-:W-:Y:S01]  /*17900*/  MUFU.EX2 R157, R157 ;  /* 0x0000009d009d7308 */ /* 0x000fe20000000800 */
[----:B0-----:R-:W-:-:S07]  /*17910*/  FMNMX.FTZ R161, R160, R161, !PT ;  /* 0x000000a1a0a17209 */ /* 0x001fce0007810000 */
[----:B------:R-:W-:Y:S01]  /*17920*/  MUFU.EX2 R170, R170 ;  /* 0x000000aa00aa7308 */ /* 0x000fe20000000800 */
[----:B------:R-:W0:Y:S07]  /*17930*/  SHFL.BFLY PT, R160, R161, 0x1, 0x1f ;  /* 0x0c201f00a1a07f89 */ /* 0x000e2e00000e0000 */
[----:B------:R-:W-:Y:S08]  /*17940*/  MUFU.EX2 R171, R171 ;  /* 0x000000ab00ab7308 */ /* 0x000ff00000000800 */
[----:B------:R-:W-:Y:S08]  /*17950*/  MUFU.EX2 R175, R175 ;  /* 0x000000af00af7308 */ /* 0x000ff00000000800 */
[----:B------:R-:W-:Y:S01]  /*17960*/  MUFU.EX2 R178, R178 ;  /* 0x000000b200b27308 */ /* 0x000fe20000000800 */
[----:B0-----:R-:W-:Y:S01]  /*17970*/  FMNMX.FTZ R15, R161, R160, !PT ;  /* 0x000000a0a10f7209 */ /* 0x001fe20007810000 */
[----:B------:R-:W-:Y:S01]  /*17980*/  FMUL.FTZ R160, R164, R21 ;  /* 0x00000015a4a07220 */ /* 0x000fe20000410000 */
[----:B------:R-:W-:-:S02]  /*17990*/  IMAD.MOV R164, RZ, RZ, -R196 ;  /* 0x000000ffffa47224 */ /* 0x000fc400078e0ac4 */
[C---:B------:R-:W-:Y:S01]  /*179a0*/  FSETP.NEU.FTZ.AND P2, PT, R15.reuse, -INF , PT ;  /* 0xff8000000f00780b */ /* 0x040fe20003f5d000 */
[----:B-1----:R-:W-:Y:S02]  /*179b0*/  FMUL.FTZ R165, R15, R21 ;  /* 0x000000150fa57220 */ /* 0x002fe40000410000 */
[----:B------:R-:W-:Y:S01]  /*179c0*/  MUFU.EX2 R172, R172 ;  /* 0x000000ac00ac7308 */ /* 0x000fe20000000800 */
[----:B------:R-:W-:Y:S02]  /*179d0*/  ISETP.NE.AND P3, PT, R185, R164, PT ;  /* 0x000000a4b900720c */ /* 0x000fe40003f65270 */
[----:B------:R-:W-:-:S05]  /*179e0*/  FSEL R165, R165, RZ, P2 ;  /* 0x000000ffa5a57208 */ /* 0x000fca0001000000 */
[----:B------:R-:W0:Y:S01]  /*179f0*/  MUFU.EX2 R160, R160 ;  /* 0x000000a000a07308 */ /* 0x000e220000000800 */
[-CC-:B------:R-:W-:Y:S01]  /*17a00*/  FFMA.FTZ R161, R154, R21.reuse, -R165.reuse ;  /* 0x000000159aa17223 */ /* 0x180fe200000108a5 */
[----:B------:R-:W-:Y:S01]  /*17a10*/  FSEL R154, R15, RZ, P2 ;  /* 0x000000ff0f9a7208 */ /* 0x000fe20001000000 */
[-CC-:B------:R-:W-:Y:S01]  /*17a20*/  FFMA.FTZ R155, R155, R21.reuse, -R165.reuse ;  /* 0x000000159b9b7223 */ /* 0x180fe200000108a5 */
[-CC-:B------:R-:W-:Y:S01]  /*17a30*/  FFMA.FTZ R200, R159, R21.reuse, -R165.reuse ;  /* 0x000000159fc87223 */ /* 0x180fe200000108a5 */
[-C--:B------:R-:W-:Y:S01]  /*17a40*/  FFMA.FTZ R206, R222, R21.reuse, -R165 ;  /* 0x00000015dece7223 */ /* 0x080fe200000108a5 */
[----:B------:R-:W-:Y:S02]  /*17a50*/  @!P3 IMAD R181, R201, 0x40, R194 ;  /* 0x00000040c9b5b824 */ /* 0x000fe400078e02c2 */
[----:B------:R-:W-:Y:S01]  /*17a60*/  FADD.FTZ R154, -R154, R199 ;  /* 0x000000c79a9a7221 */ /* 0x000fe20000010100 */
[----:B------:R-:W-:Y:S01]  /*17a70*/  MUFU.EX2 R161, R161 ;  /* 0x000000a100a17308 */ /* 0x000fe20000000800 */
[-CC-:B------:R-:W-:Y:S01]  /*17a80*/  FFMA.FTZ R199, R163, R21.reuse, -R165.reuse ;  /* 0x00000015a3c77223 */ /* 0x180fe200000108a5 */
[-C--:B------:R-:W-:Y:S01]  /*17a90*/  FFMA.FTZ R201, R166, R21.reuse, -R165 ;  /* 0x00000015a6c97223 */ /* 0x080fe200000108a5 */
[----:B------:R-:W-:Y:S01]  /*17aa0*/  FMUL.FTZ R164, R154, R21 ;  /* 0x000000159aa47220 */ /* 0x000fe20000410000 */
[----:B------:R-:W-:-:S02]  /*17ab0*/  @!P3 IMAD R154, R181, 0x4, R18 ;  /* 0x00000004b59ab824 */ /* 0x000fc400078e0212 */
[-CC-:B------:R-:W-:Y:S01]  /*17ac0*/  FFMA.FTZ R181, R158, R21.reuse, -R165.reuse ;  /* 0x000000159eb57223 */ /* 0x180fe200000108a5 */
[-CC-:B------:R-:W-:Y:S01]  /*17ad0*/  FFMA.FTZ R223, R162, R21.reuse, -R165.reuse ;  /* 0x00000015a2df7223 */ /* 0x180fe200000108a5 */
[-CC-:B------:R-:W-:Y:S01]  /*17ae0*/  FFMA.FTZ R167, R167, R21.reuse, -R165.reuse ;  /* 0x00000015a7a77223 */ /* 0x180fe200000108a5 */
[-CC-:B------:R-:W-:Y:S01]  /*17af0*/  FFMA.FTZ R210, R210, R21.reuse, -R165.reuse ;  /* 0x00000015d2d27223 */ /* 0x180fe200000108a5 */
[----:B------:R-:W1:Y:S01]  /*17b00*/  MUFU.EX2 R164, R164 ;  /* 0x000000a400a47308 */ /* 0x000e620000000800 */
[-CC-:B------:R-:W-:Y:S01]  /*17b10*/  FFMA.FTZ R207, R204, R21.reuse, -R165.reuse ;  /* 0x00000015cccf7223 */ /* 0x180fe200000108a5 */
[-CC-:B------:R-:W-:Y:S01]  /*17b20*/  FFMA.FTZ R222, R182, R21.reuse, -R165.reuse ;  /* 0x00000015b6de7223 */ /* 0x180fe200000108a5 */
[-CC-:B------:R-:W-:Y:S01]  /*17b30*/  FFMA.FTZ R226, R183, R21.reuse, -R165.reuse ;  /* 0x00000015b7e27223 */ /* 0x180fe200000108a5 */
[----:B0-----:R-:W-:Y:S01]  /*17b40*/  @!P3 STS [R154+0x38400], R160 ;  /* 0x038400a09a00b388 */ /* 0x001fe20000000800 */
[-CC-:B------:R-:W-:Y:S01]  /*17b50*/  FFMA.FTZ R158, R202, R21.reuse, -R165.reuse ;  /* 0x00000015ca9e7223 */ /* 0x180fe200000108a5 */
[-CC-:B------:R-:W-:Y:S01]  /*17b60*/  FFMA.FTZ R159, R203, R21.reuse, -R165.reuse ;  /* 0x00000015cb9f7223 */ /* 0x180fe200000108a5 */
[----:B------:R-:W-:Y:S01]  /*17b70*/  FFMA.FTZ R162, R205, R21, -R165 ;  /* 0x00000015cda27223 */ /* 0x000fe200000108a5 */
[----:B------:R-:W0:Y:S01]  /*17b80*/  MUFU.EX2 R155, R155 ;  /* 0x0000009b009b7308 */ /* 0x000e220000000800 */
[----:B------:R-:W-:Y:S01]  /*17b90*/  FFMA.FTZ R6, R160, R6, R152 ;  /* 0x00000006a0067223 */ /* 0x000fe20000010098 */
[----:B------:R-:W-:Y:S01]  /*17ba0*/  F2FP.BF16.F32.PACK_AB R152, R153, R152 ;  /* 0x000000989998723e */ /* 0x000fe200000010ff */
[-C--:B------:R-:W-:Y:S01]  /*17bb0*/  FMUL.FTZ R24, R24, R160.reuse ;  /* 0x000000a018187220 */ /* 0x080fe20000410000 */
[-C--:B------:R-:W-:Y:S01]  /*17bc0*/  FMUL.FTZ R25, R25, R160.reuse ;  /* 0x000000a019197220 */ /* 0x080fe20000410000 */
[----:B------:R-:W-:Y:S01]  /*17bd0*/  FADD.FTZ R163, R153, R6 ;  /* 0x0000000699a37221 */ /* 0x000fe20000010000 */
[-C--:B------:R-:W-:Y:S01]  /*17be0*/  FMUL.FTZ R28, R28, R160.reuse ;  /* 0x000000a01c1c7220 */ /* 0x080fe20000410000 */
[-C--:B------:R-:W-:Y:S01]  /*17bf0*/  FMUL.FTZ R29, R29, R160.reuse ;  /* 0x000000a01d1d7220 */ /* 0x080fe20000410000 */
[----:B------:R-:W-:Y:S01]  /*17c00*/  MUFU.EX2 R181, R181 ;  /* 0x000000b500b57308 */ /* 0x000fe20000000800 */
[----:B-1----:R1:W-:Y:S01]  /*17c10*/  @!P3 STS [R154+0x38420], R164 ;  /* 0x038420a49a00b388 */ /* 0x0023e20000000800 */
[----:B------:R-:W-:Y:S01]  /*17c20*/  FADD.FTZ R6, R156, R163 ;  /* 0x000000a39c067221 */ /* 0x000fe20000010000 */
[-C--:B------:R-:W-:Y:S01]  /*17c30*/  FMUL.FTZ R32, R32, R160.reuse ;  /* 0x000000a020207220 */ /* 0x080fe20000410000 */
[-C--:B------:R-:W-:Y:S01]  /*17c40*/  FMUL.FTZ R33, R33, R160.reuse ;  /* 0x000000a021217220 */ /* 0x080fe20000410000 */
[-C--:B------:R-:W-:Y:S01]  /*17c50*/  FMUL.FTZ R36, R36, R160.reuse ;  /* 0x000000a024247220 */ /* 0x080fe20000410000 */
[-C--:B------:R-:W-:Y:S01]  /*17c60*/  FMUL.FTZ R37, R37, R160.reuse ;  /* 0x000000a025257220 */ /* 0x080fe20000410000 */
[-C--:B------:R-:W-:Y:S01]  /*17c70*/  FMUL.FTZ R40, R40, R160.reuse ;  /* 0x000000a028287220 */ /* 0x080fe20000410000 */
[----:B------:R2:W3:Y:S01]  /*17c80*/  MUFU.EX2 R182, R200 ;  /* 0x000000c800b67308 */ /* 0x0004e20000000800 */
[----:B0-----:R-:W-:Y:S01]  /*17c90*/  F2FP.BF16.F32.PACK_AB R153, R155, R161 ;  /* 0x000000a19b99723e */ /* 0x001fe200000010ff */
[----:B------:R-:W-:Y:S01]  /*17ca0*/  FMUL.FTZ R41, R41, R160 ;  /* 0x000000a029297220 */ /* 0x000fe20000410000 */
[----:B-1----:R-:W-:Y:S01]  /*17cb0*/  F2FP.BF16.F32.PACK_AB R154, R157, R156 ;  /* 0x0000009c9d9a723e */ /* 0x002fe200000010ff */
[-C--:B------:R-:W-:Y:S01]  /*17cc0*/  FMUL.FTZ R44, R44, R160.reuse ;  /* 0x000000a02c2c7220 */ /* 0x080fe20000410000 */
[-C--:B------:R-:W-:Y:S01]  /*17cd0*/  FMUL.FTZ R45, R45, R160.reuse ;  /* 0x000000a02d2d7220 */ /* 0x080fe20000410000 */
[-C--:B------:R-:W-:Y:S01]  /*17ce0*/  FMUL.FTZ R48, R48, R160.reuse ;  /* 0x000000a030307220 */ /* 0x080fe20000410000 */
[-C--:B------:R-:W-:Y:S01]  /*17cf0*/  FMUL.FTZ R49, R49, R160.reuse ;  /* 0x000000a031317220 */ /* 0x080fe20000410000 */
[----:B------:R0:W-:Y:S01]  /*17d00*/  MUFU.EX2 R183, R223 ;  /* 0x000000df00b77308 */ /* 0x0001e20000000800 */
[----:B--2---:R-:W-:Y:S01]  /*17d10*/  FADD.FTZ R200, R157, R6 ;  /* 0x000000069dc87221 */ /* 0x004fe20000010000 */
[----:B------:R-:W-:Y:S01]  /*17d20*/  FFMA.FTZ R6, R164, R7, R161 ;  /* 0x00000007a4067223 */ /* 0x000fe200000100a1 */
[-C--:B------:R-:W-:Y:S01]  /*17d30*/  FMUL.FTZ R52, R52, R160.reuse ;  /* 0x000000a034347220 */ /* 0x080fe20000410000 */
[-C--:B------:R-:W-:Y:S01]  /*17d40*/  FMUL.FTZ R53, R53, R160.reuse ;  /* 0x000000a035357220 */ /* 0x080fe20000410000 */
[-C--:B------:R-:W-:Y:S01]  /*17d50*/  FMUL.FTZ R56, R56, R160.reuse ;  /* 0x000000a038387220 */ /* 0x080fe20000410000 */
[-C--:B------:R-:W-:Y:S01]  /*17d60*/  FMUL.FTZ R57, R57, R160.reuse ;  /* 0x000000a039397220 */ /* 0x080fe20000410000 */
[-C--:B------:R-:W-:Y:S01]  /*17d70*/  FMUL.FTZ R60, R60, R160.reuse ;  /* 0x000000a03c3c7220 */ /* 0x080fe20000410000 */
[----:B------:R-:W1:Y:S01]  /*17d80*/  MUFU.EX2 R199, R199 ;  /* 0x000000c700c77308 */ /* 0x000e620000000800 */
[----:B0-----:R-:W-:Y:S01]  /*17d90*/  FADD.FTZ R223, R155, R6 ;  /* 0x000000069bdf7221 */ /* 0x001fe20000010000 */
        /* <DEDUP_REMOVED lines=54> */
[-C--:B------:R-:W-:Y:S01]  /*18100*/  FMUL.FTZ R26, R26, R164.reuse ;  /* 0x000000a41a1a7220 */ /* 0x080fe20000410000 */
[----:B------:R-:W5:Y:S01]  /*18110*/  MUFU.EX2 R206, R206 ;  /* 0x000000ce00ce7308 */ /* 0x000f620000000800 */
[----:B---3--:R-:W-:Y:S01]  /*18120*/  F2FP.BF16.F32.PACK_AB R158, R174, R171 ;  /* 0x000000abae9e723e */ /* 0x008fe200000010ff */
[-C--:B------:R-:W-:Y:S01]  /*18130*/  FMUL.FTZ R27, R27, R164.reuse ;  /* 0x000000a41b1b7220 */ /* 0x080fe20000410000 */
[----:B-1----:R-:W-:Y:S01]  /*18140*/  F2FP.BF16.F32.PACK_AB R157, R199, R183 ;  /* 0x000000b7c79d723e */ /* 0x002fe200000010ff */
[-C--:B------:R-:W-:Y:S01]  /*18150*/  FMUL.FTZ R30, R30, R164.reuse ;  /* 0x000000a41e1e7220 */ /* 0x080fe20000410000 */
[----:B0-----:R-:W-:Y:S01]  /*18160*/  F2FP.BF16.F32.PACK_AB R159, R202, R201 ;  /* 0x000000c9ca9f723e */ /* 0x001fe200000010ff */
        /* <DEDUP_REMOVED lines=69> */
[----:B------:R-:W-:Y:S01]  /*185c0*/  F2FP.BF16.F32.PACK_AB R160, R178, R175 ;  /* 0x000000afb2a0723e */ /* 0x000fe200000010ff */
[----:B------:R3:W-:Y:S01]  /*185d0*/  STSM.16.M88.4 [R197+0x36400], R152 ;  /* 0x03640098c5007844 */ /* 0x0007e20000000200 */
[----:B--2---:R-:W-:Y:S01]  /*185e0*/  F2FP.BF16.F32.PACK_AB R162, R173, R172 ;  /* 0x000000acada2723e */ /* 0x004fe200000010ff */
[----:B------:R-:W-:Y:S01]  /*185f0*/  VIADD R6, R168, 0x80 ;  /* 0x00000080a8067836 */ /* 0x000fe20000000000 */
[----:B----4-:R-:W-:Y:S01]  /*18600*/  F2FP.BF16.F32.PACK_AB R161, R204, R203 ;  /* 0x000000cbcca1723e */ /* 0x010fe200000010ff */
[----:B------:R2:W-:Y:S01]  /*18610*/  STSM.16.M88.4 [R198], R156 ;  /* 0x0000009cc6007844 */ /* 0x0005e20000000200 */
[----:B-----5:R-:W-:Y:S01]  /*18620*/  F2FP.BF16.F32.PACK_AB R163, R206, R205 ;  /* 0x000000cdcea3723e */ /* 0x020fe200000010ff */
[----:B------:R-:W-:Y:S01]  /*18630*/  IMAD.MOV.U32 R7, RZ, RZ, 0x40000040 ;  /* 0x40000040ff077424 */ /* 0x000fe200078e00ff */
[----:B0-----:R-:W-:Y:S01]  /*18640*/  F2FP.BF16.F32.PACK_AB R164, R177, R176 ;  /* 0x000000b0b1a4723e */ /* 0x001fe200000010ff */
[----:B------:R-:W-:Y:S01]  /*18650*/  FADD.FTZ R223, R181, R223 ;  /* 0x000000dfb5df7221 */ /* 0x000fe20000010000 */
[----:B-1----:R-:W-:Y:S01]  /*18660*/  F2FP.BF16.F32.PACK_AB R166, R180, R179 ;  /* 0x000000b3b4a6723e */ /* 0x002fe200000010ff */
[----:B------:R2:W-:Y:S01]  /*18670*/  STSM.16.M88.4 [R209], R160 ;  /* 0x000000a0d1007844 */ /* 0x0005e20000000200 */
[----:B---3--:R-:W-:Y:S01]  /*18680*/  F2FP.BF16.F32.PACK_AB R165, R210, R207 ;  /* 0x000000cfd2a5723e */ /* 0x008fe200000010ff */
[----:B------:R-:W-:Y:S01]  /*18690*/  FADD.FTZ R182, R182, R223 ;  /* 0x000000dfb6b67221 */ /* 0x000fe20000010000 */
[----:B------:R-:W-:Y:S01]  /*186a0*/  F2FP.BF16.F32.PACK_AB R167, R226, R222 ;  /* 0x000000dee2a7723e */ /* 0x000fe200000010ff */
[----:B------:R-:W-:Y:S01]  /*186b0*/  FADD.FTZ R169, R169, R200 ;  /* 0x000000c8a9a97221 */ /* 0x000fe20000010000 */
[----:B------:R-:W-:Y:S01]  /*186c0*/  ISETP.GT.AND P2, PT, R20, R212, PT ;  /* 0x000000d41400720c */ /* 0x000fe20003f44270 */
        /* <DEDUP_REMOVED lines=9> */
[----:B------:R-:W-:Y:S01]  /*18760*/  R2UR UR6, R6 ;  /* 0x00000000060672ca */ /* 0x000fe200000e0000 */
[----:B------:R-:W-:Y:S01]  /*18770*/  VIADD R6, R168, 0x100 ;  /* 0x00000100a8067836 */ /* 0x000fe20000000000 */
[----:B------:R-:W-:Y:S01]  /*18780*/  R2UR UR7, R7 ;  /* 0x00000000070772ca */ /* 0x000fe200000e0000 */
[----:B------:R-:W-:Y:S02]  /*18790*/  IMAD.MOV.U32 R7, RZ, RZ, 0x40000040 ;  /* 0x40000040ff077424 */ /* 0x000fe400078e00ff */
        /* <DEDUP_REMOVED lines=19> */
[----:B------:R-:W-:Y:S01]  /*188d0*/  WARPGROUP.ARRIVE ;  /* 0x00000000000079c5 */ /* 0x000fe20000000000 */
[----:B------:R-:W-:-:S04]  /*188e0*/  VIADD R152, R20, 0xffffffff ;  /* 0xffffffff14987836 */ /* 0x000fc80000000000 */
[----:B------:R-:W-:Y:S01]  /*188f0*/  IMAD.MOV.U32 R20, RZ, RZ, R152 ;  /* 0x000000ffff147224 */ /* 0x000fe200078e0098 */
        /* <DEDUP_REMOVED lines=13> */
[----:B------:R-:W-:Y:S02]  /*189d0*/  WARPGROUP.DEPBAR.LE gsb0, 0x0 ;  /* 0x00008000000079c5 */ /* 0x000fe40000010000 */
[----:B------:R-:W-:-:S15]  /*189e0*/  WARPGROUP.ARRIVE ;  /* 0x00000000000079c5 */ /* 0x000fde0000000000 */
[----:B------:R-:W-:-:S06]  /*189f0*/  NOP ;  /* 0x0000000000007918 */ /* 0x000fcc0000000000 */
        /* <DEDUP_REMOVED lines=12> */
.L_x_2845:
[----:B------:R-:W-:Y:S05]  /*18ac0*/  BSYNC B0 ;  /* 0x0000000000007941 */ /* 0x000fea0003800000 */
.L_x_2844:
[----:B------:R-:W0:Y:S01]  /*18ad0*/  SHFL.BFLY PT, R3, R6, 0x2, 0x1f ;  /* 0x0c401f0006037f89 */ /* 0x000e2200000e0000 */
[----:B------:R-:W-:Y:S02]  /*18ae0*/  IMAD.MOV.U32 R4, RZ, RZ, RZ ;  /* 0x000000ffff047224 */ /* 0x000fe400078e00ff */
[----:B------:R-:W-:Y:S01]  /*18af0*/  VIADD R20, R19, 0x1 ;  /* 0x0000000113147836 */ /* 0x000fe20000000000 */
[----:B------:R-:W1:Y:S01]  /*18b00*/  SHFL.BFLY PT, R0, R7, 0x2, 0x1f ;  /* 0x0c401f0007007f89 */ /* 0x000e6200000e0000 */
[----:B------:R-:W-:Y:S01]  /*18b10*/  VIADD R218, R218, 0x1 ;  /* 0x00000001dada7836 */ /* 0x000fe20000000000 */
[----:B------:R-:W-:Y:S08]  /*18b20*/  BAR.ARV 0x8, 0xa0 ;  /* 0x0202800000007b1d */ /* 0x000ff00000002000 */
[----:B------:R-:W-:Y:S01]  /*18b30*/  BAR.SYNC.DEFER_BLOCKING 0xf, 0x100 ;  /* 0x03c4000000007b1d */ /* 0x000fe20000010000 */
[----:B------:R-:W-:Y:S01]  /*18b40*/  ISETP.NE.AND P1, PT, R20, 0x2, PT ;  /* 0x000000021400780c */ /* 0x000fe20003f25270 */
[----:B0-----:R-:W-:Y:S01]  /*18b50*/  FADD.FTZ R2, R3, R6 ;  /* 0x0000000603027221 */ /* 0x001fe20000010000 */
[----:B-1----:R-:W-:-:S04]  /*18b60*/  FADD.FTZ R5, R0, R7 ;  /* 0x0000000700057221 */ /* 0x002fc80000010000 */
[----:B------:R-:W0:Y:S04]  /*18b70*/  SHFL.BFLY PT, R3, R2, 0x1, 0x1f ;  /* 0x0c201f0002037f89 */ /* 0x000e2800000e0000 */
[----:B------:R-:W1:Y:S01]  /*18b80*/  SHFL.BFLY PT, R0, R5, 0x1, 0x1f ;  /* 0x0c201f0005007f89 */ /* 0x000e6200000e0000 */
[----:B0-----:R-:W-:Y:S01]  /*18b90*/  FADD.FTZ R9, R2, R3 ;  /* 0x0000000302097221 */ /* 0x001fe20000010000 */
[----:B------:R-:W-:Y:S02]  /*18ba0*/  IMAD.MOV.U32 R2, RZ, RZ, -0x800000 ;  /* 0xff800000ff027424 */ /* 0x000fe400078e00ff */
[----:B-1----:R-:W-:Y:S02]  /*18bb0*/  FADD.FTZ R3, R5, R0 ;  /* 0x0000000005037221 */ /* 0x002fe40000010000 */
[----:B------:R-:W-:Y:S01]  /*18bc0*/  FSETP.NE.FTZ.AND P2, PT, R9, RZ, PT ;  /* 0x000000ff0900720b */ /* 0x000fe20003f55000 */
[----:B------:R-:W-:Y:S01]  /*18bd0*/  IMAD.MOV R0, RZ, RZ, -R196 ;  /* 0x000000ffff007224 */ /* 0x000fe200078e0ac4 */
[----:B------:R-:W-:-:S02]  /*18be0*/  SEL R5, RZ, 0x1, P1 ;  /* 0x00000001ff057807 */ /* 0x000fc40000800000 */
[----:B------:R-:W-:Y:S02]  /*18bf0*/  FSETP.NE.FTZ.AND P3, PT, R3, RZ, PT ;  /* 0x000000ff0300720b */ /* 0x000fe40003f75000 */
[----:B------:R-:W-:Y:S01]  /*18c00*/  ISETP.NE.AND P0, PT, R185, R0, PT ;  /* 0x00000000b900720c */ /* 0x000fe20003f05270 */
[----:B------:R-:W-:Y:S01]  /*18c10*/  IMAD.MOV.U32 R0, RZ, RZ, RZ ;  /* 0x000000ffff007224 */ /* 0x000fe200078e00ff */
[----:B------:R-:W-:-:S05]  /*18c20*/  LOP3.LUT R22, R22, R5, RZ, 0x3c, !PT ;  /* 0x0000000516167212 */ /* 0x000fca00078e3cff */
[----:B------:R-:W0:Y:S06]  /*18c30*/  @P2 MUFU.RCP R0, R9 ;  /* 0x0000000900002308 */ /* 0x000e2c0000001000 */
[----:B------:R-:W-:Y:S02]  /*18c40*/  @!P0 IMAD R19, R19, 0x40, R194 ;  /* 0x0000004013138824 */ /* 0x000fe400078e02c2 */
[----:B------:R-:W1:Y:S02]  /*18c50*/  @P3 MUFU.RCP R4, R3 ;  /* 0x0000000300043308 */ /* 0x000e640000001000 */
[----:B------:R-:W-:-:S06]  /*18c60*/  @!P0 IMAD R19, R19, 0x4, R18 ;  /* 0x0000000413138824 */ /* 0x000fcc00078e0212 */
[----:B------:R-:W3:Y:S01]  /*18c70*/  @P2 MUFU.LG2 R18, R9 ;  /* 0x0000000900122308 */ /* 0x000ee20000000c00 */
[----:B0-----:R-:W-:Y:S01]  /*18c80*/  @!P0 STS [R19+0x38400], R0 ;  /* 0x0384000013008388 */ /* 0x001fe20000000800 */
[-C--:B------:R-:W-:Y:S01]  /*18c90*/  FMUL.FTZ R174, R24, R0.reuse ;  /* 0x0000000018ae7220 */ /* 0x080fe20000410000 */
[-C--:B------:R-:W-:Y:S01]  /*18ca0*/  FMUL.FTZ R173, R28, R0.reuse ;  /* 0x000000001cad7220 */ /* 0x080fe20000410000 */
[-C--:B------:R-:W-:Y:S01]  /*18cb0*/  FMUL.FTZ R172, R25, R0.reuse ;  /* 0x0000000019ac7220 */ /* 0x080fe20000410000 */
[-C--:B------:R-:W-:Y:S01]  /*18cc0*/  FMUL.FTZ R6, R29, R0.reuse ;  /* 0x000000001d067220 */ /* 0x080fe20000410000 */
[-C--:B------:R-:W-:Y:S01]  /*18cd0*/  FMUL.FTZ R171, R32, R0.reuse ;  /* 0x0000000020ab7220 */ /* 0x080fe20000410000 */
[----:B------:R-:W-:Y:S01]  /*18ce0*/  FMUL.FTZ R169, R33, R0 ;  /* 0x0000000021a97220 */ /* 0x000fe20000410000 */
[----:B------:R-:W0:Y:S01]  /*18cf0*/  @P3 MUFU.LG2 R23, R3 ;  /* 0x0000000300173308 */ /* 0x000e220000000c00 */
[----:B-1----:R1:W-:Y:S01]  /*18d00*/  @!P0 STS [R19+0x38420], R4 ;  /* 0x0384200413008388 */ /* 0x0023e20000000800 */
[----:B------:R-:W-:Y:S01]  /*18d10*/  FMUL.FTZ R5, R26, R4 ;  /* 0x000000041a057220 */ /* 0x000fe20000410000 */
[-C--:B------:R-:W-:Y:S01]  /*18d20*/  FMUL.FTZ R170, R36, R0.reuse ;  /* 0x0000000024aa7220 */ /* 0x080fe20000410000 */
[-C--:B--2-4-:R-:W-:Y:S01]  /*18d30*/  FMUL.FTZ R166, R37, R0.reuse ;  /* 0x0000000025a67220 */ /* 0x094fe20000410000 */
[-C--:B------:R-:W-:Y:S01]  /*18d40*/  FMUL.FTZ R167, R40, R0.reuse ;  /* 0x0000000028a77220 */ /* 0x080fe20000410000 */
[-C--:B------:R-:W-:Y:S01]  /*18d50*/  FMUL.FTZ R8, R41, R0.reuse ;  /* 0x0000000029087220 */ /* 0x080fe20000410000 */
[-C--:B------:R-:W-:Y:S01]  /*18d60*/  FMUL.FTZ R165, R44, R0.reuse ;  /* 0x000000002ca57220 */ /* 0x080fe20000410000 */
[-C--:B------:R-:W-:Y:S01]  /*18d70*/  FMUL.FTZ R10, R45, R0.reuse ;  /* 0x000000002d0a7220 */ /* 0x080fe20000410000 */
[----:B---3--:R-:W-:Y:S01]  /*18d80*/  @P2 FMUL.FTZ R18, R18, 0.69314718246459960938 ;  /* 0x3f31721812122820 */ /* 0x008fe20000410000 */
[-C--:B------:R-:W-:Y:S01]  /*18d90*/  FMUL.FTZ R164, R48, R0.reuse ;  /* 0x0000000030a47220 */ /* 0x080fe20000410000 */
[C---:B-1----:R-:W-:Y:S01]  /*18da0*/  @P2 FMUL.FTZ R19, R21.reuse, 0.69314718246459960938 ;  /* 0x3f31721815132820 */ /* 0x042fe20000410000 */
[----:B------:R-:W-:Y:S01]  /*18db0*/  @P3 FMUL.FTZ R21, R21, 0.69314718246459960938 ;  /* 0x3f31721815153820 */ /* 0x000fe20000410000 */
        /* <DEDUP_REMOVED lines=52> */
[----:B------:R-:W-:-:S02]  /*19100*/  IMAD.MOV.U32 R0, RZ, RZ, -0x800000 ;  /* 0xff800000ff007424 */ /* 0x000fc400078e00ff */
[-C--:B------:R-:W-:Y:S01]  /*19110*/  FMUL.FTZ R9, R42, R4.reuse ;  /* 0x000000042a097220 */ /* 0x080fe20000410000 */
[-C--:B------:R-:W-:Y:S01]  /*19120*/  FMUL.FTZ R11, R46, R4.reuse ;  /* 0x000000042e0b7220 */ /* 0x080fe20000410000 */
[-C--:B------:R-:W-:Y:S01]  /*19130*/  FMUL.FTZ R13, R50, R4.reuse ;  /* 0x00000004320d7220 */ /* 0x080fe20000410000 */
[-C--:B------:R-:W-:Y:S01]  /*19140*/  FMUL.FTZ R25, R58, R4.reuse ;  /* 0x000000043a197220 */ /* 0x080fe20000410000 */
[----:B------:R-:W-:Y:S01]  /*19150*/  FMUL.FTZ R29, R66, R4 ;  /* 0x00000004421d7220 */ /* 0x000fe20000410000 */
        /* <DEDUP_REMOVED lines=63> */
.L_x_2726:
[----:B------:R-:W-:Y:S05]  /*19550*/  BSYNC B7 ;  /* 0x0000000000077941 */ /* 0x000fea0003800000 */
.L_x_2716:
[----:B------:R-:W0:Y:S08]  /*19560*/  S2UR UR5, SR_CgaCtaId ;  /* 0x00000000000579c3 */ /* 0x000e300000008800 */
[----:B------:R-:W-:Y:S06]  /*19570*/  BAR.SYNC.DEFER_BLOCKING 0x5, 0x120 ;  /* 0x0144800000007b1d */ /* 0x000fec0000010000 */
[----:B------:R-:W-:Y:S01]  /*19580*/  UMOV UR4, 0x400 ;  /* 0x0000040000047882 */ /* 0x000fe20000000000 */
[----:B------:R-:W-:Y:S01]  /*19590*/  BSSY B0, `(.L_x_2865) ;  /* 0x000026d000007945 */ /* 0x000fe20003800000 */
[----:B0-----:R-:W-:-:S06]  /*195a0*/  ULEA UR4, UR5, UR4, 0x18 ;  /* 0x0000000405047291 */ /* 0x001fcc000f8ec03f */
[----:B------:R-:W-:-:S05]  /*195b0*/  IMAD.U32 R18, RZ, RZ, UR4 ;  /* 0x00000004ff127e24 */ /* 0x000fca000f8e00ff */
[----:B------:R0:W1:Y:S01]  /*195c0*/  LDS.128 R188, [R18+0x388d0] ;  /* 0x0388d00012bc7984 */ /* 0x0000620000000c00 */
        /* <DEDUP_REMOVED lines=22> */
[----:B------:R-:W-:Y:S01]  /*19730*/  F2FP.BF16.F32.PACK_AB R74, R77, R76 ;  /* 0x0000004c4d4a723e */ /* 0x000fe200000010ff */
[----:B------:R-:W-:Y:S01]  /*19740*/  IMAD.MOV.U32 R76, RZ, RZ, RZ ;  /* 0x000000ffff4c7224 */ /* 0x000fe200078e00ff */
        /* <DEDUP_REMOVED lines=8> */
[----:B------:R-:W-:Y:S01]  /*197d0*/  LOP3.LUT R14, R175, 0x380, RZ, 0xc0, !PT ;  /* 0x00000380af0e7812 */ /* 0x000fe200078ec0ff */
[--C-:B------:R-:W-:Y:S01]  /*197e0*/  IMAD.X R15, RZ, RZ, R123.reuse, P1 ;  /* 0x000000ffff0f7224 */ /* 0x100fe200008e067b */
[----:B------:R-:W-:Y:S02]  /*197f0*/  SHF.R.U64 R44, R44, 0x3, RZ ;  /* 0x000000032c2c7819 */ /* 0x000fe400000012ff */
[C---:B------:R-:W-:Y:S02]  /*19800*/  IADD3 R60, P1, R122.reuse, 0x4000, RZ ;  /* 0x000040007a3c7810 */ /* 0x040fe40007f3e0ff */
[----:B------:R-:W-:Y:S02]  /*19810*/  IADD3 R48, P6, R122, 0x2020, RZ ;  /* 0x000020207a307810 */ /* 0x000fe40007fde0ff */
[----:B------:R-:W-:Y:S01]  /*19820*/  SHF.R.U64 R14, R14, 0x3, RZ ;  /* 0x000000030e0e7819 */ /* 0x000fe200000012ff */
[--C-:B------:R-:W-:Y:S01]  /*19830*/  IMAD.X R61, RZ, RZ, R123.reuse, P1 ;  /* 0x000000ffff3d7224 */ /* 0x100fe200008e067b */
[----:B------:R-:W-:Y:S01]  /*19840*/  LOP3.LUT R44, R44, R181, RZ, 0x3c, !PT ;  /* 0x000000b52c2c7212 */ /* 0x000fe200078e3cff */
[----:B------:R-:W-:Y:S01]  /*19850*/  IMAD.X R49, RZ, RZ, R123, P6 ;  /* 0x000000ffff317224 */ /* 0x000fe200030e067b */
[----:B------:R-:W-:-:S02]  /*19860*/  LOP3.LUT R181, R60, 0x380, RZ, 0xc0, !PT ;  /* 0x000003803cb57812 */ /* 0x000fc400078ec0ff */
[----:B------:R-:W-:Y:S02]  /*19870*/  IADD3 R177, P0, R122, 0x40, RZ ;  /* 0x000000407ab17810 */ /* 0x000fe40007f1e0ff */
[----:B------:R-:W-:Y:S02]  /*19880*/  LOP3.LUT R14, R14, R175, RZ, 0x3c, !PT ;  /* 0x000000af0e0e7212 */ /* 0x000fe400078e3cff */
[----:B------:R-:W-:Y:S01]  /*19890*/  LOP3.LUT R175, R48, 0x380, RZ, 0xc0, !PT ;  /* 0x0000038030af7812 */ /* 0x000fe200078ec0ff */
[----:B------:R-:W-:Y:S01]  /*198a0*/  IMAD.X R37, RZ, RZ, R123, P0 ;  /* 0x000000ffff257224 */ /* 0x000fe200000e067b */
[----:B------:R-:W-:Y:S02]  /*198b0*/  SHF.R.U64 R181, R181, 0x3, RZ ;  /* 0x00000003b5b57819 */ /* 0x000fe400000012ff */
[C---:B------:R-:W-:Y:S02]  /*198c0*/  IADD3 R32, P6, R122.reuse, 0x6000, RZ ;  /* 0x000060007a207810 */ /* 0x040fe40007fde0ff */
[----:B-----5:R-:W-:-:S02]  /*198d0*/  LOP3.LUT R33, R122, 0x380, RZ, 0xc0, !PT ;  /* 0x000003807a217812 */ /* 0x020fc400078ec0ff */
[C---:B------:R-:W-:Y:S01]  /*198e0*/  IADD3 R179, P4, R122.reuse, 0x60, RZ ;  /* 0x000000607ab37810 */ /* 0x040fe20007f9e0ff */
[--C-:B------:R-:W-:Y:S01]  /*198f0*/  IMAD.X R111, RZ, RZ, R123.reuse, P6 ;  /* 0x000000ffff6f7224 */ /* 0x100fe200030e067b */
[C---:B------:R-:W-:Y:S02]  /*19900*/  IADD3 R52, P5, R122.reuse, 0x2040, RZ ;  /* 0x000020407a347810 */ /* 0x040fe40007fbe0ff */
[C---:B------:R-:W-:Y:S01]  /*19910*/  IADD3 R56, P2, R122.reuse, 0x2060, RZ ;  /* 0x000020607a387810 */ /* 0x040fe20007f5e0ff */
[--C-:B------:R-:W-:Y:S01]  /*19920*/  IMAD.X R41, RZ, RZ, R123.reuse, P4 ;  /* 0x000000ffff297224 */ /* 0x100fe200020e067b */
[----:B------:R-:W-:Y:S01]  /*19930*/  SHF.R.U64 R175, R175, 0x3, RZ ;  /* 0x00000003afaf7819 */ /* 0x000fe200000012ff */
[--C-:B------:R-:W-:Y:S01]  /*19940*/  IMAD.X R53, RZ, RZ, R123.reuse, P5 ;  /* 0x000000ffff357224 */ /* 0x100fe200028e067b */
[----:B------:R-:W-:Y:S01]  /*19950*/  LOP3.LUT R60, R181, R60, RZ, 0x3c, !PT ;  /* 0x0000003cb53c7212 */ /* 0x000fe200078e3cff */
[----:B------:R-:W-:Y:S01]  /*19960*/  IMAD.X R57, RZ, RZ, R123, P2 ;  /* 0x000000ffff397224 */ /* 0x000fe200010e067b */
[----:B------:R-:W-:-:S02]  /*19970*/  IADD3 R4, P0, R122, 0x4020, RZ ;  /* 0x000040207a047810 */ /* 0x000fc40007f1e0ff */
[----:B------:R-:W-:Y:S02]  /*19980*/  LOP3.LUT R181, R32, 0x380, RZ, 0xc0, !PT ;  /* 0x0000038020b57812 */ /* 0x000fe400078ec0ff */
[----:B------:R-:W-:Y:S01]  /*19990*/  SHF.R.U64 R33, R33, 0x3, RZ ;  /* 0x0000000321217819 */ /* 0x000fe200000012ff */
        /* <DEDUP_REMOVED lines=12> */
[----:B------:R-:W-:-:S02]  /*19a60*/  SHF.R.U64 R181, R181, 0x3, RZ ;  /* 0x00000003b5b57819 */ /* 0x000fc400000012ff */
[----:B------:R-:W-:Y:S01]  /*19a70*/  LOP3.LUT R122, R33, R122, RZ, 0x3c, !PT ;  /* 0x0000007a217a7212 */ /* 0x000fe200078e3cff */
[----:B------:R-:W-:Y:S01]  /*19a80*/  IMAD.X R33, RZ, RZ, R123, P1 ;  /* 0x000000ffff217224 */ /* 0x000fe200008e067b */
[----:B------:R-:W-:Y:S02]  /*19a90*/  SHF.R.U64 R175, R175, 0x3, RZ ;  /* 0x00000003afaf7819 */ /* 0x000fe400000012ff */
[----:B------:R-:W-:Y:S02]  /*19aa0*/  LOP3.LUT R110, R181, R32, RZ, 0x3c, !PT ;  /* 0x00000020b56e7212 */ /* 0x000fe400078e3cff */
[----:B------:R-:W-:Y:S02]  /*19ab0*/  MOV R168, R122 ;  /* 0x0000007a00a87202 */ /* 0x000fe40000000f00 */
[----:B------:R-:W-:Y:S02]  /*19ac0*/  LOP3.LUT R32, R23, 0x380, RZ, 0xc0, !PT ;  /* 0x0000038017207812 */ /* 0x000fe400078ec0ff */
[----:B------:R-:W-:-:S02]  /*19ad0*/  LOP3.LUT R123, R26, 0x380, RZ, 0xc0, !PT ;  /* 0x000003801a7b7812 */ /* 0x000fc400078ec0ff */
[----:B------:R-:W-:Y:S02]  /*19ae0*/  LOP3.LUT R98, R175, R4, RZ, 0x3c, !PT ;  /* 0x00000004af627212 */ /* 0x000fe400078e3cff */
[----:B------:R-:W-:Y:S02]  /*19af0*/  LOP3.LUT R40, R179, 0x380, RZ, 0xc0, !PT ;  /* 0x00000380b3287812 */ /* 0x000fe400078ec0ff */
[----:B------:R-:W-:Y:S01]  /*19b00*/  F2FP.BF16.F32.PACK_AB R4, R172, R174 ;  /* 0x000000aeac04723e */ /* 0x000fe200000010ff */
[----:B------:R-:W-:Y:S01]  /*19b10*/  BAR.SYNC.DEFER_BLOCKING 0x1, 0x100 ;  /* 0x0044000000007b1d */ /* 0x000fe20000010000 */
[----:B------:R-:W-:Y:S02]  /*19b20*/  SHF.R.U64 R32, R32, 0x3, RZ ;  /* 0x0000000320207819 */ /* 0x000fe400000012ff */
[----:B------:R-:W-:Y:S02]  /*19b30*/  LOP3.LUT R36, R177, 0x380, RZ, 0xc0, !PT ;  /* 0x00000380b1247812 */ /* 0x000fe400078ec0ff */
[----:B------:R-:W-:-:S02]  /*19b40*/  SHF.R.U64 R123, R123, 0x3, RZ ;  /* 0x000000037b7b7819 */ /* 0x000fc400000012ff */
[----:B------:R-:W-:Y:S02]  /*19b50*/  SHF.R.U64 R40, R40, 0x3, RZ ;  /* 0x0000000328287819 */ /* 0x000fe400000012ff */
[----:B------:R-:W-:Y:S02]  /*19b60*/  LOP3.LUT R114, R32, R23, RZ, 0x3c, !PT ;  /* 0x0000001720727212 */ /* 0x000fe400078e3cff */
[----:B------:R-:W-:Y:S02]  /*19b70*/  SHF.R.U64 R36, R36, 0x3, RZ ;  /* 0x0000000324247819 */ /* 0x000fe400000012ff */
[----:B------:R-:W-:Y:S02]  /*19b80*/  LOP3.LUT R32, R123, R26, RZ, 0x3c, !PT ;  /* 0x0000001a7b207212 */ /* 0x000fe400078e3cff */
[----:B------:R-:W-:Y:S02]  /*19b90*/  MOV R123, R14 ;  /* 0x0000000e007b7202 */ /* 0x000fe40000000f00 */
[----:B------:R-:W-:-:S02]  /*19ba0*/  LOP3.LUT R40, R40, R179, RZ, 0x3c, !PT ;  /* 0x000000b328287212 */ /* 0x000fc400078e3cff */
[----:B------:R-:W-:Y:S02]  /*19bb0*/  LOP3.LUT R36, R36, R177, RZ, 0x3c, !PT ;  /* 0x000000b124247212 */ /* 0x000fe400078e3cff */
[----:B------:R-:W-:Y:S02]  /*19bc0*/  LOP3.LUT R179, R56, 0x380, RZ, 0xc0, !PT ;  /* 0x0000038038b37812 */ /* 0x000fe400078ec0ff */
[----:B------:R-:W-:Y:S01]  /*19bd0*/  LOP3.LUT R177, R52, 0x380, RZ, 0xc0, !PT ;  /* 0x0000038034b17812 */ /* 0x000fe200078ec0ff */
[----:B------:R2:W-:Y:S01]  /*19be0*/  STSM.16.M88.4 [R168], R4 ;  /* 0x00000004a8007844 */ /* 0x0005e20000000200 */
[----:B------:R-:W-:Y:S02]  /*19bf0*/  SHF.R.U64 R179, R179, 0x3, RZ ;  /* 0x00000003b3b37819 */ /* 0x000fe400000012ff */
[----:B------:R-:W-:Y:S02]  /*19c00*/  ISETP.NE.U32.AND P0, PT, RZ, UR4, PT ;  /* 0x00000004ff007c0c */ /* 0x000fe4000bf05070 */
[----:B------:R-:W-:-:S02]  /*19c10*/  SHF.R.U64 R177, R177, 0x3, RZ ;  /* 0x00000003b1b17819 */ /* 0x000fc400000012ff */
[----:B------:R-:W-:Y:S02]  /*19c20*/  LOP3.LUT R27, R30, 0x380, RZ, 0xc0, !PT ;  /* 0x000003801e1b7812 */ /* 0x000fe400078ec0ff */
[----:B------:R-:W-:Y:S02]  /*19c30*/  LOP3.LUT R56, R179, R56, RZ, 0x3c, !PT ;  /* 0x00000038b3387212 */ /* 0x000fe400078e3cff */
[----:B------:R-:W-:Y:S01]  /*19c40*/  ISETP.NE.AND.EX P0, PT, RZ, UR5, PT, P0 ;  /* 0x00000005ff007c0c */ /* 0x000fe2000bf05300 */
[----:B------:R-:W-:Y:S01]  /*19c50*/  ULDC.64 UR4, c[0x0][0xce0] ;  /* 0x0003380000047ab9 */ /* 0x000fe20000000a00 */
[----:B------:R-:W-:Y:S02]  /*19c60*/  LOP3.LUT R52, R177, R52, RZ, 0x3c, !PT ;  /* 0x00000034b1347212 */ /* 0x000fe400078e3cff */
[----:B------:R-:W-:Y:S02]  /*19c70*/  LOP3.LUT R179, R106, 0x380, RZ, 0xc0, !PT ;  /* 0x000003806ab37812 */ /* 0x000fe400078ec0ff */
[----:B--2---:R-:W-:-:S02]  /*19c80*/  F2FP.BF16.F32.PACK_AB R4, R169, R171 ;  /* 0x000000aba904723e */ /* 0x004fc400000010ff */
[----:B------:R-:W-:Y:S02]  /*19c90*/  F2FP.BF16.F32.PACK_AB R5, R35, R34 ;  /* 0x000000222305723e */ /* 0x000fe400000010ff */
[----:B------:R-:W-:Y:S02]  /*19ca0*/  F2FP.BF16.F32.PACK_AB R6, R166, R170 ;  /* 0x000000aaa606723e */ /* 0x000fe400000010ff */
[----:B------:R-:W-:Y:S02]  /*19cb0*/  F2FP.BF16.F32.PACK_AB R7, R39, R38 ;  /* 0x000000262707723e */ /* 0x000fe400000010ff */
[----:B------:R-:W-:Y:S02]  /*19cc0*/  LOP3.LUT R177, R102, 0x380, RZ, 0xc0, !PT ;  /* 0x0000038066b17812 */ /* 0x000fe400078ec0ff */
[----:B------:R-:W-:Y:S01]  /*19cd0*/  SHF.R.U64 R27, R27, 0x3, RZ ;  /* 0x000000031b1b7819 */ /* 0x000fe200000012ff */
[----:B------:R2:W-:Y:S01]  /*19ce0*/  STSM.16.M88.4 [R123], R4 ;  /* 0x000000047b007844 */ /* 0x0005e20000000200 */
[----:B------:R-:W-:-:S02]  /*19cf0*/  ISETP.NE.U32.AND P6, PT, RZ, UR4, PT ;  /* 0x00000004ff007c0c */ /* 0x000fc4000bfc5070 */
[----:B------:R-:W-:Y:S02]  /*19d00*/  SHF.R.U64 R179, R179, 0x3, RZ ;  /* 0x00000003b3b37819 */ /* 0x000fe400000012ff */
[----:B------:R-:W-:Y:S02]  /*19d10*/  SHF.R.U64 R177, R177, 0x3, RZ ;  /* 0x00000003b1b17819 */ /* 0x000fe400000012ff */
[----:B------:R-:W-:Y:S02]  /*19d20*/  MOV R122, R36 ;  /* 0x00000024007a7202 */ /* 0x000fe40000000f00 */
[----:B------:R-:W-:Y:S02]  /*19d30*/  LOP3.LUT R118, R27, R30, RZ, 0x3c, !PT ;  /* 0x0000001e1b767212 */ /* 0x000fe400078e3cff */
[----:B------:R-:W-:Y:S01]  /*19d40*/  MOV R40, R40 ;  /* 0x0000002800287202 */ /* 0x000fe20000000f00 */
[----:B------:R3:W-:Y:S01]  /*19d50*/  STSM.16.M88.4 [R122], R8 ;  /* 0x000000087a007844 */ /* 0x0007e20000000200 */
[----:B------:R-:W-:-:S02]  /*19d60*/  F2FP.BF16.F32.PACK_AB R14, R161, R163 ;  /* 0x000000a3a10e723e */ /* 0x000fc400000010ff */
[----:B------:R-:W-:Y:S01]  /*19d70*/  F2FP.BF16.F32.PACK_AB R15, R55, R54 ;  /* 0x00000036370f723e */ /* 0x000fe200000010ff */
[----:B--2---:R-:W2:Y:S01]  /*19d80*/  LDC.64 R4, c[0x0][0xcd8] ;  /* 0x00033600ff047b82 */ /* 0x004ea20000000a00 */
[----:B------:R-:W-:Y:S02]  /*19d90*/  ISETP.NE.AND.EX P6, PT, RZ, UR5, PT, P6 ;  /* 0x00000005ff007c0c */ /* 0x000fe4000bfc5360 */
[----:B------:R-:W-:Y:S01]  /*19da0*/  MOV R44, R44 ;  /* 0x0000002c002c7202 */ /* 0x000fe20000000f00 */
[----:B------:R4:W-:Y:S01]  /*19db0*/  STSM.16.M88.4 [R40], R12 ;  /* 0x0000000c28007844 */ /* 0x0009e20000000200 */
[----:B------:R-:W-:Y:S02]  /*19dc0*/  F2FP.BF16.F32.PACK_AB R26, R28, R158 ;  /* 0x0000009e1c1a723e */ /* 0x000fe400000010ff */
[----:B------:R-:W-:Y:S02]  /*19dd0*/  F2FP.BF16.F32.PACK_AB R27, R63, R62 ;  /* 0x0000003e3f1b723e */ /* 0x000fe400000010ff */
[----:B------:R-:W-:-:S02]  /*19de0*/  LOP3.LUT R106, R179, R106, RZ, 0x3c, !PT ;  /* 0x0000006ab36a7212 */ /* 0x000fc400078e3cff */
[----:B------:R-:W-:Y:S01]  /*19df0*/  MOV R48, R48 ;  /* 0x0000003000307202 */ /* 0x000fe20000000f00 */
[----:B------:R0:W-:Y:S01]  /*19e00*/  STSM.16.M88.4 [R44], R24 ;  /* 0x000000182c007844 */ /* 0x0001e20000000200 */
[----:B------:R-:W-:Y:S02]  /*19e10*/  F2FP.BF16.F32.PACK_AB R28, R65, R155 ;  /* 0x0000009b411c723e */ /* 0x000fe400000010ff */
[----:B------:R-:W-:Y:S02]  /*19e20*/  F2FP.BF16.F32.PACK_AB R30, R69, R68 ;  /* 0x00000044451e723e */ /* 0x000fe400000010ff */
[----:B------:R-:W-:Y:S02]  /*19e30*/  LOP3.LUT R102, R177, R102, RZ, 0x3c, !PT ;  /* 0x00000066b1667212 */ /* 0x000fe400078e3cff */
[----:B------:R-:W-:Y:S01]  /*19e40*/  MOV R52, R52 ;  /* 0x0000003400347202 */ /* 0x000fe20000000f00 */
[----:B------:R1:W-:Y:S01]  /*19e50*/  STSM.16.M88.4 [R48], R28 ;  /* 0x0000001c30007844 */ /* 0x0003e20000000200 */
[----:B------:R-:W-:-:S02]  /*19e60*/  MOV R56, R56 ;  /* 0x0000003800387202 */ /* 0x000fc40000000f00 */
[----:B------:R-:W-:Y:S01]  /*19e70*/  F2FP.BF16.F32.PACK_AB R82, R85, R84 ;  /* 0x000000545552723e */ /* 0x000fe200000010ff */
[----:B------:R-:W-:Y:S01]  /*19e80*/  STSM.16.M88.4 [R52], R72 ;  /* 0x0000004834007844 */ /* 0x000fe20000000200 */
[----:B------:R-:W-:Y:S01]  /*19e90*/  F2FP.BF16.F32.PACK_AB R83, R87, R86 ;  /* 0x000000565753723e */ /* 0x000fe200000010ff */
[----:B--2---:R-:W-:Y:S01]  /*19ea0*/  IMAD.WIDE R6, R217, 0x4, R4 ;  /* 0x00000004d9067825 */ /* 0x004fe200078e0204 */
[----:B------:R-:W-:Y:S01]  /*19eb0*/  F2FP.BF16.F32.PACK_AB R89, R91, R90 ;  /* 0x0000005a5b59723e */ /* 0x000fe200000010ff */
[----:B------:R-:W2:Y:S01]  /*19ec0*/  @P6 LDC.64 R4, c[0x0][0xce0] ;  /* 0x00033800ff046b82 */ /* 0x000ea20000000a00 */
[----:B------:R-:W-:Y:S01]  /*19ed0*/  MOV R60, R60 ;  /* 0x0000003c003c7202 */ /* 0x000fe20000000f00 */
[----:B------:R-:W-:Y:S01]  /*19ee0*/  STSM.16.M88.4 [R56], R80 ;  /* 0x0000005038007844 */ /* 0x000fe20000000200 */
[----:B------:R-:W-:Y:S02]  /*19ef0*/  MOV R36, R98 ;  /* 0x0000006200247202 */ /* 0x000fe40000000f00 */
        /* <DEDUP_REMOVED lines=10> */
[----:B------:R-:W-:Y:S01]  /*19fa0*/  STSM.16.M88.4 [R36], R96 ;  /* 0x0000006024007844 */ /* 0x000fe20000000200 */
[----:B------:R-:W-:Y:S02]  /*19fb0*/  MOV R23, R114 ;  /* 0x0000007200177202 */ /* 0x000fe40000000f00 */
[----:B------:R-:W-:Y:S02]  /*19fc0*/  F2FP.BF16.F32.PACK_AB R105, R64, R58 ;  /* 0x0000003a4069723e */ /* 0x000fe400000010ff */
        /* <DEDUP_REMOVED lines=12> */
[----:B---3--:R-:W-:Y:S02]  /*1a090*/  F2FP.BF16.F32.PACK_AB R122, R125, R124 ;  /* 0x0000007c7d7a723e */ /* 0x008fe400000010ff */
[----:B------:R-:W-:Y:S02]  /*1a0a0*/  F2FP.BF16.F32.PACK_AB R123, R127, R126 ;  /* 0x0000007e7f7b723e */ /* 0x000fe400000010ff */
[----:B------:R-:W-:Y:S02]  /*1a0b0*/  F2FP.BF16.F32.PACK_AB R129, R131, R130 ;  /* 0x000000828381723e */ /* 0x000fe400000010ff */
[----:B------:R-:W-:Y:S01]  /*1a0c0*/  F2FP.BF16.F32.PACK_AB R136, R137, R136 ;  /* 0x000000888988723e */ /* 0x000fe200000010ff */
[----:B------:R-:W-:Y:S01]  /*1a0d0*/  STSM.16.M88.4 [R110], R120 ;  /* 0x000000786e007844 */ /* 0x000fe20000000200 */
        /* <DEDUP_REMOVED lines=10> */
[----:B------:R-:W-:Y:S01]  /*1a180*/  STSM.16.M88.4 [R118], R136 ;  /* 0x0000008876007844 */ /* 0x000fe20000000200 */
[----:B------:R-:W-:Y:S02]  /*1a190*/  F2FP.BF16.F32.PACK_AB R146, R149, R148 ;  /* 0x000000949592723e */ /* 0x000fe400000010ff */
[----:B------:R-:W-:-:S05]  /*1a1a0*/  F2FP.BF16.F32.PACK_AB R147, R151, R150 ;  /* 0x000000969793723e */ /* 0x000fca00000010ff */
[----:B------:R3:W-:Y:S01]  /*1a1b0*/  STSM.16.M88.4 [R32], R144 ;  /* 0x0000009020007844 */ /* 0x0007e20000000200 */
[----:B------:R-:W-:Y:S01]  /*1a1c0*/  BAR.SYNC.DEFER_BLOCKING 0x1, 0x100 ;  /* 0x0044000000007b1d */ /* 0x000fe20000010000 */
[----:B--2---:R-:W-:-:S05]  /*1a1d0*/  @P6 IMAD.WIDE R4, R217, 0x4, R4 ;  /* 0x00000004d9046825 */ /* 0x004fca00078e0204 */
[----:B------:R-:W-:Y:S02]  /*1a1e0*/  ULDC UR4, c[0x0][0xb88] ;  /* 0x0002e20000047ab9 */ /* 0x000fe40000000800 */
[----:B------:R-:W-:Y:S01]  /*1a1f0*/  IMAD.U32 R78, RZ, RZ, UR4 ;  /* 0x00000004ff4e7e24 */ /* 0x000fe2000f8e00ff */
[----:B------:R2:W5:Y:S01]  /*1a200*/  @P0 LDG.E R76, desc[UR54][R6.64] ;  /* 0x00000036064c0981 */ /* 0x000562000c1e1900 */
[----:B------:R-:W-:-:S04]  /*1a210*/  IMAD R3, R214, 0x40, R211 ;  /* 0x00000040d6037824 */ /* 0x000fc800078e02d3 */
[----:B------:R2:W5:Y:S01]  /*1a220*/  @P6 LDG.E R78, desc[UR54][R4.64] ;  /* 0x00000036044e6981 */ /* 0x000562000c1e1900 */
[----:B------:R-:W-:-:S03]  /*1a230*/  IMAD.WIDE R20, R3, 0x2, R20 ;  /* 0x0000000203147825 */ /* 0x000fc600078e0214 */
[C---:B------:R-:W-:Y:S02]  /*1a240*/  IADD3 R9, P1, R20.reuse, 0x1000, RZ ;  /* 0x0000100014097810 */ /* 0x040fe40007f3e0ff */
[C---:B----4-:R-:W-:Y:S02]  /*1a250*/  IADD3 R13, P2, R20.reuse, 0x2000, RZ ;  /* 0x00002000140d7810 */ /* 0x050fe40007f5e0ff */
[C---:B0-----:R-:W-:Y:S02]  /*1a260*/  IADD3 R25, P3, R20.reuse, 0x3000, RZ ;  /* 0x0000300014197810 */ /* 0x041fe40007f7e0ff */
[----:B-1----:R-:W-:Y:S02]  /*1a270*/  IADD3 R29, P4, R20, 0x4000, RZ ;  /* 0x00004000141d7810 */ /* 0x002fe40007f9e0ff */
        /* <DEDUP_REMOVED lines=16> */
[C---:B------:R-:W-:Y:S02]  /*1a380*/  IADD3 R33, P5, R20.reuse, 0x5000, RZ ;  /* 0x0000500014217810 */ /* 0x040fe40007fbe0ff */
[----:B------:R-:W-:-:S02]  /*1a390*/  IADD3 R37, P1, R20, 0x6000, RZ ;  /* 0x0000600014257810 */ /* 0x000fc40007f3e0ff */
[C---:B------:R-:W-:Y:S02]  /*1a3a0*/  IADD3 R41, P2, R20.reuse, 0x7000, RZ ;  /* 0x0000700014297810 */ /* 0x040fe40007f5e0ff */
[C---:B------:R-:W-:Y:S02]  /*1a3b0*/  IADD3 R45, P3, R20.reuse, 0x8000, RZ ;  /* 0x00008000142d7810 */ /* 0x040fe40007f7e0ff */
[----:B------:R-:W-:Y:S02]  /*1a3c0*/  IADD3 R49, P4, R20, 0x9000, RZ ;  /* 0x0000900014317810 */ /* 0x000fe40007f9e0ff */
[----:B------:R-:W-:Y:S02]  /*1a3d0*/  P2R R10, PR, RZ, 0x20 ;  /* 0x00000020ff0a7803 */ /* 0x000fe40000000000 */
[----:B---3--:R-:W-:Y:S02]  /*1a3e0*/  LOP3.LUT R32, R33, 0x380, RZ, 0xc0, !PT ;  /* 0x0000038021207812 */ /* 0x008fe400078ec0ff */
[----:B------:R-:W-:-:S02]  /*1a3f0*/  LOP3.LUT R36, R37, 0x380, RZ, 0xc0, !PT ;  /* 0x0000038025247812 */ /* 0x000fc400078ec0ff */
[----:B------:R-:W-:Y:S02]  /*1a400*/  LOP3.LUT R40, R41, 0x380, RZ, 0xc0, !PT ;  /* 0x0000038029287812 */ /* 0x000fe400078ec0ff */
[----:B------:R-:W-:Y:S02]  /*1a410*/  LOP3.LUT R44, R45, 0x380, RZ, 0xc0, !PT ;  /* 0x000003802d2c7812 */ /* 0x000fe400078ec0ff */
[----:B------:R-:W-:Y:S02]  /*1a420*/  LOP3.LUT R48, R49, 0x380, RZ, 0xc0, !PT ;  /* 0x0000038031307812 */ /* 0x000fe400078ec0ff */
[----:B------:R-:W-:Y:S02]  /*1a430*/  IADD3 R53, P5, R20, 0xa000, RZ ;  /* 0x0000a00014357810 */ /* 0x000fe40007fbe0ff */
[----:B------:R-:W-:Y:S02]  /*1a440*/  SHF.R.U64 R32, R32, 0x3, RZ ;  /* 0x0000000320207819 */ /* 0x000fe400000012ff */
[----:B------:R-:W-:-:S02]  /*1a450*/  SHF.R.U64 R36, R36, 0x3, RZ ;  /* 0x0000000324247819 */ /* 0x000fc400000012ff */
[----:B------:R-:W-:Y:S02]  /*1a460*/  LOP3.LUT R52, R53, 0x380, RZ, 0xc0, !PT ;  /* 0x0000038035347812 */ /* 0x000fe400078ec0ff */
[----:B------:R-:W-:Y:S02]  /*1a470*/  SHF.R.U64 R40, R40, 0x3, RZ ;  /* 0x0000000328287819 */ /* 0x000fe400000012ff */
[----:B------:R-:W-:Y:S02]  /*1a480*/  SHF.R.U64 R44, R44, 0x3, RZ ;  /* 0x000000032c2c7819 */ /* 0x000fe400000012ff */
[----:B------:R-:W-:Y:S02]  /*1a490*/  SHF.R.U64 R48, R48, 0x3, RZ ;  /* 0x0000000330307819 */ /* 0x000fe400000012ff */
[----:B------:R-:W-:Y:S02]  /*1a4a0*/  LOP3.LUT R32, R32, R33, RZ, 0x3c, !PT ;  /* 0x0000002120207212 */ /* 0x000fe400078e3cff */
[----:B------:R-:W-:-:S02]  /*1a4b0*/  LOP3.LUT R36, R36, R37, RZ, 0x3c, !PT ;  /* 0x0000002524247212 */ /* 0x000fc400078e3cff */
[----:B------:R-:W-:Y:S02]  /*1a4c0*/  LOP3.LUT R40, R40, R41, RZ, 0x3c, !PT ;  /* 0x0000002928287212 */ /* 0x000fe400078e3cff */
[----:B------:R-:W-:Y:S02]  /*1a4d0*/  LOP3.LUT R44, R44, R45, RZ, 0x3c, !PT ;  /* 0x0000002d2c2c7212 */ /* 0x000fe400078e3cff */
[----:B------:R-:W-:Y:S02]  /*1a4e0*/  LOP3.LUT R48, R48, R49, RZ, 0x3c, !PT ;  /* 0x0000003130307212 */ /* 0x000fe400078e3cff */
[----:B------:R-:W-:Y:S01]  /*1a4f0*/  SHF.R.U64 R52, R52, 0x3, RZ ;  /* 0x0000000334347819 */ /* 0x000fe200000012ff */
[----:B--2---:R-:W-:Y:S06]  /*1a500*/  @P6 BRA `(.L_x_2867) ;  /* 0x0000000000106947 */ /* 0x004fec0003800000 */
[----:B------:R-:W-:Y:S05]  /*1a510*/  @!P0 BRA `(.L_x_2867) ;  /* 0x00000000000c8947 */ /* 0x000fea0003800000 */
[----:B------:R-:W2:Y:S04]  /*1a520*/  LDG.E R3, desc[UR54][R6.64] ;  /* 0x0000003606037981 */ /* 0x000ea8000c1e1900 */
[----:B-----5:R-:W2:Y:S02]  /*1a530*/  LDG.E R78, desc[UR54][R6.64+0x4] ;  /* 0x00000436064e7981 */ /* 0x020ea4000c1e1900 */
[----:B--2---:R-:W-:-:S07]  /*1a540*/  IMAD.IADD R78, R78, 0x1, -R3 ;  /* 0x000000014e4e7824 */ /* 0x004fce00078e0a03 */
.L_x_2867:
        /* <DEDUP_REMOVED lines=13> */
[----:B------:R-:W-:-:S02]  /*1a620*/  LOP3.LUT R3, R20, 0x380, RZ, 0xc0, !PT ;  /* 0x0000038014037812 */ /* 0x000fc400078ec0ff */
[----:B------:R-:W-:Y:S02]  /*1a630*/  IADD3 R5, P5, R20, 0xf000, RZ ;  /* 0x0000f00014057810 */ /* 0x000fe40007fbe0ff */
[----:B------:R-:W-:Y:S02]  /*1a640*/  LOP3.LUT R56, R57, 0x380, RZ, 0xc0, !PT ;  /* 0x0000038039387812 */ /* 0x000fe400078ec0ff */
[----:B------:R-:W-:Y:S01]  /*1a650*/  LOP3.LUT R60, R61, 0x380, RZ, 0xc0, !PT ;  /* 0x000003803d3c7812 */ /* 0x000fe200078ec0ff */
[----:B------:R-:W-:Y:S01]  /*1a660*/  IMAD.X R73, RZ, RZ, R21, P5 ;  /* 0x000000ffff497224 */ /* 0x000fe200028e0615 */
[----:B------:R-:W-:Y:S02]  /*1a670*/  LOP3.LUT R64, R65, 0x380, RZ, 0xc0, !PT ;  /* 0x0000038041407812 */ /* 0x000fe400078ec0ff */
[----:B------:R-:W-:Y:S02]  /*1a680*/  LOP3.LUT R68, R69, 0x380, RZ, 0xc0, !PT ;  /* 0x0000038045447812 */ /* 0x000fe400078ec0ff */
[----:B0-----:R-:W-:-:S02]  /*1a690*/  ISETP.NE.AND P4, PT, R4, RZ, PT ;  /* 0x000000ff0400720c */ /* 0x001fc40003f85270 */
[----:B------:R-:W-:Y:S02]  /*1a6a0*/  SHF.R.U64 R3, R3, 0x3, RZ ;  /* 0x0000000303037819 */ /* 0x000fe400000012ff */
[----:B------:R-:W-:Y:S02]  /*1a6b0*/  LOP3.LUT R4, R5, 0x380, RZ, 0xc0, !PT ;  /* 0x0000038005047812 */ /* 0x000fe400078ec0ff */
[----:B------:R-:W-:Y:S02]  /*1a6c0*/  SHF.R.U64 R56, R56, 0x3, RZ ;  /* 0x0000000338387819 */ /* 0x000fe400000012ff */
[----:B------:R-:W-:Y:S02]  /*1a6d0*/  SHF.R.U64 R60, R60, 0x3, RZ ;  /* 0x000000033c3c7819 */ /* 0x000fe400000012ff */
[----:B------:R-:W-:Y:S02]  /*1a6e0*/  SHF.R.U64 R64, R64, 0x3, RZ ;  /* 0x0000000340407819 */ /* 0x000fe400000012ff */
[----:B------:R-:W-:-:S02]  /*1a6f0*/  SHF.R.U64 R68, R68, 0x3, RZ ;  /* 0x0000000344447819 */ /* 0x000fc400000012ff */
[----:B------:R-:W-:Y:S02]  /*1a700*/  LOP3.LUT R20, R3, R20, RZ, 0x3c, !PT ;  /* 0x0000001403147212 */ /* 0x000fe400078e3cff */
        /* <DEDUP_REMOVED lines=11> */
[----:B------:R-:W-:Y:S02]  /*1a7c0*/  SHF.R.S32.HI R23, RZ, 0x1f, R216 ;  /* 0x0000001fff177819 */ /* 0x000fe400000114d8 */
[----:B------:R-:W-:Y:S02]  /*1a7d0*/  SEL R85, R217, RZ, !P0 ;  /* 0x000000ffd9557207 */ /* 0x000fe40004000000 */
[----:B------:R-:W-:Y:S02]  /*1a7e0*/  SEL R79, R3, RZ, !P0 ;  /* 0x000000ff034f7207 */ /* 0x000fe40004000000 */
[----:B-----5:R-:W-:Y:S01]  /*1a7f0*/  SHF.R.S32.HI R77, RZ, 0x1f, R76 ;  /* 0x0000001fff4d7819 */ /* 0x020fe2000001144c */
[----:B------:R-:W-:Y:S06]  /*1a800*/  @P4 BRA `(.L_x_2868) ;  /* 0x00000000005c4947 */ /* 0x000fec0003800000 */
[----:B------:R-:W-:Y:S01]  /*1a810*/  ULDC.64 UR4, c[0x0][0xc70] ;  /* 0x00031c0000047ab9 */ /* 0x000fe20000000a00 */
[----:B------:R-:W-:Y:S02]  /*1a820*/  IMAD.MOV R6, RZ, RZ, -R196 ;  /* 0x000000ffff067224 */ /* 0x000fe400078e0ac4 */
[----:B------:R-:W-:Y:S02]  /*1a830*/  IMAD R3, R23, UR4, RZ ;  /* 0x0000000417037c24 */ /* 0x000fe4000f8e02ff */
[----:B------:R-:W-:Y:S01]  /*1a840*/  IMAD.WIDE.U32 R4, R216, UR4, R76 ;  /* 0x00000004d8047c25 */ /* 0x000fe2000f8e004c */
[----:B------:R-:W-:-:S03]  /*1a850*/  ISETP.NE.AND P0, PT, R185, R6, PT ;  /* 0x00000006b900720c */ /* 0x000fc60003f05270 */
[----:B------:R-:W-:Y:S01]  /*1a860*/  IMAD R3, R216, UR5, R3 ;  /* 0x00000005d8037c24 */ /* 0x000fe2000f8e0203 */
[----:B------:R-:W-:Y:S01]  /*1a870*/  ULDC.64 UR4, c[0x0][0xc78] ;  /* 0x00031e0000047ab9 */ /* 0x000fe20000000a00 */
[----:B------:R-:W-:Y:S02]  /*1a880*/  IMAD R11, R219, 0x40, R194 ;  /* 0x00000040db0b7824 */ /* 0x000fe400078e02c2 */
[----:B------:R-:W-:Y:S02]  /*1a890*/  IMAD.IADD R5, R5, 0x1, R3 ;  /* 0x0000000105057824 */ /* 0x000fe400078e0203 */
[----:B------:R-:W-:Y:S01]  /*1a8a0*/  IMAD R3, R79, UR4, RZ ;  /* 0x000000044f037c24 */ /* 0x000fe2000f8e02ff */
[----:B------:R-:W-:Y:S01]  /*1a8b0*/  SHF.R.S32.HI R7, RZ, 0x1f, R11 ;  /* 0x0000001fff077819 */ /* 0x000fe2000001140b */
[----:B------:R-:W-:Y:S01]  /*1a8c0*/  IMAD.WIDE.U32 R4, R85, UR4, R4 ;  /* 0x0000000455047c25 */ /* 0x000fe2000f8e0004 */
[----:B------:R-:W-:-:S03]  /*1a8d0*/  ISETP.GE.OR P1, PT, R11, R78, P0 ;  /* 0x0000004e0b00720c */ /* 0x000fc60000726670 */
        /* <DEDUP_REMOVED lines=10> */
.L_x_2868:
[----:B------:R-:W1:Y:S01]  /*1a980*/  LDC R86, c[0x0][0xb8c] ;  /* 0x0002e300ff567b82 */ /* 0x000e620000000800 */
[----:B------:R-:W-:Y:S01]  /*1a990*/  ULDC.64 UR4, c[0x0][0xba0] ;  /* 0x0002e80000047ab9 */ /* 0x000fe20000000a00 */
[----:B0-----:R0:W5:Y:S01]  /*1a9a0*/  LD.E.128 R4, desc[UR54][R20.64] ;  /* 0x0000003614047980 */ /* 0x001162000c101d00 */
[--C-:B------:R-:W-:Y:S01]  /*1a9b0*/  SHF.R.S32.HI R3, RZ, 0x1f, R211.reuse ;  /* 0x0000001fff037819 */ /* 0x100fe200000114d3 */
[----:B------:R-:W-:Y:S02]  /*1a9c0*/  IMAD.MOV.U32 R2, RZ, RZ, R211 ;  /* 0x000000ffff027224 */ /* 0x000fe400078e00d3 */
[----:B------:R-:W5:Y:S02]  /*1a9d0*/  LD.E.128 R8, desc[UR54][R8.64] ;  /* 0x0000003608087980 */ /* 0x000f64000c101d00 */
[----:B------:R-:W-:Y:S02]  /*1a9e0*/  IMAD.WIDE.U32 R2, R76, UR4, R2 ;  /* 0x000000044c027c25 */ /* 0x000fe4000f8e0002 */
[----:B------:R-:W5:Y:S02]  /*1a9f0*/  LD.E.128 R12, desc[UR54][R12.64] ;  /* 0x000000360c0c7980 */ /* 0x000f64000c101d00 */
[----:B0-----:R-:W-:-:S02]  /*1aa00*/  IMAD R21, R77, UR4, RZ ;  /* 0x000000044d157c24 */ /* 0x001fc4000f8e02ff */
[----:B------:R-:W5:Y:S02]  /*1aa10*/  LD.E.128 R24, desc[UR54][R24.64] ;  /* 0x0000003618187980 */ /* 0x000f64000c101d00 */
[----:B------:R-:W-:Y:S01]  /*1aa20*/  IMAD R21, R76, UR5, R21 ;  /* 0x000000054c157c24 */ /* 0x000fe2000f8e0215 */
[----:B------:R-:W-:Y:S01]  /*1aa30*/  ULDC.64 UR4, c[0x0][0xbe0] ;  /* 0x0002f80000047ab9 */ /* 0x000fe20000000a00 */
[----:B------:R-:W5:Y:S02]  /*1aa40*/  LD.E.128 R28, desc[UR54][R28.64] ;  /* 0x000000361c1c7980 */ /* 0x000f64000c101d00 */
[----:B------:R-:W-:Y:S02]  /*1aa50*/  IMAD.IADD R3, R3, 0x1, R21 ;  /* 0x0000000103037824 */ /* 0x000fe400078e0215 */
[----:B------:R-:W-:Y:S01]  /*1aa60*/  IMAD R21, R23, UR4, RZ ;  /* 0x0000000417157c24 */ /* 0x000fe2000f8e02ff */
[----:B------:R-:W5:Y:S01]  /*1aa70*/  LD.E.128 R32, desc[UR54][R32.64] ;  /* 0x0000003620207980 */ /* 0x000f62000c101d00 */
[----:B------:R-:W-:-:S03]  /*1aa80*/  VIADD R23, R211, 0x40 ;  /* 0x00000040d3177836 */ /* 0x000fc60000000000 */
[----:B------:R-:W5:Y:S02]  /*1aa90*/  LD.E.128 R36, desc[UR54][R36.64] ;  /* 0x0000003624247980 */ /* 0x000f64000c101d00 */
[-C--:B-1----:R-:W-:Y:S01]  /*1aaa0*/  ISETP.GE.AND P3, PT, R23, R86.reuse, PT ;  /* 0x000000561700720c */ /* 0x082fe20003f66270 */
[----:B------:R-:W-:Y:S01]  /*1aab0*/  IMAD R77, R219, -0x40, R78 ;  /* 0xffffffc0db4d7824 */ /* 0x000fe200078e024e */
[----:B------:R-:W5:Y:S01]  /*1aac0*/  LD.E.128 R40, desc[UR54][R40.64] ;  /* 0x0000003628287980 */ /* 0x000f62000c101d00 */
[----:B------:R-:W-:Y:S01]  /*1aad0*/  VIADD R0, R214, 0x20 ;  /* 0x00000020d6007836 */ /* 0x000fe20000000000 */
[----:B------:R-:W-:Y:S01]  /*1aae0*/  SEL R20, RZ, 0xffffffff, P3 ;  /* 0xffffffffff147807 */ /* 0x000fe20001800000 */
[C---:B------:R-:W-:Y:S01]  /*1aaf0*/  IMAD R21, R216.reuse, UR5, R21 ;  /* 0x00000005d8157c24 */ /* 0x040fe2000f8e0215 */
[----:B------:R-:W5:Y:S01]  /*1ab00*/  LD.E.128 R44, desc[UR54][R44.64] ;  /* 0x000000362c2c7980 */ /* 0x000f62000c101d00 */
[----:B------:R-:W-:Y:S01]  /*1ab10*/  IMAD.WIDE.U32 R2, R216, UR4, R2 ;  /* 0x00000004d8027c25 */ /* 0x000fe2000f8e0002 */
[C---:B------:R-:W-:Y:S01]  /*1ab20*/  ISETP.GE.AND P2, PT, R211.reuse, R86, PT ;  /* 0x00000056d300720c */ /* 0x040fe20003f46270 */
[----:B------:R-:W-:Y:S01]  /*1ab30*/  ULDC.64 UR4, c[0x0][0xbe8] ;  /* 0x0002fa0000047ab9 */ /* 0x000fe20000000a00 */
        /* <DEDUP_REMOVED lines=46> */
[----:B0-----:R-:W-:-:S03]  /*1ae20*/  SEL R0, RZ, 0x40, P4 ;  /* 0x00000040ff007807 */ /* 0x001fc60002000000 */
[----:B------:R-:W-:Y:S01]  /*1ae30*/  IMAD.IADD R85, R77, 0x1, R79 ;  /* 0x000000014d557824 */ /* 0x000fe200078e024f */
        /* <DEDUP_REMOVED lines=30> */
.L_x_2870:
[----:B------:R-:W-:Y:S05]  /*1b020*/  BSYNC B1 ;  /* 0x0000000000017941 */ /* 0x000fea0003800000 */
.L_x_2869:
        /* <DEDUP_REMOVED lines=31> */
.L_x_2866:
[----:B------:R-:W-:Y:S01]  /*1b220*/  ULDC.64 UR4, c[0x0][0xcd8] ;  /* 0x0003360000047ab9 */ /* 0x000fe20000000a00 */
[----:B------:R-:W2:Y:S01]  /*1b230*/  LDC.64 R2, c[0x0][0xcd8] ;  /* 0x00033600ff027b82 */ /* 0x000ea20000000a00 */
[----:B------:R-:W-:Y:S01]  /*1b240*/  ISETP.NE.U32.AND P0, PT, RZ, UR4, PT ;  /* 0x00000004ff007c0c */ /* 0x000fe2000bf05070 */
[----:B------:R-:W-:-:S03]  /*1b250*/  IMAD.MOV.U32 R7, RZ, RZ, RZ ;  /* 0x000000ffff077224 */ /* 0x000fc600078e00ff */
[----:B------:R-:W-:Y:S01]  /*1b260*/  ISETP.NE.AND.EX P0, PT, RZ, UR5, PT, P0 ;  /* 0x00000005ff007c0c */ /* 0x000fe2000bf05300 */
[----:B------:R-:W-:Y:S02]  /*1b270*/  ULDC.64 UR4, c[0x0][0xce0] ;  /* 0x0003380000047ab9 */ /* 0x000fe40000000a00 */
[----:B------:R-:W-:Y:S01]  /*1b280*/  ISETP.NE.U32.AND P1, PT, RZ, UR4, PT ;  /* 0x00000004ff007c0c */ /* 0x000fe2000bf25070 */
[----:B------:R-:W3:Y:S03]  /*1b290*/  LDC R12, c[0x0][0xb8c] ;  /* 0x0002e300ff0c7b82 */ /* 0x000ee60000000800 */
[----:B------:R-:W-:Y:S01]  /*1b2a0*/  ISETP.NE.AND.EX P1, PT, RZ, UR5, PT, P1 ;  /* 0x00000005ff007c0c */ /* 0x000fe2000bf25310 */
[----:B--2---:R-:W-:-:S12]  /*1b2b0*/  IMAD.WIDE R2, R217, 0x4, R2 ;  /* 0x00000004d9027825 */ /* 0x004fd800078e0202 */
[----:B------:R-:W2:Y:S01]  /*1b2c0*/  @P1 LDC.64 R4, c[0x0][0xce0] ;  /* 0x00033800ff041b82 */ /* 0x000ea20000000a00 */
[----:B------:R-:W-:Y:S02]  /*1b2d0*/  ULDC UR4, c[0x0][0xb88] ;  /* 0x0002e20000047ab9 */ /* 0x000fe40000000800 */
[----:B------:R-:W-:Y:S01]  /*1b2e0*/  IMAD.U32 R0, RZ, RZ, UR4 ;  /* 0x00000004ff007e24 */ /* 0x000fe2000f8e00ff */
[----:B------:R4:W5:Y:S01]  /*1b2f0*/  @P0 LDG.E R7, desc[UR54][R2.64] ;  /* 0x0000003602070981 */ /* 0x000962000c1e1900 */
[----:B--2---:R-:W-:-:S05]  /*1b300*/  @P1 IMAD.WIDE R4, R217, 0x4, R4 ;  /* 0x00000004d9041825 */ /* 0x004fca00078e0204 */
[----:B------:R4:W5:Y:S01]  /*1b310*/  @P1 LDG.E R0, desc[UR54][R4.64] ;  /* 0x0000003604001981 */ /* 0x000962000c1e1900 */
[----:B------:R-:W-:Y:S01]  /*1b320*/  ISETP.GT.AND P2, PT, R234, 0x3f, PT ;  /* 0x0000003fea00780c */ /* 0x000fe20003f44270 */
[----:B---3--:R-:W-:-:S12]  /*1b330*/  @P1 BRA `(.L_x_2872) ;  /* 0x0000000000101947 */ /* 0x008fd80003800000 */
[----:B------:R-:W-:Y:S05]  /*1b340*/  @!P0 BRA `(.L_x_2872) ;  /* 0x00000000000c8947 */ /* 0x000fea0003800000 */
[----:B----4-:R-:W2:Y:S04]  /*1b350*/  LDG.E R5, desc[UR54][R2.64] ;  /* 0x0000003602057981 */ /* 0x010ea8000c1e1900 */
[----:B-----5:R-:W2:Y:S02]  /*1b360*/  LDG.E R0, desc[UR54][R2.64+0x4] ;  /* 0x0000043602007981 */ /* 0x020ea4000c1e1900 */
[----:B--2---:R-:W-:-:S07]  /*1b370*/  IMAD.IADD R0, R0, 0x1, -R5 ;  /* 0x0000000100007824 */ /* 0x004fce00078e0a05 */
.L_x_2872:
[----:B----4-:R-:W-:Y:S01]  /*1b380*/  SHF.R.S32.HI R2, RZ, 0x1f, R217 ;  /* 0x0000001fff027819 */ /* 0x010fe200000114d9 */
[----:B------:R-:W-:Y:S01]  /*1b390*/  BSSY B1, `(.L_x_2873) ;  /* 0x000001d000017945 */ /* 0x000fe20003800000 */
[----:B------:R-:W-:Y:S02]  /*1b3a0*/  SHF.R.S32.HI R8, RZ, 0x1f, R216 ;  /* 0x0000001fff087819 */ /* 0x000fe400000114d8 */
[----:B------:R-:W-:Y:S02]  /*1b3b0*/  SHF.R.S32.HI R10, RZ, 0x1f, R211 ;  /* 0x0000001fff0a7819 */ /* 0x000fe400000114d3 */
[----:B------:R-:W-:Y:S02]  /*1b3c0*/  SEL R11, R217, RZ, !P0 ;  /* 0x000000ffd90b7207 */ /* 0x000fe40004000000 */
[----:B------:R-:W-:Y:S02]  /*1b3d0*/  SEL R9, R2, RZ, !P0 ;  /* 0x000000ff02097207 */ /* 0x000fe40004000000 */
[----:B-----5:R-:W-:Y:S01]  /*1b3e0*/  SHF.R.S32.HI R6, RZ, 0x1f, R7 ;  /* 0x0000001fff067819 */ /* 0x020fe20000011407 */
[----:B------:R-:W-:Y:S06]  /*1b3f0*/  @P2 BRA `(.L_x_2874) ;  /* 0x0000000000582947 */ /* 0x000fec0003800000 */
[----:B------:R-:W2:Y:S02]  /*1b400*/  S2R R2, SR_TID.X ;  /* 0x0000000000027919 */ /* 0x000ea40000002100 */
[----:B--2---:R-:W-:-:S04]  /*1b410*/  IMAD R2, R219, 0x40, R2 ;  /* 0x00000040db027824 */ /* 0x004fc800078e0202 */
[----:B------:R-:W-:-:S05]  /*1b420*/  VIADD R3, R2, 0xffffff80 ;  /* 0xffffff8002037836 */ /* 0x000fca0000000000 */
[----:B------:R-:W-:-:S13]  /*1b430*/  ISETP.GE.AND P0, PT, R3, R0, PT ;  /* 0x000000000300720c */ /* 0x000fda0003f06270 */
[----:B------:R-:W-:Y:S05]  /*1b440*/  @P0 BRA `(.L_x_2874) ;  /* 0x0000000000440947 */ /* 0x000fea0003800000 */
[C---:B------:R-:W-:Y:S01]  /*1b450*/  IADD3 R2, P0, R3.reuse, R7, RZ ;  /* 0x0000000703027210 */ /* 0x040fe20007f1e0ff */
        /* <DEDUP_REMOVED lines=16> */
.L_x_2874:
[----:B------:R-:W-:Y:S05]  /*1b560*/  BSYNC B1 ;  /* 0x0000000000017941 */ /* 0x000fea0003800000 */
.L_x_2873:
[----:B------:R-:W-:Y:S01]  /*1b570*/  ULDC.64 UR4, c[0x0][0xba0] ;  /* 0x0002e80000047ab9 */ /* 0x000fe20000000a00 */
[----:B------:R-:W-:Y:S01]  /*1b580*/  IMAD.MOV.U32 R2, RZ, RZ, R211 ;  /* 0x000000ffff027224 */ /* 0x000fe200078e00d3 */
[----:B------:R-:W-:Y:S01]  /*1b590*/  ISETP.GE.AND P2, PT, R211, R12, PT ;  /* 0x0000000cd300720c */ /* 0x000fe20003f46270 */
[----:B--2---:R-:W-:Y:S01]  /*1b5a0*/  IMAD.MOV.U32 R3, RZ, RZ, R10 ;  /* 0x000000ffff037224 */ /* 0x004fe200078e000a */
[----:B------:R-:W-:Y:S01]  /*1b5b0*/  BSSY B1, `(.L_x_2875) ;  /* 0x000004d000017945 */ /* 0x000fe20003800000 */
[----:B------:R-:W-:Y:S02]  /*1b5c0*/  IMAD R4, R6, UR4, RZ ;  /* 0x0000000406047c24 */ /* 0x000fe4000f8e02ff */
[----:B------:R-:W-:-:S04]  /*1b5d0*/  IMAD.WIDE.U32 R2, R7, UR4, R2 ;  /* 0x0000000407027c25 */ /* 0x000fc8000f8e0002 */
[----:B------:R-:W-:Y:S02]  /*1b5e0*/  VIADD R13, R211, 0x40 ;  /* 0x00000040d30d7836 */ /* 0x000fe40000000000 */
[----:B------:R-:W-:Y:S01]  /*1b5f0*/  IMAD R7, R7, UR5, R4 ;  /* 0x0000000507077c24 */ /* 0x000fe2000f8e0204 */
[----:B------:R-:W-:Y:S01]  /*1b600*/  ULDC.64 UR4, c[0x0][0xbe0] ;  /* 0x0002f80000047ab9 */ /* 0x000fe20000000a00 */
[----:B------:R-:W-:Y:S01]  /*1b610*/  VIADD R15, R211, 0x80 ;  /* 0x00000080d30f7836 */ /* 0x000fe20000000000 */
[----:B------:R-:W-:Y:S01]  /*1b620*/  ISETP.GE.AND P0, PT, R13, R12, PT ;  /* 0x0000000c0d00720c */ /* 0x000fe20003f06270 */
[----:B------:R-:W-:Y:S02]  /*1b630*/  IMAD R5, R8, UR4, RZ ;  /* 0x0000000408057c24 */ /* 0x000fe4000f8e02ff */
[----:B------:R-:W-:Y:S01]  /*1b640*/  IMAD.IADD R3, R3, 0x1, R7 ;  /* 0x0000000103037824 */ /* 0x000fe200078e0207 */
[----:B------:R-:W-:Y:S01]  /*1b650*/  SEL R4, RZ, 0xffffffff, P0 ;  /* 0xffffffffff047807 */ /* 0x000fe20000000000 */
[----:B------:R-:W-:-:S02]  /*1b660*/  IMAD R7, R219, -0x40, R0 ;  /* 0xffffffc0db077824 */ /* 0x000fc400078e0200 */
[C---:B------:R-:W-:Y:S02]  /*1b670*/  IMAD R5, R216.reuse, UR5, R5 ;  /* 0x00000005d8057c24 */ /* 0x040fe4000f8e0205 */
[----:B------:R-:W-:Y:S01]  /*1b680*/  IMAD.WIDE.U32 R2, R216, UR4, R2 ;  /* 0x00000004d8027c25 */ /* 0x000fe2000f8e0002 */
[CC--:B------:R-:W-:Y:S01]  /*1b690*/  ISETP.GE.AND P1, PT, R214.reuse, R7.reuse, PT ;  /* 0x00000007d600720c */ /* 0x0c0fe20003f26270 */
[----:B------:R-:W-:Y:S02]  /*1b6a0*/  ULDC.64 UR4, c[0x0][0xbe8] ;  /* 0x0002fa0000047ab9 */ /* 0x000fe40000000a00 */
[----:B------:R-:W-:Y:S02]  /*1b6b0*/  VIADD R0, R214, 0x20 ;  /* 0x00000020d6007836 */ /* 0x000fe40000000000 */
[----:B------:R-:W-:Y:S02]  /*1b6c0*/  VIADD R21, R211, 0xc0 ;  /* 0x000000c0d3157836 */ /* 0x000fe40000000000 */
[----:B------:R-:W-:Y:S01]  /*1b6d0*/  IMAD.IADD R3, R3, 0x1, R5 ;  /* 0x0000000103037824 */ /* 0x000fe200078e0205 */
[----:B------:R-:W-:Y:S01]  /*1b6e0*/  ISETP.GE.AND P0, PT, R0, R7, PT ;  /* 0x000000070000720c */ /* 0x000fe20003f06270 */
[----:B------:R-:W-:Y:S01]  /*1b6f0*/  IMAD.SHL.U32 R5, R4, 0x2, RZ ;  /* 0x0000000204057824 */ /* 0x000fe200078e00ff */
[----:B------:R-:W-:Y:S01]  /*1b700*/  SEL R0, RZ, 0x1, P2 ;  /* 0x00000001ff007807 */ /* 0x000fe20001000000 */
[----:B------:R-:W-:Y:S01]  /*1b710*/  VIADD R23, R211, 0x100 ;  /* 0x00000100d3177836 */ /* 0x000fe20000000000 */
[-C--:B------:R-:W-:Y:S01]  /*1b720*/  ISETP.GE.AND P2, PT, R15, R12.reuse, PT ;  /* 0x0000000c0f00720c */ /* 0x080fe20003f46270 */
[----:B------:R-:W-:Y:S01]  /*1b730*/  VIADD R25, R211, 0x140 ;  /* 0x00000140d3197836 */ /* 0x000fe20000000000 */
[----:B------:R-:W-:Y:S01]  /*1b740*/  ISETP.GE.AND P3, PT, R21, R12, PT ;  /* 0x0000000c1500720c */ /* 0x000fe20003f66270 */
[----:B------:R-:W-:Y:S01]  /*1b750*/  VIADD R7, R211, 0x180 ;  /* 0x00000180d3077836 */ /* 0x000fe20000000000 */
[----:B------:R-:W-:-:S02]  /*1b760*/  LOP3.LUT R0, R5, 0x2, R0, 0xe2, !PT ;  /* 0x0000000205007812 */ /* 0x000fc400078ee200 */
[----:B------:R-:W-:Y:S02]  /*1b770*/  SEL R5, RZ, 0x4, P2 ;  /* 0x00000004ff057807 */ /* 0x000fe40001000000 */
[----:B------:R-:W-:Y:S02]  /*1b780*/  SEL R4, RZ, 0x8, P3 ;  /* 0x00000008ff047807 */ /* 0x000fe40001800000 */
[-C--:B------:R-:W-:Y:S02]  /*1b790*/  ISETP.GE.AND P2, PT, R23, R12.reuse, PT ;  /* 0x0000000c1700720c */ /* 0x080fe40003f46270 */
[----:B------:R-:W-:Y:S02]  /*1b7a0*/  ISETP.GE.AND P3, PT, R25, R12, PT ;  /* 0x0000000c1900720c */ /* 0x000fe40003f66270 */
[----:B------:R-:W-:Y:S01]  /*1b7b0*/  LOP3.LUT R4, R4, R0, R5, 0xfe, !PT ;  /* 0x0000000004047212 */ /* 0x000fe200078efe05 */
[----:B------:R-:W-:Y:S01]  /*1b7c0*/  IMAD R0, R9, UR4, RZ ;  /* 0x0000000409007c24 */ /* 0x000fe2000f8e02ff */
[----:B------:R-:W-:Y:S01]  /*1b7d0*/  ISETP.GE.AND P4, PT, R7, R12, PT ;  /* 0x0000000c0700720c */ /* 0x000fe20003f86270 */
[----:B------:R-:W-:Y:S01]  /*1b7e0*/  VIADD R7, R211, 0x1c0 ;  /* 0x000001c0d3077836 */ /* 0x000fe20000000000 */
[----:B------:R-:W-:Y:S01]  /*1b7f0*/  SEL R5, RZ, 0x10, P2 ;  /* 0x00000010ff057807 */ /* 0x000fe20001000000 */
[----:B------:R-:W-:Y:S01]  /*1b800*/  IMAD R9, R11, UR5, R0 ;  /* 0x000000050b097c24 */ /* 0x000fe2000f8e0200 */
[----:B------:R-:W-:-:S02]  /*1b810*/  SEL R6, RZ, 0x20, P3 ;  /* 0x00000020ff067807 */ /* 0x000fc40001800000 */
[----:B------:R-:W-:Y:S02]  /*1b820*/  ISETP.GE.AND P2, PT, R7, R12, PT ;  /* 0x0000000c0700720c */ /* 0x000fe40003f46270 */
[----:B------:R-:W-:Y:S01]  /*1b830*/  LOP3.LUT R27, R6, R4, R5, 0xfe, !PT ;  /* 0x00000004061b7212 */ /* 0x000fe200078efe05 */
[----:B------:R-:W-:Y:S01]  /*1b840*/  IMAD.WIDE.U32 R4, R11, UR4, R2 ;  /* 0x000000040b047c25 */ /* 0x000fe2000f8e0002 */
[----:B------:R-:W-:Y:S02]  /*1b850*/  SEL R6, RZ, 0x40, P4 ;  /* 0x00000040ff067807 */ /* 0x000fe40002000000 */
[--C-:B------:R-:W-:Y:S01]  /*1b860*/  SHF.R.S32.HI R7, RZ, 0x1f, R214.reuse ;  /* 0x0000001fff077819 */ /* 0x100fe200000114d6 */
[----:B------:R-:W-:Y:S01]  /*1b870*/  IMAD.IADD R11, R5, 0x1, R9 ;  /* 0x00000001050b7824 */ /* 0x000fe200078e0209 */
[----:B------:R-:W-:Y:S01]  /*1b880*/  LOP3.LUT R27, R27, R6, RZ, 0xfc, !PT ;  /* 0x000000061b1b7212 */ /* 0x000fe200078efcff */
[----:B------:R-:W-:Y:S01]  /*1b890*/  IMAD.MOV.U32 R6, RZ, RZ, R214 ;  /* 0x000000ffff067224 */ /* 0x000fe200078e00d6 */
[----:B------:R-:W-:-:S03]  /*1b8a0*/  SEL R0, RZ, 0x80, P2 ;  /* 0x00000080ff007807 */ /* 0x000fc60001000000 */
        /* <DEDUP_REMOVED lines=29> */
.L_x_2876:
[----:B------:R-:W-:Y:S05]  /*1ba80*/  BSYNC B1 ;  /* 0x0000000000017941 */ /* 0x000fea0003800000 */
.L_x_2875:
        /* <DEDUP_REMOVED lines=29> */
.L_x_2871:
[----:B------:R-:W-:Y:S05]  /*1bc60*/  BSYNC B0 ;  /* 0x0000000000007941 */ /* 0x000fea0003800000 */
.L_x_2865:
[----:B------:R-:W-:Y:S02]  /*1bc70*/  ULDC UR4, c[0x0][0xd14] ;  /* 0x0003450000047ab9 */ /* 0x000fe40000000800 */
[----:B-1----:R-:W-:-:S13]  /*1bc80*/  ISETP.GE.AND P0, PT, R191, UR4, PT ;  /* 0x00000004bf007c0c */ /* 0x002fda000bf06270 */
[----:B------:R-:W-:Y:S05]  /*1bc90*/  @!P0 BRA `(.L_x_2877) ;  /* 0xfffffe5400408947 */ /* 0x000fea000383ffff */
[----:B------:R-:W-:Y:S05]  /*1bca0*/  BRA `(.L_x_2667) ;  /* 0x0000006c00787947 */ /* 0x000fea0003800000 */
.L_x_2665:
[----:B------:R-:W-:-:S08]  /*1bcb0*/  NOP ;  /* 0x0000000000007918 */ /* 0x000fd00000000000 */
[----:B0-----:R-:W0:-:S00]  /*1bcc0*/  USETMAXREG.DEALLOC.CTAPOOL 0x18 ;  /* 0x00000018000079c8 */ /* 0x001e0000080e0500 */
        /* <DEDUP_REMOVED lines=58> */
.L_x_2882:
        /* <DEDUP_REMOVED lines=16> */
.L_x_2881:
[----:B------:R-:W-:Y:S05]  /*1c170*/  BSYNC B0 ;  /* 0x0000000000007941 */ /* 0x000fea0003800000 */
.L_x_2880:
        /* <DEDUP_REMOVED lines=26> */
.L_x_2878:
        /* <DEDUP_REMOVED lines=18> */
[----:B0-----:R-:W-:-:S05]  /*1c440*/  VIADD R13, R4, 0xffffffff ;  /* 0xffffffff040d7836 */ /* 0x001fca0000000000 */
[----:B------:R2:W3:Y:S02]  /*1c450*/  SHFL.IDX PT, R16, R6, R13, 0x1f ;  /* 0x00001f0d06107589 */ /* 0x0004e400000e0000 */
.L_x_2883:
[----:B-1----:R-:W-:Y:S02]  /*1c460*/  IMAD.MOV R2, RZ, RZ, -R3 ;  /* 0x000000ffff027224 */ /* 0x002fe400078e0a03 */
[----:B---3--:R-:W-:Y:S02]  /*1c470*/  IMAD R16, R16, UR4, R5 ;  /* 0x0000000410107c24 */ /* 0x008fe4000f8e0205 */
[----:B------:R-:W-:Y:S02]  /*1c480*/  IMAD R5, R2, R11, RZ ;  /* 0x0000000b02057224 */ /* 0x000fe400078e02ff */
[----:B------:R-:W-:-:S04]  /*1c490*/  IMAD.MOV.U32 R2, RZ, RZ, RZ ;  /* 0x000000ffff027224 */ /* 0x000fc800078e00ff */
[----:B------:R-:W-:Y:S01]  /*1c4a0*/  IMAD.HI.U32 R3, R3, R5, R2 ;  /* 0x0000000503037227 */ /* 0x000fe200078e0002 */
[----:B------:R-:W-:Y:S02]  /*1c4b0*/  IADD3 R2, -R16, UR6, RZ ;  /* 0x0000000610027c10 */ /* 0x000fe4000fffe1ff */
        /* <DEDUP_REMOVED lines=21> */
[----:B------:R-:W-:-:S04]  /*1c610*/  IABS R5, R10 ;  /* 0x0000000a00057213 */ /* 0x000fc80000000000 */
[----:B--2---:R-:W1:Y:S08]  /*1c620*/  I2F.RP R6, R5 ;  /* 0x0000000500067306 */ /* 0x004e700000209400 */
[----:B-1----:R-:W1:Y:S02]  /*1c630*/  MUFU.RCP R6, R6 ;  /* 0x0000000600067308 */ /* 0x002e640000001000 */
[----:B-1----:R-:W-:Y:S01]  /*1c640*/  VIADD R3, R6, 0xffffffe ;  /* 0x0ffffffe06037836 */ /* 0x002fe20000000000 */
[----:B------:R-:W-:-:S05]  /*1c650*/  IABS R6, R10 ;  /* 0x0000000a00067213 */ /* 0x000fca0000000000 */
[----:B------:R-:W1:Y:S01]  /*1c660*/  F2I.FTZ.U32.TRUNC.NTZ R3, R3 ;  /* 0x0000000300037305 */ /* 0x000e62000021f000 */
[----:B------:R-:W-:Y:S02]  /*1c670*/  IMAD.MOV R6, RZ, RZ, -R6 ;  /* 0x000000ffff067224 */ /* 0x000fe400078e0a06 */
        /* <DEDUP_REMOVED lines=23> */
.L_x_2879:
[----:B------:R-:W-:Y:S02]  /*1c7f0*/  IMAD.MOV.U32 R17, RZ, RZ, RZ ;  /* 0x000000ffff117224 */ /* 0x000fe400078e00ff */
[----:B------:R-:W-:Y:S02]  /*1c800*/  IMAD.U32 R16, RZ, RZ, UR6 ;  /* 0x00000006ff107e24 */ /* 0x000fe4000f8e00ff */
[----:B------:R-:W-:-:S07]  /*1c810*/  IMAD.MOV.U32 R18, RZ, RZ, RZ ;  /* 0x000000ffff127224 */ /* 0x000fce00078e00ff */
.L_x_2884:
        /* <DEDUP_REMOVED lines=16> */
[----:B-1----:R-:W-:Y:S01]  /*1c920*/  IMAD.MOV.U32 R0, RZ, RZ, 0x1 ;  /* 0x00000001ff007424 */ /* 0x002fe200078e00ff */
[----:B------:R-:W-:Y:S01]  /*1c930*/  ULDC UR4, c[0x0][0xc] ;  /* 0x0000030000047ab9 */ /* 0x000fe20000000800 */
[----:B------:R-:W-:Y:S01]  /*1c940*/  STL [R1+0x4], RZ ;  /* 0x000004ff01007387 */ /* 0x000fe20000100800 */
[----:B------:R-:W-:-:S03]  /*1c950*/  IMAD.MOV.U32 R2, RZ, RZ, 0x1 ;  /* 0x00000001ff027424 */ /* 0x000fc600078e00ff */
[----:B------:R1:W-:Y:S04]  /*1c960*/  STL [R1+0xc], R0 ;  /* 0x00000c0001007387 */ /* 0x0003e80000100800 */
[----:B------:R-:W-:Y:S01]  /*1c970*/  STL [R1], RZ ;  /* 0x000000ff01007387 */ /* 0x000fe20000100800 */
[----:B-1----:R-:W-:Y:S01]  /*1c980*/  IMAD.U32 R0, RZ, RZ, UR4 ;  /* 0x00000004ff007e24 */ /* 0x002fe2000f8e00ff */
[----:B------:R-:W-:-:S04]  /*1c990*/  UMOV UR4, URZ ;  /* 0x0000003f00047c82 */ /* 0x000fc80008000000 */
[----:B------:R1:W-:Y:S04]  /*1c9a0*/  STL [R1+0x28], R0 ;  /* 0x0000280001007387 */ /* 0x0003e80000100800 */
[----:B------:R2:W-:Y:S01]  /*1c9b0*/  STL [R1+0x8], R2 ;  /* 0x0000080201007387 */ /* 0x0005e20000100800 */
[----:B-1----:R-:W-:-:S05]  /*1c9c0*/  IMAD.U32 R0, RZ, RZ, UR4 ;  /* 0x00000004ff007e24 */ /* 0x002fca000f8e00ff */
[----:B------:R2:W-:Y:S02]  /*1c9d0*/  STL [R1+0x24], R0 ;  /* 0x0000240001007387 */ /* 0x0005e40000100800 */
.L_x_2985:
[----:B------:R-:W-:Y:S05]  /*1c9e0*/  YIELD ;  /* 0x0000000000007946 */ /* 0x000fea0003800000 */
[----:B------:R-:W-:Y:S01]  /*1c9f0*/  ULDC.64 UR4, c[0x0][0xb20] ;  /* 0x0002c80000047ab9 */ /* 0x000fe20000000a00 */
[----:B------:R-:W-:Y:S01]  /*1ca00*/  IMAD.MOV.U32 R6, RZ, RZ, RZ ;  /* 0x000000ffff067224 */ /* 0x000fe200078e00ff */
[----:B------:R-:W-:Y:S01]  /*1ca10*/  ISETP.NE.U32.AND P0, PT, RZ, UR4, PT ;  /* 0x00000004ff007c0c */ /* 0x000fe2000bf05070 */
[----:B--2---:R-:W-:Y:S01]  /*1ca20*/  IMAD.MOV.U32 R0, RZ, RZ, RZ ;  /* 0x000000ffff007224 */ /* 0x004fe200078e00ff */
[----:B------:R-:W-:Y:S01]  /*1ca30*/  ULDC.64 UR8, c[0x0][0xb00] ;  /* 0x0002c00000087ab9 */ /* 0x000fe20000000a00 */
[----:B------:R-:W-:Y:S01]  /*1ca40*/  ULDC.64 UR10, c[0x0][0xb08] ;  /* 0x0002c200000a7ab9 */ /* 0x000fe20000000a00 */
[----:B------:R-:W-:Y:S01]  /*1ca50*/  ISETP.NE.AND.EX P0, PT, RZ, UR5, PT, P0 ;  /* 0x00000005ff007c0c */ /* 0x000fe2000bf05300 */
[----:B------:R-:W-:-:S12]  /*1ca60*/  ULDC.64 UR4, c[0x0][0xaf8] ;  /* 0x0002be0000047ab9 */ /* 0x000fd80000000a00 */
[----:B-1-3--:R-:W1:Y:S01]  /*1ca70*/  @P0 LDC.64 R2, c[0x0][0xb20] ;  /* 0x0002c800ff020b82 */ /* 0x00ae620000000a00 */
        /* <DEDUP_REMOVED lines=32> */
[----:B-----5:R-:W2:Y:S04]  /*1cc80*/  LDG.E R0, desc[UR54][R2.64] ;  /* 0x0000003602007981 */ /* 0x020ea8000c1e1900 */
[----:B------:R-:W2:Y:S02]  /*1cc90*/  LDG.E R5, desc[UR54][R2.64+0x4] ;  /* 0x0000043602057981 */ /* 0x000ea4000c1e1900 */
[----:B--2---:R-:W-:-:S07]  /*1cca0*/  IMAD.IADD R0, R5, 0x1, -R0 ;  /* 0x0000000105007824 */ /* 0x004fce00078e0a00 */
.L_x_2886:
        /* <DEDUP_REMOVED lines=10> */
[----:B------:R-:W-:Y:S01]  /*1cd50*/  ISETP.NE.AND.EX P0, PT, RZ, UR5, PT, P0 ;  /* 0x00000005ff007c0c */ /* 0x000fe2000bf05300 */
[----:B---3-5:R-:W-:-:S05]  /*1cd60*/  IMAD.IADD R8, R8, 0x1, R6 ;  /* 0x0000000108087824 */ /* 0x028fca00078e0206 */
[----:B------:R1:W-:Y:S07]  /*1cd70*/  STL [R1+0x10], R8 ;  /* 0x0000100801007387 */ /* 0x0003ee0000100800 */
[----:B------:R-:W-:Y:S05]  /*1cd80*/  @!P0 BRA `(.L_x_2887) ;  /* 0x0000000000108947 */ /* 0x000fea0003800000 */
[----:B------:R-:W2:Y:S02]  /*1cd90*/  LDC.64 R4, c[0x0][0xb18] ;  /* 0x0002c600ff047b82 */ /* 0x000ea40000000a00 */
[----:B--2---:R-:W-:-:S05]  /*1cda0*/  IMAD.WIDE R4, R19, 0x4, R4 ;  /* 0x0000000413047825 */ /* 0x004fca00078e0204 */
[----:B------:R2:W5:Y:S01]  /*1cdb0*/  LDG.E R7, desc[UR54][R4.64] ;  /* 0x0000003604077981 */ /* 0x000562000c1e1900 */
[----:B------:R-:W-:Y:S05]  /*1cdc0*/  BRA `(.L_x_2888) ;  /* 0x0000000000107947 */ /* 0x000fea0003800000 */
.L_x_2887:
[----:B------:R-:W-:Y:S05]  /*1cdd0*/  @!P3 BRA `(.L_x_2888) ;  /* 0x00000000000cb947 */ /* 0x000fea0003800000 */
[----:B------:R-:W2:Y:S04]  /*1cde0*/  LDG.E R7, desc[UR54][R4.64] ;  /* 0x0000003604077981 */ /* 0x000ea8000c1e1900 */
[----:B------:R-:W2:Y:S02]  /*1cdf0*/  LDG.E R4, desc[UR54][R4.64+0x4] ;  /* 0x0000043604047981 */ /* 0x000ea4000c1e1900 */
[----:B--2---:R-:W-:-:S07]  /*1ce00*/  IMAD.IADD R7, R4, 0x1, -R7 ;  /* 0x0000000104077824 */ /* 0x004fce00078e0a07 */
.L_x_2888:
[----:B--2---:R-:W2:Y:S04]  /*1ce10*/  @P1 LDG.E R4, desc[UR54][R2.64] ;  /* 0x0000003602041981 */ /* 0x004ea8000c1e1900 */
[----:B-1----:R-:W2:Y:S01]  /*1ce20*/  @P1 LDG.E R2, desc[UR54][R2.64+0x4] ;  /* 0x0000043602021981 */ /* 0x002ea2000c1e1900 */
[----:B-----5:R-:W-:Y:S02]  /*1ce30*/  IMAD.IADD R5, R7, 0x1, -R6 ;  /* 0x0000000107057824 */ /* 0x020fe400078e0a06 */
[----:B--2---:R-:W-:Y:S01]  /*1ce40*/  @P1 IMAD.IADD R9, R2, 0x1, -R4 ;  /* 0x0000000102091824 */ /* 0x004fe200078e0a04 */
[----:B------:R-:W-:-:S03]  /*1ce50*/  LEA R4, R17, 0x40, 0x6 ;  /* 0x0000004011047811 */ /* 0x000fc600078e30ff */
[----:B------:R-:W-:-:S04]  /*1ce60*/  IMAD.IADD R8, R5, 0x1, R9 ;  /* 0x0000000105087824 */ /* 0x000fc800078e0209 */
[C---:B------:R-:W-:Y:S01]  /*1ce70*/  VIADD R20, R8.reuse, 0x3f ;  /* 0x0000003f08147836 */ /* 0x040fe20000000000 */
[----:B------:R-:W-:-:S04]  /*1ce80*/  IADD3 R4, R8, R4, -R0 ;  /* 0x0000000408047210 */ /* 0x000fc80007ffe800 */
[----:B------:R-:W-:-:S04]  /*1ce90*/  SHF.R.S32.HI R2, RZ, 0x1f, R20 ;  /* 0x0000001fff027819 */ /* 0x000fc80000011414 */
[----:B------:R-:W-:Y:S02]  /*1cea0*/  LEA.HI R20, R2, R20, RZ, 0x6 ;  /* 0x0000001402147211 */ /* 0x000fe400078f30ff */
[----:B------:R-:W1:Y:S02]  /*1ceb0*/  LDC.64 R2, c[0x0][0xad8] ;  /* 0x0002b600ff027b82 */ /* 0x000e640000000a00 */
[----:B------:R-:W-:Y:S02]  /*1cec0*/  SHF.R.S32.HI R20, RZ, 0x6, R20 ;  /* 0x00000006ff147819 */ /* 0x000fe40000011414 */
[----:B-1----:R-:W-:Y:S01]  /*1ced0*/  ISETP.GE.AND P2, PT, R3, 0x1, PT ;  /* 0x000000010300780c */ /* 0x002fe20003f46270 */
        /* <DEDUP_REMOVED lines=13> */
.L_x_2891:
[----:B------:R-:W-:-:S13]  /*1cfb0*/  ISETP.NE.AND P0, PT, R3, 0x1, PT ;  /* 0x000000010300780c */ /* 0x000fda0003f05270 */
[----:B------:R-:W1:Y:S02]  /*1cfc0*/  @P0 LDC.64 R6, c[0x0][0xae0] ;  /* 0x0002b800ff060b82 */ /* 0x000e640000000a00 */
[----:B-1----:R-:W-:-:S05]  /*1cfd0*/  @P0 IMAD.HI.U32 R6, R11, R6, RZ ;  /* 0x000000060b060227 */ /* 0x002fca00078e00ff */
[----:B------:R-:W-:-:S07]  /*1cfe0*/  @P0 SHF.R.U32.HI R11, RZ, R7, R6 ;  /* 0x00000007ff0b0219 */ /* 0x000fce0000011606 */
.L_x_2892:
[----:B------:R-:W-:Y:S05]  /*1cff0*/  BSYNC B0 ;  /* 0x0000000000007941 */ /* 0x000fea0003800000 */
.L_x_2890:
[----:B------:R-:W-:-:S05]  /*1d000*/  IMAD R11, R11, R3, R3 ;  /* 0x000000030b0b7224 */ /* 0x000fca00078e0203 */
[----:B------:R-:W-:-:S07]  /*1d010*/  VIMNMX R2, R2, R11, PT ;  /* 0x0000000b02027248 */ /* 0x000fce0003fe0100 */
.L_x_2889:
        /* <DEDUP_REMOVED lines=15> */
.L_x_2895:
[----:B------:R-:W-:Y:S01]  /*1d110*/  ISETP.NE.AND P0, PT, R3, 0x1, PT ;  /* 0x000000010300780c */ /* 0x000fe20003f05270 */
[----:B------:R-:W-:-:S12]  /*1d120*/  IMAD.MOV.U32 R11, RZ, RZ, R0 ;  /* 0x000000ffff0b7224 */ /* 0x000fd800078e0000 */
[----:B------:R-:W1:Y:S02]  /*1d130*/  @P0 LDC.64 R6, c[0x0][0xae0] ;  /* 0x0002b800ff060b82 */ /* 0x000e640000000a00 */
[----:B-1----:R-:W-:-:S05]  /*1d140*/  @P0 IMAD.HI.U32 R6, R0, R6, RZ ;  /* 0x0000000600060227 */ /* 0x002fca00078e00ff */
[----:B------:R-:W-:-:S07]  /*1d150*/  @P0 SHF.R.U32.HI R11, RZ, R7, R6 ;  /* 0x00000007ff0b0219 */ /* 0x000fce0000011606 */
.L_x_2896:
[----:B------:R-:W-:Y:S05]  /*1d160*/  BSYNC B0 ;  /* 0x0000000000007941 */ /* 0x000fea0003800000 */
.L_x_2894:
[----:B------:R-:W-:-:S05]  /*1d170*/  IMAD R3, R11, R3, RZ ;  /* 0x000000030b037224 */ /* 0x000fca00078e02ff */
[----:B------:R-:W-:-:S07]  /*1d180*/  VIMNMX R8, R8, R3, !PT ;  /* 0x0000000308087248 */ /* 0x000fce0007fe0100 */
.L_x_2893:
        /* <DEDUP_REMOVED lines=34> */
.L_x_3052:
[----:B------:R-:W-:-:S03]  /*1d3b0*/  UMOV UR4, 0xffffffff ;  /* 0xffffffff00047882 */ /* 0x000fc60000000000 */
[----:B------:R-:W-:Y:S05]  /*1d3c0*/  BRA.DIV UR4, `(.L_x_2900) ;  /* 0x0000006604987947 */ /* 0x000fea000b800000 */
[----:B------:R-:W-:-:S13]  /*1d3d0*/  ELECT P6, URZ, PT ;  /* 0x00000000003f782f */ /* 0x000fda00038c0000 */
.L_x_3055:
[----:B------:R-:W2:Y:S01]  /*1d3e0*/  LDL R7, [R1+0x24] ;  /* 0x0000240001077983 */ /* 0x000ea20000100800 */
[----:B------:R-:W-:Y:S02]  /*1d3f0*/  MOV R8, 0x400 ;  /* 0x0000040000087802 */ /* 0x000fe40000000f00 */
[----:B--2---:R-:W-:Y:S02]  /*1d400*/  R2UR UR4, R7 ;  /* 0x00000000070472ca */ /* 0x004fe400000e0000 */
[----:B------:R-:W1:Y:S11]  /*1d410*/  S2R R7, SR_CgaCtaId ;  /* 0x0000000000077919 */ /* 0x000e760000008800 */
[----:B------:R-:W-:-:S04]  /*1d420*/  UIADD3 UR4, UR4, 0x1, URZ ;  /* 0x0000000104047890 */ /* 0x000fc8000fffe03f */
[----:B------:R-:W-:-:S04]  /*1d430*/  ULEA.HI UR5, UR4, UR4, URZ, 0x1 ;  /* 0x0000000404057291 */ /* 0x000fc8000f8f083f */
[----:B------:R-:W-:-:S04]  /*1d440*/  ULOP3.LUT UR5, UR5, 0xfffffffe, URZ, 0xc0, !UPT ;  /* 0xfffffffe05057892 */ /* 0x000fc8000f8ec03f */
[----:B------:R-:W-:Y:S01]  /*1d450*/  UIADD3 UR5, UR4, -UR5, URZ ;  /* 0x8000000504057290 */ /* 0x000fe2000fffe03f */
[----:B-1----:R-:W-:-:S05]  /*1d460*/  LEA R7, R7, R8, 0x18 ;  /* 0x0000000807077211 */ /* 0x002fca00078ec0ff */
[----:B------:R-:W-:-:S04]  /*1d470*/  MOV R8, UR5 ;  /* 0x0000000500087c02 */ /* 0x000fc80008000f00 */
[----:B------:R-:W-:-:S04]  /*1d480*/  SHF.L.U32 R8, R8, 0x1f, RZ ;  /* 0x0000001f08087819 */ /* 0x000fc800000006ff */
[----:B------:R-:W1:Y:S02]  /*1d490*/  SYNCS.PHASECHK.TRANS64.TRYWAIT P0, [R7+URZ+0x38820], R8 ;  /* 0x03882008070075a7 */ /* 0x000e64000800017f */
[----:B-1----:R-:W-:Y:S05]  /*1d4a0*/  @!P0 BRA `(.L_x_2901) ;  /* 0x0000006400808947 */ /* 0x002fea0003800000 */
.L_x_3056:
        /* <DEDUP_REMOVED lines=8> */
.L_x_3057:
        /* <DEDUP_REMOVED lines=11> */
.L_x_2905:
[----:B--2---:R-:W2:Y:S01]  /*1d5e0*/  LDL R11, [R1+0x4] ;  /* 0x00000400010b7983 */ /* 0x004ea20000100800 */
        /* <DEDUP_REMOVED lines=12> */
[----:B------:R-:W-:-:S04]  /*1d6b0*/  IMAD R11, R3, 0x40, R10 ;  /* 0x00000040030b7824 */ /* 0x000fc800078e020a */
[----:B------:R-:W-:-:S05]  /*1d6c0*/  VIADD R11, R11, 0xffffffc0 ;  /* 0xffffffc00b0b7836 */ /* 0x000fca0000000000 */
[----:B------:R-:W-:-:S03]  /*1d6d0*/  R2UR UR11, R11 ;  /* 0x000000000b0b72ca */ /* 0x000fc600000e0000 */
[----:B------:R-:W-:-:S10]  /*1d6e0*/  UIADD3 UR8, UR8, 0x22400, URZ ;  /* 0x0002240008087890 */ /* 0x000fd4000fffe03f */
[----:B------:R2:W-:Y:S01]  /*1d6f0*/  UTMALDG.4D [UR8], [UR4], desc[UR6] ;  /* 0x00000608040075b4 */ /* 0x0005e20008019000 */
[----:B------:R-:W3:Y:S02]  /*1d700*/  SYNCS.PHASECHK.TRANS64.TRYWAIT P0, [R8+URZ+0x388c0], R9 ;  /* 0x0388c009080075a7 */ /* 0x000ee4000800017f */
[----:B--23--:R-:W-:Y:S05]  /*1d710*/  @!P0 BRA `(.L_x_2906) ;  /* 0x00000064000c8947 */ /* 0x00cfea0003800000 */
.L_x_3058:
        /* <DEDUP_REMOVED lines=8> */
.L_x_2907:
[----:B-12---:R-:W2:Y:S01]  /*1d7a0*/  LDL R9, [R1+0x4] ;  /* 0x0000040001097983 */ /* 0x006ea20000100800 */
        /* <DEDUP_REMOVED lines=51> */
.L_x_2903:
[----:B------:R-:W-:Y:S05]  /*1dae0*/  BSYNC B1 ;  /* 0x0000000000017941 */ /* 0x000fea0003800000 */
.L_x_2902:
        /* <DEDUP_REMOVED lines=16> */
.L_x_2914:
        /* <DEDUP_REMOVED lines=9> */
.L_x_3059:
        /* <DEDUP_REMOVED lines=11> */
.L_x_2911:
[----:B--2---:R-:W2:Y:S01]  /*1dd30*/  LDL R11, [R1+0x4] ;  /* 0x00000400010b7983 */ /* 0x004ea20000100800 */
        /* <DEDUP_REMOVED lines=15> */
[----:B------:R-:W3:Y:S02]  /*1de30*/  SYNCS.PHASECHK.TRANS64.TRYWAIT P1, [R9+URZ+0x388c0], R10 ;  /* 0x0388c00a090075a7 */ /* 0x000ee4000802017f */
[----:B--23--:R-:W-:Y:S05]  /*1de40*/  @!P1 BRA `(.L_x_2912) ;  /* 0x0000005c00689947 */ /* 0x00cfea0003800000 */
.L_x_3060:
        /* <DEDUP_REMOVED lines=8> */
.L_x_2913:
        /* <DEDUP_REMOVED lines=52> */
.L_x_2909:
[----:B------:R-:W-:Y:S05]  /*1e210*/  BSYNC B1 ;  /* 0x0000000000017941 */ /* 0x000fea0003800000 */
.L_x_2908:
        /* <DEDUP_REMOVED lines=13> */
.L_x_2898:
[----:B------:R-:W-:Y:S05]  /*1e2f0*/  BSYNC B0 ;  /* 0x0000000000007941 */ /* 0x000fea0003800000 */
.L_x_2897:
        /* <DEDUP_REMOVED lines=17> */
.L_x_2917:
[----:B------:R-:W-:-:S13]  /*1e410*/  ISETP.NE.AND P1, PT, R3, 0x1, PT ;  /* 0x000000010300780c */ /* 0x000fda0003f25270 */
[----:B------:R-:W2:Y:S02]  /*1e420*/  @P1 LDC.64 R4, c[0x0][0xae0] ;  /* 0x0002b800ff041b82 */ /* 0x000ea40000000a00 */
[----:B--2---:R-:W-:-:S05]  /*1e430*/  @P1 IMAD.HI.U32 R4, R6, R4, RZ ;  /* 0x0000000406041227 */ /* 0x004fca00078e00ff */
[----:B------:R-:W-:-:S07]  /*1e440*/  @P1 SHF.R.U32.HI R6, RZ, R5, R4 ;  /* 0x00000005ff061219 */ /* 0x000fce0000011604 */
.L_x_2918:
[----:B------:R-:W-:Y:S05]  /*1e450*/  BSYNC B0 ;  /* 0x0000000000007941 */ /* 0x000fea0003800000 */
.L_x_2916:
[----:B------:R-:W-:-:S05]  /*1e460*/  IMAD R6, R6, R3, R3 ;  /* 0x0000000306067224 */ /* 0x000fca00078e0203 */
[----:B------:R-:W-:-:S07]  /*1e470*/  VIMNMX R2, R2, R6, PT ;  /* 0x0000000602027248 */ /* 0x000fce0003fe0100 */
.L_x_2915:
        /* <DEDUP_REMOVED lines=19> */
.L_x_2921:
[----:B------:R-:W-:-:S13]  /*1e5b0*/  ISETP.NE.AND P0, PT, R3, 0x1, PT ;  /* 0x000000010300780c */ /* 0x000fda0003f05270 */
[----:B------:R-:W3:Y:S02]  /*1e5c0*/  @P0 LDC.64 R4, c[0x0][0xae0] ;  /* 0x0002b800ff040b82 */ /* 0x000ee40000000a00 */
[----:B---3--:R-:W-:-:S05]  /*1e5d0*/  @P0 IMAD.HI.U32 R4, R0, R4, RZ ;  /* 0x0000000400040227 */ /* 0x008fca00078e00ff */
[----:B------:R-:W-:-:S07]  /*1e5e0*/  @P0 SHF.R.U32.HI R0, RZ, R5, R4 ;  /* 0x00000005ff000219 */ /* 0x000fce0000011604 */
.L_x_2922:
[----:B------:R-:W-:Y:S05]  /*1e5f0*/  BSYNC B0 ;  /* 0x0000000000007941 */ /* 0x000fea0003800000 */
.L_x_2920:
[----:B------:R-:W-:-:S05]  /*1e600*/  IMAD R3, R0, R3, RZ ;  /* 0x0000000300037224 */ /* 0x000fca00078e02ff */
[----:B------:R-:W-:-:S07]  /*1e610*/  VIMNMX R2, R2, R3, !PT ;  /* 0x0000000302027248 */ /* 0x000fce0007fe0100 */
.L_x_2919:
        /* <DEDUP_REMOVED lines=12> */
[----:B------:R-:W3:Y:S01]  /*1e6e0*/  LDL R0, [R1+0x28] ;  /* 0x0000280001007983 */ /* 0x000ee20000100800 */
[----:B------:R-:W-:Y:S01]  /*1e6f0*/  VOTEU.ANY UR4, UPT, PT ;  /* 0x0000000000047886 */ /* 0x000fe200038e0100 */
[----:B------:R-:W4:Y:S01]  /*1e700*/  LDC.64 R2, c[0x0][0xd38] ;  /* 0x00034e00ff027b82 */ /* 0x000f220000000a00 */
[----:B------:R-:W-:Y:S01]  /*1e710*/  POPC R5, UR4 ;  /* 0x0000000400057d09 */ /* 0x000fe20008000000 */
[----:B------:R-:W5:Y:S01]  /*1e720*/  S2R R7, SR_LANEID ;  /* 0x0000000000077919 */ /* 0x000f620000000000 */
[----:B---3--:R-:W-:-:S06]  /*1e730*/  R2UR UR5, R0 ;  /* 0x00000000000572ca */ /* 0x008fcc00000e0000 */
[----:B------:R-:W5:Y:S02]  /*1e740*/  FLO.U32 R0, UR4 ;  /* 0x0000000400007d00 */ /* 0x000f6400080e0000 */
[----:B-----5:R-:W-:-:S13]  /*1e750*/  ISETP.EQ.U32.AND P0, PT, R0, R7, PT ;  /* 0x000000070000720c */ /* 0x020fda0003f02070 */
[----:B----4-:R-:W3:Y:S01]  /*1e760*/  @P0 ATOMG.E.ADD.STRONG.GPU PT, R3, desc[UR54][R2.64], R5 ;  /* 0x00000005020309a8 */ /* 0x010ee200081ee1f6 */
[----:B------:R-:W4:Y:S02]  /*1e770*/  S2R R4, SR_LTMASK ;  /* 0x0000000000047919 */ /* 0x000f240000003900 */
[----:B----4-:R-:W-:-:S04]  /*1e780*/  LOP3.LUT R4, R4, UR4, RZ, 0xc0, !PT ;  /* 0x0000000404047c12 */ /* 0x010fc8000f8ec0ff */
[----:B------:R-:W4:Y:S01]  /*1e790*/  POPC R7, R4 ;  /* 0x0000000400077309 */ /* 0x000f220000000000 */
[----:B---3--:R-:W4:Y:S02]  /*1e7a0*/  SHFL.IDX PT, R0, R3, R0, 0x1f ;  /* 0x00001f0003007589 */ /* 0x008f2400000e0000 */
[----:B----4-:R-:W-:Y:S01]  /*1e7b0*/  IADD3 R16, R0, UR5, R7 ;  /* 0x0000000500107c10 */ /* 0x010fe2000fffe007 */
[----:B------:R-:W-:Y:S06]  /*1e7c0*/  BRA `(.L_x_2925) ;  /* 0x0000003000b87947 */ /* 0x000fec0003800000 */
.L_x_2924:
        /* <DEDUP_REMOVED lines=11> */
[----:B------:R-:W-:Y:S02]  /*1e880*/  IMAD.U32 R4, RZ, RZ, UR6 ;  /* 0x00000006ff047e24 */ /* 0x000fe4000f8e00ff */
[----:B------:R-:W3:Y:S01]  /*1e890*/  LDC.64 R2, c[0x4][R2] ;  /* 0x0100000002027b82 */ /* 0x000ee20000000a00 */
[----:B------:R-:W-:Y:S02]  /*1e8a0*/  IMAD.U32 R5, RZ, RZ, UR7 ;  /* 0x00000007ff057e24 */ /* 0x000fe4000f8e00ff */
[----:B--2---:R-:W-:Y:S02]  /*1e8b0*/  IMAD.U32 R6, RZ, RZ, UR8 ;  /* 0x00000008ff067e24 */ /* 0x004fe4000f8e00ff */
[----:B------:R-:W-:-:S02]  /*1e8c0*/  IMAD.U32 R7, RZ, RZ, UR9 ;  /* 0x00000009ff077e24 */ /* 0x000fc4000f8e00ff */
[----:B------:R-:W-:Y:S02]  /*1e8d0*/  IMAD.U32 R10, RZ, RZ, UR4 ;  /* 0x00000004ff0a7e24 */ /* 0x000fe4000f8e00ff */
[----:B-1----:R-:W-:Y:S02]  /*1e8e0*/  IMAD.U32 R11, RZ, RZ, UR5 ;  /* 0x00000005ff0b7e24 */ /* 0x002fe4000f8e00ff */
[----:B------:R-:W-:Y:S02]  /*1e8f0*/  IMAD.MOV.U32 R8, RZ, RZ, 0x70 ;  /* 0x00000070ff087424 */ /* 0x000fe400078e00ff */
[----:B------:R-:W-:Y:S02]  /*1e900*/  IMAD.MOV.U32 R12, RZ, RZ, 0x1 ;  /* 0x00000001ff0c7424 */ /* 0x000fe400078e00ff */
[----:B0-----:R-:W-:-:S07]  /*1e910*/  IMAD.MOV.U32 R13, RZ, RZ, RZ ;  /* 0x000000ffff0d7224 */ /* 0x001fce00078e00ff */
[----:B------:R-:W-:-:S07]  /*1e920*/  LEPC R20, `(.L_x_2926) ;  /* 0x000000001014794e */ /* 0x000fce0000000000 */
[----:B---3--:R-:W-:Y:S05]  /*1e930*/  CALL.ABS.NOINC R2 ;  /* 0x0000000002007343 */ /* 0x008fea0003c00000 */
.L_x_2926:
        /* <DEDUP_REMOVED lines=20> */
.L_x_2928:
        /* <DEDUP_REMOVED lines=16> */
.L_x_2927:
[----:B--2---:R-:W2:Y:S01]  /*1eb80*/  LDL.LU R6, [R1+0x20] ;  /* 0x0000200001067983 */ /* 0x004ea20000300800 */
[----:B------:R-:W3:Y:S01]  /*1eb90*/  LDC R0, c[0x0][0x428] ;  /* 0x00010a00ff007b82 */ /* 0x000ee20000000800 */
[----:B------:R-:W-:Y:S01]  /*1eba0*/  ULDC.64 UR4, c[0x0][0xaf0] ;  /* 0x0002bc0000047ab9 */ /* 0x000fe20000000a00 */
[----:B------:R-:W-:Y:S01]  /*1ebb0*/  IMAD.MOV.U32 R4, RZ, RZ, R19 ;  /* 0x000000ffff047224 */ /* 0x000fe200078e0013 */
[----:B---3--:R-:W-:Y:S01]  /*1ebc0*/  ISETP.NE.AND P0, PT, R0, 0x1, PT ;  /* 0x000000010000780c */ /* 0x008fe20003f05270 */
[----:B------:R-:W3:Y:S01]  /*1ebd0*/  S2R R5, SR_TID.X ;  /* 0x0000000000057919 */ /* 0x000ee20000002100 */
[----:B------:R-:W-:-:S11]  /*1ebe0*/  IMAD.MOV.U32 R0, RZ, RZ, R18 ;  /* 0x000000ffff007224 */ /* 0x000fd600078e0012 */
[----:B------:R-:W4:Y:S08]  /*1ebf0*/  @P0 LDC R3, c[0x0][0x42c] ;  /* 0x00010b00ff030b82 */ /* 0x000f300000000800 */
[----:B------:R-:W0:Y:S01]  /*1ec00*/  @P0 LDC R2, c[0x0][0x430] ;  /* 0x00010c00ff020b82 */ /* 0x000e220000000800 */
[----:B----4-:R-:W-:-:S05]  /*1ec10*/  @P0 IMAD.HI.U32 R3, R18, R3, RZ ;  /* 0x0000000312030227 */ /* 0x010fca00078e00ff */
[----:B0-----:R-:W-:Y:S02]  /*1ec20*/  @P0 SHF.R.U32.HI R0, RZ, R2, R3 ;  /* 0x00000002ff000219 */ /* 0x001fe40000011603 */
[----:B------:R-:W-:-:S04]  /*1ec30*/  ISETP.NE.U32.AND P0, PT, RZ, UR4, PT ;  /* 0x00000004ff007c0c */ /* 0x000fc8000bf05070 */
[----:B------:R-:W-:Y:S01]  /*1ec40*/  ISETP.NE.AND.EX P0, PT, RZ, UR5, PT, P0 ;  /* 0x00000005ff007c0c */ /* 0x000fe2000bf05300 */
[----:B------:R-:W-:-:S12]  /*1ec50*/  ULDC.64 UR4, c[0x0][0xaf8] ;  /* 0x0002be0000047ab9 */ /* 0x000fd80000000a00 */
[----:B------:R-:W0:Y:S01]  /*1ec60*/  @P0 LDC.64 R2, c[0x0][0xaf0] ;  /* 0x0002bc00ff020b82 */ /* 0x000e220000000a00 */
[----:B---3--:R-:W-:-:S04]  /*1ec70*/  LOP3.LUT R5, R5, 0x1f, RZ, 0xc0, !PT ;  /* 0x0000001f05057812 */ /* 0x008fc800078ec0ff */
[----:B------:R-:W-:Y:S01]  /*1ec80*/  ISETP.NE.AND P6, PT, R5, RZ, PT ;  /* 0x000000ff0500720c */ /* 0x000fe20003fc5270 */
[----:B------:R-:W-:-:S03]  /*1ec90*/  ULDC.64 UR6, c[0x0][0x198] ;  /* 0x0000660000067ab9 */ /* 0x000fc60000000a00 */
[----:B------:R-:W-:-:S09]  /*1eca0*/  PLOP3.LUT P1, PT, P6, PT, PT, 0x8, 0x0 ;  /* 0x000000000000781c */ /* 0x000fd2000372e170 */
[----:B------:R-:W-:Y:S01]  /*1ecb0*/  VOTEU.ALL UP1, P6 ;  /* 0x00000000003f7886 */ /* 0x000fe20003020000 */
[----:B0-----:R-:W-:-:S05]  /*1ecc0*/  @P0 IMAD.WIDE R2, R19, 0x4, R2 ;  /* 0x0000000413020825 */ /* 0x001fca00078e0202 */
[----:B------:R0:W5:Y:S01]  /*1ecd0*/  @P0 LDG.E R4, desc[UR54][R2.64] ;  /* 0x0000003602040981 */ /* 0x000162000c1e1900 */
[----:B------:R-:W-:Y:S01]  /*1ece0*/  ISETP.NE.U32.AND P0, PT, RZ, UR4, PT ;  /* 0x00000004ff007c0c */ /* 0x000fe2000bf05070 */
[----:B------:R-:W-:-:S03]  /*1ecf0*/  @!UP1 UIADD3 UR8, UP0, UR6, 0x270, URZ ;  /* 0x0000027006089890 */ /* 0x000fc6000ff1e03f */
[----:B------:R-:W-:Y:S01]  /*1ed00*/  ISETP.NE.AND.EX P0, PT, RZ, UR5, PT, P0 ;  /* 0x00000005ff007c0c */ /* 0x000fe2000bf05300 */
[----:B------:R-:W-:-:S03]  /*1ed10*/  @!UP1 UIADD3.X UR9, URZ, UR7, URZ, UP0, !UPT ;  /* 0x000000073f099290 */ /* 0x000fc600087fe43f */
[----:B------:R-:W-:Y:S01]  /*1ed20*/  VOTEU.ALL UP0, P6 ;  /* 0x00000000003f7886 */ /* 0x000fe20003000000 */
[----:B0-----:R-:W-:Y:S01]  /*1ed30*/  SEL R2, R19, RZ, !P0 ;  /* 0x000000ff13027207 */ /* 0x001fe20004000000 */
[----:B--2---:R-:W-:-:S07]  /*1ed40*/  IMAD R17, R17, 0x40, R6 ;  /* 0x0000004011117824 */ /* 0x004fce00078e0206 */
.L_x_2929:
        /* <DEDUP_REMOVED lines=10> */
[----:B------:R-:W2:Y:S01]  /*1edf0*/  LDL R3, [R1+0x1c] ;  /* 0x00001c0001037983 */ /* 0x000ea20000100800 */
[----:B------:R-:W0:Y:S01]  /*1ee00*/  LDC.64 R20, c[0x0][0x3f8] ;  /* 0x0000fe00ff147b82 */ /* 0x000e220000000a00 */
[----:B------:R-:W-:Y:S02]  /*1ee10*/  ULDC.64 UR4, c[0x0][0xb00] ;  /* 0x0002c00000047ab9 */ /* 0x000fe40000000a00 */
[----:B0-----:R-:W-:Y:S01]  /*1ee20*/  LOP3.LUT P0, RZ, R20, UR4, RZ, 0xfc, !PT ;  /* 0x0000000414ff7c12 */ /* 0x001fe2000f80fcff */
[----:B------:R-:W-:-:S03]  /*1ee30*/  UMOV UR4, 0xffffffff ;  /* 0xffffffff00047882 */ /* 0x000fc60000000000 */
[----:B------:R-:W-:-:S04]  /*1ee40*/  LOP3.LUT P0, RZ, R21, UR5, RZ, 0xfc, P0 ;  /* 0x0000000515ff7c12 */ /* 0x000fc8000800fcff */
[----:B-----5:R-:W-:Y:S01]  /*1ee50*/  SEL R6, R4, RZ, !P0 ;  /* 0x000000ff04067207 */ /* 0x020fe20004000000 */
[----:B--2---:R-:W-:Y:S01]  /*1ee60*/  VIADD R3, R3, 0xffffffff ;  /* 0xffffffff03037836 */ /* 0x004fe20000000000 */
[----:B------:R-:W-:Y:S07]  /*1ee70*/  BRA.DIV UR4, `(.L_x_2930) ;  /* 0x0000004e04707947 */ /* 0x000fee000b800000 */
.L_x_3063:
[----:B------:R-:W-:Y:S01]  /*1ee80*/  UMOV UR4, 0xffffffff ;  /* 0xffffffff00047882 */ /* 0x000fe20000000000 */
[----:B------:R-:W-:Y:S02]  /*1ee90*/  SHF.R.S32.HI R8, RZ, 0x1f, R4 ;  /* 0x0000001fff087819 */ /* 0x000fe40000011404 */
[----:B------:R-:W-:Y:S05]  /*1eea0*/  BRA.DIV UR4, `(.L_x_2931) ;  /* 0x0000004e04987947 */ /* 0x000fea000b800000 */
[----:B------:R-:W-:-:S13]  /*1eeb0*/  ELECT P6, URZ, PT ;  /* 0x00000000003f782f */ /* 0x000fda00038c0000 */
.L_x_3066:
        /* <DEDUP_REMOVED lines=22> */
.L_x_2933:
        /* <DEDUP_REMOVED lines=9> */
.L_x_3067:
        /* <DEDUP_REMOVED lines=11> */
.L_x_2935:
[----:B------:R-:W2:Y:S04]  /*1f160*/  LDL R9, [R1] ;  /* 0x0000000001097983 */ /* 0x000ea80000100800 */
[----:B0-----:R-:W3:Y:S01]  /*1f170*/  LDL R7, [R1+0x10] ;  /* 0x0000100001077983 */ /* 0x001ee20000100800 */
[----:B------:R-:W-:Y:S01]  /*1f180*/  MOV R10, 0x400 ;  /* 0x00000400000a7802 */ /* 0x000fe20000000f00 */
[----:B------:R-:W-:Y:S01]  /*1f190*/  ULDC.64 UR14, c[0x0][0x198] ;  /* 0x00006600000e7ab9 */ /* 0x000fe20000000a00 */
[----:B------:R-:W-:Y:S01]  /*1f1a0*/  R2UR UR9, R5 ;  /* 0x00000000050972ca */ /* 0x000fe200000e0000 */
[----:B------:R-:W0:Y:S01]  /*1f1b0*/  S2R R11, SR_CgaCtaId ;  /* 0x00000000000b7919 */ /* 0x000e220000008800 */
[----:B------:R-:W-:Y:S01]  /*1f1c0*/  R2UR UR11, R3 ;  /* 0x00000000030b72ca */ /* 0x000fe200000e0000 */
[----:B------:R-:W-:Y:S01]  /*1f1d0*/  UIADD3 UR6, UP0, UR14, 0x370, URZ ;  /* 0x000003700e067890 */ /* 0x000fe2000ff1e03f */
[----:B------:R-:W-:Y:S01]  /*1f1e0*/  R2UR UR12, R0 ;  /* 0x00000000000c72ca */ /* 0x000fe200000e0000 */
[----:B------:R-:W-:Y:S01]  /*1f1f0*/  UMOV UR5, 0x14f00000 ;  /* 0x14f0000000057882 */ /* 0x000fe20000000000 */
[----:B-----5:R-:W-:Y:S01]  /*1f200*/  R2UR UR13, R6 ;  /* 0x00000000060d72ca */ /* 0x020fe200000e0000 */
[----:B------:R-:W-:Y:S01]  /*1f210*/  UIADD3.X UR7, URZ, UR15, URZ, UP0, !UPT ;  /* 0x0000000f3f077290 */ /* 0x000fe200087fe43f */
[----:B------:R-:W-:-:S05]  /*1f220*/  UMOV UR10, URZ ;  /* 0x0000003f000a7c82 */ /* 0x000fca0008000000 */
[----:B------:R-:W-:Y:S01]  /*1f230*/  UIADD3 UR9, UR9, 0x38830, URZ ;  /* 0x0003883009097890 */ /* 0x000fe2000fffe03f */
[----:B0-----:R-:W-:-:S05]  /*1f240*/  LEA R10, R11, R10, 0x18 ;  /* 0x0000000a0b0a7211 */ /* 0x001fca00078ec0ff */
        /* <DEDUP_REMOVED lines=8> */
.L_x_2932:
[----:B------:R-:W0:Y:S01]  /*1f2d0*/  S2R R10, SR_CgaCtaId ;  /* 0x00000000000a7919 */ /* 0x000e220000008800 */
[----:B------:R-:W-:Y:S05]  /*1f2e0*/  WARPSYNC.ALL ;  /* 0x0000000000007948 */ /* 0x000fea0003800000 */
[----:B------:R-:W-:Y:S01]  /*1f2f0*/  BAR.SYNC.DEFER_BLOCKING 0x8, 0xa0 ;  /* 0x0202800000007b1d */ /* 0x000fe20000010000 */
[----:B------:R-:W-:Y:S02]  /*1f300*/  ELECT P0, URZ, PT ;  /* 0x00000000003f782f */ /* 0x000fe40003800000 */
[----:B-1----:R-:W-:-:S03]  /*1f310*/  MOV R9, 0x400 ;  /* 0x0000040000097802 */ /* 0x002fc60000000f00 */
        /* <DEDUP_REMOVED lines=19> */
[----:B------:R-:W-:Y:S01]  /*1f450*/  R2UR UR54, R5 ;  /* 0x00000000053672ca */ /* 0x000fe200000e0000 */
[----:B------:R-:W-:-:S02]  /*1f460*/  UIADD3.X UR5, URZ, UR21, URZ, UP0, !UPT ;  /* 0x000000153f057290 */ /* 0x000fc400087fe43f */
[----:B------:R-:W-:Y:S01]  /*1f470*/  UIADD3 UR48, UR16, 0x28400, URZ ;  /* 0x0002840010307890 */ /* 0x000fe2000fffe03f */
[----:B------:R-:W-:Y:S01]  /*1f480*/  UMOV UR50, 0xc0 ;  /* 0x000000c000327882 */ /* 0x000fe20000000000 */
[----:B------:R-:W-:Y:S01]  /*1f490*/  UMOV UR51, UR11 ;  /* 0x0000000b00337c82 */ /* 0x000fe20008000000 */
[----:B------:R-:W-:Y:S02]  /*1f4a0*/  MOV R7, UR50 ;  /* 0x0000003200077c02 */ /* 0x000fe40008000f00 */
[----:B------:R1:W-:Y:S01]  /*1f4b0*/  UTMALDG.4D [UR8], [UR14], desc[UR6] ;  /* 0x000006080e0075b4 */ /* 0x0003e20008019000 */
[----:B0-----:R-:W-:Y:S01]  /*1f4c0*/  IMAD.MOV.U32 R2, RZ, RZ, 0x10000 ;  /* 0x00010000ff027424 */ /* 0x001fe200078e00ff */
[----:B------:R-:W-:Y:S01]  /*1f4d0*/  UMOV UR50, 0x40 ;  /* 0x0000004000327882 */ /* 0x000fe20000000000 */
        /* <DEDUP_REMOVED lines=20> */
[----:B-1----:R-:W-:Y:S01]  /*1f620*/  UIADD3 UR8, UR16, 0x26400, URZ ;  /* 0x0002640010087890 */ /* 0x002fe2000fffe03f */
[----:B0-----:R-:W-:Y:S01]  /*1f630*/  MOV R2, UR55 ;  /* 0x0000003700027c02 */ /* 0x001fe20008000f00 */
[----:B------:R-:W-:Y:S01]  /*1f640*/  UIADD3 UR9, UR16, 0x38810, URZ ;  /* 0x0003881010097890 */ /* 0x000fe2000fffe03f */
[----:B------:R-:W-:Y:S01]  /*1f650*/  UMOV UR27, UR11 ;  /* 0x0000000b001b7c82 */ /* 0x000fe20008000000 */
[----:B------:R-:W-:Y:S01]  /*1f660*/  UMOV UR28, UR12 ;  /* 0x0000000c001c7c82 */ /* 0x000fe20008000000 */
[----:B------:R-:W-:Y:S01]  /*1f670*/  UMOV UR29, UR13 ;  /* 0x0000000d001d7c82 */ /* 0x000fe20008000000 */
[----:B------:R-:W-:Y:S01]  /*1f680*/  UMOV UR18, 0x1c0 ;  /* 0x000001c000127882 */ /* 0x000fe20000000000 */
        /* <DEDUP_REMOVED lines=10> */
[----:B------:R-:W-:Y:S01]  /*1f730*/  R2UR UR55, R2 ;  /* 0x00000000023772ca */ /* 0x000fe200000e0000 */
        /* <DEDUP_REMOVED lines=11> */
.L_x_2937:
[----:B------:R-:W-:Y:S05]  /*1f7f0*/  BSYNC B0 ;  /* 0x0000000000007941 */ /* 0x000fea0003800000 */
.L_x_2936:
        /* <DEDUP_REMOVED lines=12> */
.L_x_3068:
        /* <DEDUP_REMOVED lines=13> */
.L_x_3069:
        /* <DEDUP_REMOVED lines=11> */
.L_x_2942:
        /* <DEDUP_REMOVED lines=9> */
[----:B------:R-:W-:Y:S01]  /*1fad0*/  UMOV UR10, URZ ;  /* 0x0000003f000a7c82 */ /* 0x000fe20008000000 */
        /* <DEDUP_REMOVED lines=9> */
[----:B0-----:R-:W-:-:S05]  /*1fb70*/  LEA R9, R10, R9, 0x18 ;  /* 0x000000090a097211 */ /* 0x001fca00078ec0ff */
        /* <DEDUP_REMOVED lines=38> */
.L_x_2940:
[----:B------:R-:W-:Y:S05]  /*1fde0*/  BSYNC B0 ;  /* 0x0000000000007941 */ /* 0x000fea0003800000 */
.L_x_2939:
        /* <DEDUP_REMOVED lines=45> */
.L_x_2949:
[----:B------:R-:W2:Y:S01]  /*200c0*/  S2R R3, SR_CgaCtaId ;  /* 0x0000000000037919 */ /* 0x000ea20000008800 */
[----:B------:R-:W-:-:S04]  /*200d0*/  MOV R2, 0x400 ;  /* 0x0000040000027802 */ /* 0x000fc80000000f00 */
[----:B--2---:R-:W-:Y:S02]  /*200e0*/  LEA R2, R3, R2, 0x18 ;  /* 0x0000000203027211 */ /* 0x004fe400078ec0ff */
[----:B------:R-:W-:-:S03]  /*200f0*/  SHF.L.U32 R3, R12, 0x1f, RZ ;  /* 0x0000001f0c037819 */ /* 0x000fc600000006ff */
[----:B------:R-:W-:-:S04]  /*20100*/  IMAD R2, R13, 0x8, R2 ;  /* 0x000000080d027824 */ /* 0x000fc800078e0202 */
[----:B------:R-:W2:Y:S02]  /*20110*/  SYNCS.PHASECHK.TRANS64.TRYWAIT P0, [R2+URZ+0x38840], R3 ;  /* 0x03884003020075a7 */ /* 0x000ea4000800017f */
[----:B--2---:R-:W-:Y:S05]  /*20120*/  @!P0 BRA `(.L_x_2950) ;  /* 0x0000003c00608947 */ /* 0x004fea0003800000 */
.L_x_3070:
        /* <DEDUP_REMOVED lines=11> */
.L_x_2951:
[----:B---3--:R-:W3:Y:S01]  /*201e0*/  LDL R7, [R1] ;  /* 0x0000000001077983 */ /* 0x008ee20000100800 */
[----:B------:R-:W-:-:S03]  /*201f0*/  MOV R11, 0x400 ;  /* 0x00000400000b7802 */ /* 0x000fc60000000f00 */
[----:B------:R-:W4:Y:S01]  /*20200*/  LDL R10, [R1+0x10] ;  /* 0x00001000010a7983 */ /* 0x000f220000100800 */
[----:B0-----:R-:W0:Y:S01]  /*20210*/  S2R R12, SR_CgaCtaId ;  /* 0x00000000000c7919 */ /* 0x001e220000008800 */
[----:B------:R-:W-:Y:S01]  /*20220*/  R2UR UR9, R2 ;  /* 0x00000000020972ca */ /* 0x000fe200000e0000 */
[----:B------:R-:W-:Y:S01]  /*20230*/  ULDC.64 UR6, c[0x0][0x198] ;  /* 0x0000660000067ab9 */ /* 0x000fe20000000a00 */
[----:B------:R-:W-:Y:S01]  /*20240*/  R2UR UR12, R0 ;  /* 0x00000000000c72ca */ /* 0x000fe200000e0000 */
[----:B------:R-:W-:Y:S01]  /*20250*/  UIADD3 UR4, UP0, UR6, 0x370, URZ ;  /* 0x0000037006047890 */ /* 0x000fe2000ff1e03f */
[----:B-----5:R-:W-:-:S03]  /*20260*/  R2UR UR13, R6 ;  /* 0x00000000060d72ca */ /* 0x020fc600000e0000 */
[----:B------:R-:W-:Y:S01]  /*20270*/  UIADD3.X UR5, URZ, UR7, URZ, UP0, !UPT ;  /* 0x000000073f057290 */ /* 0x000fe200087fe43f */
[----:B0-----:R-:W-:-:S05]  /*20280*/  LEA R11, R12, R11, 0x18 ;  /* 0x0000000b0c0b7211 */ /* 0x001fca00078ec0ff */
        /* <DEDUP_REMOVED lines=12> */
.L_x_3071:
        /* <DEDUP_REMOVED lines=8> */
.L_x_2953:
[----:B0-2---:R-:W2:Y:S01]  /*203d0*/  LDL R3, [R1] ;  /* 0x0000000001037983 */ /* 0x005ea20000100800 */
        /* <DEDUP_REMOVED lines=18> */
[----:B0-----:R-:W-:-:S05]  /*20500*/  LEA R7, R10, R7, 0x18 ;  /* 0x000000070a077211 */ /* 0x001fca00078ec0ff */
        /* <DEDUP_REMOVED lines=35> */
.L_x_2948:
[----:B------:R-:W-:Y:S05]  /*20740*/  BSYNC B2 ;  /* 0x0000000000027941 */ /* 0x000fea0003800000 */
.L_x_2947:
[----:B------:R-:W2:Y:S02]  /*20750*/  LDL R2, [R1+0x1c] ;  /* 0x00001c0001027983 */ /* 0x000ea40000100800 */
[----:B--2---:R-:W-:-:S07]  /*20760*/  VIADD R5, R2, 0xfffffffd ;  /* 0xfffffffd02057836 */ /* 0x004fce0000000000 */
.L_x_2946:
[----:B------:R-:W-:Y:S05]  /*20770*/  BSYNC B1 ;  /* 0x0000000000017941 */ /* 0x000fea0003800000 */
.L_x_2945:
[----:B------:R-:W2:Y:S01]  /*20780*/  LDL.LU R2, [R1+0x1c] ;  /* 0x00001c0001027983 */ /* 0x000ea20000300800 */
[----:B------:R-:W-:Y:S01]  /*20790*/  VIADD R9, R9, 0xfffffffe ;  /* 0xfffffffe09097836 */ /* 0x000fe20000000000 */
[----:B--2---:R-:W-:-:S04]  /*207a0*/  LOP3.LUT R2, RZ, R2, RZ, 0x33, !PT ;  /* 0x00000002ff027212 */ /* 0x004fc800078e33ff */
[----:B------:R-:W-:-:S13]  /*207b0*/  ISETP.NE.AND P0, PT, R9, R2, PT ;  /* 0x000000020900720c */ /* 0x000fda0003f05270 */
[----:B------:R-:W-:Y:S05]  /*207c0*/  @!P0 BRA `(.L_x_2944) ;  /* 0x0000001000408947 */ /* 0x000fea0003800000 */
.L_x_2968:
        /* <DEDUP_REMOVED lines=10> */
[----:B------:R-:W-:Y:S01]  /*20870*/  ISETP.NE.U32.AND P0, PT, RZ, UR38, PT ;  /* 0x00000026ff007c0c */ /* 0x000fe2000bf05070 */
[----:B------:R-:W-:-:S03]  /*20880*/  IMAD.MOV.U32 R11, RZ, RZ, R5 ;  /* 0x000000ffff0b7224 */ /* 0x000fc600078e0005 */
[----:B------:R-:W-:-:S13]  /*20890*/  ISETP.NE.AND.EX P0, PT, RZ, UR39, PT, P0 ;  /* 0x00000027ff007c0c */ /* 0x000fda000bf05300 */
[----:B------:R-:W-:Y:S05]  /*208a0*/  @!P0 BRA `(.L_x_2956) ;  /* 0x0000000000408947 */ /* 0x000fea0003800000 */
[----:B------:R-:W2:Y:S02]  /*208b0*/  LDC R11, c[0x0][0x41c] ;  /* 0x00010700ff0b7b82 */ /* 0x000ea40000000800 */
        /* <DEDUP_REMOVED lines=15> */
.L_x_2956:
[----:B------:R-:W3:Y:S01]  /*209b0*/  S2R R3, SR_CgaCtaId ;  /* 0x0000000000037919 */ /* 0x000ee20000008800 */
[----:B------:R-:W-:-:S04]  /*209c0*/  MOV R2, 0x400 ;  /* 0x0000040000027802 */ /* 0x000fc80000000f00 */
[----:B---3--:R-:W-:Y:S02]  /*209d0*/  LEA R2, R3, R2, 0x18 ;  /* 0x0000000203027211 */ /* 0x008fe400078ec0ff */
[----:B------:R-:W-:-:S03]  /*209e0*/  SHF.L.U32 R3, R10, 0x1f, RZ ;  /* 0x0000001f0a037819 */ /* 0x000fc600000006ff */
[----:B------:R-:W-:-:S04]  /*209f0*/  IMAD R2, R9, 0x8, R2 ;  /* 0x0000000809027824 */ /* 0x000fc800078e0202 */
[----:B------:R-:W3:Y:S02]  /*20a00*/  SYNCS.PHASECHK.TRANS64.TRYWAIT P0, [R2+URZ+0x38840], R3 ;  /* 0x03884003020075a7 */ /* 0x000ee4000800017f */
[----:B---3--:R-:W-:Y:S05]  /*20a10*/  @!P0 BRA `(.L_x_2957) ;  /* 0x00000034004c8947 */ /* 0x008fea0003800000 */
.L_x_3072:
        /* <DEDUP_REMOVED lines=11> */
.L_x_2958:
[----:B0-----:R-:W4:Y:S01]  /*20ad0*/  LDL R12, [R1+0x10] ;  /* 0x00001000010c7983 */ /* 0x001f220000100800 */
[----:B--2---:R-:W-:Y:S01]  /*20ae0*/  MOV R7, 0x400 ;  /* 0x0000040000077802 */ /* 0x004fe20000000f00 */
[----:B------:R-:W0:Y:S01]  /*20af0*/  S2R R13, SR_CgaCtaId ;  /* 0x00000000000d7919 */ /* 0x000e220000008800 */
[----:B------:R-:W-:Y:S01]  /*20b00*/  R2UR UR9, R2 ;  /* 0x00000000020972ca */ /* 0x000fe200000e0000 */
[----:B------:R-:W-:Y:S01]  /*20b10*/  ULDC.64 UR6, c[0x0][0x198] ;  /* 0x0000660000067ab9 */ /* 0x000fe20000000a00 */
[----:B------:R-:W-:Y:S01]  /*20b20*/  R2UR UR12, R0 ;  /* 0x00000000000c72ca */ /* 0x000fe200000e0000 */
[----:B------:R-:W-:Y:S01]  /*20b30*/  UIADD3 UR4, UP0, UR6, 0x370, URZ ;  /* 0x0000037006047890 */ /* 0x000fe2000ff1e03f */
[----:B-----5:R-:W-:-:S03]  /*20b40*/  R2UR UR13, R6 ;  /* 0x00000000060d72ca */ /* 0x020fc600000e0000 */
        /* <DEDUP_REMOVED lines=14> */
.L_x_3073:
        /* <DEDUP_REMOVED lines=8> */
.L_x_2960:
[----:B------:R-:W2:Y:S01]  /*20cb0*/  S2R R11, SR_CgaCtaId ;  /* 0x00000000000b7919 */ /* 0x000ea20000008800 */
[----:B0--3--:R-:W-:Y:S01]  /*20cc0*/  MOV R3, 0x400 ;  /* 0x0000040000037802 */ /* 0x009fe20000000f00 */
        /* <DEDUP_REMOVED lines=52> */
.L_x_2955:
[----:B------:R-:W-:Y:S05]  /*21010*/  BSYNC B1 ;  /* 0x0000000000017941 */ /* 0x000fea0003800000 */
.L_x_2954:
[----:B------:R-:W-:Y:S01]  /*21020*/  VIADD R9, R9, 0x1 ;  /* 0x0000000109097836 */ /* 0x000fe20000000000 */
[----:B------:R-:W-:Y:S04]  /*21030*/  BSSY B1, `(.L_x_2961) ;  /* 0x0000085000017945 */ /* 0x000fe80003800000 */
[----:B------:R-:W-:-:S04]  /*21040*/  ISETP.NE.AND P0, PT, R9, 0x2, PT ;  /* 0x000000020900780c */ /* 0x000fc80003f05270 */
[----:B------:R-:W-:Y:S02]  /*21050*/  SEL R2, RZ, 0x1, P0 ;  /* 0x00000001ff027807 */ /* 0x000fe40000000000 */
[----:B0-----:R-:W-:Y:S01]  /*21060*/  SEL R12, R9, RZ, P0 ;  /* 0x000000ff090c7207 */ /* 0x001fe20000000000 */
        /* <DEDUP_REMOVED lines=25> */
.L_x_2963:
[----:B------:R-:W3:Y:S01]  /*21200*/  S2R R3, SR_CgaCtaId ;  /* 0x0000000000037919 */ /* 0x000ee20000008800 */
[----:B------:R-:W-:-:S04]  /*21210*/  MOV R2, 0x400 ;  /* 0x0000040000027802 */ /* 0x000fc80000000f00 */
[----:B---3--:R-:W-:Y:S02]  /*21220*/  LEA R2, R3, R2, 0x18 ;  /* 0x0000000203027211 */ /* 0x008fe400078ec0ff */
[----:B------:R-:W-:-:S03]  /*21230*/  SHF.L.U32 R3, R11, 0x1f, RZ ;  /* 0x0000001f0b037819 */ /* 0x000fc600000006ff */
[----:B------:R-:W-:-:S04]  /*21240*/  IMAD R2, R12, 0x8, R2 ;  /* 0x000000080c027824 */ /* 0x000fc800078e0202 */
[----:B------:R-:W3:Y:S02]  /*21250*/  SYNCS.PHASECHK.TRANS64.TRYWAIT P0, [R2+URZ+0x38840], R3 ;  /* 0x03884003020075a7 */ /* 0x000ee4000800017f */
[----:B---3--:R-:W-:Y:S05]  /*21260*/  @!P0 BRA `(.L_x_2964) ;  /* 0x0000002c00608947 */ /* 0x008fea0003800000 */
.L_x_3074:
        /* <DEDUP_REMOVED lines=11> */
.L_x_2965:
[----:B--2---:R-:W2:Y:S01]  /*21320*/  LDL R7, [R1] ;  /* 0x0000000001077983 */ /* 0x004ea20000100800 */
[----:B0-----:R-:W-:-:S03]  /*21330*/  MOV R12, 0x400 ;  /* 0x00000400000c7802 */ /* 0x001fc60000000f00 */
[----:B------:R-:W4:Y:S01]  /*21340*/  LDL R11, [R1+0x10] ;  /* 0x00001000010b7983 */ /* 0x000f220000100800 */
        /* <DEDUP_REMOVED lines=20> */
.L_x_3075:
        /* <DEDUP_REMOVED lines=8> */
.L_x_2967:
[----:B0--3--:R-:W2:Y:S01]  /*21510*/  LDL R3, [R1] ;  /* 0x0000000001037983 */ /* 0x009ea20000100800 */
        /* <DEDUP_REMOVED lines=54> */
.L_x_2962:
[----:B------:R-:W-:Y:S05]  /*21880*/  BSYNC B1 ;  /* 0x0000000000017941 */ /* 0x000fea0003800000 */
.L_x_2961:
[----:B------:R-:W2:Y:S01]  /*21890*/  LDL R2, [R1+0x14] ;  /* 0x0000140001027983 */ /* 0x000ea20000100800 */
[----:B------:R-:W-:Y:S01]  /*218a0*/  VIADD R5, R5, 0xfffffffe ;  /* 0xfffffffe05057836 */ /* 0x000fe20000000000 */
[----:B--2---:R-:W-:-:S13]  /*218b0*/  ISETP.GT.AND P0, PT, R9, R2, PT ;  /* 0x000000020900720c */ /* 0x004fda0003f04270 */
[----:B------:R-:W-:Y:S05]  /*218c0*/  @P0 BRA `(.L_x_2968) ;  /* 0xffffffec00c00947 */ /* 0x000fea000383ffff */
.L_x_2944:
[----:B------:R-:W-:Y:S05]  /*218d0*/  BSYNC B0 ;  /* 0x0000000000007941 */ /* 0x000fea0003800000 */
.L_x_2943:
        /* <DEDUP_REMOVED lines=25> */
.L_x_2970:
[----:B------:R-:W-:Y:S05]  /*21a70*/  BSYNC B0 ;  /* 0x0000000000007941 */ /* 0x000fea0003800000 */
.L_x_2969:
[----:B--2---:R-:W2:Y:S02]  /*21a80*/  LDL.LU R2, [R1+0x8] ;  /* 0x0000080001027983 */ /* 0x004ea40000300800 */
[----:B--2---:R-:W-:-:S05]  /*21a90*/  LOP3.LUT R2, R2, R0, RZ, 0x3c, !PT ;  /* 0x0000000002027212 */ /* 0x004fca00078e3cff */
[----:B------:R3:W-:Y:S02]  /*21aa0*/  STL [R1+0x8], R2 ;  /* 0x0000080201007387 */ /* 0x0007e40000100800 */
.L_x_2925:
[----:B------:R-:W-:Y:S05]  /*21ab0*/  BSYNC B6 ;  /* 0x0000000000067941 */ /* 0x000fea0003800000 */
.L_x_2923:
[----:B------:R-:W-:-:S03]  /*21ac0*/  UMOV UR4, 0xffffffff ;  /* 0xffffffff00047882 */ /* 0x000fc60000000000 */
[----:B------:R-:W-:Y:S05]  /*21ad0*/  BRA.DIV UR4, `(.L_x_2971) ;  /* 0x00000026046c7947 */ /* 0x000fea000b800000 */
[----:B------:R4:W0:Y:S04]  /*21ae0*/  SHFL.IDX PT, R4, R16, RZ, 0x1f ;  /* 0x00001fff10047589 */ /* 0x00082800000e0000 */
[----:B------:R-:W0:Y:S02]  /*21af0*/  SHFL.IDX PT, R16, R16, 0x1, 0x1f ;  /* 0x00201f0010107f89 */ /* 0x000e2400000e0000 */
.L_x_3079:
        /* <DEDUP_REMOVED lines=10> */
[----:B---3--:R-:W3:Y:S02]  /*21ba0*/  LDC.64 R2, c[0x0][0xd58] ;  /* 0x00035600ff027b82 */ /* 0x008ee40000000a00 */
[----:B---3--:R-:W-:-:S05]  /*21bb0*/  IMAD.WIDE R2, R5, 0x4, R2 ;  /* 0x0000000405027825 */ /* 0x008fca00078e0202 */
[----:B------:R3:W5:Y:S02]  /*21bc0*/  LDG.E R17, desc[UR54][R2.64] ;  /* 0x0000003602117981 */ /* 0x000764000c1e1900 */
.L_x_2973:
[----:B------:R-:W-:Y:S05]  /*21bd0*/  BSYNC B0 ;  /* 0x0000000000007941 */ /* 0x000fea0003800000 */
.L_x_2972:
        /* <DEDUP_REMOVED lines=11> */
[----:B---3--:R-:W-:-:S05]  /*21c90*/  IMAD.IADD R3, R13, 0x1, R14 ;  /* 0x000000010d037824 */ /* 0x008fca00078e020e */
[----:B------:R-:W0:Y:S02]  /*21ca0*/  SHFL.UP PT, R14, R3, 0x4, RZ ;  /* 0x04800000030e7989 */ /* 0x000e2400000e00ff */
[----:B0-----:R-:W-:Y:S02]  /*21cb0*/  SEL R14, R14, RZ, P0 ;  /* 0x000000ff0e0e7207 */ /* 0x001fe40000000000 */
[----:B------:R-:W-:-:S03]  /*21cc0*/  ISETP.GE.U32.AND P0, PT, R7, 0x10, PT ;  /* 0x000000100700780c */ /* 0x000fc60003f06070 */
[----:B------:R-:W-:-:S05]  /*21cd0*/  IMAD.IADD R5, R3, 0x1, R14 ;  /* 0x0000000103057824 */ /* 0x000fca00078e020e */
[----:B------:R-:W2:Y:S02]  /*21ce0*/  SHFL.UP PT, R14, R5, 0x8, RZ ;  /* 0x05000000050e7989 */ /* 0x000ea400000e00ff */
[----:B--2---:R-:W-:-:S05]  /*21cf0*/  SEL R6, R14, RZ, P1 ;  /* 0x000000ff0e067207 */ /* 0x004fca0000800000 */
[----:B------:R-:W-:-:S05]  /*21d00*/  IMAD.IADD R6, R5, 0x1, R6 ;  /* 0x0000000105067824 */ /* 0x000fca00078e0206 */
[----:B------:R-:W0:Y:S02]  /*21d10*/  SHFL.UP PT, R14, R6, 0x10, RZ ;  /* 0x06000000060e7989 */ /* 0x000e2400000e00ff */
[----:B0-----:R-:W-:-:S05]  /*21d20*/  SEL R7, R14, RZ, P0 ;  /* 0x000000ff0e077207 */ /* 0x001fca0000000000 */
[----:B------:R-:W-:-:S05]  /*21d30*/  IMAD.IADD R2, R6, 0x1, R7 ;  /* 0x0000000106027824 */ /* 0x000fca00078e0207 */
[----:B------:R0:W2:Y:S02]  /*21d40*/  SHFL.IDX PT, R14, R2, 0x1f, 0x1f ;  /* 0x03e01f00020e7f89 */ /* 0x0000a400000e0000 */
.L_x_3087:
[----:B------:R-:W-:Y:S02]  /*21d50*/  ULDC UR4, c[0x0][0xd10] ;  /* 0x0003440000047ab9 */ /* 0x000fe40000000800 */
[----:B------:R-:W-:-:S04]  /*21d60*/  IMAD.U32 R5, RZ, RZ, UR4 ;  /* 0x00000004ff057e24 */ /* 0x000fc8000f8e00ff */
[----:B--2---:R-:W-:-:S04]  /*21d70*/  IMAD R3, R14, R5, RZ ;  /* 0x000000050e037224 */ /* 0x004fc800078e02ff */
[----:B----4-:R-:W-:-:S05]  /*21d80*/  IMAD.IADD R16, R16, 0x1, R3 ;  /* 0x0000000110107824 */ /* 0x010fca00078e0203 */
[----:B------:R-:W-:-:S13]  /*21d90*/  ISETP.GT.AND P0, PT, R16, R4, PT ;  /* 0x000000041000720c */ /* 0x000fda0003f04270 */
[----:B------:R-:W-:Y:S05]  /*21da0*/  @P0 BRA `(.L_x_2975) ;  /* 0x0000000000b40947 */ /* 0x000fea0003800000 */
[----:B------:R-:W2:Y:S02]  /*21db0*/  LDC R0, c[0x0][0xd14] ;  /* 0x00034500ff007b82 */ /* 0x000ea40000000800 */
.L_x_2980:
[----:B------:R-:W-:-:S05]  /*21dc0*/  VIADD R19, R19, 0x1f ;  /* 0x0000001f13137836 */ /* 0x000fca0000000000 */
        /* <DEDUP_REMOVED lines=13> */
.L_x_2978:
[----:B------:R-:W-:Y:S05]  /*21ea0*/  BSYNC B0 ;  /* 0x0000000000007941 */ /* 0x000fea0003800000 */
.L_x_2977:
[----:B------:R-:W-:-:S03]  /*21eb0*/  UMOV UR4, 0xffffffff ;  /* 0xffffffff00047882 */ /* 0x000fc60000000000 */
[----:B------:R-:W-:Y:S05]  /*21ec0*/  BRA.DIV UR4, `(.L_x_2979) ;  /* 0x00000026048c7947 */ /* 0x000fea000b800000 */
[----:B-----5:R-:W0:Y:S01]  /*21ed0*/  SHFL.UP PT, R14, R17, 0x1, RZ ;  /* 0x04200000110e7989 */ /* 0x020e2200000e00ff */
[C---:B------:R-:W-:Y:S02]  /*21ee0*/  ISETP.NE.AND P0, PT, R6.reuse, RZ, PT ;  /* 0x000000ff0600720c */ /* 0x040fe40003f05270 */
[----:B------:R-:W-:Y:S02]  /*21ef0*/  ISETP.GE.U32.AND P1, PT, R6, 0x2, PT ;  /* 0x000000020600780c */ /* 0x000fe40003f26070 */
        /* <DEDUP_REMOVED lines=18> */
.L_x_3095:
[----:B------:R-:W-:Y:S02]  /*22020*/  ULDC UR4, c[0x0][0xd10] ;  /* 0x0003440000047ab9 */ /* 0x000fe40000000800 */
[----:B------:R-:W-:-:S04]  /*22030*/  IMAD.U32 R5, RZ, RZ, UR4 ;  /* 0x00000004ff057e24 */ /* 0x000fc8000f8e00ff */
[----:B--2---:R-:W-:-:S04]  /*22040*/  IMAD R3, R14, R5, RZ ;  /* 0x000000050e037224 */ /* 0x004fc800078e02ff */
[----:B------:R-:W-:-:S05]  /*22050*/  IMAD.IADD R16, R3, 0x1, R16 ;  /* 0x0000000103107824 */ /* 0x000fca00078e0210 */
[----:B------:R-:W-:-:S13]  /*22060*/  ISETP.GT.AND P0, PT, R16, R4, PT ;  /* 0x000000041000720c */ /* 0x000fda0003f04270 */
[----:B------:R-:W-:Y:S05]  /*22070*/  @!P0 BRA `(.L_x_2980) ;  /* 0xfffffffc00508947 */ /* 0x000fea000383ffff */
.L_x_2975:
        /* <DEDUP_REMOVED lines=8> */
.L_x_3099:
[----:B------:R-:W-:Y:S01]  /*22100*/  ISETP.NE.AND P0, PT, R3, RZ, PT ;  /* 0x000000ff0300720c */ /* 0x000fe20003f05270 */
[----:B------:R-:W-:-:S12]  /*22110*/  IMAD.MOV.U32 R7, RZ, RZ, RZ ;  /* 0x000000ffff077224 */ /* 0x000fd800078e00ff */
[----:B------:R-:W-:Y:S05]  /*22120*/  @!P0 BRA `(.L_x_2982) ;  /* 0x0000000000108947 */ /* 0x000fea0003800000 */
[----:B------:R-:W-:Y:S01]  /*22130*/  UMOV UR4, 0xffffffff ;  /* 0xffffffff00047882 */ /* 0x000fe20000000000 */
[----:B------:R-:W-:Y:S02]  /*22140*/  VIADD R12, R6, 0xffffffff ;  /* 0xffffffff060c7836 */ /* 0x000fe40000000000 */
[----:B------:R-:W-:Y:S05]  /*22150*/  BRA.DIV UR4, `(.L_x_2983) ;  /* 0x0000002a04047947 */ /* 0x000fea000b800000 */
[----:B------:R4:W0:Y:S02]  /*22160*/  SHFL.IDX PT, R7, R2, R12, 0x1f ;  /* 0x00001f0c02077589 */ /* 0x00082400000e0000 */
.L_x_2982:
[----:B0---4-:R-:W0:Y:S01]  /*22170*/  LDC.64 R2, c[0x0][0xd68] ;  /* 0x00035a00ff027b82 */ /* 0x011e220000000a00 */
[----:B------:R-:W-:-:S04]  /*22180*/  IMAD.IADD R19, R6, 0x1, R19 ;  /* 0x0000000106137824 */ /* 0x000fc800078e0213 */
[----:B0-----:R-:W-:-:S05]  /*22190*/  IMAD.WIDE R2, R19, 0x4, R2 ;  /* 0x0000000413027825 */ /* 0x001fca00078e0202 */
[----:B-1----:R-:W2:Y:S01]  /*221a0*/  LDG.E R9, desc[UR54][R2.64] ;  /* 0x0000003602097981 */ /* 0x002ea2000c1e1900 */
[----:B------:R-:W-:Y:S02]  /*221b0*/  IMAD R16, R7, R5, R16 ;  /* 0x0000000507107224 */ /* 0x000fe400078e0210 */
[----:B--23--:R-:W-:-:S05]  /*221c0*/  IMAD R6, R17, R9, RZ ;  /* 0x0000000911067224 */ /* 0x00cfca00078e02ff */
[----:B------:R-:W-:-:S04]  /*221d0*/  IABS R8, R6 ;  /* 0x0000000600087213 */ /* 0x000fc80000000000 */
[----:B------:R-:W0:Y:S08]  /*221e0*/  I2F.RP R2, R8 ;  /* 0x0000000800027306 */ /* 0x000e300000209400 */
[----:B0-----:R-:W0:Y:S02]  /*221f0*/  MUFU.RCP R2, R2 ;  /* 0x0000000200027308 */ /* 0x001e240000001000 */
[----:B0-----:R-:W-:-:S06]  /*22200*/  VIADD R2, R2, 0xffffffe ;  /* 0x0ffffffe02027836 */ /* 0x001fcc0000000000 */
[----:B------:R-:W0:Y:S02]  /*22210*/  F2I.FTZ.U32.TRUNC.NTZ R3, R2 ;  /* 0x0000000200037305 */ /* 0x000e24000021f000 */
[----:B0-----:R-:W-:-:S04]  /*22220*/  IMAD.MOV R2, RZ, RZ, -R3 ;  /* 0x000000ffff027224 */ /* 0x001fc800078e0a03 */
[----:B------:R-:W-:Y:S02]  /*22230*/  IMAD R10, R2, R8, RZ ;  /* 0x00000008020a7224 */ /* 0x000fe400078e02ff */
[----:B------:R-:W-:-:S04]  /*22240*/  IMAD.MOV.U32 R2, RZ, RZ, RZ ;  /* 0x000000ffff027224 */ /* 0x000fc800078e00ff */
[----:B------:R-:W-:-:S04]  /*22250*/  IMAD.HI.U32 R10, R3, R10, R2 ;  /* 0x0000000a030a7227 */ /* 0x000fc800078e0002 */
[----:B------:R-:W-:Y:S01]  /*22260*/  IMAD.IADD R2, R4, 0x1, -R16 ;  /* 0x0000000104027824 */ /* 0x000fe200078e0a10 */
[----:B------:R-:W-:-:S04]  /*22270*/  IABS R4, R6 ;  /* 0x0000000600047213 */ /* 0x000fc80000000000 */
[----:B------:R-:W-:Y:S01]  /*22280*/  IABS R3, R2 ;  /* 0x0000000200037213 */ /* 0x000fe20000000000 */
[----:B------:R-:W-:-:S04]  /*22290*/  IMAD.MOV R4, RZ, RZ, -R4 ;  /* 0x000000ffff047224 */ /* 0x000fc800078e0a04 */
        /* <DEDUP_REMOVED lines=48> */
.L_x_2976:
[----:B------:R-:W-:Y:S01]  /*225a0*/  UMOV UR4, URZ ;  /* 0x0000003f00047c82 */ /* 0x000fe20008000000 */
[----:B------:R-:W-:Y:S01]  /*225b0*/  UMOV UR5, URZ ;  /* 0x0000003f00057c82 */ /* 0x000fe20008000000 */
[----:B------:R-:W-:Y:S01]  /*225c0*/  ULDC UR6, c[0x0][0xd14] ;  /* 0x0003450000067ab9 */ /* 0x000fe20000000800 */
[----:B------:R-:W-:Y:S02]  /*225d0*/  IMAD.MOV.U32 R16, RZ, RZ, R4 ;  /* 0x000000ffff107224 */ /* 0x000fe400078e0004 */
[----:B------:R-:W-:Y:S02]  /*225e0*/  IMAD.U32 R17, RZ, RZ, UR4 ;  /* 0x00000004ff117e24 */ /* 0x000fe4000f8e00ff */
[----:B------:R-:W-:Y:S02]  /*225f0*/  IMAD.U32 R18, RZ, RZ, UR5 ;  /* 0x00000005ff127e24 */ /* 0x000fe4000f8e00ff */
[----:B------:R-:W-:-:S07]  /*22600*/  IMAD.U32 R19, RZ, RZ, UR6 ;  /* 0x00000006ff137e24 */ /* 0x000fce000f8e00ff */
.L_x_2984:
        /* <DEDUP_REMOVED lines=12> */
.L_x_2885:
[----:B-1----:R-:W2:Y:S01]  /*226d0*/  LDL R0, [R1+0x24] ;  /* 0x0000240001007983 */ /* 0x002ea20000100800 */
[----:B------:R-:W1:Y:S01]  /*226e0*/  S2R R3, SR_CgaCtaId ;  /* 0x0000000000037919 */ /* 0x000e620000008800 */
[----:B--2---:R-:W-:Y:S02]  /*226f0*/  R2UR UR4, R0 ;  /* 0x00000000000472ca */ /* 0x004fe400000e0000 */
        /* <DEDUP_REMOVED lines=10> */
.L_x_3102:
[----:B------:R-:W-:-:S03]  /*227a0*/  UMOV UR4, 0xffffffff ;  /* 0xffffffff00047882 */ /* 0x000fc60000000000 */
[----:B------:R-:W-:Y:S05]  /*227b0*/  BRA.DIV UR4, `(.L_x_2987) ;  /* 0x0000002204a87947 */ /* 0x000fea000b800000 */
[----:B---3--:R-:W2:Y:S02]  /*227c0*/  S2R R2, SR_TID.X ;  /* 0x0000000000027919 */ /* 0x008ea40000002100 */
[----:B--2---:R-:W-:-:S04]  /*227d0*/  SHF.R.U32.HI R2, RZ, 0x5, R2 ;  /* 0x00000005ff027819 */ /* 0x004fc80000011602 */
[----:B------:R-:W-:-:S05]  /*227e0*/  LOP3.LUT R2, R2, 0x3, RZ, 0xc0, !PT ;  /* 0x0000000302027812 */ /* 0x000fca00078ec0ff */
[----:B------:R2:W3:Y:S02]  /*227f0*/  SHFL.IDX PT, R14, R2, RZ, 0x1f ;  /* 0x00001fff020e7589 */ /* 0x0004e400000e0000 */
.L_x_3105:
[----:B---3--:R-:W-:-:S13]  /*22800*/  ISETP.NE.AND P0, PT, R14, RZ, PT ;  /* 0x000000ff0e00720c */ /* 0x008fda0003f05270 */
[----:B------:R-:W-:Y:S05]  /*22810*/  @P0 BRA `(.L_x_2667) ;  /* 0x00000000009c0947 */ /* 0x000fea0003800000 */
[----:B------:R-:W-:-:S03]  /*22820*/  UMOV UR4, 0xffffffff ;  /* 0xffffffff00047882 */ /* 0x000fc60000000000 */
[----:B------:R-:W-:Y:S05]  /*22830*/  BRA.DIV UR4, `(.L_x_2988) ;  /* 0x0000002204bc7947 */ /* 0x000fea000b800000 */
[----:B------:R-:W-:-:S13]  /*22840*/  ELECT P6, URZ, PT ;  /* 0x00000000003f782f */ /* 0x000fda00038c0000 */
.L_x_3108:
[----:B------:R-:W-:Y:S05]  /*22850*/  @!P6 BRA `(.L_x_2667) ;  /* 0x00000000008ce947 */ /* 0x000fea0003800000 */
[----:B--2---:R-:W2:Y:S02]  /*22860*/  LDL R2, [R1+0x30] ;  /* 0x0000300001027983 */ /* 0x004ea40000100800 */
[----:B--2---:R-:W-:-:S13]  /*22870*/  R2UR UR4, R2 ;  /* 0x00000000020472ca */ /* 0x004fda00000e0000 */
[----:B------:R-:W-:-:S06]  /*22880*/  ULOP3.LUT UR4, UR4, 0x2, URZ, 0xfc, !UPT ;  /* 0x0000000204047892 */ /* 0x000fcc000f8efc3f */
[----:B------:R-:W-:-:S05]  /*22890*/  IMAD.U32 R2, RZ, RZ, UR4 ;  /* 0x00000004ff027e24 */ /* 0x000fca000f8e00ff */
[----:B------:R-:W-:-:S13]  /*228a0*/  ISETP.NE.AND P2, PT, R2, 0x3, PT ;  /* 0x000000030200780c */ /* 0x000fda0003f45270 */
[----:B------:R-:W-:Y:S05]  /*228b0*/  @!P2 BRA `(.L_x_2989) ;  /* 0x000000000004a947 */ /* 0x000fea0003800000 */
[----:B------:R-:W-:Y:S01]  /*228c0*/  BPT.TRAP 0x1 ;  /* 0x000000040000795c */ /* 0x000fe20000300000 */
.L_x_2989:
        /* <DEDUP_REMOVED lines=14> */
.L_x_3109:
[----:B------:R-:W2:Y:S02]  /*229b0*/  SYNCS.PHASECHK.TRANS64.TRYWAIT P0, [R7+URZ], R2 ;  /* 0x00000002070075a7 */ /* 0x000ea4000800017f */
[----:B--2---:R-:W-:Y:S05]  /*229c0*/  @!P0 BRA `(.L_x_2991) ;  /* 0x00000020008c8947 */ /* 0x004fea0003800000 */
.L_x_3110:
[----:B------:R-:W-:Y:S05]  /*229d0*/  @!P2 BRA `(.L_x_2992) ;  /* 0x000000000004a947 */ /* 0x000fea0003800000 */
[----:B------:R-:W-:Y:S01]  /*229e0*/  BPT.TRAP 0x1 ;  /* 0x000000040000795c */ /* 0x000fe20000300000 */
.L_x_2992:
[----:B------:R-:W3:Y:S01]  /*229f0*/  LDL.LU R4, [R1] ;  /* 0x0000000001047983 */ /* 0x000ee20000300800 */
[----:B------:R-:W-:-:S04]  /*22a00*/  VIADD R0, R0, 0x38860 ;  /* 0x0003886000007836 */ /* 0x000fc80000000000 */
[----:B---3--:R-:W-:-:S04]  /*22a10*/  IMAD R4, R4, 0x8, R0 ;  /* 0x0000000804047824 */ /* 0x008fc800078e0200 */
[----:B------:R-:W3:Y:S02]  /*22a20*/  SYNCS.PHASECHK.TRANS64.TRYWAIT P0, [R4+URZ], R5 ;  /* 0x00000005040075a7 */ /* 0x000ee4000800017f */
[----:B---3--:R-:W-:Y:S05]  /*22a30*/  @!P0 BRA `(.L_x_2993) ;  /* 0x0000002000848947 */ /* 0x008fea0003800000 */
.L_x_3111:
[----:B------:R-:W-:-:S07]  /*22a40*/  IMAD R3, R3, 0x8, R0 ;  /* 0x0000000803037824 */ /* 0x000fce00078e0200 */
.L_x_2994:
[----:B----4-:R4:W0:Y:S02]  /*22a50*/  SYNCS.PHASECHK.TRANS64.TRYWAIT P0, [R3+URZ], R2 ;  /* 0x00000002030075a7 */ /* 0x010824000800017f */
[----:B0-----:R-:W-:Y:S05]  /*22a60*/  @!P0 NANOSLEEP.SYNCS 0x989680 ;  /* 0x009896800000895d */ /* 0x001fea0003900000 */
[----:B------:R-:W0:Y:S02]  /*22a70*/  @!P0 SYNCS.PHASECHK.TRANS64 P0, [R3+URZ], R2 ;  /* 0x00000002030085a7 */ /* 0x000e24000800007f */
[----:B0-----:R-:W-:Y:S05]  /*22a80*/  @!P0 BRA `(.L_x_2994) ;  /* 0xfffffffc00f08947 */ /* 0x001fea000383ffff */
.L_x_2667:
[----:B------:R-:W-:Y:S05]  /*22a90*/  BSYNC B8 ;  /* 0x0000000000087941 */ /* 0x000fea0003800000 */
.L_x_2664:
[----:B------:R-:W-:Y:S05]  /*22aa0*/  EXIT ;  /* 0x000000000000794d */ /* 0x000fea0003800000 */
.L_x_2691:
[----:B0-----:R0:W1:Y:S02]  /*22ab0*/  SYNCS.PHASECHK.TRANS64.TRYWAIT P5, [R70+URZ+0x38890], R77 ;  /* 0x0388904d460075a7 */ /* 0x00106400080a017f */
[----:B-1----:R-:W-:Y:S05]  /*22ac0*/  @!P5 NANOSLEEP.SYNCS 0x989680 ;  /* 0x009896800000d95d */ /* 0x002fea0003900000 */
[----:B------:R-:W1:Y:S02]  /*22ad0*/  @!P5 SYNCS.PHASECHK.TRANS64 P5, [R70+URZ+0x38890], R77 ;  /* 0x0388904d4600d5a7 */ /* 0x000e6400080a007f */
[----:B-1----:R-:W-:Y:S05]  /*22ae0*/  @!P5 BRA `(.L_x_2691) ;  /* 0xfffffffc00f0d947 */ /* 0x002fea000383ffff */
[----:B------:R-:W-:Y:S05]  /*22af0*/  BRA `(.L_x_2995) ;  /* 0xfffffdfc00c07947 */ /* 0x000fea000383ffff */
.L_x_2701:
[----:B0-----:R0:W1:Y:S02]  /*22b00*/  SYNCS.PHASECHK.TRANS64.TRYWAIT P5, [R70+URZ+0x38890], R77 ;  /* 0x0388904d460075a7 */ /* 0x00106400080a017f */
[----:B-1----:R-:W-:Y:S05]  /*22b10*/  @!P5 NANOSLEEP.SYNCS 0x989680 ;  /* 0x009896800000d95d */ /* 0x002fea0003900000 */
[----:B------:R-:W1:Y:S02]  /*22b20*/  @!P5 SYNCS.PHASECHK.TRANS64 P5, [R70+URZ+0x38890], R77 ;  /* 0x0388904d4600d5a7 */ /* 0x000e6400080a007f */
[----:B-1----:R-:W-:Y:S05]  /*22b30*/  @!P5 BRA `(.L_x_2701) ;  /* 0xfffffffc00f0d947 */ /* 0x002fea000383ffff */
[----:B------:R-:W-:Y:S05]  /*22b40*/  BRA `(.L_x_2996) ;  /* 0xfffffe08003c7947 */ /* 0x000fea000383ffff */
.L_x_2706:
[----:B0-----:R0:W1:Y:S02]  /*22b50*/  SYNCS.PHASECHK.TRANS64.TRYWAIT P5, [R70+URZ+0x38890], R77 ;  /* 0x0388904d460075a7 */ /* 0x00106400080a017f */
[----:B-1----:R-:W-:Y:S05]  /*22b60*/  @!P5 NANOSLEEP.SYNCS 0x989680 ;  /* 0x009896800000d95d */ /* 0x002fea0003900000 */
[----:B------:R-:W1:Y:S02]  /*22b70*/  @!P5 SYNCS.PHASECHK.TRANS64 P5, [R70+URZ+0x38890], R77 ;  /* 0x0388904d4600d5a7 */ /* 0x000e6400080a007f */
[----:B-1----:R-:W-:Y:S05]  /*22b80*/  @!P5 BRA `(.L_x_2706) ;  /* 0xfffffffc00f0d947 */ /* 0x002fea000383ffff */
[----:B------:R-:W-:Y:S05]  /*22b90*/  BRA `(.L_x_2997) ;  /* 0xfffffe1000707947 */ /* 0x000fea000383ffff */
.L_x_2710:
[----:B--2---:R2:W4:Y:S02]  /*22ba0*/  SYNCS.PHASECHK.TRANS64.TRYWAIT P5, [R70+URZ+0x388b0], R77 ;  /* 0x0388b04d460075a7 */ /* 0x00452400080a017f */
[----:B----4-:R-:W-:Y:S05]  /*22bb0*/  @!P5 NANOSLEEP.SYNCS 0x989680 ;  /* 0x009896800000d95d */ /* 0x010fea0003900000 */
[----:B------:R-:W4:Y:S02]  /*22bc0*/  @!P5 SYNCS.PHASECHK.TRANS64 P5, [R70+URZ+0x388b0], R77 ;  /* 0x0388b04d4600d5a7 */ /* 0x000f2400080a007f */
[----:B----4-:R-:W-:Y:S05]  /*22bd0*/  @!P5 BRA `(.L_x_2710) ;  /* 0xfffffffc00f0d947 */ /* 0x010fea000383ffff */
[----:B------:R-:W-:Y:S05]  /*22be0*/  BRA `(.L_x_2998) ;  /* 0xfffffe1000ec7947 */ /* 0x000fea000383ffff */
.L_x_2753:
        /* <DEDUP_REMOVED lines=8> */
.L_x_3000:
[----:B------:R-:W-:Y:S05]  /*22c70*/  BSYNC B1 ;  /* 0x0000000000017941 */ /* 0x000fea0003800000 */
.L_x_2999:
[----:B------:R-:W-:Y:S05]  /*22c80*/  BRA `(.L_x_3001) ;  /* 0xfffffe5000087947 */ /* 0x000fea000383ffff */
.L_x_2754:
        /* <DEDUP_REMOVED lines=8> */
.L_x_3003:
[----:B------:R-:W-:Y:S05]  /*22d10*/  BSYNC B1 ;  /* 0x0000000000017941 */ /* 0x000fea0003800000 */
.L_x_3002:
[----:B------:R-:W-:Y:S05]  /*22d20*/  BRA `(.L_x_3004) ;  /* 0xfffffe4c00e87947 */ /* 0x000fea000383ffff */
.L_x_2755:
        /* <DEDUP_REMOVED lines=8> */
.L_x_3006:
[----:B------:R-:W-:Y:S05]  /*22db0*/  BSYNC B1 ;  /* 0x0000000000017941 */ /* 0x000fea0003800000 */
.L_x_3005:
[----:B------:R-:W-:Y:S05]  /*22dc0*/  BRA `(.L_x_3007) ;  /* 0xfffffe4c00c87947 */ /* 0x000fea000383ffff */
.L_x_2756:
        /* <DEDUP_REMOVED lines=8> */
.L_x_3009:
[----:B------:R-:W-:Y:S05]  /*22e50*/  BSYNC B1 ;  /* 0x0000000000017941 */ /* 0x000fea0003800000 */
.L_x_3008:
[----:B------:R-:W-:Y:S05]  /*22e60*/  BRA `(.L_x_3010) ;  /* 0xfffffe4c00a87947 */ /* 0x000fea000383ffff */
.L_x_2757:
        /* <DEDUP_REMOVED lines=8> */
.L_x_3012:
[----:B------:R-:W-:Y:S05]  /*22ef0*/  BSYNC B1 ;  /* 0x0000000000017941 */ /* 0x000fea0003800000 */
.L_x_3011:
[----:B------:R-:W-:Y:S05]  /*22f00*/  BRA `(.L_x_3013) ;  /* 0xfffffe4c00887947 */ /* 0x000fea000383ffff */
.L_x_2758:
        /* <DEDUP_REMOVED lines=8> */
.L_x_3015:
[----:B------:R-:W-:Y:S05]  /*22f90*/  BSYNC B1 ;  /* 0x0000000000017941 */ /* 0x000fea0003800000 */
.L_x_3014:
[----:B------:R-:W-:Y:S05]  /*22fa0*/  BRA `(.L_x_3016) ;  /* 0xfffffe4c00687947 */ /* 0x000fea000383ffff */
.L_x_2759:
        /* <DEDUP_REMOVED lines=8> */
.L_x_3018:
[----:B------:R-:W-:Y:S05]  /*23030*/  BSYNC B1 ;  /* 0x0000000000017941 */ /* 0x000fea0003800000 */
.L_x_3017:
[----:B------:R-:W-:Y:S05]  /*23040*/  BRA `(.L_x_3019) ;  /* 0xfffffe4c00487947 */ /* 0x000fea000383ffff */
.L_x_2760:
        /* <DEDUP_REMOVED lines=8> */
.L_x_3021:
[----:B------:R-:W-:Y:S05]  /*230d0*/  BSYNC B1 ;  /* 0x0000000000017941 */ /* 0x000fea0003800000 */
.L_x_3020:
[----:B------:R-:W-:Y:S05]  /*230e0*/  BRA `(.L_x_3022) ;  /* 0xfffffe4c00287947 */ /* 0x000fea000383ffff */
.L_x_2762:
[----:B0-----:R0:W1:Y:S02]  /*230f0*/  SYNCS.PHASECHK.TRANS64.TRYWAIT P2, [R18+URZ+0x38800], R5 ;  /* 0x03880005120075a7 */ /* 0x001064000804017f */
[----:B-1----:R-:W-:Y:S05]  /*23100*/  @!P2 NANOSLEEP.SYNCS 0x989680 ;  /* 0x009896800000a95d */ /* 0x002fea0003900000 */
[----:B------:R-:W1:Y:S02]  /*23110*/  @!P2 SYNCS.PHASECHK.TRANS64 P2, [R18+URZ+0x38800], R5 ;  /* 0x038800051200a5a7 */ /* 0x000e64000804007f */
[----:B-1----:R-:W-:Y:S05]  /*23120*/  @!P2 BRA `(.L_x_2762) ;  /* 0xfffffffc00f0a947 */ /* 0x002fea000383ffff */
[----:B------:R-:W-:Y:S05]  /*23130*/  BRA `(.L_x_3023) ;  /* 0xfffffe4c009c7947 */ /* 0x000fea000383ffff */
.L_x_2770:
        /* <DEDUP_REMOVED lines=8> */
.L_x_3025:
[----:B------:R-:W-:Y:S05]  /*231c0*/  BSYNC B1 ;  /* 0x0000000000017941 */ /* 0x000fea0003800000 */
.L_x_3024:
[----:B------:R-:W-:Y:S05]  /*231d0*/  BRA `(.L_x_3026) ;  /* 0xfffffe5c00b87947 */ /* 0x000fea000383ffff */
.L_x_2771:
        /* <DEDUP_REMOVED lines=8> */
.L_x_3028:
[----:B------:R-:W-:Y:S05]  /*23260*/  BSYNC B1 ;  /* 0x0000000000017941 */ /* 0x000fea0003800000 */
.L_x_3027:
[----:B------:R-:W-:Y:S05]  /*23270*/  BRA `(.L_x_3029) ;  /* 0xfffffe5c00987947 */ /* 0x000fea000383ffff */
.L_x_2772:
        /* <DEDUP_REMOVED lines=8> */
.L_x_3031:
[----:B------:R-:W-:Y:S05]  /*23300*/  BSYNC B1 ;  /* 0x0000000000017941 */ /* 0x000fea0003800000 */
.L_x_3030:
[----:B------:R-:W-:Y:S05]  /*23310*/  BRA `(.L_x_3032) ;  /* 0xfffffe5c00787947 */ /* 0x000fea000383ffff */
.L_x_2773:
        /* <DEDUP_REMOVED lines=8> */
.L_x_3034:
[----:B------:R-:W-:Y:S05]  /*233a0*/  BSYNC B1 ;  /* 0x0000000000017941 */ /* 0x000fea0003800000 */
.L_x_3033:
[----:B------:R-:W-:Y:S05]  /*233b0*/  BRA `(.L_x_3035) ;  /* 0xfffffe5c00587947 */ /* 0x000fea000383ffff */
.L_x_2774:
        /* <DEDUP_REMOVED lines=8> */
.L_x_3037:
[----:B------:R-:W-:Y:S05]  /*23440*/  BSYNC B1 ;  /* 0x0000000000017941 */ /* 0x000fea0003800000 */
.L_x_3036:
[----:B------:R-:W-:Y:S05]  /*23450*/  BRA `(.L_x_3038) ;  /* 0xfffffe5c00387947 */ /* 0x000fea000383ffff */
.L_x_2775:
        /* <DEDUP_REMOVED lines=8> */
.L_x_3040:
[----:B------:R-:W-:Y:S05]  /*234e0*/  BSYNC B1 ;  /* 0x0000000000017941 */ /* 0x000fea0003800000 */
.L_x_3039:
[----:B------:R-:W-:Y:S05]  /*234f0*/  BRA `(.L_x_3041) ;  /* 0xfffffe5c001c7947 */ /* 0x000fea000383ffff */
.L_x_2776:
        /* <DEDUP_REMOVED lines=8> */
.L_x_3043:
[----:B------:R-:W-:Y:S05]  /*23580*/  BSYNC B1 ;  /* 0x0000000000017941 */ /* 0x000fea0003800000 */
.L_x_3042:
[----:B------:R-:W-:Y:S05]  /*23590*/  BRA `(.L_x_3044) ;  /* 0xfffffe5c00007947 */ /* 0x000fea000383ffff */
.L_x_2777:
        /* <DEDUP_REMOVED lines=8> */
.L_x_3046:
[----:B------:R-:W-:Y:S05]  /*23620*/  BSYNC B1 ;  /* 0x0000000000017941 */ /* 0x000fea0003800000 */
.L_x_3045:
[----:B------:R-:W-:Y:S05]  /*23630*/  BRA `(.L_x_3047) ;  /* 0xfffffe5800e47947 */ /* 0x000fea000383ffff */
.L_x_2779:
[----:B0-----:R0:W1:Y:S02]  /*23640*/  SYNCS.PHASECHK.TRANS64.TRYWAIT P1, [R18+URZ+0x38800], R3 ;  /* 0x03880003120075a7 */ /* 0x001064000802017f */
[----:B-1----:R-:W-:Y:S05]  /*23650*/  @!P1 NANOSLEEP.SYNCS 0x989680 ;  /* 0x009896800000995d */ /* 0x002fea0003900000 */
[----:B------:R-:W1:Y:S02]  /*23660*/  @!P1 SYNCS.PHASECHK.TRANS64 P1, [R18+URZ+0x38800], R3 ;  /* 0x03880003120095a7 */ /* 0x000e64000802007f */
[----:B-1----:R-:W-:Y:S05]  /*23670*/  @!P1 BRA `(.L_x_2779) ;  /* 0xfffffffc00f09947 */ /* 0x002fea000383ffff */
[----:B------:R-:W-:Y:S05]  /*23680*/  BRA `(.L_x_3048) ;  /* 0xfffffe5c005c7947 */ /* 0x000fea000383ffff */
.L_x_2785:
[----:B--2---:R2:W3:Y:S02]  /*23690*/  SYNCS.PHASECHK.TRANS64.TRYWAIT P1, [R20+URZ+0x38830], R7 ;  /* 0x03883007140075a7 */ /* 0x0044e4000802017f */
[----:B---3--:R-:W-:Y:S05]  /*236a0*/  @!P1 NANOSLEEP.SYNCS 0x989680 ;  /* 0x009896800000995d */ /* 0x008fea0003900000 */
[----:B------:R-:W3:Y:S02]  /*236b0*/  @!P1 SYNCS.PHASECHK.TRANS64 P1, [R20+URZ+0x38830], R7 ;  /* 0x03883007140095a7 */ /* 0x000ee4000802007f */
[----:B---3--:R-:W-:Y:S05]  /*236c0*/  @!P1 BRA `(.L_x_2785) ;  /* 0xfffffffc00f09947 */ /* 0x008fea000383ffff */
[----:B------:R-:W-:Y:S05]  /*236d0*/  BRA `(.L_x_2784) ;  /* 0xfffffe6800f47947 */ /* 0x000fea000383ffff */
.L_x_2787:
[----:B0-----:R0:W3:Y:S02]  /*236e0*/  SYNCS.PHASECHK.TRANS64.TRYWAIT P1, [R18+URZ+0x38810], R3 ;  /* 0x03881003120075a7 */ /* 0x0010e4000802017f */
[----:B---3--:R-:W-:Y:S05]  /*236f0*/  @!P1 NANOSLEEP.SYNCS 0x989680 ;  /* 0x009896800000995d */ /* 0x008fea0003900000 */
[----:B------:R-:W3:Y:S02]  /*23700*/  @!P1 SYNCS.PHASECHK.TRANS64 P1, [R18+URZ+0x38810], R3 ;  /* 0x03881003120095a7 */ /* 0x000ee4000802007f */
[----:B---3--:R-:W-:Y:S05]  /*23710*/  @!P1 BRA `(.L_x_2787) ;  /* 0xfffffffc00f09947 */ /* 0x008fea000383ffff */
[----:B------:R-:W-:Y:S05]  /*23720*/  BRA `(.L_x_3049) ;  /* 0xfffffe6c00a47947 */ /* 0x000fea000383ffff */
.L_x_2791:
[----:B----4-:R4:W0:Y:S02]  /*23730*/  SYNCS.PHASECHK.TRANS64.TRYWAIT P2, [R20+URZ+0x38850], R7 ;  /* 0x03885007140075a7 */ /* 0x010824000804017f */
[----:B0-----:R-:W-:Y:S05]  /*23740*/  @!P2 NANOSLEEP.SYNCS 0x989680 ;  /* 0x009896800000a95d */ /* 0x001fea0003900000 */
[----:B------:R-:W0:Y:S02]  /*23750*/  @!P2 SYNCS.PHASECHK.TRANS64 P2, [R20+URZ+0x38850], R7 ;  /* 0x038850071400a5a7 */ /* 0x000e24000804007f */
[----:B0-----:R-:W-:Y:S05]  /*23760*/  @!P2 BRA `(.L_x_2791) ;  /* 0xfffffffc00f0a947 */ /* 0x001fea000383ffff */
[----:B------:R-:W-:Y:S05]  /*23770*/  BRA `(.L_x_2790) ;  /* 0xfffffe6c00c87947 */ /* 0x000fea000383ffff */
.L_x_2811:
[----:B-1----:R1:W2:Y:S02]  /*23780*/  SYNCS.PHASECHK.TRANS64.TRYWAIT P2, [R199+URZ+0x38830], R188 ;  /* 0x038830bcc70075a7 */ /* 0x0022a4000804017f */
[----:B--2---:R-:W-:Y:S05]  /*23790*/  @!P2 NANOSLEEP.SYNCS 0x989680 ;  /* 0x009896800000a95d */ /* 0x004fea0003900000 */
[----:B------:R-:W2:Y:S02]  /*237a0*/  @!P2 SYNCS.PHASECHK.TRANS64 P2, [R199+URZ+0x38830], R188 ;  /* 0x038830bcc700a5a7 */ /* 0x000ea4000804007f */
[----:B--2---:R-:W-:Y:S05]  /*237b0*/  @!P2 BRA `(.L_x_2811) ;  /* 0xfffffffc00f0a947 */ /* 0x004fea000383ffff */
[----:B------:R-:W-:Y:S05]  /*237c0*/  BRA `(.L_x_2810) ;  /* 0xfffffea4005c7947 */ /* 0x000fea000383ffff */
.L_x_2816:
[----:B---3--:R3:W4:Y:S02]  /*237d0*/  SYNCS.PHASECHK.TRANS64.TRYWAIT P2, [R199+URZ+0x38850], R188 ;  /* 0x038850bcc70075a7 */ /* 0x008724000804017f */
[----:B----4-:R-:W-:Y:S05]  /*237e0*/  @!P2 NANOSLEEP.SYNCS 0x989680 ;  /* 0x009896800000a95d */ /* 0x010fea0003900000 */
[----:B------:R-:W4:Y:S02]  /*237f0*/  @!P2 SYNCS.PHASECHK.TRANS64 P2, [R199+URZ+0x38850], R188 ;  /* 0x038850bcc700a5a7 */ /* 0x000f24000804007f */
[----:B----4-:R-:W-:Y:S05]  /*23800*/  @!P2 BRA `(.L_x_2816) ;  /* 0xfffffffc00f0a947 */ /* 0x010fea000383ffff */
[----:B------:R-:W-:Y:S05]  /*23810*/  BRA `(.L_x_2815) ;  /* 0xfffffea400f87947 */ /* 0x000fea000383ffff */
.L_x_2837:
[----:B-1----:R1:W2:Y:S02]  /*23820*/  SYNCS.PHASECHK.TRANS64.TRYWAIT P3, [R188+URZ+0x38830], R203 ;  /* 0x038830cbbc0075a7 */ /* 0x0022a4000806017f */
[----:B--2---:R-:W-:Y:S05]  /*23830*/  @!P3 NANOSLEEP.SYNCS 0x989680 ;  /* 0x009896800000b95d */ /* 0x004fea0003900000 */
[----:B------:R-:W2:Y:S02]  /*23840*/  @!P3 SYNCS.PHASECHK.TRANS64 P3, [R188+URZ+0x38830], R203 ;  /* 0x038830cbbc00b5a7 */ /* 0x000ea4000806007f */
[----:B--2---:R-:W-:Y:S05]  /*23850*/  @!P3 BRA `(.L_x_2837) ;  /* 0xfffffffc00f0b947 */ /* 0x004fea000383ffff */
[----:B------:R-:W-:Y:S05]  /*23860*/  BRA `(.L_x_2836) ;  /* 0xfffffee400107947 */ /* 0x000fea000383ffff */
.L_x_2842:
[----:B---3--:R3:W4:Y:S02]  /*23870*/  SYNCS.PHASECHK.TRANS64.TRYWAIT P3, [R188+URZ+0x38850], R203 ;  /* 0x038850cbbc0075a7 */ /* 0x008724000806017f */
[----:B----4-:R-:W-:Y:S05]  /*23880*/  @!P3 NANOSLEEP.SYNCS 0x989680 ;  /* 0x009896800000b95d */ /* 0x010fea0003900000 */
[----:B------:R-:W4:Y:S02]  /*23890*/  @!P3 SYNCS.PHASECHK.TRANS64 P3, [R188+URZ+0x38850], R203 ;  /* 0x038850cbbc00b5a7 */ /* 0x000f24000806007f */
[----:B----4-:R-:W-:Y:S05]  /*238a0*/  @!P3 BRA `(.L_x_2842) ;  /* 0xfffffffc00f0b947 */ /* 0x010fea000383ffff */
[----:B------:R-:W-:Y:S05]  /*238b0*/  BRA `(.L_x_2841) ;  /* 0xfffffee400ac7947 */ /* 0x000fea000383ffff */
.L_x_2850:
[----:B-1----:R1:W2:Y:S02]  /*238c0*/  SYNCS.PHASECHK.TRANS64.TRYWAIT P2, [R189+URZ+0x38830], R204 ;  /* 0x038830ccbd0075a7 */ /* 0x0022a4000804017f */
[----:B--2---:R-:W-:Y:S05]  /*238d0*/  @!P2 NANOSLEEP.SYNCS 0x989680 ;  /* 0x009896800000a95d */ /* 0x004fea0003900000 */
[----:B------:R-:W2:Y:S02]  /*238e0*/  @!P2 SYNCS.PHASECHK.TRANS64 P2, [R189+URZ+0x38830], R204 ;  /* 0x038830ccbd00a5a7 */ /* 0x000ea4000804007f */
[----:B--2---:R-:W-:Y:S05]  /*238f0*/  @!P2 BRA `(.L_x_2850) ;  /* 0xfffffffc00f0a947 */ /* 0x004fea000383ffff */
[----:B------:R-:W-:Y:S05]  /*23900*/  BRA `(.L_x_2849) ;  /* 0xffffff1400987947 */ /* 0x000fea000383ffff */
.L_x_2855:
[----:B---3--:R3:W4:Y:S02]  /*23910*/  SYNCS.PHASECHK.TRANS64.TRYWAIT P2, [R189+URZ+0x38850], R204 ;  /* 0x038850ccbd0075a7 */ /* 0x008724000804017f */
[----:B----4-:R-:W-:Y:S05]  /*23920*/  @!P2 NANOSLEEP.SYNCS 0x989680 ;  /* 0x009896800000a95d */ /* 0x010fea0003900000 */
[----:B------:R-:W4:Y:S02]  /*23930*/  @!P2 SYNCS.PHASECHK.TRANS64 P2, [R189+URZ+0x38850], R204 ;  /* 0x038850ccbd00a5a7 */ /* 0x000f24000804007f */
[----:B----4-:R-:W-:Y:S05]  /*23940*/  @!P2 BRA `(.L_x_2855) ;  /* 0xfffffffc00f0a947 */ /* 0x010fea000383ffff */
[----:B------:R-:W-:Y:S05]  /*23950*/  BRA `(.L_x_2854) ;  /* 0xffffff1800347947 */ /* 0x000fea000383ffff */
.L_x_2899:
        /* <DEDUP_REMOVED lines=11> */
.L_x_3051:
[----:B------:R-:W-:Y:S05]  /*23a10*/  BSYNC B1 ;  /* 0x0000000000017941 */ /* 0x000fea0003800000 */
.L_x_3050:
[----:B------:R-:W-:Y:S05]  /*23a20*/  BRA `(.L_x_3052) ;  /* 0xffffff9800607947 */ /* 0x000fea000383ffff */
.L_x_2900:
[----:B------:R-:W-:Y:S01]  /*23a30*/  BSSY B1, `(.L_x_3053) ;  /* 0x0000006000017945 */ /* 0x000fe20003800000 */
[----:B------:R-:W-:-:S07]  /*23a40*/  IMAD.MOV.U32 R15, RZ, RZ, -0x1 ;  /* 0xffffffffff0f7424 */ /* 0x000fce00078e00ff */
[----:B0-----:R-:W-:Y:S05]  /*23a50*/  WARPSYNC.COLLECTIVE R15, `(.L_x_3054) ;  /* 0x000000000f0c7348 */ /* 0x001fea0003c00000 */
[----:B------:R-:W-:Y:S02]  /*23a60*/  ELECT P6, UR62, PT ;  /* 0x00000000003e782f */ /* 0x000fe400038c0000 */
[----:B------:R-:W-:Y:S01]  /*23a70*/  MOV R14, UR62 ;  /* 0x0000003e000e7c02 */ /* 0x000fe20008000f00 */
[----:B0-----:R-:W-:Y:S10]  /*23a80*/  ENDCOLLECTIVE ;  /* 0x000000000000791b */ /* 0x001ff40003800000 */
.L_x_3054:
[----:B------:R-:W-:Y:S05]  /*23a90*/  BSYNC B1 ;  /* 0x0000000000017941 */ /* 0x000fea0003800000 */
.L_x_3053:
[----:B------:R-:W-:Y:S05]  /*23aa0*/  BRA `(.L_x_3055) ;  /* 0xffffff98004c7947 */ /* 0x000fea000383ffff */
.L_x_2901:
[----:B-1----:R1:W2:Y:S02]  /*23ab0*/  SYNCS.PHASECHK.TRANS64.TRYWAIT P0, [R7+URZ+0x38820], R8 ;  /* 0x03882008070075a7 */ /* 0x0022a4000800017f */
[----:B--2---:R-:W-:Y:S05]  /*23ac0*/  @!P0 NANOSLEEP.SYNCS 0x989680 ;  /* 0x009896800000895d */ /* 0x004fea0003900000 */
[----:B------:R-:W2:Y:S02]  /*23ad0*/  @!P0 SYNCS.PHASECHK.TRANS64 P0, [R7+URZ+0x38820], R8 ;  /* 0x03882008070085a7 */ /* 0x000ea4000800007f */
[----:B--2---:R-:W-:Y:S05]  /*23ae0*/  @!P0 BRA `(.L_x_2901) ;  /* 0xfffffffc00f08947 */ /* 0x004fea000383ffff */
[----:B------:R-:W-:Y:S05]  /*23af0*/  BRA `(.L_x_3056) ;  /* 0xffffff98006c7947 */ /* 0x000fea000383ffff */
.L_x_2904:
[----:B-1----:R1:W2:Y:S02]  /*23b00*/  SYNCS.PHASECHK.TRANS64.TRYWAIT P0, [R8+URZ+0x388a0], R9 ;  /* 0x0388a009080075a7 */ /* 0x0022a4000800017f */
[----:B--2---:R-:W-:Y:S05]  /*23b10*/  @!P0 NANOSLEEP.SYNCS 0x989680 ;  /* 0x009896800000895d */ /* 0x004fea0003900000 */
[----:B------:R-:W2:Y:S02]  /*23b20*/  @!P0 SYNCS.PHASECHK.TRANS64 P0, [R8+URZ+0x388a0], R9 ;  /* 0x0388a009080085a7 */ /* 0x000ea4000800007f */
[----:B--2---:R-:W-:Y:S05]  /*23b30*/  @!P0 BRA `(.L_x_2904) ;  /* 0xfffffffc00f08947 */ /* 0x004fea000383ffff */
[----:B------:R-:W-:Y:S05]  /*23b40*/  BRA `(.L_x_3057) ;  /* 0xffffff9800787947 */ /* 0x000fea000383ffff */
.L_x_2906:
[----:B--2---:R2:W3:Y:S02]  /*23b50*/  SYNCS.PHASECHK.TRANS64.TRYWAIT P0, [R8+URZ+0x388c0], R9 ;  /* 0x0388c009080075a7 */ /* 0x0044e4000800017f */
[----:B---3--:R-:W-:Y:S05]  /*23b60*/  @!P0 NANOSLEEP.SYNCS 0x989680 ;  /* 0x009896800000895d */ /* 0x008fea0003900000 */
[----:B------:R-:W3:Y:S02]  /*23b70*/  @!P0 SYNCS.PHASECHK.TRANS64 P0, [R8+URZ+0x388c0], R9 ;  /* 0x0388c009080085a7 */ /* 0x000ee4000800007f */
[----:B---3--:R-:W-:Y:S05]  /*23b80*/  @!P0 BRA `(.L_x_2906) ;  /* 0xfffffffc00f08947 */ /* 0x008fea000383ffff */
[----:B------:R-:W-:Y:S05]  /*23b90*/  BRA `(.L_x_3058) ;  /* 0xffffff9800e07947 */ /* 0x000fea000383ffff */
.L_x_2910:
[----:B-1----:R1:W2:Y:S02]  /*23ba0*/  SYNCS.PHASECHK.TRANS64.TRYWAIT P0, [R9+URZ+0x388a0], R10 ;  /* 0x0388a00a090075a7 */ /* 0x0022a4000800017f */
[----:B--2---:R-:W-:Y:S05]  /*23bb0*/  @!P0 NANOSLEEP.SYNCS 0x989680 ;  /* 0x009896800000895d */ /* 0x004fea0003900000 */
[----:B------:R-:W2:Y:S02]  /*23bc0*/  @!P0 SYNCS.PHASECHK.TRANS64 P0, [R9+URZ+0x388a0], R10 ;  /* 0x0388a00a090085a7 */ /* 0x000ea4000800007f */
[----:B--2---:R-:W-:Y:S05]  /*23bd0*/  @!P0 BRA `(.L_x_2910) ;  /* 0xfffffffc00f08947 */ /* 0x004fea000383ffff */
[----:B------:R-:W-:Y:S05]  /*23be0*/  BRA `(.L_x_3059) ;  /* 0xffffffa000247947 */ /* 0x000fea000383ffff */
.L_x_2912:
[----:B--2---:R2:W3:Y:S02]  /*23bf0*/  SYNCS.PHASECHK.TRANS64.TRYWAIT P1, [R9+URZ+0x388c0], R10 ;  /* 0x0388c00a090075a7 */ /* 0x0044e4000802017f */
[----:B---3--:R-:W-:Y:S05]  /*23c00*/  @!P1 NANOSLEEP.SYNCS 0x989680 ;  /* 0x009896800000995d */ /* 0x008fea0003900000 */
[----:B------:R-:W3:Y:S02]  /*23c10*/  @!P1 SYNCS.PHASECHK.TRANS64 P1, [R9+URZ+0x388c0], R10 ;  /* 0x0388c00a090095a7 */ /* 0x000ee4000802007f */
[----:B---3--:R-:W-:Y:S05]  /*23c20*/  @!P1 BRA `(.L_x_2912) ;  /* 0xfffffffc00f09947 */ /* 0x008fea000383ffff */
[----:B------:R-:W-:Y:S05]  /*23c30*/  BRA `(.L_x_3060) ;  /* 0xffffffa000847947 */ /* 0x000fea000383ffff */
.L_x_2930:
[----:B------:R-:W0:Y:S01]  /*23c40*/  S2R R5, SR_TID.X ;  /* 0x0000000000057919 */ /* 0x000e220000002100 */
[----:B------:R-:W-:Y:S01]  /*23c50*/  BSSY B0, `(.L_x_3061) ;  /* 0x000000a000007945 */ /* 0x000fe20003800000 */
[----:B------:R-:W-:Y:S02]  /*23c60*/  IMAD.MOV.U32 R12, RZ, RZ, RZ ;  /* 0x000000ffff0c7224 */ /* 0x000fe400078e00ff */
[----:B-1----:R-:W-:Y:S02]  /*23c70*/  IMAD.MOV.U32 R11, RZ, RZ, 0x1f ;  /* 0x0000001fff0b7424 */ /* 0x002fe400078e00ff */
[----:B------:R-:W-:Y:S01]  /*23c80*/  IMAD.MOV.U32 R15, RZ, RZ, -0x1 ;  /* 0xffffffffff0f7424 */ /* 0x000fe200078e00ff */
[----:B0-----:R-:W-:-:S04]  /*23c90*/  SHF.R.U32.HI R5, RZ, 0x5, R5 ;  /* 0x00000005ff057819 */ /* 0x001fc80000011605 */
[----:B------:R-:W-:-:S05]  /*23ca0*/  LOP3.LUT R5, R5, 0x3, RZ, 0xc0, !PT ;  /* 0x0000000305057812 */ /* 0x000fca00078ec0ff */
[----:B------:R-:W-:-:S07]  /*23cb0*/  IMAD.MOV.U32 R13, RZ, RZ, R5 ;  /* 0x000000ffff0d7224 */ /* 0x000fce00078e0005 */
[----:B------:R-:W-:Y:S05]  /*23cc0*/  WARPSYNC.COLLECTIVE R15, `(.L_x_3062) ;  /* 0x000000000f087348 */ /* 0x000fea0003c00000 */
[----:B------:R0:W1:Y:S02]  /*23cd0*/  SHFL.IDX P6, R14, R13, R12, R11 ;  /* 0x0000000c0d0e7389 */ /* 0x00006400000c000b */
[----:B01----:R-:W-:Y:S01]  /*23ce0*/  ENDCOLLECTIVE ;  /* 0x000000000000791b */ /* 0x003fe20003800000 */
.L_x_3062:
[----:B------:R-:W-:Y:S05]  /*23cf0*/  BSYNC B0 ;  /* 0x0000000000007941 */ /* 0x000fea0003800000 */
.L_x_3061:
[----:B------:R-:W-:Y:S05]  /*23d00*/  BRA `(.L_x_3063) ;  /* 0xffffffb0005c7947 */ /* 0x000fea000383ffff */
.L_x_2931:
[----:B------:R-:W-:Y:S01]  /*23d10*/  BSSY B0, `(.L_x_3064) ;  /* 0x0000006000007945 */ /* 0x000fe20003800000 */
[----:B------:R-:W-:-:S07]  /*23d20*/  IMAD.MOV.U32 R15, RZ, RZ, -0x1 ;  /* 0xffffffffff0f7424 */ /* 0x000fce00078e00ff */
[----:B-1----:R-:W-:Y:S05]  /*23d30*/  WARPSYNC.COLLECTIVE R15, `(.L_x_3065) ;  /* 0x000000000f0c7348 */ /* 0x002fea0003c00000 */
[----:B------:R-:W-:Y:S02]  /*23d40*/  ELECT P6, UR62, PT ;  /* 0x00000000003e782f */ /* 0x000fe400038c0000 */
[----:B------:R-:W-:Y:S01]  /*23d50*/  MOV R14, UR62 ;  /* 0x0000003e000e7c02 */ /* 0x000fe20008000f00 */
[----:B-1----:R-:W-:Y:S10]  /*23d60*/  ENDCOLLECTIVE ;  /* 0x000000000000791b */ /* 0x002ff40003800000 */
.L_x_3065:
[----:B------:R-:W-:Y:S05]  /*23d70*/  BSYNC B0 ;  /* 0x0000000000007941 */ /* 0x000fea0003800000 */
.L_x_3064:
[----:B------:R-:W-:Y:S05]  /*23d80*/  BRA `(.L_x_3066) ;  /* 0xffffffb0004c7947 */ /* 0x000fea000383ffff */
.L_x_2934:
[----:B0-----:R0:W1:Y:S02]  /*23d90*/  SYNCS.PHASECHK.TRANS64.TRYWAIT P0, [R5+URZ+0x38840], R7 ;  /* 0x03884007050075a7 */ /* 0x001064000800017f */
[----:B-1----:R-:W-:Y:S05]  /*23da0*/  @!P0 NANOSLEEP.SYNCS 0x989680 ;  /* 0x009896800000895d */ /* 0x002fea0003900000 */
[----:B------:R-:W1:Y:S02]  /*23db0*/  @!P0 SYNCS.PHASECHK.TRANS64 P0, [R5+URZ+0x38840], R7 ;  /* 0x03884007050085a7 */ /* 0x000e64000800007f */
[----:B-1----:R-:W-:Y:S05]  /*23dc0*/  @!P0 BRA `(.L_x_2934) ;  /* 0xfffffffc00f08947 */ /* 0x002fea000383ffff */
[----:B------:R-:W-:Y:S05]  /*23dd0*/  BRA `(.L_x_3067) ;  /* 0xffffffb000b47947 */ /* 0x000fea000383ffff */
.L_x_2938:
        /* <DEDUP_REMOVED lines=8> */
.L_x_2941:
[----:B0-----:R0:W1:Y:S02]  /*23e60*/  SYNCS.PHASECHK.TRANS64.TRYWAIT P0, [R2+URZ+0x38860], R5 ;  /* 0x03886005020075a7 */ /* 0x001064000800017f */
[----:B-1----:R-:W-:Y:S05]  /*23e70*/  @!P0 NANOSLEEP.SYNCS 0x989680 ;  /* 0x009896800000895d */ /* 0x002fea0003900000 */
[----:B------:R-:W1:Y:S02]  /*23e80*/  @!P0 SYNCS.PHASECHK.TRANS64 P0, [R2+URZ+0x38860], R5 ;  /* 0x03886005020085a7 */ /* 0x000e64000800007f */
[----:B-1----:R-:W-:Y:S05]  /*23e90*/  @!P0 BRA `(.L_x_2941) ;  /* 0xfffffffc00f08947 */ /* 0x002fea000383ffff */
[----:B------:R-:W-:Y:S05]  /*23ea0*/  BRA `(.L_x_3069) ;  /* 0xffffffb800b87947 */ /* 0x000fea000383ffff */
.L_x_2950:
[----:B--2---:R2:W3:Y:S02]  /*23eb0*/  SYNCS.PHASECHK.TRANS64.TRYWAIT P0, [R2+URZ+0x38840], R3 ;  /* 0x03884003020075a7 */ /* 0x0044e4000800017f */
[----:B---3--:R-:W-:Y:S05]  /*23ec0*/  @!P0 NANOSLEEP.SYNCS 0x989680 ;  /* 0x009896800000895d */ /* 0x008fea0003900000 */
[----:B------:R-:W3:Y:S02]  /*23ed0*/  @!P0 SYNCS.PHASECHK.TRANS64 P0, [R2+URZ+0x38840], R3 ;  /* 0x03884003020085a7 */ /* 0x000ee4000800007f */
[----:B---3--:R-:W-:Y:S05]  /*23ee0*/  @!P0 BRA `(.L_x_2950) ;  /* 0xfffffffc00f08947 */ /* 0x008fea000383ffff */
[----:B------:R-:W-:Y:S05]  /*23ef0*/  BRA `(.L_x_3070) ;  /* 0xffffffc0008c7947 */ /* 0x000fea000383ffff */
.L_x_2952:
[----:B0-----:R0:W3:Y:S02]  /*23f00*/  SYNCS.PHASECHK.TRANS64.TRYWAIT P0, [R2+URZ+0x38860], R3 ;  /* 0x03886003020075a7 */ /* 0x0010e4000800017f */
[----:B---3--:R-:W-:Y:S05]  /*23f10*/  @!P0 NANOSLEEP.SYNCS 0x989680 ;  /* 0x009896800000895d */ /* 0x008fea0003900000 */
[----:B------:R-:W3:Y:S02]  /*23f20*/  @!P0 SYNCS.PHASECHK.TRANS64 P0, [R2+URZ+0x38860], R3 ;  /* 0x03886003020085a7 */ /* 0x000ee4000800007f */
[----:B---3--:R-:W-:Y:S05]  /*23f30*/  @!P0 BRA `(.L_x_2952) ;  /* 0xfffffffc00f08947 */ /* 0x008fea000383ffff */
[----:B------:R-:W-:Y:S05]  /*23f40*/  BRA `(.L_x_3071) ;  /* 0xffffffc400007947 */ /* 0x000fea000383ffff */
.L_x_2957:
[----:B---3--:R3:W4:Y:S02]  /*23f50*/  SYNCS.PHASECHK.TRANS64.TRYWAIT P0, [R2+URZ+0x38840], R3 ;  /* 0x03884003020075a7 */ /* 0x008724000800017f */
[----:B----4-:R-:W-:Y:S05]  /*23f60*/  @!P0 NANOSLEEP.SYNCS 0x989680 ;  /* 0x009896800000895d */ /* 0x010fea0003900000 */
[----:B------:R-:W4:Y:S02]  /*23f70*/  @!P0 SYNCS.PHASECHK.TRANS64 P0, [R2+URZ+0x38840], R3 ;  /* 0x03884003020085a7 */ /* 0x000f24000800007f */
[----:B----4-:R-:W-:Y:S05]  /*23f80*/  @!P0 BRA `(.L_x_2957) ;  /* 0xfffffffc00f08947 */ /* 0x010fea000383ffff */
[----:B------:R-:W-:Y:S05]  /*23f90*/  BRA `(.L_x_3072) ;  /* 0xffffffc800a07947 */ /* 0x000fea000383ffff */
.L_x_2959:
[----:B0-----:R0:W2:Y:S02]  /*23fa0*/  SYNCS.PHASECHK.TRANS64.TRYWAIT P1, [R2+URZ+0x38860], R3 ;  /* 0x03886003020075a7 */ /* 0x0010a4000802017f */
[----:B--2---:R-:W-:Y:S05]  /*23fb0*/  @!P1 NANOSLEEP.SYNCS 0x989680 ;  /* 0x009896800000995d */ /* 0x004fea0003900000 */
[----:B------:R-:W2:Y:S02]  /*23fc0*/  @!P1 SYNCS.PHASECHK.TRANS64 P1, [R2+URZ+0x38860], R3 ;  /* 0x03886003020095a7 */ /* 0x000ea4000802007f */
[----:B--2---:R-:W-:Y:S05]  /*23fd0*/  @!P1 BRA `(.L_x_2959) ;  /* 0xfffffffc00f09947 */ /* 0x004fea000383ffff */
[----:B------:R-:W-:Y:S05]  /*23fe0*/  BRA `(.L_x_3073) ;  /* 0xffffffcc00107947 */ /* 0x000fea000383ffff */
.L_x_2964:
[----:B---3--:R3:W4:Y:S02]  /*23ff0*/  SYNCS.PHASECHK.TRANS64.TRYWAIT P0, [R2+URZ+0x38840], R3 ;  /* 0x03884003020075a7 */ /* 0x008724000800017f */
[----:B----4-:R-:W-:Y:S05]  /*24000*/  @!P0 NANOSLEEP.SYNCS 0x989680 ;  /* 0x009896800000895d */ /* 0x010fea0003900000 */
[----:B------:R-:W4:Y:S02]  /*24010*/  @!P0 SYNCS.PHASECHK.TRANS64 P0, [R2+URZ+0x38840], R3 ;  /* 0x03884003020085a7 */ /* 0x000f24000800007f */
[----:B----4-:R-:W-:Y:S05]  /*24020*/  @!P0 BRA `(.L_x_2964) ;  /* 0xfffffffc00f08947 */ /* 0x010fea000383ffff */
[----:B------:R-:W-:Y:S05]  /*24030*/  BRA `(.L_x_3074) ;  /* 0xffffffd0008c7947 */ /* 0x000fea000383ffff */
.L_x_2966:
[----:B0-----:R0:W2:Y:S02]  /*24040*/  SYNCS.PHASECHK.TRANS64.TRYWAIT P1, [R2+URZ+0x38860], R3 ;  /* 0x03886003020075a7 */ /* 0x0010a4000802017f */
[----:B--2---:R-:W-:Y:S05]  /*24050*/  @!P1 NANOSLEEP.SYNCS 0x989680 ;  /* 0x009896800000995d */ /* 0x004fea0003900000 */
[----:B------:R-:W2:Y:S02]  /*24060*/  @!P1 SYNCS.PHASECHK.TRANS64 P1, [R2+URZ+0x38860], R3 ;  /* 0x03886003020095a7 */ /* 0x000ea4000802007f */
[----:B--2---:R-:W-:Y:S05]  /*24070*/  @!P1 BRA `(.L_x_2966) ;  /* 0xfffffffc00f09947 */ /* 0x004fea000383ffff */
[----:B------:R-:W-:Y:S05]  /*24080*/  BRA `(.L_x_3075) ;  /* 0xffffffd400007947 */ /* 0x000fea000383ffff */
.L_x_2971:
[----:B------:R-:W-:Y:S01]  /*24090*/  BSSY B0, `(.L_x_3076) ;  /* 0x0000008000007945 */ /* 0x000fe20003800000 */
[----:B0-----:R-:W-:Y:S02]  /*240a0*/  IMAD.MOV.U32 R13, RZ, RZ, R16 ;  /* 0x000000ffff0d7224 */ /* 0x001fe400078e0010 */
[----:B------:R-:W-:Y:S02]  /*240b0*/  IMAD.MOV.U32 R12, RZ, RZ, RZ ;  /* 0x000000ffff0c7224 */ /* 0x000fe400078e00ff */
[----:B-1----:R-:W-:Y:S02]  /*240c0*/  IMAD.MOV.U32 R11, RZ, RZ, 0x1f ;  /* 0x0000001fff0b7424 */ /* 0x002fe400078e00ff */
[----:B------:R-:W-:-:S07]  /*240d0*/  IMAD.MOV.U32 R15, RZ, RZ, -0x1 ;  /* 0xffffffffff0f7424 */ /* 0x000fce00078e00ff */
[----:B--23--:R-:W-:Y:S05]  /*240e0*/  WARPSYNC.COLLECTIVE R15, `(.L_x_3077) ;  /* 0x000000000f087348 */ /* 0x00cfea0003c00000 */
[----:B------:R0:W1:Y:S02]  /*240f0*/  SHFL.IDX P6, R14, R13, R12, R11 ;  /* 0x0000000c0d0e7389 */ /* 0x00006400000c000b */
[----:B0123--:R-:W-:Y:S01]  /*24100*/  ENDCOLLECTIVE ;  /* 0x000000000000791b */ /* 0x00ffe20003800000 */
.L_x_3077:
[----:B------:R-:W-:Y:S05]  /*24110*/  BSYNC B0 ;  /* 0x0000000000007941 */ /* 0x000fea0003800000 */
.L_x_3076:
        /* <DEDUP_REMOVED lines=8> */
.L_x_3078:
[----:B------:R-:W-:Y:S01]  /*241a0*/  IMAD.MOV.U32 R16, RZ, RZ, R14 ;  /* 0x000000ffff107224 */ /* 0x000fe200078e000e */
[----:B------:R-:W-:Y:S06]  /*241b0*/  BRA `(.L_x_3079) ;  /* 0xffffffd800507947 */ /* 0x000fec000383ffff */
.L_x_2974:
        /* <DEDUP_REMOVED lines=8> */
.L_x_3081:
[----:B------:R-:W-:Y:S05]  /*24240*/  BSYNC B0 ;  /* 0x0000000000007941 */ /* 0x000fea0003800000 */
.L_x_3080:
        /* <DEDUP_REMOVED lines=10> */
.L_x_3082:
        /* <DEDUP_REMOVED lines=8> */
.L_x_3083:
        /* <DEDUP_REMOVED lines=8> */
.L_x_3084:
        /* <DEDUP_REMOVED lines=8> */
.L_x_3085:
        /* <DEDUP_REMOVED lines=8> */
.L_x_3086:
[----:B------:R-:W-:Y:S05]  /*244f0*/  BRA `(.L_x_3087) ;  /* 0xffffffd800147947 */ /* 0x000fea000383ffff */
.L_x_2979:
        /* <DEDUP_REMOVED lines=8> */
.L_x_3089:
[----:B------:R-:W-:Y:S05]  /*24580*/  BSYNC B0 ;  /* 0x0000000000007941 */ /* 0x000fea0003800000 */
.L_x_3088:
[----:B------:R-:W-:Y:S01]  /*24590*/  ISETP.NE.AND P0, PT, R6, RZ, PT ;  /* 0x000000ff0600720c */ /* 0x000fe20003f05270 */
[----:B------:R-:W-:Y:S02]  /*245a0*/  IMAD.MOV.U32 R12, RZ, RZ, 0x2 ;  /* 0x00000002ff0c7424 */ /* 0x000fe400078e00ff */
[----:B------:R-:W-:Y:S01]  /*245b0*/  IMAD.MOV.U32 R11, RZ, RZ, RZ ;  /* 0x000000ffff0b7224 */ /* 0x000fe200078e00ff */
[----:B------:R-:W-:Y:S01]  /*245c0*/  SEL R2, R14, RZ, P0 ;  /* 0x000000ff0e027207 */ /* 0x000fe20000000000 */
[----:B------:R-:W-:Y:S01]  /*245d0*/  IMAD.MOV.U32 R15, RZ, RZ, -0x1 ;  /* 0xffffffffff0f7424 */ /* 0x000fe200078e00ff */
[----:B------:R-:W-:-:S03]  /*245e0*/  ISETP.GE.U32.AND P0, PT, R6, 0x2, PT ;  /* 0x000000020600780c */ /* 0x000fc60003f06070 */
[----:B------:R-:W-:-:S04]  /*245f0*/  IMAD.IADD R2, R17, 0x1, R2 ;  /* 0x0000000111027824 */ /* 0x000fc800078e0202 */
[----:B------:R-:W-:-:S07]  /*24600*/  IMAD.MOV.U32 R13, RZ, RZ, R2 ;  /* 0x000000ffff0d7224 */ /* 0x000fce00078e0002 */
[----:B------:R-:W-:Y:S05]  /*24610*/  WARPSYNC.COLLECTIVE R15, `(.L_x_3090) ;  /* 0x000000000f087348 */ /* 0x000fea0003c00000 */
[----:B------:R0:W1:Y:S02]  /*24620*/  SHFL.UP P6, R14, R13, R12, R11 ;  /* 0x0400000c0d0e7389 */ /* 0x00006400000c000b */
[----:B01----:R-:W-:Y:S01]  /*24630*/  ENDCOLLECTIVE ;  /* 0x000000000000791b */ /* 0x003fe20003800000 */
.L_x_3090:
        /* <DEDUP_REMOVED lines=8> */
.L_x_3091:
        /* <DEDUP_REMOVED lines=8> */
.L_x_3092:
        /* <DEDUP_REMOVED lines=8> */
.L_x_3093:
        /* <DEDUP_REMOVED lines=8> */
.L_x_3094:
[----:B------:R-:W-:Y:S05]  /*24840*/  BRA `(.L_x_3095) ;  /* 0xffffffd400f47947 */ /* 0x000fea000383ffff */
.L_x_2981:
[----:B------:R-:W-:Y:S01]  /*24850*/  BSSY B0, `(.L_x_3096) ;  /* 0x0000006000007945 */ /* 0x000fe20003800000 */
[----:B------:R-:W-:Y:S01]  /*24860*/  PLOP3.LUT P6, PT, P6, PT, PT, 0x8, 0x0 ;  /* 0x000000000000781c */ /* 0x000fe200037ce170 */
[----:B------:R-:W-:-:S12]  /*24870*/  IMAD.MOV.U32 R15, RZ, RZ, -0x1 ;  /* 0xffffffffff0f7424 */ /* 0x000fd800078e00ff */
[----:B01----:R-:W-:Y:S05]  /*24880*/  WARPSYNC.COLLECTIVE R15, `(.L_x_3097) ;  /* 0x000000000f087348 */ /* 0x003fea0003c00000 */
[----:B------:R-:W-:Y:S01]  /*24890*/  VOTE.ANY R14, PT, P6 ;  /* 0x00000000000e7806 */ /* 0x000fe200030e0100 */
[----:B01----:R-:W-:Y:S06]  /*248a0*/  ENDCOLLECTIVE ;  /* 0x000000000000791b */ /* 0x003fec0003800000 */
.L_x_3097:
[----:B------:R-:W-:Y:S05]  /*248b0*/  BSYNC B0 ;  /* 0x0000000000007941 */ /* 0x000fea0003800000 */
.L_x_3096:
        /* <DEDUP_REMOVED lines=9> */
.L_x_3098:
[----:B------:R-:W-:Y:S01]  /*24950*/  IMAD.MOV.U32 R17, RZ, RZ, R14 ;  /* 0x000000ffff117224 */ /* 0x000fe200078e000e */
[----:B------:R-:W-:Y:S06]  /*24960*/  BRA `(.L_x_3099) ;  /* 0xffffffd400e47947 */ /* 0x000fec000383ffff */
.L_x_2983:
[----:B------:R-:W-:Y:S01]  /*24970*/  BSSY B0, `(.L_x_3100) ;  /* 0x0000007000007945 */ /* 0x000fe20003800000 */
[----:B------:R-:W-:Y:S02]  /*24980*/  IMAD.MOV.U32 R13, RZ, RZ, R2 ;  /* 0x000000ffff0d7224 */ /* 0x000fe400078e0002 */
[----:B-1----:R-:W-:Y:S02]  /*24990*/  IMAD.MOV.U32 R11, RZ, RZ, 0x1f ;  /* 0x0000001fff0b7424 */ /* 0x002fe400078e00ff */
[----:B------:R-:W-:-:S07]  /*249a0*/  IMAD.MOV.U32 R15, RZ, RZ, -0x1 ;  /* 0xffffffffff0f7424 */ /* 0x000fce00078e00ff */
[----:B0-23--:R-:W-:Y:S05]  /*249b0*/  WARPSYNC.COLLECTIVE R15, `(.L_x_3101) ;  /* 0x000000000f087348 */ /* 0x00dfea0003c00000 */
[----:B------:R1:W4:Y:S02]  /*249c0*/  SHFL.IDX P6, R14, R13, R12, R11 ;  /* 0x0000000c0d0e7389 */ /* 0x00032400000c000b */
[----:B01234-:R-:W-:Y:S01]  /*249d0*/  ENDCOLLECTIVE ;  /* 0x000000000000791b */ /* 0x01ffe20003800000 */
.L_x_3101:
[----:B------:R-:W-:Y:S05]  /*249e0*/  BSYNC B0 ;  /* 0x0000000000007941 */ /* 0x000fea0003800000 */
.L_x_3100:
[----:B------:R-:W-:Y:S01]  /*249f0*/  IMAD.MOV.U32 R7, RZ, RZ, R14 ;  /* 0x000000ffff077224 */ /* 0x000fe200078e000e */
[----:B------:R-:W-:Y:S06]  /*24a00*/  BRA `(.L_x_2982) ;  /* 0xffffffd400d87947 */ /* 0x000fec000383ffff */
.L_x_2986:
[----:B-1----:R1:W2:Y:S02]  /*24a10*/  SYNCS.PHASECHK.TRANS64.TRYWAIT P0, [R0+URZ+0x38820], R3 ;  /* 0x03882003000075a7 */ /* 0x0022a4000800017f */
[----:B--2---:R-:W-:Y:S05]  /*24a20*/  @!P0 NANOSLEEP.SYNCS 0x989680 ;  /* 0x009896800000895d */ /* 0x004fea0003900000 */
[----:B------:R-:W2:Y:S02]  /*24a30*/  @!P0 SYNCS.PHASECHK.TRANS64 P0, [R0+URZ+0x38820], R3 ;  /* 0x03882003000085a7 */ /* 0x000ea4000800007f */
[----:B--2---:R-:W-:Y:S05]  /*24a40*/  @!P0 BRA `(.L_x_2986) ;  /* 0xfffffffc00f08947 */ /* 0x004fea000383ffff */
[----:B------:R-:W-:Y:S05]  /*24a50*/  BRA `(.L_x_3102) ;  /* 0xffffffdc00507947 */ /* 0x000fea000383ffff */
.L_x_2987:
[----:B---3--:R-:W2:Y:S01]  /*24a60*/  S2R R2, SR_TID.X ;  /* 0x0000000000027919 */ /* 0x008ea20000002100 */
        /* <DEDUP_REMOVED lines=10> */
.L_x_3104:
[----:B------:R-:W-:Y:S05]  /*24b10*/  BSYNC B0 ;  /* 0x0000000000007941 */ /* 0x000fea0003800000 */
.L_x_3103:
[----:B------:R-:W-:Y:S05]  /*24b20*/  BRA `(.L_x_3105) ;  /* 0xffffffdc00347947 */ /* 0x000fea000383ffff */
.L_x_2988:
[----:B------:R-:W-:Y:S01]  /*24b30*/  BSSY B0, `(.L_x_3106) ;  /* 0x0000006000007945 */ /* 0x000fe20003800000 */
[----:B------:R-:W-:-:S07]  /*24b40*/  IMAD.MOV.U32 R15, RZ, RZ, -0x1 ;  /* 0xffffffffff0f7424 */ /* 0x000fce00078e00ff */
[----:B012---:R-:W-:Y:S05]  /*24b50*/  WARPSYNC.COLLECTIVE R15, `(.L_x_3107) ;  /* 0x000000000f0c7348 */ /* 0x007fea0003c00000 */
[----:B------:R-:W-:Y:S02]  /*24b60*/  ELECT P6, UR62, PT ;  /* 0x00000000003e782f */ /* 0x000fe400038c0000 */
[----:B------:R-:W-:Y:S01]  /*24b70*/  MOV R14, UR62 ;  /* 0x0000003e000e7c02 */ /* 0x000fe20008000f00 */
[----:B012---:R-:W-:Y:S10]  /*24b80*/  ENDCOLLECTIVE ;  /* 0x000000000000791b */ /* 0x007ff40003800000 */
.L_x_3107:
[----:B------:R-:W-:Y:S05]  /*24b90*/  BSYNC B0 ;  /* 0x0000000000007941 */ /* 0x000fea0003800000 */
.L_x_3106:
[----:B------:R-:W-:Y:S05]  /*24ba0*/  BRA `(.L_x_3108) ;  /* 0xffffffdc00287947 */ /* 0x000fea000383ffff */
.L_x_2990:
[----:B-1----:R1:W2:Y:S02]  /*24bb0*/  SYNCS.PHASECHK.TRANS64.TRYWAIT P0, [R6+URZ], R5 ;  /* 0x00000005060075a7 */ /* 0x0022a4000800017f */
[----:B--2---:R-:W-:Y:S05]  /*24bc0*/  @!P0 NANOSLEEP.SYNCS 0x989680 ;  /* 0x009896800000895d */ /* 0x004fea0003900000 */
[----:B------:R-:W2:Y:S02]  /*24bd0*/  @!P0 SYNCS.PHASECHK.TRANS64 P0, [R6+URZ], R5 ;  /* 0x00000005060085a7 */ /* 0x000ea4000800007f */
[----:B--2---:R-:W-:Y:S05]  /*24be0*/  @!P0 BRA `(.L_x_2990) ;  /* 0xfffffffc00f08947 */ /* 0x004fea000383ffff */
[----:B------:R-:W-:Y:S05]  /*24bf0*/  BRA `(.L_x_3109) ;  /* 0xffffffdc006c7947 */ /* 0x000fea000383ffff */
.L_x_2991:
[----:B--2---:R2:W3:Y:S02]  /*24c00*/  SYNCS.PHASECHK.TRANS64.TRYWAIT P0, [R7+URZ], R2 ;  /* 0x00000002070075a7 */ /* 0x0044e4000800017f */
[----:B---3--:R-:W-:Y:S05]  /*24c10*/  @!P0 NANOSLEEP.SYNCS 0x989680 ;  /* 0x009896800000895d */ /* 0x008fea0003900000 */
[----:B------:R-:W3:Y:S02]  /*24c20*/  @!P0 SYNCS.PHASECHK.TRANS64 P0, [R7+URZ], R2 ;  /* 0x00000002070085a7 */ /* 0x000ee4000800007f */
[----:B---3--:R-:W-:Y:S05]  /*24c30*/  @!P0 BRA `(.L_x_2991) ;  /* 0xfffffffc00f08947 */ /* 0x008fea000383ffff */
[----:B------:R-:W-:Y:S05]  /*24c40*/  BRA `(.L_x_3110) ;  /* 0xffffffdc00607947 */ /* 0x000fea000383ffff */
.L_x_2993:
[----:B---3--:R3:W4:Y:S02]  /*24c50*/  SYNCS.PHASECHK.TRANS64.TRYWAIT P0, [R4+URZ], R5 ;  /* 0x00000005040075a7 */ /* 0x008724000800017f */
[----:B----4-:R-:W-:Y:S05]  /*24c60*/  @!P0 NANOSLEEP.SYNCS 0x989680 ;  /* 0x009896800000895d */ /* 0x010fea0003900000 */
[----:B------:R-:W4:Y:S02]  /*24c70*/  @!P0 SYNCS.PHASECHK.TRANS64 P0, [R4+URZ], R5 ;  /* 0x00000005040085a7 */ /* 0x000f24000800007f */
[----:B----4-:R-:W-:Y:S05]  /*24c80*/  @!P0 BRA `(.L_x_2993) ;  /* 0xfffffffc00f08947 */ /* 0x010fea000383ffff */
[----:B------:R-:W-:Y:S05]  /*24c90*/  BRA `(.L_x_3111) ;  /* 0xffffffdc00687947 */ /* 0x000fea000383ffff */
.L_x_3112:
        /* <DEDUP_REMOVED lines=14> */
.L_x_4560:


//--------------------- .text._ZN7cutlass13device_kernelIN5flash11enable_sm90INS1_16FlashAttnFwdSm90INS1_25CollectiveMainloopFwdSm90ILi2EN4cute5tupleIJNS5_1CILi1EEES8_S8_EEENS6_IJNS7_ILi64EEESA_SA_EEELi512ENS_10bfloat16_tEfNS_4arch4Sm90ELb1ELb0ELb0ELb0ELb0ELb0ELb0ELb0ELb0ELb0ELb0ELb0EEENS1_21CollectiveEpilogueFwdINS6_IJSA_NS7_ILi512EEESA_EEES9_SC_SE_Li256ELb0ELb0ELb0ELb0EEENS1_30DynamicPersistentTileSchedulerILi256ELi32ELb0ELb0ELb1EEEEEEEEEvNT_6ParamsE --------------------------
	.section	.text._ZN7cutlass13device_kernelIN5flash11enable_sm90INS1_16FlashAttnFwdSm90INS1_25CollectiveMainloopFwdSm90ILi2EN4cute5tupleIJNS5_1CILi1EEES8_S8_EEENS6_IJNS7_ILi64EEESA_SA_EEELi512ENS_10bfloat16_tEfNS_4arch4Sm90ELb1ELb0ELb0ELb0ELb0ELb0ELb0ELb0ELb0ELb0ELb0ELb0EEENS1_21CollectiveEpilogueFwdINS6_IJSA_NS7_ILi512EEESA_EEES9_SC_SE_Li256ELb0ELb0ELb0ELb0EEENS1_30DynamicPersistentTileSchedulerILi256ELi32ELb0ELb0ELb1EEEEEEEEEvNT_6ParamsE,"ax",@progbits
	.align	128
.text._ZN7cutlass13device_kernelIN5flash11enable_sm90INS1_16FlashAttnFwdSm90INS1_25CollectiveMainloopFwdSm90ILi2EN4cute5tupleIJNS5_1CILi1EEES8_S8_EEENS6_IJNS7_ILi64EEESA_SA_EEELi512ENS_10bfloat16_tEfNS_4arch4Sm90ELb1ELb0ELb0ELb0ELb0ELb0ELb0ELb0ELb0ELb0ELb0ELb0EEENS1_21CollectiveEpilogueFwdINS6_IJSA_NS7_ILi512EEESA_EEES9_SC_SE_Li256ELb0ELb0ELb0ELb0EEENS1_30DynamicPersistentTileSchedulerILi256ELi32ELb0ELb0ELb1EEEEEEEEEvNT_6ParamsE:
        .type           _ZN7cutlass13device_kernelIN5flash11enable_sm90INS1_16FlashAttnFwdSm90INS1_25CollectiveMainloopFwdSm90ILi2EN4cute5tupleIJNS5_1CILi1EEES8_S8_EEENS6_IJNS7_ILi64EEESA_SA_EEELi512ENS_10bfloat16_tEfNS_4arch4Sm90ELb1ELb0ELb0ELb0ELb0ELb0ELb0ELb0ELb0ELb0ELb0ELb0EEENS1_21CollectiveEpilogueFwdINS6_IJSA_NS7_ILi512EEESA_EEES9_SC_SE_Li256ELb0ELb0ELb0ELb0EEENS1_30DynamicPersistentTileSchedulerILi256ELi32ELb0ELb0ELb1EEEEEEEEEvNT_6ParamsE,@function
        .size           _ZN7cutlass13device_kernelIN5flash11enable_sm90INS1_16FlashAttnFwdSm90INS1_25CollectiveMainloopFwdSm90ILi2EN4cute5tupleIJNS5_1CILi1EEES8_S8_EEENS6_IJNS7_ILi64EEESA_SA_EEELi512ENS_10bfloat16_tEfNS_4arch4Sm90ELb1ELb0ELb0ELb0ELb0ELb0ELb0ELb0ELb0ELb0ELb0ELb0EEENS1_21CollectiveEpilogueFwdINS6_IJSA_NS7_ILi512EEESA_EEES9_SC_SE_Li256ELb0ELb0ELb0ELb0EEENS1_30DynamicPersistentTileSchedulerILi256ELi32ELb0ELb0ELb1EEEEEEEEEvNT_6ParamsE,(.L_x_4561 - _ZN7cutlass13device_kernelIN5flash11enable_sm90INS1_16FlashAttnFwdSm90INS1_25CollectiveMainloopFwdSm90ILi2EN4cute5tupleIJNS5_1CILi1EEES8_S8_EEENS6_IJNS7_ILi64EEESA_SA_EEELi512ENS_10bfloat16_tEfNS_4arch4Sm90ELb1ELb0ELb0ELb0ELb0ELb0ELb0ELb0ELb0ELb0ELb0ELb0EEENS1_21CollectiveEpilogueFwdINS6_IJSA_NS7_ILi512EEESA_EEES9_SC_SE_Li256ELb0ELb0ELb0ELb0EEENS1_30DynamicPersistentTileSchedulerILi256ELi32ELb0ELb0ELb1EEEEEEEEEvNT_6ParamsE)
        .other          _ZN7cutlass13device_kernelIN5flash11enable_sm90INS1_16FlashAttnFwdSm90INS1_25CollectiveMainloopFwdSm90ILi2EN4cute5tupleIJNS5_1CILi1EEES8_S8_EEENS6_IJNS7_ILi64EEESA_SA_EEELi512ENS_10bfloat16_tEfNS_4arch4Sm90ELb1ELb0ELb0ELb0ELb0ELb0ELb0ELb0ELb0ELb0ELb0ELb0EEENS1_21CollectiveEpilogueFwdINS6_IJSA_NS7_ILi512EEESA_EEES9_SC_SE_Li256ELb0ELb0ELb0ELb0EEENS1_30DynamicPersistentTileSchedulerILi256ELi32ELb0ELb0ELb1EEEEEEEEEvNT_6ParamsE,@"STO_CUDA_ENTRY STV_DEFAULT"
_ZN7cutlass13device_kernelIN5flash11enable_sm90INS1_16FlashAttnFwdSm90INS1_25CollectiveMainloopFwdSm90ILi2EN4cute5tupleIJNS5_1CILi1EEES8_S8_EEENS6_IJNS7_ILi64EEESA_SA_EEELi512ENS_10bfloat16_tEfNS_4arch4Sm90ELb1ELb0ELb0ELb0ELb0ELb0ELb0ELb0ELb0ELb0ELb0ELb0EEENS1_21CollectiveEpilogueFwdINS6_IJSA_NS7_ILi512EEESA_EEES9_SC_SE_Li256ELb0ELb0ELb0ELb0EEENS1_30DynamicPersistentTileSchedulerILi256ELi32ELb0ELb0ELb1EEEEEEEEEvNT_6ParamsE:
        /* <DEDUP_REMOVED lines=23> */
.L_x_3114:
[----:B------:R-:W-:Y:S05]  /*0170*/  BSYNC B0 ;  /* 0x0000000000007941 */ /* 0x000fea0003800000 */
.L_x_3113:
        /* <DEDUP_REMOVED lines=33> */
.L_x_3115:
        /* <DEDUP_REMOVED lines=22> */
.L_x_3116:
        /* <DEDUP_REMOVED lines=18> */
.L_x_3117:
        /* <DEDUP_REMOVED lines=22> */
.L_x_3118:
        /* <DEDUP_REMOVED lines=22> */
.L_x_3119:
[----:B------:R-:W-:Y:S01]  /*08d0*/  PLOP3.LUT P0, PT, PT, PT, UP0, 0x80, 0x0 ;  /* 0x000000000000781c */ /* 0x000fe20003f0f008 */
[----:B------:R-:W-:Y:S01]  /*08e0*/  UMOV UR36, 0x1 ;  /* 0x0000000100247882 */ /* 0x000fe20000000000 */
[----:B------:R-:W-:Y:S01]  /*08f0*/  NOP ;  /* 0x0000000000007918 */ /* 0x000fe20000000000 */
[----:B------:R-:W-:Y:S01]  /*0900*/  USEL UR36, UR36, 0x2, !UP0 ;  /* 0x0000000224247887 */ /* 0x000fe2000c000000 */
[----:B------:R-:W-:Y:S01]  /*0910*/  ULDC.64 UR50, c[0x0][0x208] ;  /* 0x0000820000327ab9 */ /* 0x000fe20000000a00 */
[----:B-123--:R-:W-:Y:S08]  /*0920*/  BAR.SYNC.DEFER_BLOCKING 0x0 ;  /* 0x0000000000007b1d */ /* 0x00eff00000010000 */
[----:B------:R-:W-:Y:S05]  /*0930*/  @!P0 BRA `(.L_x_3120) ;  /* 0x0000009800ec8947 */ /* 0x000fea0003800000 */
.L_x_3121:
[----:B------:R-:W-:-:S08]  /*0940*/  NOP ;  /* 0x0000000000007918 */ /* 0x000fd00000000000 */
[----:B------:R-:W1:Y:S02]  /*0950*/  USETMAXREG.TRY_ALLOC.CTAPOOL UP0, 0xf0 ;  /* 0x000000f0000079c8 */ /* 0x000e640008000600 */
[----:B-1----:R-:W-:-:S13]  /*0960*/  PLOP3.LUT P0, PT, PT, PT, UP0, 0x80, 0x0 ;  /* 0x000000000000781c */ /* 0x002fda0003f0f008 */
[----:B------:R-:W-:Y:S05]  /*0970*/  @!P0 BRA `(.L_x_3121) ;  /* 0xfffffffc00f08947 */ /* 0x000fea000383ffff */
[----:B------:R-:W1:Y:S01]  /*0980*/  S2R R2, SR_TID.X ;  /* 0x0000000000027919 */ /* 0x000e620000002100 */
[----:B------:R-:W2:Y:S08]  /*0990*/  S2UR UR4, SR_CTAID.X ;  /* 0x00000000000479c3 */ /* 0x000eb00000002500 */
[----:B------:R-:W-:Y:S06]  /*09a0*/  BAR.ARV 0x4, 0x120 ;  /* 0x0104800000007b1d */ /* 0x000fec0000002000 */
[----:B-1----:R-:W-:-:S04]  /*09b0*/  LOP3.LUT R0, R2, 0xffffff80, RZ, 0xc0, !PT ;  /* 0xffffff8002007812 */ /* 0x002fc800078ec0ff */
[----:B------:R-:W-:Y:S02]  /*09c0*/  ISETP.NE.AND P0, PT, R0, 0x80, PT ;  /* 0x000000800000780c */ /* 0x000fe40003f05270 */
[----:B------:R-:W2:Y:S11]  /*09d0*/  LDC R0, c[0x0][0xda8] ;  /* 0x00036a00ff007b82 */ /* 0x000eb60000000800 */
[----:B------:R-:W-:Y:S06]  /*09e0*/  @!P0 BAR.ARV 0x8, 0xa0 ;  /* 0x0202800000008b1d */ /* 0x000fec0000002000 */
[----:B------:R-:W-:-:S13]  /*09f0*/  ISETP.GE.U32.AND P0, PT, R2, 0x100, PT ;  /* 0x000001000200780c */ /* 0x000fda0003f06070 */
[----:B------:R-:W-:Y:S06]  /*0a00*/  @P0 BAR.ARV 0xf, 0x100 ;  /* 0x03c4000000000b1d */ /* 0x000fec0000002000 */
[----:B--2---:R-:W-:-:S13]  /*0a10*/  ISETP.LE.AND P0, PT, R0, UR4, PT ;  /* 0x0000000400007c0c */ /* 0x004fda000bf03270 */
[----:B------:R-:W-:Y:S05]  /*0a20*/  @P0 EXIT ;  /* 0x000000000000094d */ /* 0x000fea0003800000 */
[----:B------:R-:W-:Y:S01]  /*0a30*/  IADD3 R191, R2, -0x80, RZ ;  /* 0xffffff8002bf7810 */ /* 0x000fe20007ffe0ff */
[----:B------:R-:W1:Y:S01]  /*0a40*/  S2UR UR5, SR_CgaCtaId ;  /* 0x00000000000579c3 */ /* 0x000e620000008800 */
[----:B------:R-:W-:Y:S01]  /*0a50*/  UMOV UR48, 0x400 ;  /* 0x0000040000307882 */ /* 0x000fe20000000000 */
[----:B------:R-:W-:Y:S01]  /*0a60*/  IMAD.MOV.U32 R22, RZ, RZ, 0x40 ;  /* 0x00000040ff167424 */ /* 0x000fe200078e00ff */
[----:B------:R-:W-:Y:S01]  /*0a70*/  SHF.R.S32.HI R0, RZ, 0x1f, R191 ;  /* 0x0000001fff007819 */ /* 0x000fe200000114bf */
[----:B------:R-:W-:Y:S01]  /*0a80*/  ULOP3.LUT UR47, UR36, 0x1, URZ, 0xfc, !UPT ;  /* 0x00000001242f7892 */ /* 0x000fe2000f8efc3f */
[----:B------:R-:W-:Y:S02]  /*0a90*/  ULDC.64 UR52, c[0x0][0x198] ;  /* 0x0000660000347ab9 */ /* 0x000fe40000000a00 */
[CC--:B------:R-:W-:Y:S01]  /*0aa0*/  LEA.HI R4, R0.reuse, R191.reuse, RZ, 0x4 ;  /* 0x000000bf00047211 */ /* 0x0c0fe200078f20ff */
[----:B------:R-:W-:Y:S01]  /*0ab0*/  UMOV UR37, URZ ;  /* 0x0000003f00257c82 */ /* 0x000fe20008000000 */
[-C--:B------:R-:W-:Y:S01]  /*0ac0*/  LEA.HI R2, R0, R191.reuse, RZ, 0x5 ;  /* 0x000000bf00027211 */ /* 0x080fe200078f28ff */
[----:B------:R-:W-:Y:S01]  /*0ad0*/  UMOV UR38, URZ ;  /* 0x0000003f00267c82 */ /* 0x000fe20008000000 */
[----:B------:R-:W-:Y:S01]  /*0ae0*/  LOP3.LUT R6, R4, 0xfffffff0, RZ, 0xc0, !PT ;  /* 0xfffffff004067812 */ /* 0x000fe200078ec0ff */
[----:B------:R-:W-:Y:S01]  /*0af0*/  UMOV UR39, URZ ;  /* 0x0000003f00277c82 */ /* 0x000fe20008000000 */
[----:B------:R-:W-:-:S02]  /*0b00*/  LEA.HI R3, R0, R191, RZ, 0x7 ;  /* 0x000000bf00037211 */ /* 0x000fc400078f38ff */
[--C-:B------:R-:W-:Y:S02]  /*0b10*/  SHF.R.S32.HI R189, RZ, 0x5, R2.reuse ;  /* 0x00000005ffbd7819 */ /* 0x100fe40000011402 */
[----:B------:R-:W-:Y:S02]  /*0b20*/  SHF.R.S32.HI R8, RZ, 0x1f, R2 ;  /* 0x0000001fff087819 */ /* 0x000fe40000011402 */
[----:B------:R-:W-:Y:S02]  /*0b30*/  IADD3 R9, R191, -R6, RZ ;  /* 0x80000006bf097210 */ /* 0x000fe40007ffe0ff */
[----:B------:R-:W-:Y:S02]  /*0b40*/  LOP3.LUT R2, R3, 0xffffff80, RZ, 0xc0, !PT ;  /* 0xffffff8003027812 */ /* 0x000fe400078ec0ff */
[----:B------:R-:W-:Y:S01]  /*0b50*/  LEA.HI R8, R8, R189, RZ, 0x2 ;  /* 0x000000bd08087211 */ /* 0x000fe200078f10ff */
[----:B-1----:R-:W-:Y:S01]  /*0b60*/  ULEA UR48, UR5, UR48, 0x18 ;  /* 0x0000003005307291 */ /* 0x002fe2000f8ec03f */
[----:B------:R-:W-:Y:S01]  /*0b70*/  SHF.R.S32.HI R6, RZ, 0x1f, R9 ;  /* 0x0000001fff067819 */ /* 0x000fe20000011409 */
[----:B------:R-:W-:Y:S01]  /*0b80*/  IMAD.IADD R2, R191, 0x1, -R2 ;  /* 0x00000001bf027824 */ /* 0x000fe200078e0a02 */
[----:B------:R-:W-:-:S02]  /*0b90*/  SHF.R.S32.HI R11, RZ, 0x4, R4 ;  /* 0x00000004ff0b7819 */ /* 0x000fc40000011404 */
[----:B------:R-:W-:Y:S02]  /*0ba0*/  LOP3.LUT R10, R8, 0x3ffffc, RZ, 0xc0, !PT ;  /* 0x003ffffc080a7812 */ /* 0x000fe400078ec0ff */
[----:B------:R-:W-:Y:S02]  /*0bb0*/  LEA.HI R8, R6, R9, RZ, 0x3 ;  /* 0x0000000906087211 */ /* 0x000fe400078f18ff */
[----:B------:R-:W-:Y:S02]  /*0bc0*/  LEA.HI R4, R4, R11, RZ, 0x1 ;  /* 0x0000000b04047211 */ /* 0x000fe400078f08ff */
[----:B------:R-:W-:Y:S02]  /*0bd0*/  SHF.R.S32.HI R5, RZ, 0x1f, R2 ;  /* 0x0000001fff057819 */ /* 0x000fe40000011402 */
[----:B------:R-:W-:Y:S02]  /*0be0*/  IADD3 R13, R189, -R10, RZ ;  /* 0x8000000abd0d7210 */ /* 0x000fe40007ffe0ff */
[----:B------:R-:W-:-:S02]  /*0bf0*/  LOP3.LUT R10, R8, 0xfffffff8, RZ, 0xc0, !PT ;  /* 0xfffffff8080a7812 */ /* 0x000fc400078ec0ff */
[----:B------:R-:W-:Y:S02]  /*0c00*/  SHF.R.S32.HI R188, RZ, 0x7, R3 ;  /* 0x00000007ffbc7819 */ /* 0x000fe40000011403 */
[----:B------:R-:W-:Y:S01]  /*0c10*/  LOP3.LUT R12, R4, 0x1ffffffe, RZ, 0xc0, !PT ;  /* 0x1ffffffe040c7812 */ /* 0x000fe200078ec0ff */
[----:B------:R-:W-:Y:S01]  /*0c20*/  IMAD.IADD R10, R9, 0x1, -R10 ;  /* 0x00000001090a7824 */ /* 0x000fe200078e0a0a */
[----:B------:R-:W-:Y:S01]  /*0c30*/  LEA.HI R4, R5, R2, RZ, 0x2 ;  /* 0x0000000205047211 */ /* 0x000fe200078f10ff */
[----:B------:R-:W-:Y:S01]  /*0c40*/  IMAD R14, R188, 0x100, R9 ;  /* 0x00000100bc0e7824 */ /* 0x000fe200078e0209 */
[----:B------:R-:W-:Y:S01]  /*0c50*/  SHF.L.U32 R8, R8, 0x6, RZ ;  /* 0x0000000608087819 */ /* 0x000fe200000006ff */
[----:B------:R-:W-:Y:S01]  /*0c60*/  IMAD.IADD R12, R11, 0x1, -R12 ;  /* 0x000000010b0c7824 */ /* 0x000fe200078e0a0c */
[----:B------:R-:W-:Y:S02]  /*0c70*/  LOP3.LUT R9, R4, 0x7ffffffc, RZ, 0xc0, !PT ;  /* 0x7ffffffc04097812 */ /* 0x000fe400078ec0ff */
[----:B------:R-:W-:-:S02]  /*0c80*/  SHF.R.S32.HI R6, RZ, 0x2, R4 ;  /* 0x00000002ff067819 */ /* 0x000fc40000011404 */
[----:B------:R-:W-:Y:S01]  /*0c90*/  SHF.R.S32.HI R7, RZ, 0x1f, R4 ;  /* 0x0000001fff077819 */ /* 0x000fe20000011404 */
[----:B------:R-:W-:Y:S01]  /*0ca0*/  IMAD.IADD R16, R2, 0x1, -R9 ;  /* 0x0000000102107824 */ /* 0x000fe200078e0a09 */
[----:B------:R-:W-:Y:S01]  /*0cb0*/  SHF.L.U32 R4, R10, 0x6, RZ ;  /* 0x000000060a047819 */ /* 0x000fe200000006ff */
[----:B------:R-:W-:Y:S01]  /*0cc0*/  IMAD.SHL.U32 R9, R12, 0x8, RZ ;  /* 0x000000080c097824 */ /* 0x000fe200078e00ff */
[----:B------:R-:W-:Y:S01]  /*0cd0*/  LEA R14, R13, R14, 0x4 ;  /* 0x0000000e0d0e7211 */ /* 0x000fe200078e20ff */
[----:B------:R-:W-:Y:S01]  /*0ce0*/  IMAD.SHL.U32 R16, R16, 0x2, RZ ;  /* 0x0000000210107824 */ /* 0x000fe200078e00ff */
[----:B------:R-:W-:Y:S02]  /*0cf0*/  LOP3.LUT R4, R4, 0x1c0, RZ, 0xc0, !PT ;  /* 0x000001c004047812 */ /* 0x000fe400078ec0ff */
[----:B------:R-:W-:Y:S01]  /*0d00*/  LOP3.LUT R8, R8, 0x7ffffe00, RZ, 0xc0, !PT ;  /* 0x7ffffe0008087812 */ /* 0x000fe200078ec0ff */
[--C-:B------:R-:W-:Y:S01]  /*0d10*/  IMAD.U32 R190, R14, 0x40, R9.reuse ;  /* 0x000000400ebe7824 */ /* 0x100fe200078e0009 */
[----:B------:R-:W-:-:S02]  /*0d20*/  LOP3.LUT R9, R4, 0x8, R9, 0xf8, !PT ;  /* 0x0000000804097812 */ /* 0x000fc400078ef809 */
[----:B------:R-:W-:Y:S01]  /*0d30*/  SHF.R.U32.HI R4, RZ, 0x3, R4 ;  /* 0x00000003ff047819 */ /* 0x000fe20000011604 */
[----:B------:R-:W-:Y:S01]  /*0d40*/  IMAD R8, R189, 0x400, R8 ;  /* 0x00000400bd087824 */ /* 0x000fe200078e0208 */
[----:B------:R-:W-:Y:S02]  /*0d50*/  R2P PR, R10, 0x6 ;  /* 0x000000060a007804 */ /* 0x000fe40000000000 */
[----:B------:R-:W-:Y:S02]  /*0d60*/  LOP3.LUT R9, R9, R4, RZ, 0x3c, !PT ;  /* 0x0000000409097212 */ /* 0x000fe400078e3cff */
[----:B------:R-:W-:Y:S02]  /*0d70*/  LEA.HI R3, R3, R188, RZ, 0x1 ;  /* 0x000000bc03037211 */ /* 0x000fe400078f08ff */
[----:B------:R-:W-:Y:S02]  /*0d80*/  IADD3 R8, R8, R9, RZ ;  /* 0x0000000908087210 */ /* 0x000fe40007ffe0ff */
[----:B------:R-:W-:-:S02]  /*0d90*/  LEA.HI R7, R7, R6, RZ, 0x3 ;  /* 0x0000000607077211 */ /* 0x000fc400078f18ff */
[----:B------:R-:W-:Y:S02]  /*0da0*/  LEA R18, R8, UR48, 0x1 ;  /* 0x0000003008127c11 */ /* 0x000fe4000f8e08ff */
[----:B------:R-:W-:Y:S02]  /*0db0*/  LEA.HI R0, R0, R191, RZ, 0x3 ;  /* 0x000000bf00007211 */ /* 0x000fe400078f18ff */
[----:B------:R-:W-:Y:S01]  /*0dc0*/  LOP3.LUT R3, R3, 0xfffffe, RZ, 0xc0, !PT ;  /* 0x00fffffe03037812 */ /* 0x000fe200078ec0ff */
[----:B------:R-:W-:Y:S01]  /*0dd0*/  VIADD R23, R18, 0x26800 ;  /* 0x0002680012177836 */ /* 0x000fe20000000000 */
[----:B------:R-:W-:Y:S02]  /*0de0*/  LOP3.LUT R7, R7, 0xfffffff8, RZ, 0xc0, !PT ;  /* 0xfffffff807077812 */ /* 0x000fe400078ec0ff */
[----:B------:R-:W-:Y:S01]  /*0df0*/  LEA.HI R5, R5, R2, RZ, 0x5 ;  /* 0x0000000205057211 */ /* 0x000fe200078f28ff */
[----:B------:R-:W-:Y:S01]  /*0e00*/  IMAD.IADD R3, R188, 0x1, -R3 ;  /* 0x00000001bc037824 */ /* 0x000fe200078e0a03 */
[----:B------:R-:W-:-:S02]  /*0e10*/  LOP3.LUT R4, R0, 0x1ffffff8, RZ, 0xc0, !PT ;  /* 0x1ffffff800047812 */ /* 0x000fc400078ec0ff */
[----:B------:R-:W-:Y:S01]  /*0e20*/  IADD3 R19, R18, 0x26820, RZ ;  /* 0x0002682012137810 */ /* 0x000fe20007ffe0ff */
[----:B------:R-:W-:Y:S01]  /*0e30*/  @P1 VIADD R19, R23, 0xffffffe0 ;  /* 0xffffffe017131836 */ /* 0x000fe20000000000 */
[----:B------:R-:W-:Y:S02]  /*0e40*/  SEL R22, R22, 0xffffffc0, !P2 ;  /* 0xffffffc016167807 */ /* 0x000fe40005000000 */
[----:B------:R-:W-:Y:S02]  /*0e50*/  IADD3 R7, R6, -R7, RZ ;  /* 0x8000000706077210 */ /* 0x000fe40007ffe0ff */
[----:B------:R-:W-:Y:S02]  /*0e60*/  SHF.R.S32.HI R2, RZ, 0x5, R5 ;  /* 0x00000005ff027819 */ /* 0x000fe40000011405 */
[----:B------:R-:W-:Y:S02]  /*0e70*/  IADD3 R4, R191, -R4, RZ ;  /* 0x80000004bf047210 */ /* 0x000fe40007ffe0ff */
[----:B------:R-:W-:Y:S01]  /*0e80*/  IADD3 R23, R23, R22, RZ ;  /* 0x0000001617177210 */ /* 0x000fe20007ffe0ff */
[----:B------:R-:W-:Y:S01]  /*0e90*/  IMAD.IADD R22, R22, 0x1, R19 ;  /* 0x0000000116167824 */ /* 0x000fe200078e0213 */
[----:B------:R-:W-:-:S02]  /*0ea0*/  LEA R2, R2, R7, 0x4 ;  /* 0x0000000702027211 */ /* 0x000fc400078e20ff */
[----:B------:R-:W-:Y:S02]  /*0eb0*/  SHF.R.S32.HI R186, RZ, 0x3, R0 ;  /* 0x00000003ffba7819 */ /* 0x000fe40000011400 */
[----:B------:R-:W-:Y:S02]  /*0ec0*/  SHF.L.U32 R184, R4, 0x3, RZ ;  /* 0x0000000304b87819 */ /* 0x000fe400000006ff */
[----:B------:R-:W-:-:S07]  /*0ed0*/  SHF.L.U32 R17, R3, 0x8, RZ ;  /* 0x0000000803117819 */ /* 0x000fce00000006ff */
.L_x_3174:
        /* <DEDUP_REMOVED lines=20> */
.L_x_3122:
[----:B------:R-:W-:Y:S01]  /*1020*/  ULDC UR6, c[0x0][0xdc4] ;  /* 0x0003710000067ab9 */ /* 0x000fe20000000800 */
[----:B------:R-:W-:Y:S01]  /*1030*/  UMOV UR40, UR7 ;  /* 0x0000000700287c82 */ /* 0x000fe20008000000 */
[----:B------:R-:W-:-:S11]  /*1040*/  UISETP.NE.AND UP0, UPT, UR6, 0x1, UPT ;  /* 0x000000010600788c */ /* 0x000fd6000bf05270 */
[----:B------:R-:W-:Y:S02]  /*1050*/  @UP0 ULDC.64 UR10, c[0x0][0xdc8] ;  /* 0x00037200000a0ab9 */ /* 0x000fe40000000a00 */
[----:B------:R-:W-:-:S04]  /*1060*/  UIMAD.WIDE.U32 UR4, UR7, UR10, URZ ;  /* 0x0000000a070472a5 */ /* 0x000fc8000f8e003f */
[----:B------:R-:W-:-:S04]  /*1070*/  @UP0 USHF.R.U32.HI UR40, URZ, UR11, UR5 ;  /* 0x0000000b3f280299 */ /* 0x000fc80008011605 */
[----:B------:R-:W-:-:S12]  /*1080*/  UIMAD UR4, UR40, UR6, URZ ;  /* 0x00000006280472a4 */ /* 0x000fd8000f8e023f */
.L_x_3123:
[----:B------:R-:W-:Y:S01]  /*1090*/  ULOP3.LUT UR5, URZ, UR40, URZ, 0x33, !UPT ;  /* 0x000000283f057292 */ /* 0x000fe2000f8e333f */
[----:B------:R-:W-:Y:S01]  /*10a0*/  CS2R R154, SRZ ;  /* 0x00000000009a7805 */ /* 0x000fe2000001ff00 */
[----:B------:R-:W-:Y:S01]  /*10b0*/  ULDC.64 UR10, c[0x0][0x3f8] ;  /* 0x0000fe00000a7ab9 */ /* 0x000fe20000000a00 */
[----:B------:R-:W-:Y:S01]  /*10c0*/  ULDC UR6, c[0x0][0xdac] ;  /* 0x00036b0000067ab9 */ /* 0x000fe20000000800 */
[----:B------:R-:W-:Y:S01]  /*10d0*/  UISETP.NE.U32.AND UP0, UPT, UR10, URZ, UPT ;  /* 0x0000003f0a00728c */ /* 0x000fe2000bf05070 */
[----:B------:R-:W-:Y:S01]  /*10e0*/  CS2R R156, SRZ ;  /* 0x00000000009c7805 */ /* 0x000fe2000001ff00 */
[----:B------:R-:W-:Y:S01]  /*10f0*/  UIADD3 UR5, UR5, UR6, URZ ;  /* 0x0000000605057290 */ /* 0x000fe2000fffe03f */
[----:B------:R-:W-:Y:S01]  /*1100*/  CS2R R150, SRZ ;  /* 0x0000000000967805 */ /* 0x000fe2000001ff00 */
[----:B------:R-:W-:Y:S01]  /*1110*/  UISETP.NE.AND.EX UP0, UPT, UR11, URZ, UPT, UP0 ;  /* 0x0000003f0b00728c */ /* 0x000fe2000bf05300 */
[----:B------:R-:W-:Y:S01]  /*1120*/  CS2R R148, SRZ ;  /* 0x0000000000947805 */ /* 0x000fe2000001ff00 */
[----:B------:R-:W-:Y:S01]  /*1130*/  USHF.L.U32 UR42, UR5, 0x6, URZ ;  /* 0x00000006052a7899 */ /* 0x000fe2000800063f */
[----:B------:R-:W-:Y:S01]  /*1140*/  CS2R R146, SRZ ;  /* 0x0000000000927805 */ /* 0x000fe2000001ff00 */
[----:B------:R-:W-:Y:S01]  /*1150*/  UIADD3 UR4, UR7, -UR4, URZ ;  /* 0x8000000407047290 */ /* 0x000fe2000fffe03f */
[----:B------:R-:W-:Y:S01]  /*1160*/  CS2R R144, SRZ ;  /* 0x0000000000907805 */ /* 0x000fe2000001ff00 */
[----:B------:R-:W-:Y:S01]  /*1170*/  ULDC UR43, c[0x0][0xdb8] ;  /* 0x00036e00002b7ab9 */ /* 0x000fe20000000800 */
[----:B------:R-:W-:Y:S01]  /*1180*/  ULDC UR49, c[0x0][0x404] ;  /* 0x0001010000317ab9 */ /* 0x000fe20000000800 */
[----:B------:R-:W-:Y:S01]  /*1190*/  ULDC UR7, c[0x0][0x288] ;  /* 0x0000a20000077ab9 */ /* 0x000fe20000000800 */
[----:B------:R-:W-:Y:S01]  /*11a0*/  UISETP.NE.AND UP1, UPT, UR43, 0x1, UPT ;  /* 0x000000012b00788c */ /* 0x000fe2000bf25270 */
[----:B------:R-:W-:Y:S01]  /*11b0*/  CS2R R142, SRZ ;  /* 0x00000000008e7805 */ /* 0x000fe2000001ff00 */
[----:B------:R-:W-:Y:S01]  /*11c0*/  USEL UR49, UR49, 0x1, UP0 ;  /* 0x0000000131317887 */ /* 0x000fe20008000000 */
[----:B------:R-:W-:Y:S01]  /*11d0*/  CS2R R140, SRZ ;  /* 0x00000000008c7805 */ /* 0x000fe2000001ff00 */
[----:B------:R-:W-:Y:S01]  /*11e0*/  UIADD3 UR7, UR42, 0x7f, -UR7 ;  /* 0x0000007f2a077890 */ /* 0x000fe2000fffe807 */
[----:B------:R-:W-:Y:S01]  /*11f0*/  CS2R R138, SRZ ;  /* 0x00000000008a7805 */ /* 0x000fe2000001ff00 */
[----:B------:R-:W-:Y:S01]  /*1200*/  ULDC UR10, c[0x0][0xdc4] ;  /* 0x00037100000a7ab9 */ /* 0x000fe20000000800 */
[----:B------:R-:W-:Y:S01]  /*1210*/  ULDC UR9, c[0x0][0x2e0] ;  /* 0x0000b80000097ab9 */ /* 0x000fe20000000800 */
[----:B------:R-:W-:Y:S01]  /*1220*/  UIMAD UR10, UR8, UR10, UR4 ;  /* 0x0000000a080a72a4 */ /* 0x000fe2000f8e0204 */
[----:B------:R-:W-:Y:S01]  /*1230*/  CS2R R136, SRZ ;  /* 0x0000000000887805 */ /* 0x000fe2000001ff00 */
[----:B------:R-:W-:Y:S01]  /*1240*/  UIMAD UR6, UR49, UR9, 0x3f ;  /* 0x0000003f310674a4 */ /* 0x000fe2000f8e0209 */
[----:B------:R-:W-:Y:S01]  /*1250*/  CS2R R134, SRZ ;  /* 0x0000000000867805 */ /* 0x000fe2000001ff00 */
[----:B------:R-:W-:Y:S01]  /*1260*/  UIMAD UR8, UR49, UR9, UR7 ;  /* 0x00000009310872a4 */ /* 0x000fe2000f8e0207 */
[----:B------:R-:W-:Y:S01]  /*1270*/  CS2R R132, SRZ ;  /* 0x0000000000847805 */ /* 0x000fe2000001ff00 */
[----:B------:R-:W-:Y:S01]  /*1280*/  UISETP.NE.AND UP2, UPT, UR46, 0x1, UPT ;  /* 0x000000012e00788c */ /* 0x000fe2000bf45270 */
[----:B------:R-:W-:Y:S01]  /*1290*/  CS2R R130, SRZ ;  /* 0x0000000000827805 */ /* 0x000fe2000001ff00 */
[----:B------:R-:W-:Y:S01]  /*12a0*/  USHF.R.S32.HI UR7, URZ, 0x1f, UR6 ;  /* 0x0000001f3f077899 */ /* 0x000fe20008011406 */
[----:B------:R-:W-:Y:S01]  /*12b0*/  CS2R R128, SRZ ;  /* 0x0000000000807805 */ /* 0x000fe2000001ff00 */
[----:B------:R-:W-:Y:S01]  /*12c0*/  USHF.R.S32.HI UR9, URZ, 0x1f, UR8 ;  /* 0x0000001f3f097899 */ /* 0x000fe20008011408 */
[----:B------:R-:W-:Y:S01]  /*12d0*/  CS2R R126, SRZ ;  /* 0x00000000007e7805 */ /* 0x000fe2000001ff00 */
[----:B------:R-:W-:Y:S01]  /*12e0*/  @UP1 ULDC UR4, c[0x0][0xdbc] ;  /* 0x00036f0000041ab9 */ /* 0x000fe20000000800 */
[----:B------:R-:W-:Y:S01]  /*12f0*/  ULEA.HI UR7, UR7, UR6, URZ, 0x6 ;  /* 0x0000000607077291 */ /* 0x000fe2000f8f303f */
[----:B------:R-:W-:Y:S01]  /*1300*/  PLOP3.LUT P0, PT, PT, PT, UP2, 0x80, 0x0 ;  /* 0x000000000000781c */ /* 0x000fe20003f0f028 */
[----:B------:R-:W-:Y:S01]  /*1310*/  UIMAD.WIDE.U32 UR4, UR10, UR4, URZ ;  /* 0x000000040a0472a5 */ /* 0x000fe2000f8e003f */
[----:B------:R-:W-:Y:S01]  /*1320*/  CS2R R124, SRZ ;  /* 0x00000000007c7805 */ /* 0x000fe2000001ff00 */
[----:B------:R-:W-:Y:S01]  /*1330*/  ULEA.HI UR9, UR9, UR8, URZ, 0x6 ;  /* 0x0000000809097291 */ /* 0x000fe2000f8f303f */
[----:B------:R-:W-:Y:S01]  /*1340*/  CS2R R122, SRZ ;  /* 0x00000000007a7805 */ /* 0x000fe2000001ff00 */
[----:B------:R-:W-:Y:S01]  /*1350*/  @UP1 ULDC UR11, c[0x0][0xdc0] ;  /* 0x00037000000b1ab9 */ /* 0x000fe20000000800 */
[----:B------:R-:W-:Y:S01]  /*1360*/  UMOV UR44, UR10 ;  /* 0x0000000a002c7c82 */ /* 0x000fe20008000000 */
[----:B------:R-:W-:Y:S01]  /*1370*/  @UP1 USHF.R.U32.HI UR44, URZ, UR11, UR5 ;  /* 0x0000000b3f2c1299 */ /* 0x000fe20008011605 */
[----:B------:R-:W-:Y:S01]  /*1380*/  CS2R R120, SRZ ;  /* 0x0000000000787805 */ /* 0x000fe2000001ff00 */
[----:B------:R-:W-:Y:S01]  /*1390*/  USHF.R.S32.HI UR7, URZ, 0x6, UR7 ;  /* 0x000000063f077899 */ /* 0x000fe20008011407 */
[----:B------:R-:W-:Y:S01]  /*13a0*/  CS2R R118, SRZ ;  /* 0x0000000000767805 */ /* 0x000fe2000001ff00 */
[----:B------:R-:W-:Y:S01]  /*13b0*/  USHF.R.S32.HI UR9, URZ, 0x6, UR9 ;  /* 0x000000063f097899 */ /* 0x000fe20008011409 */
[----:B------:R-:W-:Y:S01]  /*13c0*/  CS2R R116, SRZ ;  /* 0x0000000000747805 */ /* 0x000fe2000001ff00 */
[----:B------:R-:W-:Y:S01]  /*13d0*/  UIADD3 UR4, -UR44, URZ, URZ ;  /* 0x0000003f2c047290 */ /* 0x000fe2000fffe13f */
[----:B------:R-:W-:Y:S01]  /*13e0*/  CS2R R170, SRZ ;  /* 0x0000000000aa7805 */ /* 0x000fe2000001ff00 */
[----:B------:R-:W-:Y:S01]  /*13f0*/  UISETP.LT.AND UP0, UPT, UR7, UR9, UPT ;  /* 0x000000090700728c */ /* 0x000fe2000bf01270 */
[----:B------:R-:W-:Y:S01]  /*1400*/  CS2R R112, SRZ ;  /* 0x0000000000707805 */ /* 0x000fe2000001ff00 */
[----:B------:R-:W-:Y:S01]  /*1410*/  UIMAD UR43, UR43, UR4, UR10 ;  /* 0x000000042b2b72a4 */ /* 0x000fe2000f8e020a */
[----:B------:R-:W-:Y:S01]  /*1420*/  CS2R R168, SRZ ;  /* 0x0000000000a87805 */ /* 0x000fe2000001ff00 */
[----:B------:R-:W-:Y:S01]  /*1430*/  USEL UR45, UR7, UR9, UP0 ;  /* 0x00000009072d7287 */ /* 0x000fe20008000000 */
        /* <DEDUP_REMOVED lines=42> */
[----:B------:R-:W-:Y:S06]  /*16e0*/  @!P0 BRA `(.L_x_3124) ;  /* 0x00000018005c8947 */ /* 0x000fec0003800000 */
[----:B------:R-:W-:Y:S01]  /*16f0*/  UISETP.GE.AND UP0, UPT, UR45, 0x1, UPT ;  /* 0x000000012d00788c */ /* 0x000fe2000bf06270 */
[----:B------:R-:W-:-:S05]  /*1700*/  PLOP3.LUT P0, PT, PT, PT, PT, 0x80, 0x0 ;  /* 0x000000000000781c */ /* 0x000fca0003f0f070 */
[----:B------:R-:W-:-:S13]  /*1710*/  PLOP3.LUT P1, PT, PT, PT, UP0, 0x80, 0x0 ;  /* 0x000000000000781c */ /* 0x000fda0003f2f008 */
[----:B------:R-:W-:Y:S05]  /*1720*/  @!P1 BRA `(.L_x_3125) ;  /* 0x0000007000cc9947 */ /* 0x000fea0003800000 */
        /* <DEDUP_REMOVED lines=14> */
.L_x_3126:
[----:B------:R-:W-:Y:S01]  /*1810*/  ULEA UR16, UR39, UR48, 0x3 ;  /* 0x0000003027107291 */ /* 0x000fe2000f8e183f */
[----:B------:R-:W-:-:S04]  /*1820*/  MOV R0, UR38 ;  /* 0x0000002600007c02 */ /* 0x000fc80008000f00 */
[----:B------:R-:W-:-:S04]  /*1830*/  SHF.L.U32 R0, R0, 0x1f, RZ ;  /* 0x0000001f00007819 */ /* 0x000fc800000006ff */
[----:B------:R-:W1:Y:S02]  /*1840*/  SYNCS.PHASECHK.TRANS64.TRYWAIT P0, [UR16+0x28c50], R0 ;  /* 0x028c5000ff0075a7 */ /* 0x000e640008000150 */
[----:B-1----:R-:W-:Y:S05]  /*1850*/  @!P0 BRA `(.L_x_3127) ;  /* 0x000000bc00708947 */ /* 0x002fea0003800000 */
.L_x_3233:
[----:B------:R-:W-:Y:S01]  /*1860*/  BAR.SYNC.DEFER_BLOCKING 0xe, 0x100 ;  /* 0x0384000000007b1d */ /* 0x000fe20000010000 */
[----:B------:R-:W-:Y:S01]  /*1870*/  UIADD3 UR4, UR48, 0x26800, URZ ;  /* 0x0002680030047890 */ /* 0x000fe2000fffe03f */
[----:B-1----:R-:W-:Y:S01]  /*1880*/  IMAD.U32 R0, RZ, RZ, UR16 ;  /* 0x00000010ff007e24 */ /* 0x002fe2000f8e00ff */
        /* <DEDUP_REMOVED lines=46> */
.L_x_3133:
[----:B------:R-:W-:Y:S01]  /*1b70*/  BAR.SYNC.DEFER_BLOCKING 0xe, 0x100 ;  /* 0x0384000000007b1d */ /* 0x000fe20000010000 */
[----:B-1----:R-:W-:Y:S01]  /*1b80*/  MOV R3, UR39 ;  /* 0x0000002700037c02 */ /* 0x002fe20008000f00 */
[----:B------:R-:W-:Y:S01]  /*1b90*/  UISETP.NE.AND UP1, UPT, UR47, 0x3, UPT ;  /* 0x000000032f00788c */ /* 0x000fe2000bf25270 */
[C---:B------:R-:W-:Y:S01]  /*1ba0*/  ISETP.GT.AND P1, PT, R0.reuse, RZ, PT ;  /* 0x000000ff0000720c */ /* 0x040fe20003f24270 */
[----:B------:R-:W-:Y:S01]  /*1bb0*/  UIADD3 UR39, UR39, 0x1, URZ ;  /* 0x0000000127277890 */ /* 0x000fe2000fffe03f */
[----:B------:R-:W-:Y:S01]  /*1bc0*/  IADD3 R0, R0, -0x1, RZ ;  /* 0xffffffff00007810 */ /* 0x000fe20007ffe0ff */
[----:B------:R-:W-:Y:S02]  /*1bd0*/  IMAD R3, R3, 0x40, R2 ;  /* 0x0000004003037824 */ /* 0x000fe400078e0202 */
[----:B------:R-:W-:Y:S01]  /*1be0*/  PLOP3.LUT P2, PT, PT, PT, UP1, 0x80, 0x0 ;  /* 0x000000000000781c */ /* 0x000fe20003f4f018 */
[----:B------:R-:W-:Y:S02]  /*1bf0*/  UISETP.NE.AND UP0, UPT, UR39, 0x2, UPT ;  /* 0x000000022700788c */ /* 0x000fe4000bf05270 */
[----:B------:R-:W-:-:S02]  /*1c00*/  LEA R3, R3, UR48, 0x2 ;  /* 0x0000003003037c11 */ /* 0x000fc4000f8e10ff */
        /* <DEDUP_REMOVED lines=135> */
.L_x_3129:
[----:B------:R-:W-:Y:S01]  /*2480*/  ULEA UR6, UR39, UR48, 0x3 ;  /* 0x0000003027067291 */ /* 0x000fe2000f8e183f */
[----:B------:R-:W-:-:S05]  /*2490*/  IMAD.U32 R3, RZ, RZ, UR38 ;  /* 0x00000026ff037e24 */ /* 0x000fca000f8e00ff */
[----:B------:R-:W-:-:S04]  /*24a0*/  SHF.L.U32 R3, R3, 0x1f, RZ ;  /* 0x0000001f03037819 */ /* 0x000fc800000006ff */
[----:B------:R1:W2:Y:S01]  /*24b0*/  SYNCS.PHASECHK.TRANS64.TRYWAIT P0, [UR6+0x28c50], R3 ;  /* 0x028c5003ff0075a7 */ /* 0x0002a20008000146 */
[----:B------:R-:W-:Y:S05]  /*24c0*/  @!P2 BRA `(.L_x_3130) ;  /* 0x000000000004a947 */ /* 0x000fea0003800000 */
[----:B------:R-:W-:Y:S01]  /*24d0*/  BPT.TRAP 0x1 ;  /* 0x000000040000795c */ /* 0x000fe20000300000 */
.L_x_3130:
[----:B--2---:R-:W-:Y:S05]  /*24e0*/  @P0 BRA `(.L_x_3131) ;  /* 0x0000000000080947 */ /* 0x004fea0003800000 */
[----:B------:R-:W2:Y:S02]  /*24f0*/  SYNCS.PHASECHK.TRANS64.TRYWAIT P0, [UR6+0x28c50], R3 ;  /* 0x028c5003ff0075a7 */ /* 0x000ea40008000146 */
[----:B--2---:R-:W-:Y:S05]  /*2500*/  @!P0 BRA `(.L_x_3132) ;  /* 0x000000b0005c8947 */ /* 0x004fea0003800000 */
.L_x_3131:
        /* <DEDUP_REMOVED lines=37> */
.L_x_3128:
[----:B------:R-:W-:Y:S01]  /*2760*/  BAR.SYNC.DEFER_BLOCKING 0xe, 0x100 ;  /* 0x0384000000007b1d */ /* 0x000fe20000010000 */
[----:B-1----:R-:W-:Y:S01]  /*2770*/  MOV R3, UR39 ;  /* 0x0000002700037c02 */ /* 0x002fe20008000f00 */
[----:B------:R-:W-:Y:S01]  /*2780*/  UIADD3 UR39, UR39, 0x1, URZ ;  /* 0x0000000127277890 */ /* 0x000fe2000fffe03f */
[----:B------:R-:W-:Y:S01]  /*2790*/  PLOP3.LUT P0, PT, PT, PT, PT, 0x8, 0x0 ;  /* 0x000000000000781c */ /* 0x000fe20003f0e170 */
[----:B------:R-:W-:Y:S01]  /*27a0*/  IMAD.MOV.U32 R155, RZ, RZ, RZ ;  /* 0x000000ffff9b7224 */ /* 0x000fe200078e00ff */
[----:B------:R-:W-:Y:S01]  /*27b0*/  MOV R156, RZ ;  /* 0x000000ff009c7202 */ /* 0x000fe20000000f00 */
[----:B------:R-:W-:Y:S01]  /*27c0*/  IMAD R0, R3, 0x40, R2 ;  /* 0x0000004003007824 */ /* 0x000fe200078e0202 */
[----:B------:R-:W-:-:S04]  /*27d0*/  UISETP.NE.AND UP0, UPT, UR39, 0x2, UPT ;  /* 0x000000022700788c */ /* 0x000fc8000bf05270 */
        /* <DEDUP_REMOVED lines=136> */
.L_x_3124:
[----:B------:R-:W-:Y:S01]  /*3060*/  UISETP.GE.AND UP0, UPT, UR45, 0x1, UPT ;  /* 0x000000012d00788c */ /* 0x000fe2000bf06270 */
[----:B------:R-:W-:-:S05]  /*3070*/  PLOP3.LUT P0, PT, PT, PT, PT, 0x80, 0x0 ;  /* 0x000000000000781c */ /* 0x000fca0003f0f070 */
[----:B------:R-:W-:-:S13]  /*3080*/  PLOP3.LUT P1, PT, PT, PT, UP0, 0x80, 0x0 ;  /* 0x000000000000781c */ /* 0x000fda0003f2f008 */
[----:B------:R-:W-:Y:S05]  /*3090*/  @!P1 BRA `(.L_x_3125) ;  /* 0x0000005800709947 */ /* 0x000fea0003800000 */
        /* <DEDUP_REMOVED lines=18> */
[----:B------:R1:W2:Y:S01]  /*31c0*/  LDC.64 R14, c[0x4][R0] ;  /* 0x01000000000e7b82 */ /* 0x0002a20000000a00 */
[----:B------:R-:W-:Y:S01]  /*31d0*/  IMAD.U32 R5, RZ, RZ, UR5 ;  /* 0x00000005ff057e24 */ /* 0x000fe2000f8e00ff */
[----:B------:R-:W-:Y:S01]  /*31e0*/  ULDC.64 UR4, c[0x4][0x90] ;  /* 0x0100240000047ab9 */ /* 0x000fe20000000a00 */
[----:B------:R-:W-:Y:S01]  /*31f0*/  MOV R10, UR6 ;  /* 0x00000006000a7c02 */ /* 0x000fe20008000f00 */
[----:B------:R-:W-:Y:S01]  /*3200*/  IMAD.U32 R7, RZ, RZ, UR5 ;  /* 0x00000005ff077e24 */ /* 0x000fe2000f8e00ff */
[----:B------:R-:W-:Y:S01]  /*3210*/  MOV R6, UR4 ;  /* 0x0000000400067c02 */ /* 0x000fe20008000f00 */
[----:B------:R-:W-:Y:S01]  /*3220*/  IMAD.U32 R11, RZ, RZ, UR7 ;  /* 0x00000007ff0b7e24 */ /* 0x000fe2000f8e00ff */
[----:B------:R-:W-:Y:S01]  /*3230*/  MOV R8, 0x70 ;  /* 0x0000007000087802 */ /* 0x000fe20000000f00 */
[----:B------:R-:W-:Y:S01]  /*3240*/  IMAD.MOV.U32 R12, RZ, RZ, 0x1 ;  /* 0x00000001ff0c7424 */ /* 0x000fe200078e00ff */
[----:B-1----:R-:W-:-:S07]  /*3250*/  MOV R13, RZ ;  /* 0x000000ff000d7202 */ /* 0x002fce0000000f00 */
[----:B------:R-:W-:-:S07]  /*3260*/  LEPC R20, `(.L_x_3134) ;  /* 0x000000001014794e */ /* 0x000fce0000000000 */
[----:B--2---:R-:W-:Y:S05]  /*3270*/  CALL.ABS.NOINC R14 ;  /* 0x000000000e007343 */ /* 0x004fea0003c00000 */
.L_x_3134:
        /* <DEDUP_REMOVED lines=9> */
.L_x_3234:
[----:B------:R-:W-:Y:S05]  /*3310*/  @!P0 BRA `(.L_x_3136) ;  /* 0x0000000000048947 */ /* 0x000fea0003800000 */
[----:B------:R-:W-:Y:S01]  /*3320*/  BPT.TRAP 0x1 ;  /* 0x000000040000795c */ /* 0x000fe20000300000 */
.L_x_3136:
[----:B------:R-:W-:Y:S01]  /*3330*/  IMAD.U32 R7, RZ, RZ, UR39 ;  /* 0x00000027ff077e24 */ /* 0x000fe2000f8e00ff */
[----:B------:R-:W-:-:S04]  /*3340*/  MOV R8, UR38 ;  /* 0x0000002600087c02 */ /* 0x000fc80008000f00 */
[----:B------:R-:W-:Y:S02]  /*3350*/  LEA R7, R7, UR48, 0x3 ;  /* 0x0000003007077c11 */ /* 0x000fe4000f8e18ff */
[----:B------:R-:W-:-:S04]  /*3360*/  SHF.L.U32 R8, R8, 0x1f, RZ ;  /* 0x0000001f08087819 */ /* 0x000fc800000006ff */
[----:B------:R2:W3:Y:S01]  /*3370*/  SYNCS.PHASECHK.TRANS64.TRYWAIT P1, [R7+URZ+0x28c30], R8 ;  /* 0x028c3008070075a7 */ /* 0x0004e2000802017f */
[----:B------:R-:W-:Y:S05]  /*3380*/  @!P0 BRA `(.L_x_3137) ;  /* 0x0000000000048947 */ /* 0x000fea0003800000 */
[----:B------:R-:W-:Y:S01]  /*3390*/  BPT.TRAP 0x1 ;  /* 0x000000040000795c */ /* 0x000fe20000300000 */
.L_x_3137:
[----:B---3--:R-:W-:Y:S05]  /*33a0*/  @P1 BRA `(.L_x_3138) ;  /* 0x0000000000081947 */ /* 0x008fea0003800000 */
[----:B------:R-:W3:Y:S02]  /*33b0*/  SYNCS.PHASECHK.TRANS64.TRYWAIT P1, [R7+URZ+0x28c30], R8 ;  /* 0x028c3008070075a7 */ /* 0x000ee4000802017f */
[----:B---3--:R-:W-:Y:S05]  /*33c0*/  @!P1 BRA `(.L_x_3139) ;  /* 0x000000a000dc9947 */ /* 0x008fea0003800000 */
.L_x_3138:
[----:B-1----:R-:W1:Y:S01]  /*33d0*/  S2R R0, SR_TID.X ;  /* 0x0000000000007919 */ /* 0x002e620000002100 */
[----:B------:R-:W-:-:S04]  /*33e0*/  UIADD3 UR4, UR48, 0x22400, URZ ;  /* 0x0002240030047890 */ /* 0x000fc8000fffe03f */
[----:B------:R-:W-:-:S04]  /*33f0*/  USHF.R.U32.HI UR4, URZ, 0x4, UR4 ;  /* 0x000000043f047899 */ /* 0x000fc80008011604 */
[----:B------:R-:W-:Y:S01]  /*3400*/  ULOP3.LUT UR4, UR4, 0x3fff, URZ, 0xc0, !UPT ;  /* 0x00003fff04047892 */ /* 0x000fe2000f8ec03f */
[----:B-1----:R-:W-:-:S05]  /*3410*/  LOP3.LUT R3, R0, 0x7f, RZ, 0xc0, !PT ;  /* 0x0000007f00037812 */ /* 0x002fca00078ec0ff */
[----:B------:R-:W-:Y:S01]  /*3420*/  IMAD.U32 R0, RZ, RZ, UR4 ;  /* 0x00000004ff007e24 */ /* 0x000fe2000f8e00ff */
[----:B------:R-:W-:Y:S05]  /*3430*/  WARPSYNC.ALL ;  /* 0x0000000000007948 */ /* 0x000fea0003800000 */
[----:B------:R-:W-:Y:S02]  /*3440*/  ISETP.NE.AND P1, PT, R3, RZ, PT ;  /* 0x000000ff0300720c */ /* 0x000fe40003f25270 */
[----:B------:R-:W-:-:S04]  /*3450*/  LOP3.LUT R0, R0, 0x10000, RZ, 0xfc, !PT ;  /* 0x0001000000007812 */ /* 0x000fc800078efcff */
[----:B------:R-:W-:Y:S01]  /*3460*/  R2UR UR18, R0 ;  /* 0x00000000001272ca */ /* 0x000fe200000e0000 */
[----:B------:R-:W-:Y:S01]  /*3470*/  UIADD3 UR4, UR48, 0x20400, URZ ;  /* 0x0002040030047890 */ /* 0x000fe2000fffe03f */
[----:B------:R-:W-:Y:S01]  /*3480*/  WARPGROUP.ARRIVE ;  /* 0x00000000000079c5 */ /* 0x000fe20000000000 */
[----:B------:R-:W-:Y:S01]  /*3490*/  UMOV UR19, 0x40000040 ;  /* 0x4000004000137882 */ /* 0x000fe20000000000 */
[----:B------:R-:W-:Y:S01]  /*34a0*/  UMOV UR17, 0x40000040 ;  /* 0x4000004000117882 */ /* 0x000fe20000000000 */
[----:B------:R-:W-:Y:S01]  /*34b0*/  USHF.R.U32.HI UR4, URZ, 0x4, UR4 ;  /* 0x000000043f047899 */ /* 0x000fe20008011604 */
[----:B------:R-:W-:Y:S01]  /*34c0*/  VIADD R5, R2, UR42 ;  /* 0x0000002a02057c36 */ /* 0x000fe20008000000 */
[----:B------:R-:W-:Y:S01]  /*34d0*/  UMOV UR7, 0x40000040 ;  /* 0x4000004000077882 */ /* 0x000fe20000000000 */
[----:B------:R-:W-:Y:S01]  /*34e0*/  UMOV UR5, 0x40000040 ;  /* 0x4000004000057882 */ /* 0x000fe20000000000 */
        /* <DEDUP_REMOVED lines=16> */
[----:B------:R-:W-:Y:S01]  /*35f0*/  HGMMA.64x64x16.F32.BF16 R24, gdesc[UR4], R24, gsb0 ;  /* 0x00e00000041879f0 */ /* 0x000fe20008001818 */
[----:B------:R-:W-:Y:S02]  /*3600*/  UMOV UR6, 0xffffffc0 ;  /* 0xffffffc000067882 */ /* 0x000fe40000000000 */
[----:B------:R-:W-:-:S04]  /*3610*/  UIMAD UR6, UR45, UR6, 0x40 ;  /* 0x000000402d0674a4 */ /* 0x000fc8000f8e0206 */
[----:B------:R-:W-:Y:S01]  /*3620*/  UIADD3 UR7, UR6, 0x1, URZ ;  /* 0x0000000106077890 */ /* 0x000fe2000fffe03f */
[----:B------:R-:W-:Y:S02]  /*3630*/  WARPGROUP.DEPBAR.LE gsb0, 0x0 ;  /* 0x00008000000079c5 */ /* 0x000fe40000010000 */
[----:B------:R-:W-:-:S06]  /*3640*/  WARPGROUP.ARRIVE ;  /* 0x00000000000079c5 */ /* 0x000fcc0000000000 */
[----:B------:R-:W-:Y:S01]  /*3650*/  HGMMA.64x64x16.F32.BF16 R24, gdesc[UR8], R24, gsb0 ;  /* 0x00e00000081879f0 */ /* 0x000fe20008001818 */
[----:B------:R-:W-:Y:S02]  /*3660*/  ULDC UR10, c[0x0][0x988] ;  /* 0x00026200000a7ab9 */ /* 0x000fe40000000800 */
[----:B------:R-:W-:Y:S02]  /*3670*/  WARPGROUP.DEPBAR.LE gsb0, 0x0 ;  /* 0x00008000000079c5 */ /* 0x000fe40000010000 */
[----:B------:R-:W-:-:S06]  /*3680*/  WARPGROUP.ARRIVE ;  /* 0x00000000000079c5 */ /* 0x000fcc0000000000 */
[----:B------:R-:W-:Y:S01]  /*3690*/  HGMMA.64x64x16.F32.BF16 R24, gdesc[UR12], R24, gsb0 ;  /* 0x00e000000c1879f0 */ /* 0x000fe20008001818 */
[----:B------:R-:W-:Y:S01]  /*36a0*/  ULDC UR14, c[0x0][0x2e0] ;  /* 0x0000b800000e7ab9 */ /* 0x000fe20000000800 */
[----:B------:R-:W-:Y:S01]  /*36b0*/  ULDC UR15, c[0x0][0x288] ;  /* 0x0000a200000f7ab9 */ /* 0x000fe20000000800 */
[----:B------:R-:W-:Y:S01]  /*36c0*/  UIMAD UR7, UR49, UR14, UR7 ;  /* 0x0000000e310772a4 */ /* 0x000fe2000f8e0207 */
[----:B------:R-:W-:Y:S01]  /*36d0*/  MOV R3, UR15 ;  /* 0x0000000f00037c02 */ /* 0x000fe20008000f00 */
[----:B------:R-:W-:-:S04]  /*36e0*/  UIMAD UR6, UR49, UR14, UR6 ;  /* 0x0000000e310672a4 */ /* 0x000fc8000f8e0206 */
[----:B------:R-:W-:Y:S02]  /*36f0*/  IADD3 R4, -R3, UR7, -R16 ;  /* 0x0000000703047c10 */ /* 0x000fe4000fffe910 */
[----:B------:R-:W-:Y:S02]  /*3700*/  IADD3 R3, -R16, UR6, RZ ;  /* 0x0000000610037c10 */ /* 0x000fe4000fffe1ff */
[----:B------:R-:W-:-:S04]  /*3710*/  IADD3 R6, R4, 0x8, R5 ;  /* 0x0000000804067810 */ /* 0x000fc80007ffe005 */
[----:B------:R-:W-:Y:S02]  /*3720*/  VIMNMX R6, R3, R6, PT ;  /* 0x0000000603067248 */ /* 0x000fe40003fe0100 */
[----:B------:R-:W-:Y:S02]  /*3730*/  VIADDMNMX R3, R5, R4, R3, PT ;  /* 0x0000000405037246 */ /* 0x000fe40003800103 */
[C---:B------:R-:W-:Y:S02]  /*3740*/  ISETP.GT.AND P2, PT, R6.reuse, RZ, PT ;  /* 0x000000ff0600720c */ /* 0x040fe40003f44270 */
[C---:B------:R-:W-:Y:S02]  /*3750*/  ISETP.GT.AND P3, PT, R6.reuse, 0x1, PT ;  /* 0x000000010600780c */ /* 0x040fe40003f64270 */
[----:B------:R-:W-:Y:S01]  /*3760*/  ISETP.GT.AND P4, PT, R6, 0x8, PT ;  /* 0x000000080600780c */ /* 0x000fe20003f84270 */
[----:B------:R-:W-:Y:S02]  /*3770*/  WARPGROUP.DEPBAR.LE gsb0, 0x0 ;  /* 0x00008000000079c5 */ /* 0x000fe40000010000 */
[----:B------:R-:W-:-:S02]  /*3780*/  FSEL R26, R26, -INF , P2 ;  /* 0xff8000001a1a7808 */ /* 0x000fc40001000000 */
[----:B------:R-:W-:Y:S02]  /*3790*/  FSEL R27, R27, -INF , P3 ;  /* 0xff8000001b1b7808 */ /* 0x000fe40001800000 */
[----:B------:R-:W-:Y:S02]  /*37a0*/  ISETP.GT.AND P2, PT, R6, 0x9, PT ;  /* 0x000000090600780c */ /* 0x000fe40003f44270 */
[----:B------:R-:W-:Y:S02]  /*37b0*/  FSEL R30, R30, -INF , P4 ;  /* 0xff8000001e1e7808 */ /* 0x000fe40002000000 */
[----:B------:R-:W-:Y:S02]  /*37c0*/  FMNMX.FTZ R9, R26, R27, !PT ;  /* 0x0000001b1a097209 */ /* 0x000fe40007810000 */
[----:B------:R-:W-:Y:S02]  /*37d0*/  ISETP.GT.AND P3, PT, R6, 0x10, PT ;  /* 0x000000100600780c */ /* 0x000fe40003f64270 */
[----:B------:R-:W-:-:S02]  /*37e0*/  FSEL R31, R31, -INF , P2 ;  /* 0xff8000001f1f7808 */ /* 0x000fc40001000000 */
[----:B------:R-:W-:Y:S02]  /*37f0*/  FMNMX.FTZ R10, R30, R9, !PT ;  /* 0x000000091e0a7209 */ /* 0x000fe40007810000 */
        /* <DEDUP_REMOVED lines=33> */
[----:B------:R-:W-:Y:S02]  /*3a10*/  FSEL R55, R55, -INF , P2 ;  /* 0xff80000037377808 */ /* 0x000fe40001000000 */
[----:B------:R-:W-:-:S02]  /*3a20*/  FMNMX.FTZ R6, R54, R9, !PT ;  /* 0x0000000936067209 */ /* 0x000fc40007810000 */
[----:B------:R-:W-:Y:S02]  /*3a30*/  ISETP.GT.AND P2, PT, R3, RZ, PT ;  /* 0x000000ff0300720c */ /* 0x000fe40003f44270 */
[----:B------:R-:W-:Y:S02]  /*3a40*/  FMNMX.FTZ R6, R55, R6, !PT ;  /* 0x0000000637067209 */ /* 0x000fe40007810000 */
[C---:B------:R-:W-:Y:S02]  /*3a50*/  ISETP.GT.AND P3, PT, R3.reuse, 0x1, PT ;  /* 0x000000010300780c */ /* 0x040fe40003f64270 */
[----:B------:R-:W-:Y:S01]  /*3a60*/  ISETP.GT.AND P4, PT, R3, 0x8, PT ;  /* 0x000000080300780c */ /* 0x000fe20003f84270 */
[----:B------:R-:W1:Y:S01]  /*3a70*/  SHFL.BFLY PT, R9, R6, 0x2, 0x1f ;  /* 0x0c401f0006097f89 */ /* 0x000e6200000e0000 */
[----:B------:R-:W-:Y:S02]  /*3a80*/  FSEL R24, R24, -INF , P2 ;  /* 0xff80000018187808 */ /* 0x000fe40001000000 */
[----:B------:R-:W-:-:S02]  /*3a90*/  FSEL R25, R25, -INF , P3 ;  /* 0xff80000019197808 */ /* 0x000fc40001800000 */
[C---:B------:R-:W-:Y:S02]  /*3aa0*/  ISETP.GT.AND P2, PT, R3.reuse, 0x9, PT ;  /* 0x000000090300780c */ /* 0x040fe40003f44270 */
[----:B------:R-:W-:Y:S02]  /*3ab0*/  FSEL R28, R28, -INF , P4 ;  /* 0xff8000001c1c7808 */ /* 0x000fe40002000000 */
[----:B------:R-:W-:Y:S02]  /*3ac0*/  FMNMX.FTZ R5, R24, R25, !PT ;  /* 0x0000001918057209 */ /* 0x000fe40007810000 */
[----:B------:R-:W-:Y:S02]  /*3ad0*/  ISETP.GT.AND P3, PT, R3, 0x10, PT ;  /* 0x000000100300780c */ /* 0x000fe40003f64270 */
[----:B------:R-:W-:Y:S02]  /*3ae0*/  FSEL R29, R29, -INF , P2 ;  /* 0xff8000001d1d7808 */ /* 0x000fe40001000000 */
[----:B------:R-:W-:-:S02]  /*3af0*/  FMNMX.FTZ R4, R28, R5, !PT ;  /* 0x000000051c047209 */ /* 0x000fc40007810000 */
[----:B------:R-:W-:Y:S02]  /*3b00*/  ISETP.GT.AND P2, PT, R3, 0x11, PT ;  /* 0x000000110300780c */ /* 0x000fe40003f44270 */
        /* <DEDUP_REMOVED lines=8> */
[----:B-1----:R-:W-:Y:S02]  /*3b90*/  FMNMX.FTZ R9, R6, R9, !PT ;  /* 0x0000000906097209 */ /* 0x002fe40007810000 */
[----:B------:R-:W-:Y:S02]  /*3ba0*/  ISETP.GT.AND P3, PT, R3, 0x20, PT ;  /* 0x000000200300780c */ /* 0x000fe40003f64270 */
[----:B------:R-:W-:Y:S01]  /*3bb0*/  FSEL R37, R37, -INF , P2 ;  /* 0xff80000025257808 */ /* 0x000fe20001000000 */
[----:B------:R-:W1:Y:S01]  /*3bc0*/  SHFL.BFLY PT, R10, R9, 0x1, 0x1f ;  /* 0x0c201f00090a7f89 */ /* 0x000e6200000e0000 */
        /* <DEDUP_REMOVED lines=22> */
[----:B------:R-:W-:Y:S02]  /*3d30*/  FSEL R53, R53, -INF , P3 ;  /* 0xff80000035357808 */ /* 0x000fe40001800000 */
[----:B------:R-:W-:Y:S02]  /*3d40*/  FMNMX.FTZ R6, R52, R3, !PT ;  /* 0x0000000334067209 */ /* 0x000fe40007810000 */
[----:B-1----:R-:W-:-:S02]  /*3d50*/  FMNMX.FTZ R4, R9, R10, !PT ;  /* 0x0000000a09047209 */ /* 0x002fc40007810000 */
[----:B------:R-:W-:Y:S02]  /*3d60*/  FMNMX.FTZ R6, R53, R6, !PT ;  /* 0x0000000635067209 */ /* 0x000fe40007810000 */
[C---:B------:R-:W-:Y:S01]  /*3d70*/  FSETP.NEU.FTZ.AND P5, PT, R4.reuse, -INF , PT ;  /* 0xff8000000400780b */ /* 0x040fe20003fbd000 */
[----:B------:R-:W-:Y:S02]  /*3d80*/  FMUL.FTZ R9, R4, UR10 ;  /* 0x0000000a04097c20 */ /* 0x000fe40008410000 */
[----:B------:R-:W1:Y:S03]  /*3d90*/  SHFL.BFLY PT, R3, R6, 0x2, 0x1f ;  /* 0x0c401f0006037f89 */ /* 0x000e6600000e0000 */
        /* <DEDUP_REMOVED lines=15> */
[----:B------:R-:W4:Y:S01]  /*3e90*/  MUFU.EX2 R27, R27 ;  /* 0x0000001b001b7308 */ /* 0x000f220000000800 */
[--C-:B------:R-:W-:Y:S01]  /*3ea0*/  FFMA.FTZ R51, R51, UR10, -R9.reuse ;  /* 0x0000000a33337c23 */ /* 0x100fe20008010809 */
[----:B-1----:R-:W-:Y:S01]  /*3eb0*/  FMNMX.FTZ R5, R6, R3, !PT ;  /* 0x0000000306057209 */ /* 0x002fe20007810000 */
[--C-:B------:R-:W-:Y:S01]  /*3ec0*/  FFMA.FTZ R54, R54, UR10, -R9.reuse ;  /* 0x0000000a36367c23 */ /* 0x100fe20008010809 */
[----:B------:R-:W-:-:S03]  /*3ed0*/  FFMA.FTZ R9, R55, UR10, -R9 ;  /* 0x0000000a37097c23 */ /* 0x000fc60008010809 */
[----:B------:R-:W1:Y:S01]  /*3ee0*/  SHFL.BFLY PT, R6, R5, 0x1, 0x1f ;  /* 0x0c201f0005067f89 */ /* 0x000e6200000e0000 */
[----:B------:R-:W-:Y:S08]  /*3ef0*/  MUFU.EX2 R30, R30 ;  /* 0x0000001e001e7308 */ /* 0x000ff00000000800 */
[----:B------:R-:W5:Y:S01]  /*3f00*/  MUFU.EX2 R31, R31 ;  /* 0x0000001f001f7308 */ /* 0x000f620000000800 */
[----:B----4-:R-:W-:-:S07]  /*3f10*/  F2FP.BF16.F32.PACK_AB R153, R27, R26 ;  /* 0x0000001a1b99723e */ /* 0x010fce00000010ff */
[----:B------:R-:W4:Y:S01]  /*3f20*/  MUFU.EX2 R34, R34 ;  /* 0x0000002200227308 */ /* 0x000f220000000800 */
[----:B-1----:R-:W-:-:S07]  /*3f30*/  FMNMX.FTZ R3, R5, R6, !PT ;  /* 0x0000000605037209 */ /* 0x002fce0007810000 */
[----:B------:R-:W1:Y:S01]  /*3f40*/  MUFU.EX2 R35, R35 ;  /* 0x0000002300237308 */ /* 0x000e620000000800 */
[----:B-----5:R-:W-:Y:S02]  /*3f50*/  F2FP.BF16.F32.PACK_AB R155, R31, R30 ;  /* 0x0000001e1f9b723e */ /* 0x020fe400000010ff */
[C---:B------:R-:W-:Y:S01]  /*3f60*/  FSETP.NEU.FTZ.AND P2, PT, R3.reuse, -INF , PT ;  /* 0xff8000000300780b */ /* 0x040fe20003f5d000 */
[----:B------:R-:W-:-:S04]  /*3f70*/  FMUL.FTZ R5, R3, UR10 ;  /* 0x0000000a03057c20 */ /* 0x000fc80008410000 */
[----:B------:R-:W-:Y:S01]  /*3f80*/  MUFU.EX2 R38, R38 ;  /* 0x0000002600267308 */ /* 0x000fe20000000800 */
[----:B------:R-:W-:Y:S01]  /*3f90*/  FSEL R6, R5, RZ, P2 ;  /* 0x000000ff05067208 */ /* 0x000fe20001000000 */
[----:B------:R-:W-:-:S04]  /*3fa0*/  FADD.FTZ R5, R26, R27 ;  /* 0x0000001b1a057221 */ /* 0x000fc80000010000 */
        /* <DEDUP_REMOVED lines=8> */
[----:B------:R-:W-:Y:S01]  /*4030*/  FADD.FTZ R10, R30, R5 ;  /* 0x000000051e0a7221 */ /* 0x000fe20000010000 */
[----:B------:R-:W-:Y:S01]  /*4040*/  @!P1 IADD3 R5, R7, 0x28c40, RZ ;  /* 0x00028c4007059810 */ /* 0x000fe20007ffe0ff */
[--C-:B------:R-:W-:Y:S01]  /*4050*/  FFMA.FTZ R37, R37, UR10, -R6.reuse ;  /* 0x0000000a25257c23 */ /* 0x100fe20008010806 */
[----:B------:R-:W-:Y:S01]  /*4060*/  FFMA.FTZ R40, R40, UR10, -R6 ;  /* 0x0000000a28287c23 */ /* 0x000fe20008010806 */
[----:B------:R-:W-:Y:S01]  /*4070*/  FADD.FTZ R13, R31, R10 ;  /* 0x0000000a1f0d7221 */ /* 0x000fe20000010000 */
[----:B------:R-:W-:Y:S01]  /*4080*/  @!P1 PRMT R5, RZ, 0x654, R5 ;  /* 0x00000654ff059816 */ /* 0x000fe20000000005 */
[----:B------:R-:W5:Y:S01]  /*4090*/  MUFU.EX2 R25, R25 ;  /* 0x0000001900197308 */ /* 0x000f620000000800 */
[--C-:B------:R-:W-:Y:S01]  /*40a0*/  FFMA.FTZ R41, R41, UR10, -R6.reuse ;  /* 0x0000000a29297c23 */ /* 0x100fe20008010806 */
[----:B----4-:R-:W-:Y:S01]  /*40b0*/  FADD.FTZ R12, R34, R13 ;  /* 0x0000000d220c7221 */ /* 0x010fe20000010000 */
[----:B------:R4:W-:Y:S01]  /*40c0*/  @!P1 SYNCS.ARRIVE.TRANS64.RED.A1T0 RZ, [R5+URZ], RZ ;  /* 0x000000ff05ff99a7 */ /* 0x0009e2000810043f */
[--C-:B------:R-:W-:Y:S01]  /*40d0*/  FFMA.FTZ R44, R44, UR10, -R6.reuse ;  /* 0x0000000a2c2c7c23 */ /* 0x100fe20008010806 */
[--C-:B------:R-:W-:Y:S01]  /*40e0*/  FFMA.FTZ R45, R45, UR10, -R6.reuse ;  /* 0x0000000a2d2d7c23 */ /* 0x100fe20008010806 */
[--C-:B------:R-:W-:Y:S01]  /*40f0*/  FFMA.FTZ R48, R48, UR10, -R6.reuse ;  /* 0x0000000a30307c23 */ /* 0x100fe20008010806 */
[--C-:B------:R-:W-:Y:S01]  /*4100*/  FFMA.FTZ R49, R49, UR10, -R6.reuse ;  /* 0x0000000a31317c23 */ /* 0x100fe20008010806 */
[----:B------:R-:W2:Y:S01]  /*4110*/  MUFU.EX2 R28, R28 ;  /* 0x0000001c001c7308 */ /* 0x000ea20000000800 */
[--C-:B------:R-:W-:Y:S01]  /*4120*/  FFMA.FTZ R52, R52, UR10, -R6.reuse ;  /* 0x0000000a34347c23 */ /* 0x100fe20008010806 */
[----:B------:R-:W-:Y:S01]  /*4130*/  FFMA.FTZ R6, R53, UR10, -R6 ;  /* 0x0000000a35067c23 */ /* 0x000fe20008010806 */
[----:B-1----:R-:W-:-:S05]  /*4140*/  F2FP.BF16.F32.PACK_AB R157, R35, R34 ;  /* 0x00000022239d723e */ /* 0x002fca00000010ff */
[----:B------:R-:W4:Y:S01]  /*4150*/  MUFU.EX2 R29, R29 ;  /* 0x0000001d001d7308 */ /* 0x000f220000000800 */
[----:B-----5:R-:W-:Y:S01]  /*4160*/  FADD.FTZ R11, R24, R25 ;  /* 0x00000019180b7221 */ /* 0x020fe20000010000 */
[----:B------:R-:W-:-:S06]  /*4170*/  F2FP.BF16.F32.PACK_AB R152, R25, R24 ;  /* 0x000000181998723e */ /* 0x000fcc00000010ff */
[----:B------:R-:W1:Y:S01]  /*4180*/  MUFU.EX2 R32, R32 ;  /* 0x0000002000207308 */ /* 0x000e620000000800 */
[----:B--2---:R-:W-:Y:S01]  /*4190*/  FADD.FTZ R10, R28, R11 ;  /* 0x0000000b1c0a7221 */ /* 0x004fe20000010000 */
[----:B------:R-:W-:-:S04]  /*41a0*/  FADD.FTZ R11, R35, R12 ;  /* 0x0000000c230b7221 */ /* 0x000fc80000010000 */
[----:B------:R-:W-:Y:S02]  /*41b0*/  FADD.FTZ R12, R38, R11 ;  /* 0x0000000b260c7221 */ /* 0x000fe40000010000 */
[----:B------:R-:W2:Y:S01]  /*41c0*/  MUFU.EX2 R33, R33 ;  /* 0x0000002100217308 */ /* 0x000ea20000000800 */
[C---:B----4-:R-:W-:Y:S01]  /*41d0*/  FADD.FTZ R5, R29.reuse, R10 ;  /* 0x0000000a1d057221 */ /* 0x050fe20000010000 */
[----:B------:R-:W-:Y:S01]  /*41e0*/  F2FP.BF16.F32.PACK_AB R154, R29, R28 ;  /* 0x0000001c1d9a723e */ /* 0x000fe200000010ff */
[----:B------:R-:W-:Y:S06]  /*41f0*/  BAR.SYNC.DEFER_BLOCKING 0xf, 0x100 ;  /* 0x03c4000000007b1d */ /* 0x000fec0000010000 */
[----:B------:R-:W4:Y:S01]  /*4200*/  MUFU.EX2 R39, R39 ;  /* 0x0000002700277308 */ /* 0x000f220000000800 */
[----:B-1----:R-:W-:-:S07]  /*4210*/  FADD.FTZ R10, R32, R5 ;  /* 0x00000005200a7221 */ /* 0x002fce0000010000 */
[----:B------:R-:W1:Y:S01]  /*4220*/  MUFU.EX2 R36, R36 ;  /* 0x0000002400247308 */ /* 0x000e620000000800 */
[C---:B--2---:R-:W-:Y:S01]  /*4230*/  FADD.FTZ R5, R33.reuse, R10 ;  /* 0x0000000a21057221 */ /* 0x044fe20000010000 */
[----:B------:R-:W-:-:S06]  /*4240*/  F2FP.BF16.F32.PACK_AB R156, R33, R32 ;  /* 0x00000020219c723e */ /* 0x000fcc00000010ff */
[----:B------:R-:W2:Y:S01]  /*4250*/  MUFU.EX2 R42, R42 ;  /* 0x0000002a002a7308 */ /* 0x000ea20000000800 */
[C---:B----4-:R-:W-:Y:S01]  /*4260*/  FADD.FTZ R11, R39.reuse, R12 ;  /* 0x0000000c270b7221 */ /* 0x050fe20000010000 */
[----:B------:R-:W-:Y:S01]  /*4270*/  F2FP.BF16.F32.PACK_AB R159, R39, R38 ;  /* 0x00000026279f723e */ /* 0x000fe200000010ff */
[----:B------:R4:W-:Y:S05]  /*4280*/  STSM.16.M88.4 [R18+0x26800], R152 ;  /* 0x0268009812007844 */ /* 0x0009ea0000000200 */
[----:B------:R-:W5:Y:S01]  /*4290*/  MUFU.EX2 R37, R37 ;  /* 0x0000002500257308 */ /* 0x000f620000000800 */
[----:B-1----:R-:W-:-:S07]  /*42a0*/  FADD.FTZ R10, R36, R5 ;  /* 0x00000005240a7221 */ /* 0x002fce0000010000 */
[----:B------:R-:W1:Y:S01]  /*42b0*/  MUFU.EX2 R40, R40 ;  /* 0x0000002800287308 */ /* 0x000e620000000800 */
[----:B--2---:R-:W-:-:S07]  /*42c0*/  FADD.FTZ R12, R42, R11 ;  /* 0x0000000b2a0c7221 */ /* 0x004fce0000010000 */
[----:B------:R-:W2:Y:S01]  /*42d0*/  MUFU.EX2 R43, R43 ;  /* 0x0000002b002b7308 */ /* 0x000ea20000000800 */
[C---:B-----5:R-:W-:Y:S01]  /*42e0*/  FADD.FTZ R11, R37.reuse, R10 ;  /* 0x0000000a250b7221 */ /* 0x060fe20000010000 */
[----:B------:R-:W-:-:S05]  /*42f0*/  F2FP.BF16.F32.PACK_AB R158, R37, R36 ;  /* 0x00000024259e723e */ /* 0x000fca00000010ff */
[----:B------:R4:W-:Y:S01]  /*4300*/  STSM.16.M88.4 [R19], R156 ;  /* 0x0000009c13007844 */ /* 0x0009e20000000200 */
[----:B------:R-:W5:Y:S01]  /*4310*/  MUFU.EX2 R41, R41 ;  /* 0x0000002900297308 */ /* 0x000f620000000800 */
[----:B-1----:R-:W-:-:S07]  /*4320*/  FADD.FTZ R10, R40, R11 ;  /* 0x0000000b280a7221 */ /* 0x002fce0000010000 */
[----:B------:R-:W1:Y:S01]  /*4330*/  MUFU.EX2 R46, R46 ;  /* 0x0000002e002e7308 */ /* 0x000e620000000800 */
[C---:B--2---:R-:W-:Y:S01]  /*4340*/  FADD.FTZ R13, R43.reuse, R12 ;  /* 0x0000000c2b0d7221 */ /* 0x044fe20000010000 */
[----:B------:R-:W-:-:S06]  /*4350*/  F2FP.BF16.F32.PACK_AB R161, R43, R42 ;  /* 0x0000002a2ba1723e */ /* 0x000fcc00000010ff */
[----:B------:R-:W-:Y:S01]  /*4360*/  MUFU.EX2 R44, R44 ;  /* 0x0000002c002c7308 */ /* 0x000fe20000000800 */
[C---:B-----5:R-:W-:Y:S01]  /*4370*/  FADD.FTZ R11, R41.reuse, R10 ;  /* 0x0000000a290b7221 */ /* 0x060fe20000010000 */
[----:B------:R-:W-:-:S06]  /*4380*/  F2FP.BF16.F32.PACK_AB R160, R41, R40 ;  /* 0x0000002829a0723e */ /* 0x000fcc00000010ff */
[----:B------:R-:W2:Y:S01]  /*4390*/  MUFU.EX2 R47, R47 ;  /* 0x0000002f002f7308 */ /* 0x000ea20000000800 */
[----:B-1----:R-:W-:-:S07]  /*43a0*/  FADD.FTZ R10, R46, R13 ;  /* 0x0000000d2e0a7221 */ /* 0x002fce0000010000 */
[----:B------:R-:W1:Y:S08]  /*43b0*/  MUFU.EX2 R45, R45 ;  /* 0x0000002d002d7308 */ /* 0x000e700000000800 */
[----:B------:R-:W-:Y:S01]  /*43c0*/  MUFU.EX2 R50, R50 ;  /* 0x0000003200327308 */ /* 0x000fe20000000800 */
[C---:B--2---:R-:W-:Y:S01]  /*43d0*/  F2FP.BF16.F32.PACK_AB R163, R47.reuse, R46 ;  /* 0x0000002e2fa3723e */ /* 0x044fe200000010ff */
[----:B------:R-:W-:-:S06]  /*43e0*/  FADD.FTZ R47, R47, R10 ;  /* 0x0000000a2f2f7221 */ /* 0x000fcc0000010000 */
[----:B------:R-:W2:Y:S01]  /*43f0*/  MUFU.EX2 R51, R51 ;  /* 0x0000003300337308 */ /* 0x000ea20000000800 */
[----:B-1----:R-:W-:-:S05]  /*4400*/  F2FP.BF16.F32.PACK_AB R162, R45, R44 ;  /* 0x0000002c2da2723e */ /* 0x002fca00000010ff */
[----:B------:R4:W-:Y:S02]  /*4410*/  STSM.16.M88.4 [R23], R160 ;  /* 0x000000a017007844 */ /* 0x0009e40000000200 */
[----:B------:R-:W-:Y:S08]  /*4420*/  MUFU.EX2 R48, R48 ;  /* 0x0000003000307308 */ /* 0x000ff00000000800 */
[----:B------:R-:W1:Y:S01]  /*4430*/  MUFU.EX2 R49, R49 ;  /* 0x0000003100317308 */ /* 0x000e620000000800 */
[----:B--2---:R-:W-:Y:S01]  /*4440*/  F2FP.BF16.F32.PACK_AB R165, R51, R50 ;  /* 0x0000003233a5723e */ /* 0x004fe200000010ff */
[----:B------:R-:W-:-:S04]  /*4450*/  FADD.FTZ R50, R50, R47 ;  /* 0x0000002f32327221 */ /* 0x000fc80000010000 */
[----:B------:R-:W-:Y:S02]  /*4460*/  FADD.FTZ R51, R51, R50 ;  /* 0x0000003233337221 */ /* 0x000fe40000010000 */
[----:B------:R-:W-:Y:S08]  /*4470*/  MUFU.EX2 R54, R54 ;  /* 0x0000003600367308 */ /* 0x000ff00000000800 */
[----:B------:R-:W2:Y:S01]  /*4480*/  MUFU.EX2 R9, R9 ;  /* 0x0000000900097308 */ /* 0x000ea20000000800 */
[----:B-1----:R-:W-:-:S07]  /*4490*/  F2FP.BF16.F32.PACK_AB R164, R49, R48 ;  /* 0x0000003031a4723e */ /* 0x002fce00000010ff */
[----:B------:R-:W-:Y:S08]  /*44a0*/  MUFU.EX2 R52, R52 ;  /* 0x0000003400347308 */ /* 0x000ff00000000800 */
[----:B------:R1:W5:Y:S01]  /*44b0*/  MUFU.EX2 R5, R6 ;  /* 0x0000000600057308 */ /* 0x0003620000000800 */
[----:B--2---:R-:W-:Y:S01]  /*44c0*/  F2FP.BF16.F32.PACK_AB R167, R9, R54 ;  /* 0x0000003609a7723e */ /* 0x004fe200000010ff */
[----:B-1----:R-:W-:-:S04]  /*44d0*/  FADD.FTZ R6, R44, R11 ;  /* 0x0000000b2c067221 */ /* 0x002fc80000010000 */
[----:B------:R-:W-:Y:S01]  /*44e0*/  FADD.FTZ R45, R45, R6 ;  /* 0x000000062d2d7221 */ /* 0x000fe20000010000 */
[----:B------:R-:W-:-:S03]  /*44f0*/  FADD.FTZ R6, R54, R51 ;  /* 0x0000003336067221 */ /* 0x000fc60000010000 */
[----:B------:R-:W-:Y:S01]  /*4500*/  FADD.FTZ R48, R48, R45 ;  /* 0x0000002d30307221 */ /* 0x000fe20000010000 */
[----:B-----5:R-:W-:Y:S01]  /*4510*/  F2FP.BF16.F32.PACK_AB R166, R5, R52 ;  /* 0x0000003405a6723e */ /* 0x020fe200000010ff */
[----:B------:R-:W-:Y:S02]  /*4520*/  FADD.FTZ R6, R9, R6 ;  /* 0x0000000609067221 */ /* 0x000fe40000010000 */
[----:B------:R-:W-:Y:S02]  /*4530*/  FADD.FTZ R49, R49, R48 ;  /* 0x0000003031317221 */ /* 0x000fe40000010000 */
[----:B------:R4:W-:Y:S02]  /*4540*/  STSM.16.M88.4 [R22], R164 ;  /* 0x000000a416007844 */ /* 0x0009e40000000200 */
[----:B------:R-:W-:-:S04]  /*4550*/  FADD.FTZ R52, R52, R49 ;  /* 0x0000003134347221 */ /* 0x000fc80000010000 */
[----:B------:R-:W-:Y:S01]  /*4560*/  FADD.FTZ R5, R5, R52 ;  /* 0x0000003405057221 */ /* 0x000fe20000010000 */
[----:B------:R-:W-:Y:S06]  /*4570*/  @!P0 BRA `(.L_x_3140) ;  /* 0x0000000000048947 */ /* 0x000fec0003800000 */
[----:B------:R-:W-:Y:S01]  /*4580*/  BPT.TRAP 0x1 ;  /* 0x000000040000795c */ /* 0x000fe20000300000 */
.L_x_3140:
[----:B------:R1:W2:Y:S01]  /*4590*/  SYNCS.PHASECHK.TRANS64.TRYWAIT P2, [R7+URZ+0x28c50], R8 ;  /* 0x028c5008070075a7 */ /* 0x0002a2000804017f */
[----:B------:R-:W-:Y:S05]  /*45a0*/  @!P0 BRA `(.L_x_3141) ;  /* 0x0000000000048947 */ /* 0x000fea0003800000 */
[----:B------:R-:W-:Y:S01]  /*45b0*/  BPT.TRAP 0x1 ;  /* 0x000000040000795c */ /* 0x000fe20000300000 */
.L_x_3141:
[----:B--2---:R-:W-:Y:S05]  /*45c0*/  @P2 BRA `(.L_x_3142) ;  /* 0x0000000000082947 */ /* 0x004fea0003800000 */
[----:B------:R-:W2:Y:S02]  /*45d0*/  SYNCS.PHASECHK.TRANS64.TRYWAIT P2, [R7+URZ+0x28c50], R8 ;  /* 0x028c5008070075a7 */ /* 0x000ea4000804017f */
[----:B--2---:R-:W-:Y:S05]  /*45e0*/  @!P2 BRA `(.L_x_3143) ;  /* 0x000000900068a947 */ /* 0x004fea0003800000 */
.L_x_3142:
[----:B------:R-:W-:Y:S01]  /*45f0*/  ULEA UR11, UR39, UR41, 0xc ;  /* 0x00000029270b7291 */ /* 0x000fe2000f8e603f */
[----:B------:R-:W-:Y:S01]  /*4600*/  WARPGROUP.ARRIVE ;  /* 0x00000000000079c5 */ /* 0x000fe20000000000 */
[----:B------:R-:W-:Y:S01]  /*4610*/  UMOV UR7, 0x40000040 ;  /* 0x4000004000077882 */ /* 0x000fe20000000000 */
[----:B------:R-:W-:Y:S01]  /*4620*/  UIMAD UR49, UR49, UR14, -UR15 ;  /* 0x0000000e313172a4 */ /* 0x000fe2000f8e0a0f */
[----:B-123--:R-:W-:Y:S01]  /*4630*/  @!P1 VIADD R7, R7, 0x28c60 ;  /* 0x00028c6007079836 */ /* 0x00efe20000000000 */
[----:B------:R-:W-:Y:S02]  /*4640*/  UIADD3 UR23, UR45, -0x2, URZ ;  /* 0xfffffffe2d177890 */ /* 0x000fe4000fffe03f */
[----:B------:R-:W-:Y:S01]  /*4650*/  UMOV UR6, UR11 ;  /* 0x0000000b00067c82 */ /* 0x000fe20008000000 */
[----:B------:R-:W-:Y:S01]  /*4660*/  UIADD3 UR49, UR42, UR49, URZ ;  /* 0x000000312a317290 */ /* 0x000fe2000fffe03f */
        /* <DEDUP_REMOVED lines=20> */
[----:B------:R-:W-:-:S04]  /*47b0*/  USHF.R.S32.HI UR6, URZ, 0x1f, UR49 ;  /* 0x0000001f3f067899 */ /* 0x000fc80008011431 */
[----:B------:R-:W-:-:S04]  /*47c0*/  ULEA.HI UR6, UR6, UR49, URZ, 0x6 ;  /* 0x0000003106067291 */ /* 0x000fc8000f8f303f */
[----:B------:R-:W-:-:S04]  /*47d0*/  USHF.R.S32.HI UR6, URZ, 0x6, UR6 ;  /* 0x000000063f067899 */ /* 0x000fc80008011406 */
[----:B------:R-:W-:-:S04]  /*47e0*/  UISETP.LT.AND UP0, UPT, URZ, UR6, UPT ;  /* 0x000000063f00728c */ /* 0x000fc8000bf01270 */
[----:B------:R-:W-:-:S04]  /*47f0*/  USEL UR22, URZ, UR6, !UP0 ;  /* 0x000000063f167287 */ /* 0x000fc8000c000000 */
[----:B------:R-:W-:-:S06]  /*4800*/  UISETP.GE.AND UP0, UPT, UR23, UR22, UPT ;  /* 0x000000161700728c */ /* 0x000fcc000bf06270 */
[----:B------:R-:W-:Y:S01]  /*4810*/  PLOP3.LUT P2, PT, PT, PT, UP0, 0x80, 0x0 ;  /* 0x000000000000781c */ /* 0x000fe20003f4f008 */
        /* <DEDUP_REMOVED lines=11> */
[----:B------:R-:W-:Y:S01]  /*48d0*/  MOV R8, R4 ;  /* 0x0000000400087202 */ /* 0x000fe20000000f00 */
[----:B------:R-:W-:Y:S01]  /*48e0*/  IMAD.MOV.U32 R9, RZ, RZ, R3 ;  /* 0x000000ffff097224 */ /* 0x000fe200078e0003 */
[----:B------:R-:W-:Y:S01]  /*48f0*/  UMOV UR25, UR39 ;  /* 0x0000002700197c82 */ /* 0x000fe20008000000 */
[----:B------:R-:W-:Y:S01]  /*4900*/  ULDC UR26, c[0x0][0x2e0] ;  /* 0x0000b800001a7ab9 */ /* 0x000fe20000000800 */
[----:B------:R-:W-:Y:S01]  /*4910*/  ULDC UR27, c[0x0][0x288] ;  /* 0x0000a200001b7ab9 */ /* 0x000fe20000000800 */
[----:B------:R-:W-:Y:S01]  /*4920*/  ULDC UR28, c[0x0][0x404] ;  /* 0x00010100001c7ab9 */ /* 0x000fe20000000800 */
[----:B------:R-:W-:Y:S01]  /*4930*/  ULDC UR24, c[0x0][0x988] ;  /* 0x0002620000187ab9 */ /* 0x000fe20000000800 */
[----:B------:R-:W-:-:S05]  /*4940*/  ULDC.64 UR20, c[0x0][0x3f8] ;  /* 0x0000fe0000147ab9 */ /* 0x000fca0000000a00 */
.L_x_3153:
[----:B------:R-:W-:-:S04]  /*4950*/  UIADD3 UR39, UR25, 0x1, URZ ;  /* 0x0000000119277890 */ /* 0x000fc8000fffe03f */
[----:B------:R-:W-:-:S04]  /*4960*/  UISETP.NE.AND UP0, UPT, UR39, 0x2, UPT ;  /* 0x000000022700788c */ /* 0x000fc8000bf05270 */
[----:B------:R-:W-:Y:S02]  /*4970*/  USEL UR6, URZ, 0x1, UP0 ;  /* 0x000000013f067887 */ /* 0x000fe40008000000 */
[----:B------:R-:W-:Y:S02]  /*4980*/  USEL UR39, UR39, URZ, UP0 ;  /* 0x0000003f27277287 */ /* 0x000fe40008000000 */
[----:B------:R-:W-:Y:S01]  /*4990*/  ULOP3.LUT UR38, UR38, UR6, URZ, 0x3c, !UPT ;  /* 0x0000000626267292 */ /* 0x000fe2000f8e3c3f */
[----:B--23--:R-:W-:Y:S11]  /*49a0*/  @!P0 BRA `(.L_x_3145) ;  /* 0x0000000000048947 */ /* 0x00cff60003800000 */
[----:B------:R-:W-:Y:S01]  /*49b0*/  BPT.TRAP 0x1 ;  /* 0x000000040000795c */ /* 0x000fe20000300000 */
.L_x_3145:
[----:B------:R-:W-:Y:S01]  /*49c0*/  ULEA UR29, UR39, UR48, 0x3 ;  /* 0x00000030271d7291 */ /* 0x000fe2000f8e183f */
[----:B-1----:R-:W-:-:S04]  /*49d0*/  MOV R7, UR38 ;  /* 0x0000002600077c02 */ /* 0x002fc80008000f00 */
[----:B------:R-:W-:-:S04]  /*49e0*/  SHF.L.U32 R7, R7, 0x1f, RZ ;  /* 0x0000001f07077819 */ /* 0x000fc800000006ff */
[----:B------:R1:W2:Y:S01]  /*49f0*/  SYNCS.PHASECHK.TRANS64.TRYWAIT P2, [UR29+0x28c30], R7 ;  /* 0x028c3007ff0075a7 */ /* 0x0002a2000804015d */
[----:B------:R-:W-:Y:S05]  /*4a00*/  @!P0 BRA `(.L_x_3146) ;  /* 0x0000000000048947 */ /* 0x000fea0003800000 */
[----:B------:R-:W-:Y:S01]  /*4a10*/  BPT.TRAP 0x1 ;  /* 0x000000040000795c */ /* 0x000fe20000300000 */
.L_x_3146:
[----:B--2---:R-:W-:Y:S05]  /*4a20*/  @P2 BRA `(.L_x_3147) ;  /* 0x0000000000082947 */ /* 0x004fea0003800000 */
[----:B------:R-:W2:Y:S02]  /*4a30*/  SYNCS.PHASECHK.TRANS64.TRYWAIT P2, [UR29+0x28c30], R7 ;  /* 0x028c3007ff0075a7 */ /* 0x000ea4000804015d */
[----:B--2---:R-:W-:Y:S05]  /*4a40*/  @!P2 BRA `(.L_x_3148) ;  /* 0x0000008c0064a947 */ /* 0x004fea0003800000 */
.L_x_3147:
[----:B------:R-:W-:Y:S01]  /*4a50*/  R2UR UR18, R0 ;  /* 0x00000000001272ca */ /* 0x000fe200000e0000 */
[----:B----4-:R-:W-:Y:S01]  /*4a60*/  WARPGROUP.ARRIVE ;  /* 0x00000000000079c5 */ /* 0x010fe20000000000 */
[----:B------:R-:W-:Y:S01]  /*4a70*/  UMOV UR19, 0x40000040 ;  /* 0x4000004000137882 */ /* 0x000fe20000000000 */
[----:B------:R-:W-:Y:S01]  /*4a80*/  UMOV UR7, 0x40000040 ;  /* 0x4000004000077882 */ /* 0x000fe20000000000 */
[----:B------:R-:W-:Y:S01]  /*4a90*/  UMOV UR11, 0x40000040 ;  /* 0x40000040000b7882 */ /* 0x000fe20000000000 */
[----:B------:R-:W-:Y:S01]  /*4aa0*/  UMOV UR15, 0x40000040 ;  /* 0x40000040000f7882 */ /* 0x000fe20000000000 */
[----:B------:R-:W-:Y:S01]  /*4ab0*/  UISETP.NE.U32.AND UP0, UPT, UR20, URZ, UPT ;  /* 0x0000003f1400728c */ /* 0x000fe2000bf05070 */
[----:B------:R-:W-:-:S03]  /*4ac0*/  IMAD.U32 R3, RZ, RZ, UR27 ;  /* 0x0000001bff037e24 */ /* 0x000fc6000f8e00ff */
[----:B------:R-:W-:-:S03]  /*4ad0*/  UISETP.NE.AND.EX UP0, UPT, UR21, URZ, UPT, UP0 ;  /* 0x0000003f1500728c */ /* 0x000fc6000bf05300 */
[----:B------:R-:W-:-:S04]  /*4ae0*/  ULEA UR18, UR39, UR18, 0x9 ;  /* 0x0000001227127291 */ /* 0x000fc8000f8e483f */
[----:B------:R-:W-:Y:S02]  /*4af0*/  UIADD3 UR6, UR18, 0x2, URZ ;  /* 0x0000000212067890 */ /* 0x000fe4000fffe03f */
[----:B------:R-:W-:Y:S02]  /*4b00*/  UIADD3 UR10, UR18, 0x4, URZ ;  /* 0x00000004120a7890 */ /* 0x000fe4000fffe03f */
[----:B------:R-:W-:Y:S02]  /*4b10*/  UIADD3 UR14, UR18, 0x6, URZ ;  /* 0x00000006120e7890 */ /* 0x000fe4000fffe03f */
[----:B------:R-:W-:Y:S03]  /*4b20*/  HGMMA.64x64x16.F32.BF16 R152, gdesc[UR16], RZ, !UPT, gsb0 ;  /* 0x00e00000109879f0 */ /* 0x000fe6000c0018ff */
[----:B------:R-:W-:Y:S02]  /*4b30*/  WARPGROUP.DEPBAR.LE gsb0, 0x0 ;  /* 0x00008000000079c5 */ /* 0x000fe40000010000 */
[----:B------:R-:W-:-:S06]  /*4b40*/  WARPGROUP.ARRIVE ;  /* 0x00000000000079c5 */ /* 0x000fcc0000000000 */
[----:B------:R-:W-:Y:S01]  /*4b50*/  HGMMA.64x64x16.F32.BF16 R152, gdesc[UR4], R152, gsb0 ;  /* 0x00e00000049879f0 */ /* 0x000fe20008001898 */
[----:B------:R-:W-:Y:S01]  /*4b60*/  UMOV UR6, 0xffffffc0 ;  /* 0xffffffc000067882 */ /* 0x000fe20000000000 */
[----:B------:R-:W-:Y:S02]  /*4b70*/  USEL UR7, UR28, 0x1, UP0 ;  /* 0x000000011c077887 */ /* 0x000fe40008000000 */
[----:B------:R-:W-:-:S04]  /*4b80*/  UIMAD UR6, UR23, UR6, 0x1 ;  /* 0x00000001170674a4 */ /* 0x000fc8000f8e0206 */
[----:B------:R-:W-:-:S04]  /*4b90*/  UIADD3 UR6, UR42, UR6, URZ ;  /* 0x000000062a067290 */ /* 0x000fc8000fffe03f */
[----:B------:R-:W-:-:S06]  /*4ba0*/  UIMAD UR6, UR7, UR26, UR6 ;  /* 0x0000001a070672a4 */ /* 0x000fcc000f8e0206 */
[----:B------:R-:W-:-:S04]  /*4bb0*/  IADD3 R3, -R3, UR6, -R16 ;  /* 0x0000000603037c10 */ /* 0x000fc8000fffe910 */
[----:B------:R-:W-:-:S04]  /*4bc0*/  IADD3 R3, R2, R3, RZ ;  /* 0x0000000302037210 */ /* 0x000fc80007ffe0ff */
[C---:B------:R-:W-:Y:S02]  /*4bd0*/  ISETP.GT.AND P2, PT, R3.reuse, RZ, PT ;  /* 0x000000ff0300720c */ /* 0x040fe40003f44270 */
[----:B------:R-:W-:Y:S01]  /*4be0*/  ISETP.GT.AND P3, PT, R3, 0x1, PT ;  /* 0x000000010300780c */ /* 0x000fe20003f64270 */
        /* <DEDUP_REMOVED lines=8> */
[----:B------:R-:W-:Y:S02]  /*4c70*/  FSEL R152, R152, -INF , P2 ;  /* 0xff80000098987808 */ /* 0x000fe40001000000 */
[----:B------:R-:W-:Y:S02]  /*4c80*/  ISETP.GT.AND P2, PT, R3, 0x8, PT ;  /* 0x000000080300780c */ /* 0x000fe40003f44270 */
[----:B------:R-:W-:Y:S02]  /*4c90*/  FSEL R153, R153, -INF , P3 ;  /* 0xff80000099997808 */ /* 0x000fe40001800000 */
[----:B--2---:R-:W-:-:S02]  /*4ca0*/  FMNMX.FTZ R4, R152, R9, !PT ;  /* 0x0000000998047209 */ /* 0x004fc40007810000 */
        /* <DEDUP_REMOVED lines=40> */
[----:B------:R-:W-:-:S04]  /*4f30*/  FMNMX.FTZ R4, R180, R11, !PT ;  /* 0x0000000bb4047209 */ /* 0x000fc80007810000 */
[----:B------:R-:W-:Y:S01]  /*4f40*/  FMNMX.FTZ R12, R181, R4, !PT ;  /* 0x00000004b50c7209 */ /* 0x000fe20007810000 */
[----:B------:R-:W-:-:S04]  /*4f50*/  VIADD R4, R3, 0x8 ;  /* 0x0000000803047836 */ /* 0x000fc80000000000 */
[----:B------:R-:W2:Y:S01]  /*4f60*/  SHFL.BFLY PT, R11, R12, 0x2, 0x1f ;  /* 0x0c401f000c0b7f89 */ /* 0x000ea200000e0000 */
[C---:B------:R-:W-:Y:S02]  /*4f70*/  ISETP.GT.AND P2, PT, R4.reuse, RZ, PT ;  /* 0x000000ff0400720c */ /* 0x040fe40003f44270 */
[C---:B------:R-:W-:Y:S02]  /*4f80*/  ISETP.GT.AND P3, PT, R4.reuse, 0x1, PT ;  /* 0x000000010400780c */ /* 0x040fe40003f64270 */
[C---:B------:R-:W-:Y:S02]  /*4f90*/  ISETP.GT.AND P4, PT, R4.reuse, 0x20, PT ;  /* 0x000000200400780c */ /* 0x040fe40003f84270 */
[----:B------:R-:W-:Y:S02]  /*4fa0*/  FSEL R155, R155, -INF , P3 ;  /* 0xff8000009b9b7808 */ /* 0x000fe40001800000 */
[C---:B------:R-:W-:Y:S02]  /*4fb0*/  ISETP.GT.AND P3, PT, R4.reuse, 0x9, PT ;  /* 0x000000090400780c */ /* 0x040fe40003f64270 */
[----:B------:R-:W-:-:S02]  /*4fc0*/  ISETP.GT.AND P5, PT, R4, 0x21, PT ;  /* 0x000000210400780c */ /* 0x000fc40003fa4270 */
[----:B------:R-:W-:Y:S02]  /*4fd0*/  FSEL R159, R159, -INF , P3 ;  /* 0xff8000009f9f7808 */ /* 0x000fe40001800000 */
[----:B------:R-:W-:Y:S02]  /*4fe0*/  ISETP.GT.AND P3, PT, R4, 0x11, PT ;  /* 0x000000110400780c */ /* 0x000fe40003f64270 */
[----:B------:R-:W-:Y:S02]  /*4ff0*/  FSEL R170, R170, -INF , P4 ;  /* 0xff800000aaaa7808 */ /* 0x000fe40002000000 */
[----:B------:R-:W-:Y:S02]  /*5000*/  FSEL R163, R163, -INF , P3 ;  /* 0xff800000a3a37808 */ /* 0x000fe40001800000 */
[----:B------:R-:W-:Y:S02]  /*5010*/  ISETP.GT.AND P3, PT, R4, 0x19, PT ;  /* 0x000000190400780c */ /* 0x000fe40003f64270 */
[----:B------:R-:W-:-:S02]  /*5020*/  FSEL R171, R171, -INF , P5 ;  /* 0xff800000abab7808 */ /* 0x000fc40002800000 */
[----:B--2---:R-:W-:Y:S02]  /*5030*/  FMNMX.FTZ R14, R12, R11, !PT ;  /* 0x0000000b0c0e7209 */ /* 0x004fe40007810000 */
[----:B------:R-:W-:Y:S02]  /*5040*/  FSEL R11, R154, -INF , P2 ;  /* 0xff8000009a0b7808 */ /* 0x000fe40001000000 */
[----:B------:R-:W-:Y:S01]  /*5050*/  ISETP.GT.AND P2, PT, R4, 0x8, PT ;  /* 0x000000080400780c */ /* 0x000fe20003f44270 */
[----:B------:R-:W2:Y:S01]  /*5060*/  SHFL.BFLY PT, R15, R14, 0x1, 0x1f ;  /* 0x0c201f000e0f7f89 */ /* 0x000ea200000e0000 */
[----:B------:R-:W-:Y:S02]  /*5070*/  FMNMX.FTZ R10, R11, R8, !PT ;  /* 0x000000080b0a7209 */ /* 0x000fe40007810000 */
[----:B------:R-:W-:Y:S02]  /*5080*/  FSEL R158, R158, -INF , P2 ;  /* 0xff8000009e9e7808 */ /* 0x000fe40001000000 */
[----:B------:R-:W-:-:S02]  /*5090*/  FMNMX.FTZ R3, R155, R10, !PT ;  /* 0x0000000a9b037209 */ /* 0x000fc40007810000 */
[----:B------:R-:W-:Y:S02]  /*50a0*/  ISETP.GT.AND P2, PT, R4, 0x10, PT ;  /* 0x000000100400780c */ /* 0x000fe40003f44270 */
[----:B------:R-:W-:Y:S02]  /*50b0*/  FMNMX.FTZ R10, R158, R3, !PT ;  /* 0x000000039e0a7209 */ /* 0x000fe40007810000 */
[----:B------:R-:W-:Y:S02]  /*50c0*/  FSEL R162, R162, -INF , P2 ;  /* 0xff800000a2a27808 */ /* 0x000fe40001000000 */
[----:B------:R-:W-:Y:S02]  /*50d0*/  FMNMX.FTZ R13, R159, R10, !PT ;  /* 0x0000000a9f0d7209 */ /* 0x000fe40007810000 */
[----:B------:R-:W-:Y:S02]  /*50e0*/  ISETP.GT.AND P2, PT, R4, 0x18, PT ;  /* 0x000000180400780c */ /* 0x000fe40003f44270 */
[----:B------:R-:W-:-:S02]  /*50f0*/  FMNMX.FTZ R10, R162, R13, !PT ;  /* 0x0000000da20a7209 */ /* 0x000fc40007810000 */
[----:B------:R-:W-:Y:S02]  /*5100*/  FSEL R166, R166, -INF , P2 ;  /* 0xff800000a6a67808 */ /* 0x000fe40001000000 */
[----:B------:R-:W-:Y:S02]  /*5110*/  FMNMX.FTZ R13, R163, R10, !PT ;  /* 0x0000000aa30d7209 */ /* 0x000fe40007810000 */
[----:B------:R-:W-:Y:S02]  /*5120*/  FSEL R167, R167, -INF , P3 ;  /* 0xff800000a7a77808 */ /* 0x000fe40001800000 */
[----:B------:R-:W-:Y:S02]  /*5130*/  FMNMX.FTZ R10, R166, R13, !PT ;  /* 0x0000000da60a7209 */ /* 0x000fe40007810000 */
[----:B------:R-:W-:Y:S02]  /*5140*/  ISETP.GT.AND P3, PT, R4, 0x28, PT ;  /* 0x000000280400780c */ /* 0x000fe40003f64270 */
[----:B------:R-:W-:-:S02]  /*5150*/  FMNMX.FTZ R13, R167, R10, !PT ;  /* 0x0000000aa70d7209 */ /* 0x000fc40007810000 */
[----:B------:R-:W-:Y:S02]  /*5160*/  ISETP.GT.AND P4, PT, R4, 0x29, PT ;  /* 0x000000290400780c */ /* 0x000fe40003f84270 */
[----:B------:R-:W-:Y:S02]  /*5170*/  FMNMX.FTZ R10, R170, R13, !PT ;  /* 0x0000000daa0a7209 */ /* 0x000fe40007810000 */
[----:B------:R-:W-:Y:S02]  /*5180*/  FSEL R174, R174, -INF , P3 ;  /* 0xff800000aeae7808 */ /* 0x000fe40001800000 */
[----:B------:R-:W-:Y:S02]  /*5190*/  FMNMX.FTZ R13, R171, R10, !PT ;  /* 0x0000000aab0d7209 */ /* 0x000fe40007810000 */
[----:B------:R-:W-:Y:S02]  /*51a0*/  ISETP.GT.AND P3, PT, R4, 0x30, PT ;  /* 0x000000300400780c */ /* 0x000fe40003f64270 */
[----:B------:R-:W-:-:S02]  /*51b0*/  FSEL R175, R175, -INF , P4 ;  /* 0xff800000afaf7808 */ /* 0x000fc40002000000 */
[----:B------:R-:W-:Y:S02]  /*51c0*/  FMNMX.FTZ R10, R174, R13, !PT ;  /* 0x0000000dae0a7209 */ /* 0x000fe40007810000 */
[----:B--2---:R-:W-:Y:S02]  /*51d0*/  FMNMX.FTZ R3, R14, R15, !PT ;  /* 0x0000000f0e037209 */ /* 0x004fe40007810000 */
[----:B------:R-:W-:Y:S02]  /*51e0*/  ISETP.GT.AND P4, PT, R4, 0x31, PT ;  /* 0x000000310400780c */ /* 0x000fe40003f84270 */
[----:B------:R-:W-:Y:S01]  /*51f0*/  FSEL R178, R178, -INF , P3 ;  /* 0xff800000b2b27808 */ /* 0x000fe20001800000 */
[----:B------:R-:W-:Y:S01]  /*5200*/  FMUL.FTZ R12, R3, UR10 ;  /* 0x0000000a030c7c20 */ /* 0x000fe20008410000 */
[----:B------:R-:W-:Y:S02]  /*5210*/  FMNMX.FTZ R15, R175, R10, !PT ;  /* 0x0000000aaf0f7209 */ /* 0x000fe40007810000 */
[----:B------:R-:W-:-:S02]  /*5220*/  ISETP.GT.AND P3, PT, R4, 0x38, PT ;  /* 0x000000380400780c */ /* 0x000fc40003f64270 */
[----:B------:R-:W-:Y:S02]  /*5230*/  FSEL R179, R179, -INF , P4 ;  /* 0xff800000b3b37808 */ /* 0x000fe40002000000 */
[----:B------:R-:W-:Y:S02]  /*5240*/  FMNMX.FTZ R10, R178, R15, !PT ;  /* 0x0000000fb20a7209 */ /* 0x000fe40007810000 */
[----:B------:R-:W-:Y:S02]  /*5250*/  ISETP.GT.AND P4, PT, R4, 0x39, PT ;  /* 0x000000390400780c */ /* 0x000fe40003f84270 */
[----:B------:R-:W-:Y:S02]  /*5260*/  FSEL R182, R182, -INF , P3 ;  /* 0xff800000b6b67808 */ /* 0x000fe40001800000 */
[----:B------:R-:W-:Y:S02]  /*5270*/  FMNMX.FTZ R15, R179, R10, !PT ;  /* 0x0000000ab30f7209 */ /* 0x000fe40007810000 */
[----:B------:R-:W-:-:S02]  /*5280*/  FSETP.NEU.FTZ.AND P2, PT, R3, -INF , PT ;  /* 0xff8000000300780b */ /* 0x000fc40003f5d000 */
[----:B------:R-:W-:Y:S02]  /*5290*/  FSEL R183, R183, -INF , P4 ;  /* 0xff800000b7b77808 */ /* 0x000fe40002000000 */
[----:B------:R-:W-:Y:S02]  /*52a0*/  FMNMX.FTZ R4, R182, R15, !PT ;  /* 0x0000000fb6047209 */ /* 0x000fe40007810000 */
[----:B------:R-:W-:Y:S02]  /*52b0*/  FSEL R192, R12, RZ, P2 ;  /* 0x000000ff0cc07208 */ /* 0x000fe40001000000 */
[----:B------:R-:W-:Y:S02]  /*52c0*/  FMNMX.FTZ R4, R183, R4, !PT ;  /* 0x00000004b7047209 */ /* 0x000fe40007810000 */
[----:B------:R-:W-:Y:S01]  /*52d0*/  FSEL R20, R3, RZ, P2 ;  /* 0x000000ff03147208 */ /* 0x000fe20001000000 */
[--C-:B------:R-:W-:Y:S01]  /*52e0*/  FFMA.FTZ R15, R157, UR10, -R192.reuse ;  /* 0x0000000a9d0f7c23 */ /* 0x100fe200080108c0 */
[--C-:B------:R-:W-:Y:S01]  /*52f0*/  FFMA.FTZ R21, R161, UR10, -R192.reuse ;  /* 0x0000000aa1157c23 */ /* 0x100fe200080108c0 */
[----:B------:R-:W2:Y:S01]  /*5300*/  SHFL.BFLY PT, R157, R4, 0x2, 0x1f ;  /* 0x0c401f00049d7f89 */ /* 0x000ea200000e0000 */
[--C-:B------:R-:W-:Y:S01]  /*5310*/  FFMA.FTZ R12, R172, UR10, -R192.reuse ;  /* 0x0000000aac0c7c23 */ /* 0x100fe200080108c0 */
[----:B------:R-:W-:Y:S01]  /*5320*/  FADD.FTZ R20, -R20, R9 ;  /* 0x0000000914147221 */ /* 0x000fe20000010100 */
[--C-:B------:R-:W-:Y:S01]  /*5330*/  FFMA.FTZ R161, R173, UR10, -R192.reuse ;  /* 0x0000000aada17c23 */ /* 0x100fe200080108c0 */
[--C-:B------:R-:W-:Y:S01]  /*5340*/  FFMA.FTZ R152, R152, UR10, -R192.reuse ;  /* 0x0000000a98987c23 */ /* 0x100fe200080108c0 */
[--C-:B------:R-:W-:Y:S01]  /*5350*/  FFMA.FTZ R13, R153, UR10, -R192.reuse ;  /* 0x0000000a990d7c23 */ /* 0x100fe200080108c0 */
[----:B------:R-:W-:Y:S01]  /*5360*/  FMUL.FTZ R9, R20, UR10 ;  /* 0x0000000a14097c20 */ /* 0x000fe20008410000 */
        /* <DEDUP_REMOVED lines=10> */
[----:B--2---:R-:W-:Y:S01]  /*5410*/  FMNMX.FTZ R14, R4, R157, !PT ;  /* 0x0000009d040e7209 */ /* 0x004fe20007810000 */
[----:B------:R-:W-:-:S06]  /*5420*/  FFMA.FTZ R157, R169, UR10, -R192 ;  /* 0x0000000aa99d7c23 */ /* 0x000fcc00080108c0 */
[----:B------:R-:W2:Y:S01]  /*5430*/  MUFU.EX2 R9, R9 ;  /* 0x0000000900097308 */ /* 0x000ea20000000800 */
[----:B------:R-:W3:Y:S07]  /*5440*/  SHFL.BFLY PT, R169, R14, 0x1, 0x1f ;  /* 0x0c201f000ea97f89 */ /* 0x000eee00000e0000 */
[----:B------:R-:W4:Y:S08]  /*5450*/  MUFU.EX2 R13, R13 ;  /* 0x0000000d000d7308 */ /* 0x000f300000000800 */
[----:B------:R-:W5:Y:S01]  /*5460*/  MUFU.EX2 R154, R154 ;  /* 0x0000009a009a7308 */ /* 0x000f620000000800 */
[-C--:B--2---:R-:W-:Y:S01]  /*5470*/  FMUL.FTZ R24, R24, R9.reuse ;  /* 0x0000000918187220 */ /* 0x084fe20000410000 */
        /* <DEDUP_REMOVED lines=8> */
[----:B------:R-:W-:Y:S01]  /*5500*/  FMUL.FTZ R40, R40, R9 ;  /* 0x0000000928287220 */ /* 0x000fe20000410000 */
[----:B---3--:R-:W-:Y:S01]  /*5510*/  FMNMX.FTZ R4, R14, R169, !PT ;  /* 0x000000a90e047209 */ /* 0x008fe20007810000 */
[----:B------:R-:W-:Y:S01]  /*5520*/  FFMA.FTZ R169, R181, UR10, -R192 ;  /* 0x0000000ab5a97c23 */ /* 0x000fe200080108c0 */
[-C--:B------:R-:W-:Y:S01]  /*5530*/  FMUL.FTZ R41, R41, R9.reuse ;  /* 0x0000000929297220 */ /* 0x080fe20000410000 */
[-C--:B------:R-:W-:Y:S01]  /*5540*/  FMUL.FTZ R44, R44, R9.reuse ;  /* 0x000000092c2c7220 */ /* 0x080fe20000410000 */
[C---:B------:R-:W-:Y:S01]  /*5550*/  FSETP.NEU.FTZ.AND P2, PT, R4.reuse, -INF , PT ;  /* 0xff8000000400780b */ /* 0x040fe20003f5d000 */
[C---:B------:R-:W-:Y:S01]  /*5560*/  FMUL.FTZ R172, R4.reuse, UR10 ;  /* 0x0000000a04ac7c20 */ /* 0x040fe20008410000 */
[----:B------:R-:W3:Y:S01]  /*5570*/  MUFU.EX2 R21, R21 ;  /* 0x0000001500157308 */ /* 0x000ee20000000800 */
[-C--:B------:R-:W-:Y:S01]  /*5580*/  FMUL.FTZ R45, R45, R9.reuse ;  /* 0x000000092d2d7220 */ /* 0x080fe20000410000 */
[----:B------:R-:W-:Y:S01]  /*5590*/  FSEL R173, R4, RZ, P2 ;  /* 0x000000ff04ad7208 */ /* 0x000fe20001000000 */
[-C--:B------:R-:W-:Y:S01]  /*55a0*/  FMUL.FTZ R48, R48, R9.reuse ;  /* 0x0000000930307220 */ /* 0x080fe20000410000 */
[----:B------:R-:W-:Y:S01]  /*55b0*/  FSEL R172, R172, RZ, P2 ;  /* 0x000000ffacac7208 */ /* 0x000fe20001000000 */
[-C--:B------:R-:W-:Y:S01]  /*55c0*/  FMUL.FTZ R49, R49, R9.reuse ;  /* 0x0000000931317220 */ /* 0x080fe20000410000 */
[----:B------:R-:W-:Y:S01]  /*55d0*/  FMUL.FTZ R52, R52, R9 ;  /* 0x0000000934347220 */ /* 0x000fe20000410000 */
[----:B------:R-:W-:Y:S01]  /*55e0*/  FADD.FTZ R173, -R173, R8 ;  /* 0x00000008adad7221 */ /* 0x000fe20000010100 */
[----:B------:R1:W-:Y:S01]  /*55f0*/  MUFU.EX2 R14, R180 ;  /* 0x000000b4000e7308 */ /* 0x0003e20000000800 */
[--C-:B------:R-:W-:Y:S01]  /*5600*/  FFMA.FTZ R11, R11, UR10, -R172.reuse ;  /* 0x0000000a0b0b7c23 */ /* 0x100fe200080108ac */
[--C-:B------:R-:W-:Y:S01]  /*5610*/  FFMA.FTZ R20, R155, UR10, -R172.reuse ;  /* 0x0000000a9b147c23 */ /* 0x100fe200080108ac */
[----:B------:R-:W-:Y:S01]  /*5620*/  FMUL.FTZ R8, R173, UR10 ;  /* 0x0000000aad087c20 */ /* 0x000fe20008410000 */
[--C-:B------:R-:W-:Y:S01]  /*5630*/  FFMA.FTZ R155, R158, UR10, -R172.reuse ;  /* 0x0000000a9e9b7c23 */ /* 0x100fe200080108ac */
[----:B------:R-:W-:Y:S01]  /*5640*/  FFMA.FTZ R168, R159, UR10, -R172 ;  /* 0x0000000a9fa87c23 */ /* 0x000fe200080108ac */
[----:B------:R-:W-:Y:S01]  /*5650*/  FFMA.FTZ R158, R9, R5, R152 ;  /* 0x00000005099e7223 */ /* 0x000fe20000010098 */
[--C-:B------:R-:W-:Y:S01]  /*5660*/  FFMA.FTZ R159, R162, UR10, -R172.reuse ;  /* 0x0000000aa29f7c23 */ /* 0x100fe200080108ac */
[----:B------:R-:W-:Y:S01]  /*5670*/  MUFU.EX2 R11, R11 ;  /* 0x0000000b000b7308 */ /* 0x000fe20000000800 */
[----:B------:R-:W-:Y:S01]  /*5680*/  FFMA.FTZ R192, R171, UR10, -R172 ;  /* 0x0000000aabc07c23 */ /* 0x000fe200080108ac */
[----:B----4-:R-:W-:Y:S01]  /*5690*/  FADD.FTZ R171, R13, R158 ;  /* 0x0000009e0dab7221 */ /* 0x010fe20000010000 */
[----:B------:R-:W-:Y:S01]  /*56a0*/  FFMA.FTZ R176, R163, UR10, -R172 ;  /* 0x0000000aa3b07c23 */ /* 0x000fe200080108ac */
[----:B------:R-:W-:-:S02]  /*56b0*/  IMAD.MOV R173, RZ, RZ, -R17 ;  /* 0x000000ffffad7224 */ /* 0x000fc400078e0a11 */
[--C-:B------:R-:W-:Y:S01]  /*56c0*/  FFMA.FTZ R163, R166, UR10, -R172.reuse ;  /* 0x0000000aa6a37c23 */ /* 0x100fe200080108ac */
[----:B-----5:R-:W-:Y:S01]  /*56d0*/  FADD.FTZ R158, R154, R171 ;  /* 0x000000ab9a9e7221 */ /* 0x020fe20000010000 */
[----:B-1----:R-:W-:Y:S01]  /*56e0*/  FFMA.FTZ R180, R167, UR10, -R172 ;  /* 0x0000000aa7b47c23 */ /* 0x002fe200080108ac */
[----:B------:R-:W1:Y:S01]  /*56f0*/  MUFU.EX2 R8, R8 ;  /* 0x0000000800087308 */ /* 0x000e620000000800 */
[----:B------:R-:W-:Y:S01]  /*5700*/  ISETP.NE.AND P2, PT, R16, R173, PT ;  /* 0x000000ad1000720c */ /* 0x000fe20003f45270 */
[----:B------:R-:W-:Y:S01]  /*5710*/  FADD.FTZ R173, R15, R158 ;  /* 0x0000009e0fad7221 */ /* 0x000fe20000010000 */
[--C-:B------:R-:W-:Y:S01]  /*5720*/  FFMA.FTZ R167, R170, UR10, -R172.reuse ;  /* 0x0000000aaaa77c23 */ /* 0x100fe200080108ac */
[----:B------:R-:W-:Y:S01]  /*5730*/  MOV R170, UR29 ;  /* 0x0000001d00aa7c02 */ /* 0x000fe20008000f00 */
[--C-:B------:R-:W-:Y:S01]  /*5740*/  FFMA.FTZ R174, R174, UR10, -R172.reuse ;  /* 0x0000000aaeae7c23 */ /* 0x100fe200080108ac */
[----:B--2---:R-:W-:Y:S01]  /*5750*/  FADD.FTZ R162, R156, R173 ;  /* 0x000000ad9ca27221 */ /* 0x004fe20000010000 */
[----:B------:R-:W-:Y:S01]  /*5760*/  FFMA.FTZ R175, R175, UR10, -R172 ;  /* 0x0000000aafaf7c23 */ /* 0x000fe200080108ac */
[----:B------:R-:W2:Y:S01]  /*5770*/  MUFU.EX2 R20, R20 ;  /* 0x0000001400147308 */ /* 0x000ea20000000800 */
[----:B------:R-:W-:Y:S01]  /*5780*/  @!P1 IADD3 R5, R170, 0x28c40, RZ ;  /* 0x00028c40aa059810 */ /* 0x000fe20007ffe0ff */
[----:B---3--:R-:W-:Y:S01]  /*5790*/  FADD.FTZ R173, R21, R162 ;  /* 0x000000a215ad7221 */ /* 0x008fe20000010000 */
[----:B------:R-:W-:Y:S01]  /*57a0*/  F2FP.BF16.F32.PACK_AB R152, R13, R152 ;  /* 0x000000980d98723e */ /* 0x000fe200000010ff */
[--C-:B------:R-:W-:Y:S01]  /*57b0*/  FFMA.FTZ R178, R178, UR10, -R172.reuse ;  /* 0x0000000ab2b27c23 */ /* 0x100fe200080108ac */
[----:B------:R-:W-:Y:S01]  /*57c0*/  @!P1 PRMT R5, RZ, 0x654, R5 ;  /* 0x00000654ff059816 */ /* 0x000fe20000000005 */
[--C-:B------:R-:W-:Y:S01]  /*57d0*/  FFMA.FTZ R179, R179, UR10, -R172.reuse ;  /* 0x0000000ab3b37c23 */ /* 0x100fe200080108ac */
[--C-:B------:R-:W-:Y:S01]  /*57e0*/  FFMA.FTZ R182, R182, UR10, -R172.reuse ;  /* 0x0000000ab6b67c23 */ /* 0x100fe200080108ac */
[----:B------:R-:W3:Y:S01]  /*57f0*/  MUFU.EX2 R155, R155 ;  /* 0x0000009b009b7308 */ /* 0x000ee20000000800 */
[----:B-1----:R-:W-:Y:S01]  /*5800*/  FFMA.FTZ R171, R8, R6, R11 ;  /* 0x0000000608ab7223 */ /* 0x002fe2000001000b */
[----:B------:R1:W-:Y:S01]  /*5810*/  @!P1 SYNCS.ARRIVE.TRANS64.RED.A1T0 RZ, [R5+URZ], RZ ;  /* 0x000000ff05ff99a7 */ /* 0x0003e2000810043f */
[----:B------:R-:W-:Y:S01]  /*5820*/  FFMA.FTZ R172, R183, UR10, -R172 ;  /* 0x0000000ab7ac7c23 */ /* 0x000fe200080108ac */
[----:B------:R-:W-:Y:S01]  /*5830*/  F2FP.BF16.F32.PACK_AB R154, R15, R154 ;  /* 0x0000009a0f9a723e */ /* 0x000fe200000010ff */
[-C--:B------:R-:W-:Y:S01]  /*5840*/  FMUL.FTZ R53, R53, R9.reuse ;  /* 0x0000000935357220 */ /* 0x080fe20000410000 */
[----:B------:R-:W-:Y:S01]  /*5850*/  F2FP.BF16.F32.PACK_AB R156, R21, R156 ;  /* 0x0000009c159c723e */ /* 0x000fe200000010ff */
[----:B------:R-:W-:Y:S01]  /*5860*/  FMUL.FTZ R56, R56, R9 ;  /* 0x0000000938387220 */ /* 0x000fe20000410000 */
[----:B------:R-:W4:Y:S01]  /*5870*/  MUFU.EX2 R168, R168 ;  /* 0x000000a800a87308 */ /* 0x000f220000000800 */
[----:B--2---:R-:W-:Y:S01]  /*5880*/  FADD.FTZ R158, R20, R171 ;  /* 0x000000ab149e7221 */ /* 0x004fe20000010000 */
[----:B-1----:R-:W-:-:S02]  /*5890*/  IMAD.U32 R5, RZ, RZ, UR25 ;  /* 0x00000019ff057e24 */ /* 0x002fc4000f8e00ff */
[-C--:B------:R-:W-:Y:S01]  /*58a0*/  FMUL.FTZ R57, R57, R9.reuse ;  /* 0x0000000939397220 */ /* 0x080fe20000410000 */
[-C--:B------:R-:W-:Y:S01]  /*58b0*/  FMUL.FTZ R60, R60, R9.reuse ;  /* 0x000000093c3c7220 */ /* 0x080fe20000410000 */
[-C--:B------:R-:W-:Y:S01]  /*58c0*/  FMUL.FTZ R61, R61, R9.reuse ;  /* 0x000000093d3d7220 */ /* 0x080fe20000410000 */
[-C--:B------:R-:W-:Y:S01]  /*58d0*/  FMUL.FTZ R64, R64, R9.reuse ;  /* 0x0000000940407220 */ /* 0x080fe20000410000 */
[----:B------:R-:W-:Y:S01]  /*58e0*/  @!P2 LEA R5, R5, R2, 0x6 ;  /* 0x000000020505a211 */ /* 0x000fe200078e30ff */
[----:B------:R-:W1:Y:S01]  /*58f0*/  MUFU.EX2 R159, R159 ;  /* 0x0000009f009f7308 */ /* 0x000e620000000800 */
[----:B---3--:R-:W-:Y:S01]  /*5900*/  FADD.FTZ R171, R155, R158 ;  /* 0x0000009e9bab7221 */ /* 0x008fe20000010000 */
[-C--:B------:R-:W-:Y:S01]  /*5910*/  FMUL.FTZ R65, R65, R9.reuse ;  /* 0x0000000941417220 */ /* 0x080fe20000410000 */
[----:B------:R-:W-:Y:S01]  /*5920*/  @!P2 LEA R5, R5, UR48, 0x2 ;  /* 0x000000300505ac11 */ /* 0x000fe2000f8e10ff */
[-C--:B------:R-:W-:Y:S01]  /*5930*/  FMUL.FTZ R68, R68, R9.reuse ;  /* 0x0000000944447220 */ /* 0x080fe20000410000 */
[-C--:B------:R-:W-:Y:S01]  /*5940*/  FMUL.FTZ R69, R69, R9.reuse ;  /* 0x0000000945457220 */ /* 0x080fe20000410000 */
[-C--:B------:R-:W-:Y:S01]  /*5950*/  FMUL.FTZ R72, R72, R9.reuse ;  /* 0x0000000948487220 */ /* 0x080fe20000410000 */
[----:B------:R-:W-:Y:S01]  /*5960*/  FMUL.FTZ R73, R73, R9 ;  /* 0x0000000949497220 */ /* 0x000fe20000410000 */
[----:B------:R-:W2:Y:S01]  /*5970*/  MUFU.EX2 R176, R176 ;  /* 0x000000b000b07308 */ /* 0x000ea20000000800 */
[C---:B----4-:R-:W-:Y:S01]  /*5980*/  FADD.FTZ R158, R168.reuse, R171 ;  /* 0x000000aba89e7221 */ /* 0x050fe20000010000 */
[----:B------:R-:W-:Y:S01]  /*5990*/  @!P2 STS [R5+0x28800], R9 ;  /* 0x028800090500a388 */ /* 0x000fe20000000800 */
[----:B------:R-:W-:Y:S01]  /*59a0*/  F2FP.BF16.F32.PACK_AB R155, R168, R155 ;  /* 0x0000009ba89b723e */ /* 0x000fe200000010ff */
[-C--:B------:R-:W-:Y:S01]  /*59b0*/  FMUL.FTZ R76, R76, R9.reuse ;  /* 0x000000094c4c7220 */ /* 0x080fe20000410000 */
[-C--:B------:R-:W-:Y:S01]  /*59c0*/  FMUL.FTZ R77, R77, R9.reuse ;  /* 0x000000094d4d7220 */ /* 0x080fe20000410000 */
[----:B------:R3:W-:Y:S01]  /*59d0*/  @!P2 STS [R5+0x28820], R8 ;  /* 0x028820080500a388 */ /* 0x0007e20000000800 */
[-C--:B------:R-:W-:Y:S01]  /*59e0*/  FMUL.FTZ R80, R80, R9.reuse ;  /* 0x0000000950507220 */ /* 0x080fe20000410000 */
[----:B------:R-:W4:Y:S01]  /*59f0*/  MUFU.EX2 R10, R10 ;  /* 0x0000000a000a7308 */ /* 0x000f220000000800 */
        /* <DEDUP_REMOVED lines=45> */
[----:B------:R-:W-:Y:S01]  /*5cd0*/  FMUL.FTZ R149, R149, R9 ;  /* 0x0000000995957220 */ /* 0x000fe20000410000 */
        /* <DEDUP_REMOVED lines=10> */
[----:B--2---:R-:W-:Y:S01]  /*5d80*/  FADD.FTZ R13, R167, R158 ;  /* 0x0000009ea70d7221 */ /* 0x004fe20000010000 */
[----:B------:R-:W-:Y:S01]  /*5d90*/  F2FP.BF16.F32.PACK_AB R158, R153, R10 ;  /* 0x0000000a999e723e */ /* 0x000fe200000010ff */
[-C--:B------:R-:W-:Y:S01]  /*5da0*/  FMUL.FTZ R39, R39, R8.reuse ;  /* 0x0000000827277220 */ /* 0x080fe20000410000 */
[----:B------:R-:W-:Y:S01]  /*5db0*/  F2FP.BF16.F32.PACK_AB R153, R20, R11 ;  /* 0x0000000b1499723e */ /* 0x000fe200000010ff */
[----:B------:R-:W-:Y:S01]  /*5dc0*/  BAR.SYNC.DEFER_BLOCKING 0xf, 0x100 ;  /* 0x03c4000000007b1d */ /* 0x000fe20000010000 */
[-C--:B------:R-:W-:Y:S01]  /*5dd0*/  FMUL.FTZ R42, R42, R8.reuse ;  /* 0x000000082a2a7220 */ /* 0x080fe20000410000 */
[-C--:B------:R-:W-:Y:S01]  /*5de0*/  FMUL.FTZ R43, R43, R8.reuse ;  /* 0x000000082b2b7220 */ /* 0x080fe20000410000 */
[----:B------:R-:W-:Y:S01]  /*5df0*/  FMUL.FTZ R46, R46, R8 ;  /* 0x000000082e2e7220 */ /* 0x000fe20000410000 */
[C---:B----4-:R-:W-:Y:S01]  /*5e00*/  FADD.FTZ R173, R157.reuse, R162 ;  /* 0x000000a29dad7221 */ /* 0x050fe20000010000 */
[----:B------:R-:W-:Y:S01]  /*5e10*/  F2FP.BF16.F32.PACK_AB R160, R157, R160 ;  /* 0x000000a09da0723e */ /* 0x000fe200000010ff */
[----:B------:R-:W2:Y:S01]  /*5e20*/  MUFU.EX2 R12, R12 ;  /* 0x0000000c000c7308 */ /* 0x000ea20000000800 */
[----:B------:R-:W-:Y:S01]  /*5e30*/  F2FP.BF16.F32.PACK_AB R157, R176, R159 ;  /* 0x0000009fb09d723e */ /* 0x000fe200000010ff */
[-C--:B------:R-:W-:Y:S01]  /*5e40*/  FMUL.FTZ R47, R47, R8.reuse ;  /* 0x000000082f2f7220 */ /* 0x080fe20000410000 */
[----:B------:R-:W-:Y:S01]  /*5e50*/  F2FP.BF16.F32.PACK_AB R159, R180, R163 ;  /* 0x000000a3b49f723e */ /* 0x000fe200000010ff */
[-C--:B------:R-:W-:Y:S01]  /*5e60*/  FMUL.FTZ R50, R50, R8.reuse ;  /* 0x0000000832327220 */ /* 0x080fe20000410000 */
[-C--:B------:R-:W-:Y:S01]  /*5e70*/  FMUL.FTZ R51, R51, R8.reuse ;  /* 0x0000000833337220 */ /* 0x080fe20000410000 */
[----:B-1----:R-:W-:Y:S01]  /*5e80*/  FADD.FTZ R13, R192, R13 ;  /* 0x0000000dc00d7221 */ /* 0x002fe20000010000 */
        /* <DEDUP_REMOVED lines=11> */
[----:B------:R2:W-:Y:S01]  /*5f40*/  STSM.16.M88.4 [R18+0x26800], R152 ;  /* 0x0268009812007844 */ /* 0x0005e20000000200 */
[-C--:B------:R-:W-:Y:S01]  /*5f50*/  FMUL.FTZ R70, R70, R8.reuse ;  /* 0x0000000846467220 */ /* 0x080fe20000410000 */
[-C--:B------:R-:W-:Y:S01]  /*5f60*/  FMUL.FTZ R71, R71, R8.reuse ;  /* 0x0000000847477220 */ /* 0x080fe20000410000 */
[-C--:B------:R-:W-:Y:S01]  /*5f70*/  FMUL.FTZ R74, R74, R8.reuse ;  /* 0x000000084a4a7220 */ /* 0x080fe20000410000 */
[----:B------:R2:W-:Y:S01]  /*5f80*/  STSM.16.M88.4 [R19], R156 ;  /* 0x0000009c13007844 */ /* 0x0005e20000000200 */
[-C--:B------:R-:W-:Y:S01]  /*5f90*/  FMUL.FTZ R75, R75, R8.reuse ;  /* 0x000000084b4b7220 */ /* 0x080fe20000410000 */
[----:B------:R-:W5:Y:S01]  /*5fa0*/  MUFU.EX2 R164, R164 ;  /* 0x000000a400a47308 */ /* 0x000f620000000800 */
        /* <DEDUP_REMOVED lines=22> */
[----:B------:R-:W-:Y:S01]  /*6110*/  FMUL.FTZ R111, R111, R8 ;  /* 0x000000086f6f7220 */ /* 0x000fe20000410000 */
[----:B------:R-:W4:Y:S01]  /*6120*/  MUFU.EX2 R178, R178 ;  /* 0x000000b200b27308 */ /* 0x000f220000000800 */
[----:B-1----:R-:W-:Y:S01]  /*6130*/  FADD.FTZ R15, R165, R162 ;  /* 0x000000a2a50f7221 */ /* 0x002fe20000010000 */
[----:B------:R-:W-:Y:S01]  /*6140*/  F2FP.BF16.F32.PACK_AB R162, R161, R12 ;  /* 0x0000000ca1a2723e */ /* 0x000fe200000010ff */
[----:B------:R-:W-:Y:S01]  /*6150*/  FMUL.FTZ R114, R114, R8 ;  /* 0x0000000872727220 */ /* 0x000fe20000410000 */
[----:B------:R-:W-:Y:S01]  /*6160*/  F2FP.BF16.F32.PACK_AB R164, R165, R164 ;  /* 0x000000a4a5a4723e */ /* 0x000fe200000010ff */
[----:B------:R-:W-:Y:S01]  /*6170*/  FADD.FTZ R166, R14, R15 ;  /* 0x0000000f0ea67221 */ /* 0x000fe20000010000 */
[----:B------:R-:W-:Y:S01]  /*6180*/  F2FP.BF16.F32.PACK_AB R161, R192, R167 ;  /* 0x000000a7c0a1723e */ /* 0x000fe200000010ff */
[----:B------:R-:W-:Y:S01]  /*6190*/  FMUL.FTZ R115, R115, R8 ;  /* 0x0000000873737220 */ /* 0x000fe20000410000 */
[----:B------:R-:W1:Y:S01]  /*61a0*/  MUFU.EX2 R169, R169 ;  /* 0x000000a900a97308 */ /* 0x000e620000000800 */
[C---:B---3--:R-:W-:Y:S01]  /*61b0*/  FADD.FTZ R5, R175.reuse, R10 ;  /* 0x0000000aaf057221 */ /* 0x048fe20000010000 */
[----:B------:R-:W-:Y:S01]  /*61c0*/  F2FP.BF16.F32.PACK_AB R163, R175, R6 ;  /* 0x00000006afa3723e */ /* 0x000fe200000010ff */
[-C--:B------:R-:W-:Y:S01]  /*61d0*/  FMUL.FTZ R118, R118, R8.reuse ;  /* 0x0000000876767220 */ /* 0x080fe20000410000 */
[-C--:B------:R-:W-:Y:S01]  /*61e0*/  FMUL.FTZ R119, R119, R8.reuse ;  /* 0x0000000877777220 */ /* 0x080fe20000410000 */
[-C--:B------:R-:W-:Y:S01]  /*61f0*/  FMUL.FTZ R122, R122, R8.reuse ;  /* 0x000000087a7a7220 */ /* 0x080fe20000410000 */
[-C--:B------:R-:W-:Y:S01]  /*6200*/  FMUL.FTZ R123, R123, R8.reuse ;  /* 0x000000087b7b7220 */ /* 0x080fe20000410000 */
[----:B------:R2:W-:Y:S01]  /*6210*/  STSM.16.M88.4 [R23], R160 ;  /* 0x000000a017007844 */ /* 0x0005e20000000200 */
        /* <DEDUP_REMOVED lines=9> */
[C---:B-1----:R-:W-:Y:S01]  /*62b0*/  FADD.FTZ R5, R169.reuse, R166 ;  /* 0x000000a6a9057221 */ /* 0x042fe20000010000 */
[----:B------:R-:W-:Y:S01]  /*62c0*/  F2FP.BF16.F32.PACK_AB R166, R169, R14 ;  /* 0x0000000ea9a6723e */ /* 0x000fe200000010ff */
        /* <DEDUP_REMOVED lines=8> */
[-C--:B------:R-:W-:Y:S01]  /*6350*/  FMUL.FTZ R147, R147, R8.reuse ;  /* 0x0000000893937220 */ /* 0x080fe20000410000 */
[-C--:B------:R-:W-:Y:S01]  /*6360*/  FMUL.FTZ R150, R150, R8.reuse ;  /* 0x0000000896967220 */ /* 0x080fe20000410000 */
[----:B------:R-:W-:Y:S01]  /*6370*/  FMUL.FTZ R151, R151, R8 ;  /* 0x0000000897977220 */ /* 0x000fe20000410000 */
[----:B----4-:R-:W-:Y:S01]  /*6380*/  FADD.FTZ R10, R182, R11 ;  /* 0x0000000bb60a7221 */ /* 0x010fe20000010000 */
[----:B-1----:R-:W-:-:S03]  /*6390*/  F2FP.BF16.F32.PACK_AB R167, R13, R182 ;  /* 0x000000b60da7723e */ /* 0x002fc600000010ff */
[----:B------:R-:W-:Y:S02]  /*63a0*/  FADD.FTZ R6, R13, R10 ;  /* 0x0000000a0d067221 */ /* 0x000fe40000010000 */
[----:B------:R2:W-:Y:S01]  /*63b0*/  STSM.16.M88.4 [R22], R164 ;  /* 0x000000a416007844 */ /* 0x0005e20000000200 */
[----:B------:R-:W-:Y:S05]  /*63c0*/  @!P0 BRA `(.L_x_3149) ;  /* 0x0000000000048947 */ /* 0x000fea0003800000 */
[----:B------:R-:W-:Y:S01]  /*63d0*/  BPT.TRAP 0x1 ;  /* 0x000000040000795c */ /* 0x000fe20000300000 */
.L_x_3149:
[----:B------:R1:W3:Y:S01]  /*63e0*/  SYNCS.PHASECHK.TRANS64.TRYWAIT P2, [UR29+0x28c50], R7 ;  /* 0x028c5007ff0075a7 */ /* 0x0002e2000804015d */
[----:B------:R-:W-:Y:S05]  /*63f0*/  @!P0 BRA `(.L_x_3150) ;  /* 0x0000000000048947 */ /* 0x000fea0003800000 */
[----:B------:R-:W-:Y:S01]  /*6400*/  BPT.TRAP 0x1 ;  /* 0x000000040000795c */ /* 0x000fe20000300000 */
.L_x_3150:
[----:B---3--:R-:W-:Y:S05]  /*6410*/  @P2 BRA `(.L_x_3151) ;  /* 0x0000000000082947 */ /* 0x008fea0003800000 */
[----:B------:R-:W3:Y:S02]  /*6420*/  SYNCS.PHASECHK.TRANS64.TRYWAIT P2, [UR29+0x28c50], R7 ;  /* 0x028c5007ff0075a7 */ /* 0x000ee4000804015d */
[----:B---3--:R-:W-:Y:S05]  /*6430*/  @!P2 BRA `(.L_x_3152) ;  /* 0x000000740000a947 */ /* 0x008fea0003800000 */
.L_x_3151:
[----:B------:R-:W-:Y:S01]  /*6440*/  ULEA UR11, UR39, UR41, 0xc ;  /* 0x00000029270b7291 */ /* 0x000fe2000f8e603f */
[----:B------:R-:W-:Y:S01]  /*6450*/  WARPGROUP.ARRIVE ;  /* 0x00000000000079c5 */ /* 0x000fe20000000000 */
[----:B------:R-:W-:Y:S01]  /*6460*/  UMOV UR7, 0x40000040 ;  /* 0x4000004000077882 */ /* 0x000fe20000000000 */
[----:B------:R-:W-:Y:S01]  /*6470*/  UISETP.GT.AND UP0, UPT, UR23, UR22, UPT ;  /* 0x000000161700728c */ /* 0x000fe2000bf04270 */
[----:B---3--:R-:W-:Y:S01]  /*6480*/  @!P1 VIADD R170, R170, 0x28c60 ;  /* 0x00028c60aaaa9836 */ /* 0x008fe20000000000 */
[----:B------:R-:W-:Y:S01]  /*6490*/  UIADD3 UR23, UR23, -0x1, URZ ;  /* 0xffffffff17177890 */ /* 0x000fe2000fffe03f */
[----:B------:R-:W-:Y:S01]  /*64a0*/  MOV R8, R4 ;  /* 0x0000000400087202 */ /* 0x000fe20000000f00 */
[----:B------:R-:W-:Y:S01]  /*64b0*/  UMOV UR6, UR11 ;  /* 0x0000000b00067c82 */ /* 0x000fe20008000000 */
[----:B------:R-:W-:Y:S01]  /*64c0*/  UMOV UR25, UR39 ;  /* 0x0000002700197c82 */ /* 0x000fe20008000000 */
[----:B------:R-:W-:Y:S01]  /*64d0*/  HGMMA.64x256x16.F32.BF16 R24, R152, gdesc[UR4].tnspB, R24, gsb0 ;  /* 0x43e0000498187df0 */ /* 0x000fe20008001818 */
[----:B------:R-:W-:Y:S01]  /*64e0*/  UIADD3 UR6, UR11, 0x80, URZ ;  /* 0x000000800b067890 */ /* 0x000fe2000fffe03f */
[----:B------:R-:W-:Y:S01]  /*64f0*/  PLOP3.LUT P2, PT, PT, PT, UP0, 0x80, 0x0 ;  /* 0x000000000000781c */ /* 0x000fe20003f4f008 */
[----:B------:R-:W-:Y:S01]  /*6500*/  UMOV UR7, 0x40000040 ;  /* 0x4000004000077882 */ /* 0x000fe20000000000 */
[----:B------:R-:W-:Y:S01]  /*6510*/  @!P1 PRMT R170, RZ, 0x654, R170 ;  /* 0x00000654ffaa9816 */ /* 0x000fe200000000aa */
[----:B------:R-:W-:Y:S01]  /*6520*/  IMAD.MOV.U32 R9, RZ, RZ, R3 ;  /* 0x000000ffff097224 */ /* 0x000fe200078e0003 */
[----:B------:R-:W-:-:S02]  /*6530*/  WARPGROUP.DEPBAR.LE gsb0, 0x0 ;  /* 0x00008000000079c5 */ /* 0x000fc40000010000 */
[----:B------:R-:W-:-:S15]  /*6540*/  WARPGROUP.ARRIVE ;  /* 0x00000000000079c5 */ /* 0x000fde0000000000 */
[----:B------:R-:W-:-:S05]  /*6550*/  NOP ;  /* 0x0000000000007918 */ /* 0x000fca0000000000 */
        /* <DEDUP_REMOVED lines=24> */
.L_x_3144:
[----:B------:R-:W-:-:S13]  /*66e0*/  ISETP.LE.AND P2, PT, RZ, UR23, PT ;  /* 0x00000017ff007c0c */ /* 0x000fda000bf43270 */
[----:B------:R-:W-:Y:S05]  /*66f0*/  @!P2 BRA `(.L_x_3154) ;  /* 0x00000018002ca947 */ /* 0x000fea0003800000 */
[----:B------:R-:W-:Y:S01]  /*6700*/  MOV R9, R4 ;  /* 0x0000000400097202 */ /* 0x000fe20000000f00 */
[----:B------:R-:W-:Y:S01]  /*6710*/  IMAD.MOV.U32 R8, RZ, RZ, R3 ;  /* 0x000000ffff087224 */ /* 0x000fe200078e0003 */
[----:B------:R-:W-:Y:S01]  /*6720*/  UMOV UR21, UR39 ;  /* 0x0000002700157c82 */ /* 0x000fe20008000000 */
[----:B------:R-:W-:-:S05]  /*6730*/  ULDC UR20, c[0x0][0x988] ;  /* 0x0002620000147ab9 */ /* 0x000fca0000000800 */
.L_x_3163:
[----:B------:R-:W-:-:S04]  /*6740*/  UIADD3 UR39, UR21, 0x1, URZ ;  /* 0x0000000115277890 */ /* 0x000fc8000fffe03f */
[----:B------:R-:W-:-:S04]  /*6750*/  UISETP.NE.AND UP0, UPT, UR39, 0x2, UPT ;  /* 0x000000022700788c */ /* 0x000fc8000bf05270 */
[----:B------:R-:W-:Y:S02]  /*6760*/  USEL UR6, URZ, 0x1, UP0 ;  /* 0x000000013f067887 */ /* 0x000fe40008000000 */
[----:B------:R-:W-:Y:S02]  /*6770*/  USEL UR39, UR39, URZ, UP0 ;  /* 0x0000003f27277287 */ /* 0x000fe40008000000 */
[----:B------:R-:W-:Y:S01]  /*6780*/  ULOP3.LUT UR38, UR38, UR6, URZ, 0x3c, !UPT ;  /* 0x0000000626267292 */ /* 0x000fe2000f8e3c3f */
[----:B-12---:R-:W-:Y:S11]  /*6790*/  @!P0 BRA `(.L_x_3155) ;  /* 0x0000000000048947 */ /* 0x006ff60003800000 */
[----:B------:R-:W-:Y:S01]  /*67a0*/  BPT.TRAP 0x1 ;  /* 0x000000040000795c */ /* 0x000fe20000300000 */
.L_x_3155:
[----:B------:R-:W-:Y:S01]  /*67b0*/  ULEA UR22, UR39, UR48, 0x3 ;  /* 0x0000003027167291 */ /* 0x000fe2000f8e183f */
[----:B-1----:R-:W-:-:S04]  /*67c0*/  MOV R7, UR38 ;  /* 0x0000002600077c02 */ /* 0x002fc80008000f00 */
[----:B------:R-:W-:-:S04]  /*67d0*/  SHF.L.U32 R7, R7, 0x1f, RZ ;  /* 0x0000001f07077819 */ /* 0x000fc800000006ff */
[----:B------:R1:W1:Y:S01]  /*67e0*/  SYNCS.PHASECHK.TRANS64.TRYWAIT P2, [UR22+0x28c30], R7 ;  /* 0x028c3007ff0075a7 */ /* 0x0002620008040156 */
[----:B------:R-:W-:Y:S05]  /*67f0*/  @!P0 BRA `(.L_x_3156) ;  /* 0x0000000000048947 */ /* 0x000fea0003800000 */
[----:B------:R-:W-:Y:S01]  /*6800*/  BPT.TRAP 0x1 ;  /* 0x000000040000795c */ /* 0x000fe20000300000 */
.L_x_3156:
[----:B-1----:R-:W-:Y:S05]  /*6810*/  @P2 BRA `(.L_x_3157) ;  /* 0x0000000000082947 */ /* 0x002fea0003800000 */
[----:B------:R-:W1:Y:S02]  /*6820*/  SYNCS.PHASECHK.TRANS64.TRYWAIT P2, [UR22+0x28c30], R7 ;  /* 0x028c3007ff0075a7 */ /* 0x000e640008040156 */
[----:B-1----:R-:W-:Y:S05]  /*6830*/  @!P2 BRA `(.L_x_3158) ;  /* 0x000000700014a947 */ /* 0x002fea0003800000 */
.L_x_3157:
[----:B------:R-:W-:Y:S01]  /*6840*/  R2UR UR18, R0 ;  /* 0x00000000001272ca */ /* 0x000fe200000e0000 */
[----:B--234-:R-:W-:Y:S01]  /*6850*/  WARPGROUP.ARRIVE ;  /* 0x00000000000079c5 */ /* 0x01cfe20000000000 */
        /* <DEDUP_REMOVED lines=57> */
[----:B------:R-:W1:Y:S01]  /*6bf0*/  MUFU.EX2 R8, R8 ;  /* 0x0000000800087308 */ /* 0x000e620000000800 */
        /* <DEDUP_REMOVED lines=10> */
[----:B------:R-:W-:-:S02]  /*6ca0*/  FFMA.FTZ R164, R176, UR10, -R192 ;  /* 0x0000000ab0a47c23 */ /* 0x000fc400080108c0 */
[----:B------:R-:W-:-:S03]  /*6cb0*/  FMNMX.FTZ R4, R178, R13, !PT ;  /* 0x0000000db2047209 */ /* 0x000fc60007810000 */
[----:B------:R-:W3:Y:S01]  /*6cc0*/  MUFU.EX2 R152, R152 ;  /* 0x0000009800987308 */ /* 0x000ee20000000800 */
[----:B------:R-:W-:Y:S01]  /*6cd0*/  FMNMX.FTZ R13, R179, R4, !PT ;  /* 0x00000004b30d7209 */ /* 0x000fe20007810000 */
[-C--:B-1----:R-:W-:Y:S01]  /*6ce0*/  FMUL.FTZ R24, R24, R8.reuse ;  /* 0x0000000818187220 */ /* 0x082fe20000410000 */
[-C--:B------:R-:W-:Y:S01]  /*6cf0*/  FMUL.FTZ R25, R25, R8.reuse ;  /* 0x0000000819197220 */ /* 0x080fe20000410000 */
[----:B------:R-:W-:Y:S01]  /*6d00*/  FMUL.FTZ R28, R28, R8 ;  /* 0x000000081c1c7220 */ /* 0x000fe20000410000 */
[----:B------:R-:W-:Y:S01]  /*6d10*/  FMNMX.FTZ R4, R182, R13, !PT ;  /* 0x0000000db6047209 */ /* 0x000fe20007810000 */
[--C-:B------:R-:W-:Y:S01]  /*6d20*/  FFMA.FTZ R13, R157, UR10, -R192.reuse ;  /* 0x0000000a9d0d7c23 */ /* 0x100fe200080108c0 */
[----:B------:R-:W-:Y:S01]  /*6d30*/  FFMA.FTZ R157, R173, UR10, -R192 ;  /* 0x0000000aad9d7c23 */ /* 0x000fe200080108c0 */
[----:B------:R-:W1:Y:S01]  /*6d40*/  MUFU.EX2 R10, R10 ;  /* 0x0000000a000a7308 */ /* 0x000e620000000800 */
[----:B------:R-:W-:Y:S01]  /*6d50*/  FMNMX.FTZ R4, R183, R4, !PT ;  /* 0x00000004b7047209 */ /* 0x000fe20007810000 */
[----:B--2---:R-:W-:Y:S01]  /*6d60*/  FFMA.FTZ R5, R8, R5, R11 ;  /* 0x0000000508057223 */ /* 0x004fe2000001000b */
[----:B------:R-:W-:-:S02]  /*6d70*/  IMAD.MOV R173, RZ, RZ, -R17 ;  /* 0x000000ffffad7224 */ /* 0x000fc400078e0a11 */
[-C--:B------:R-:W-:Y:S01]  /*6d80*/  FMUL.FTZ R29, R29, R8.reuse ;  /* 0x000000081d1d7220 */ /* 0x080fe20000410000 */
[-C--:B------:R-:W-:Y:S01]  /*6d90*/  FMUL.FTZ R32, R32, R8.reuse ;  /* 0x0000000820207220 */ /* 0x080fe20000410000 */
[----:B------:R-:W2:Y:S01]  /*6da0*/  SHFL.BFLY PT, R153, R4, 0x2, 0x1f ;  /* 0x0c401f0004997f89 */ /* 0x000ea200000e0000 */
[-C--:B------:R-:W-:Y:S01]  /*6db0*/  FMUL.FTZ R33, R33, R8.reuse ;  /* 0x0000000821217220 */ /* 0x080fe20000410000 */
[----:B------:R-:W-:Y:S01]  /*6dc0*/  MUFU.EX2 R13, R13 ;  /* 0x0000000d000d7308 */ /* 0x000fe20000000800 */
[----:B---3--:R-:W-:Y:S01]  /*6dd0*/  FADD.FTZ R5, R152, R5 ;  /* 0x0000000598057221 */ /* 0x008fe20000010000 */
[----:B------:R-:W-:Y:S01]  /*6de0*/  ISETP.NE.AND P2, PT, R16, R173, PT ;  /* 0x000000ad1000720c */ /* 0x000fe20003f45270 */
[-C--:B------:R-:W-:Y:S01]  /*6df0*/  FMUL.FTZ R36, R36, R8.reuse ;  /* 0x0000000824247220 */ /* 0x080fe20000410000 */
[----:B------:R-:W-:Y:S01]  /*6e00*/  F2FP.BF16.F32.PACK_AB R152, R152, R11 ;  /* 0x0000000b9898723e */ /* 0x000fe200000010ff */
        /* <DEDUP_REMOVED lines=17> */
[----:B--2---:R-:W-:Y:S01]  /*6f20*/  FMNMX.FTZ R20, R4, R153, !PT ;  /* 0x0000009904147209 */ /* 0x004fe20007810000 */
[--C-:B------:R-:W-:Y:S01]  /*6f30*/  FFMA.FTZ R153, R169, UR10, -R192.reuse ;  /* 0x0000000aa9997c23 */ /* 0x100fe200080108c0 */
[----:B------:R-:W-:Y:S01]  /*6f40*/  MUFU.EX2 R12, R12 ;  /* 0x0000000c000c7308 */ /* 0x000fe20000000800 */
[-C--:B------:R-:W-:Y:S01]  /*6f50*/  FMUL.FTZ R68, R68, R8.reuse ;  /* 0x0000000844447220 */ /* 0x080fe20000410000 */
[-C--:B------:R-:W-:Y:S01]  /*6f60*/  FMUL.FTZ R69, R69, R8.reuse ;  /* 0x0000000845457220 */ /* 0x080fe20000410000 */
[----:B------:R-:W2:Y:S01]  /*6f70*/  SHFL.BFLY PT, R165, R20, 0x1, 0x1f ;  /* 0x0c201f0014a57f89 */ /* 0x000ea200000e0000 */
        /* <DEDUP_REMOVED lines=23> */
[----:B--2---:R-:W-:Y:S01]  /*70f0*/  FMNMX.FTZ R4, R20, R165, !PT ;  /* 0x000000a514047209 */ /* 0x004fe20007810000 */
[----:B------:R-:W-:Y:S01]  /*7100*/  FFMA.FTZ R165, R181, UR10, -R192 ;  /* 0x0000000ab5a57c23 */ /* 0x000fe200080108c0 */
        /* <DEDUP_REMOVED lines=14> */
[--C-:B--2---:R-:W-:Y:S01]  /*71f0*/  FFMA.FTZ R180, R167, UR10, -R177.reuse ;  /* 0x0000000aa7b47c23 */ /* 0x104fe200080108b1 */
[--C-:B------:R-:W-:Y:S01]  /*7200*/  FFMA.FTZ R167, R170, UR10, -R177.reuse ;  /* 0x0000000aaaa77c23 */ /* 0x100fe200080108b1 */
[----:B------:R-:W-:Y:S01]  /*7210*/  MOV R170, UR22 ;  /* 0x0000001600aa7c02 */ /* 0x000fe20008000f00 */
[--C-:B------:R-:W-:Y:S01]  /*7220*/  FFMA.FTZ R176, R163, UR10, -R177.reuse ;  /* 0x0000000aa3b07c23 */ /* 0x100fe200080108b1 */
[--C-:B------:R-:W-:Y:S01]  /*7230*/  FFMA.FTZ R163, R166, UR10, -R177.reuse ;  /* 0x0000000aa6a37c23 */ /* 0x100fe200080108b1 */
[--C-:B------:R-:W-:Y:S01]  /*7240*/  FFMA.FTZ R192, R171, UR10, -R177.reuse ;  /* 0x0000000aabc07c23 */ /* 0x100fe200080108b1 */
[----:B------:R-:W-:Y:S01]  /*7250*/  @!P1 IADD3 R154, R170, 0x28c40, RZ ;  /* 0x00028c40aa9a9810 */ /* 0x000fe20007ffe0ff */
[----:B------:R-:W2:Y:S01]  /*7260*/  MUFU.EX2 R168, R168 ;  /* 0x000000a800a87308 */ /* 0x000ea20000000800 */
[--C-:B------:R-:W-:Y:S01]  /*7270*/  FFMA.FTZ R171, R174, UR10, -R177.reuse ;  /* 0x0000000aaeab7c23 */ /* 0x100fe200080108b1 */
[----:B------:R-:W-:Y:S01]  /*7280*/  FFMA.FTZ R174, R175, UR10, -R177 ;  /* 0x0000000aafae7c23 */ /* 0x000fe200080108b1 */
[----:B------:R-:W-:Y:S01]  /*7290*/  @!P1 PRMT R154, RZ, 0x654, R154 ;  /* 0x00000654ff9a9816 */ /* 0x000fe2000000009a */
[----:B------:R-:W-:-:S02]  /*72a0*/  IMAD.U32 R175, RZ, RZ, UR21 ;  /* 0x00000015ffaf7e24 */ /* 0x000fc4000f8e00ff */
[--C-:B------:R-:W-:Y:S01]  /*72b0*/  FFMA.FTZ R173, R178, UR10, -R177.reuse ;  /* 0x0000000ab2ad7c23 */ /* 0x100fe200080108b1 */
[--C-:B------:R-:W-:Y:S01]  /*72c0*/  FFMA.FTZ R182, R182, UR10, -R177.reuse ;  /* 0x0000000ab6b67c23 */ /* 0x100fe200080108b1 */
[----:B------:R1:W-:Y:S01]  /*72d0*/  @!P1 SYNCS.ARRIVE.TRANS64.RED.A1T0 RZ, [R154+URZ], RZ ;  /* 0x000000ff9aff99a7 */ /* 0x0003e2000810043f */
[----:B------:R-:W3:Y:S01]  /*72e0*/  MUFU.EX2 R155, R155 ;  /* 0x0000009b009b7308 */ /* 0x000ee20000000800 */
[----:B------:R-:W-:Y:S02]  /*72f0*/  @!P2 IMAD R158, R175, 0x40, R2 ;  /* 0x00000040af9ea824 */ /* 0x000fe400078e0202 */
[--C-:B------:R-:W-:Y:S01]  /*7300*/  FFMA.FTZ R183, R183, UR10, -R177.reuse ;  /* 0x0000000ab7b77c23 */ /* 0x100fe200080108b1 */
[----:B------:R-:W-:Y:S01]  /*7310*/  FFMA.FTZ R179, R179, UR10, -R177 ;  /* 0x0000000ab3b37c23 */ /* 0x000fe200080108b1 */
[-C--:B------:R-:W-:Y:S01]  /*7320*/  FMUL.FTZ R120, R120, R8.reuse ;  /* 0x0000000878787220 */ /* 0x080fe20000410000 */
[----:B------:R-:W-:Y:S01]  /*7330*/  FMUL.FTZ R121, R121, R8 ;  /* 0x0000000879797220 */ /* 0x000fe20000410000 */
[----:B------:R-:W-:Y:S01]  /*7340*/  @!P2 LEA R158, R158, UR48, 0x2 ;  /* 0x000000309e9eac11 */ /* 0x000fe2000f8e10ff */
[----:B-1----:R-:W-:Y:S01]  /*7350*/  FADD.FTZ R154, R10, R5 ;  /* 0x000000050a9a7221 */ /* 0x002fe20000010000 */
[----:B------:R-:W1:Y:S01]  /*7360*/  MUFU.EX2 R169, R169 ;  /* 0x000000a900a97308 */ /* 0x000e620000000800 */
[----:B--2---:R-:W-:Y:S01]  /*7370*/  FFMA.FTZ R6, R9, R6, R168 ;  /* 0x0000000609067223 */ /* 0x004fe200000100a8 */
[-C--:B------:R-:W-:Y:S01]  /*7380*/  FMUL.FTZ R124, R124, R8.reuse ;  /* 0x000000087c7c7220 */ /* 0x080fe20000410000 */
[----:B------:R-:W-:Y:S01]  /*7390*/  FADD.FTZ R5, R13, R154 ;  /* 0x0000009a0d057221 */ /* 0x000fe20000010000 */
[----:B------:R-:W-:Y:S01]  /*73a0*/  @!P2 STS [R158+0x28800], R8 ;  /* 0x028800089e00a388 */ /* 0x000fe20000000800 */
[-C--:B------:R-:W-:Y:S01]  /*73b0*/  FMUL.FTZ R125, R125, R8.reuse ;  /* 0x000000087d7d7220 */ /* 0x080fe20000410000 */
[-C--:B------:R-:W-:Y:S01]  /*73c0*/  FMUL.FTZ R128, R128, R8.reuse ;  /* 0x0000000880807220 */ /* 0x080fe20000410000 */
[----:B------:R-:W-:Y:S01]  /*73d0*/  FADD.FTZ R154, R156, R5 ;  /* 0x000000059c9a7221 */ /* 0x000fe20000010000 */
[----:B------:R-:W2:Y:S01]  /*73e0*/  MUFU.EX2 R172, R172 ;  /* 0x000000ac00ac7308 */ /* 0x000ea20000000800 */
[----:B---3--:R-:W-:Y:S01]  /*73f0*/  FADD.FTZ R6, R155, R6 ;  /* 0x000000069b067221 */ /* 0x008fe20000010000 */
[----:B------:R3:W-:Y:S01]  /*7400*/  @!P2 STS [R158+0x28820], R9 ;  /* 0x028820099e00a388 */ /* 0x0007e20000000800 */
[----:B------:R-:W-:Y:S01]  /*7410*/  FADD.FTZ R175, R15, R154 ;  /* 0x0000009a0faf7221 */ /* 0x000fe20000010000 */
[-C--:B------:R-:W-:Y:S01]  /*7420*/  FMUL.FTZ R129, R129, R8.reuse ;  /* 0x0000000881817220 */ /* 0x080fe20000410000 */
[-C--:B------:R-:W-:Y:S01]  /*7430*/  FMUL.FTZ R132, R132, R8.reuse ;  /* 0x0000000884847220 */ /* 0x080fe20000410000 */
[-C--:B------:R-:W-:Y:S01]  /*7440*/  FMUL.FTZ R133, R133, R8.reuse ;  /* 0x0000000885857220 */ /* 0x080fe20000410000 */
[----:B------:R-:W-:Y:S01]  /*7450*/  FADD.FTZ R154, R12, R175 ;  /* 0x000000af0c9a7221 */ /* 0x000fe20000010000 */
[----:B------:R-:W4:Y:S01]  /*7460*/  MUFU.EX2 R159, R159 ;  /* 0x0000009f009f7308 */ /* 0x000f220000000800 */
[----:B-1----:R-:W-:Y:S01]  /*7470*/  FADD.FTZ R5, R169, R6 ;  /* 0x00000006a9057221 */ /* 0x002fe20000010000 */
[-C--:B------:R-:W-:Y:S01]  /*7480*/  FMUL.FTZ R136, R136, R8.reuse ;  /* 0x0000000888887220 */ /* 0x080fe20000410000 */
[----:B------:R-:W-:Y:S01]  /*7490*/  FADD.FTZ R175, R21, R154 ;  /* 0x0000009a15af7221 */ /* 0x000fe20000010000 */
[-C--:B------:R-:W-:Y:S01]  /*74a0*/  FMUL.FTZ R137, R137, R8.reuse ;  /* 0x0000000889897220 */ /* 0x080fe20000410000 */
[-C--:B------:R-:W-:Y:S01]  /*74b0*/  FMUL.FTZ R140, R140, R8.reuse ;  /* 0x000000088c8c7220 */ /* 0x080fe20000410000 */
[-C--:B------:R-:W-:Y:S01]  /*74c0*/  FMUL.FTZ R141, R141, R8.reuse ;  /* 0x000000088d8d7220 */ /* 0x080fe20000410000 */
[----:B------:R-:W-:Y:S01]  /*74d0*/  FADD.FTZ R154, R160, R175 ;  /* 0x000000afa09a7221 */ /* 0x000fe20000010000 */
[----:B------:R-:W1:Y:S01]  /*74e0*/  MUFU.EX2 R176, R176 ;  /* 0x000000b000b07308 */ /* 0x000e620000000800 */
[----:B--2---:R-:W-:Y:S01]  /*74f0*/  FADD.FTZ R6, R172, R5 ;  /* 0x00000005ac067221 */ /* 0x004fe20000010000 */
[-C--:B------:R-:W-:Y:S01]  /*7500*/  FMUL.FTZ R144, R144, R8.reuse ;  /* 0x0000000890907220 */ /* 0x080fe20000410000 */
[----:B------:R-:W-:Y:S01]  /*7510*/  FADD.FTZ R175, R153, R154 ;  /* 0x0000009a99af7221 */ /* 0x000fe20000010000 */
[-C--:B------:R-:W-:Y:S01]  /*7520*/  FMUL.FTZ R145, R145, R8.reuse ;  /* 0x0000000891917220 */ /* 0x080fe20000410000 */
[-C--:B------:R-:W-:Y:S01]  /*7530*/  FMUL.FTZ R148, R148, R8.reuse ;  /* 0x0000000894947220 */ /* 0x080fe20000410000 */
[----:B------:R-:W-:Y:S01]  /*7540*/  FMUL.FTZ R149, R149, R8 ;  /* 0x0000000895957220 */ /* 0x000fe20000410000 */
[----:B------:R-:W-:Y:S01]  /*7550*/  F2FP.BF16.F32.PACK_AB R160, R153, R160 ;  /* 0x000000a099a0723e */ /* 0x000fe200000010ff */
[----:B------:R-:W2:Y:S01]  /*7560*/  MUFU.EX2 R163, R163 ;  /* 0x000000a300a37308 */ /* 0x000ea20000000800 */
[----:B----4-:R-:W-:Y:S01]  /*7570*/  FADD.FTZ R5, R159, R6 ;  /* 0x000000069f057221 */ /* 0x010fe20000010000 */
[----:B------:R-:W-:Y:S01]  /*7580*/  F2FP.BF16.F32.PACK_AB R153, R155, R168 ;  /* 0x000000a89b99723e */ /* 0x000fe200000010ff */
[----:B------:R-:W-:Y:S01]  /*7590*/  FMUL.FTZ R26, R26, R9 ;  /* 0x000000091a1a7220 */ /* 0x000fe20000410000 */
[----:B------:R-:W-:Y:S01]  /*75a0*/  F2FP.BF16.F32.PACK_AB R155, R172, R169 ;  /* 0x000000a9ac9b723e */ /* 0x000fe200000010ff */
[-C--:B------:R-:W-:Y:S01]  /*75b0*/  FMUL.FTZ R27, R27, R9.reuse ;  /* 0x000000091b1b7220 */ /* 0x080fe20000410000 */
[----:B------:R-:W-:Y:S01]  /*75c0*/  F2FP.BF16.F32.PACK_AB R156, R15, R156 ;  /* 0x0000009c0f9c723e */ /* 0x000fe200000010ff */
[-C--:B------:R-:W-:Y:S01]  /*75d0*/  FMUL.FTZ R30, R30, R9.reuse ;  /* 0x000000091e1e7220 */ /* 0x080fe20000410000 */
[----:B------:R-:W4:Y:S01]  /*75e0*/  MUFU.EX2 R180, R180 ;  /* 0x000000b400b47308 */ /* 0x000f220000000800 */
[----:B-1----:R-:W-:Y:S01]  /*75f0*/  FADD.FTZ R6, R176, R5 ;  /* 0x00000005b0067221 */ /* 0x002fe20000010000 */
[----:B---3--:R-:W-:Y:S01]  /*7600*/  F2FP.BF16.F32.PACK_AB R158, R21, R12 ;  /* 0x0000000c159e723e */ /* 0x008fe200000010ff */
        /* <DEDUP_REMOVED lines=38> */
[C---:B---3--:R-:W-:Y:S01]  /*7870*/  FADD.FTZ R11, R157.reuse, R154 ;  /* 0x0000009a9d0b7221 */ /* 0x048fe20000010000 */
[----:B------:R-:W-:Y:S01]  /*7880*/  F2FP.BF16.F32.PACK_AB R162, R157, R14 ;  /* 0x0000000e9da2723e */ /* 0x000fe200000010ff */
[----:B------:R-:W-:Y:S01]  /*7890*/  FMUL.FTZ R90, R90, R9 ;  /* 0x000000095a5a7220 */ /* 0x000fe20000410000 */
[----:B------:R-:W-:Y:S01]  /*78a0*/  F2FP.BF16.F32.PACK_AB R154, R13, R10 ;  /* 0x0000000a0d9a723e */ /* 0x000fe200000010ff */
[----:B------:R-:W-:Y:S01]  /*78b0*/  BAR.SYNC.DEFER_BLOCKING 0xf, 0x100 ;  /* 0x03c4000000007b1d */ /* 0x000fe20000010000 */
[----:B------:R-:W-:Y:S01]  /*78c0*/  F2FP.BF16.F32.PACK_AB R157, R176, R159 ;  /* 0x0000009fb09d723e */ /* 0x000fe200000010ff */
[----:B------:R-:W-:Y:S01]  /*78d0*/  FMUL.FTZ R91, R91, R9 ;  /* 0x000000095b5b7220 */ /* 0x000fe20000410000 */
[----:B------:R-:W-:Y:S01]  /*78e0*/  F2FP.BF16.F32.PACK_AB R159, R180, R163 ;  /* 0x000000a3b49f723e */ /* 0x000fe200000010ff */
        /* <DEDUP_REMOVED lines=20> */
[----:B------:R1:W-:Y:S01]  /*7a30*/  STSM.16.M88.4 [R18+0x26800], R152 ;  /* 0x0268009812007844 */ /* 0x0003e20000000200 */
[-C--:B------:R-:W-:Y:S01]  /*7a40*/  FMUL.FTZ R122, R122, R9.reuse ;  /* 0x000000097a7a7220 */ /* 0x080fe20000410000 */
[-C--:B------:R-:W-:Y:S01]  /*7a50*/  FMUL.FTZ R123, R123, R9.reuse ;  /* 0x000000097b7b7220 */ /* 0x080fe20000410000 */
[-C--:B------:R-:W-:Y:S01]  /*7a60*/  FMUL.FTZ R126, R126, R9.reuse ;  /* 0x000000097e7e7220 */ /* 0x080fe20000410000 */
[----:B------:R1:W-:Y:S01]  /*7a70*/  STSM.16.M88.4 [R19], R156 ;  /* 0x0000009c13007844 */ /* 0x0003e20000000200 */
[-C--:B------:R-:W-:Y:S01]  /*7a80*/  FMUL.FTZ R127, R127, R9.reuse ;  /* 0x000000097f7f7220 */ /* 0x080fe20000410000 */
[----:B------:R-:W4:Y:S01]  /*7a90*/  MUFU.EX2 R173, R173 ;  /* 0x000000ad00ad7308 */ /* 0x000f220000000800 */
[C---:B--2---:R-:W-:Y:S01]  /*7aa0*/  FADD.FTZ R11, R161.reuse, R8 ;  /* 0x00000008a10b7221 */ /* 0x044fe20000010000 */
[----:B------:R-:W-:Y:S01]  /*7ab0*/  F2FP.BF16.F32.PACK_AB R164, R161, R164 ;  /* 0x000000a4a1a4723e */ /* 0x000fe200000010ff */
[----:B------:R-:W-:Y:S01]  /*7ac0*/  FMUL.FTZ R130, R130, R9 ;  /* 0x0000000982827220 */ /* 0x000fe20000410000 */
[----:B------:R-:W-:Y:S01]  /*7ad0*/  F2FP.BF16.F32.PACK_AB R161, R192, R167 ;  /* 0x000000a7c0a1723e */ /* 0x000fe200000010ff */
[----:B------:R-:W-:Y:S01]  /*7ae0*/  FADD.FTZ R8, R20, R11 ;  /* 0x0000000b14087221 */ /* 0x000fe20000010000 */
[-C--:B------:R-:W-:Y:S01]  /*7af0*/  FMUL.FTZ R131, R131, R9.reuse ;  /* 0x0000000983837220 */ /* 0x080fe20000410000 */
[----:B------:R-:W-:Y:S01]  /*7b00*/  FMUL.FTZ R134, R134, R9 ;  /* 0x0000000986867220 */ /* 0x000fe20000410000 */
[----:B------:R-:W2:Y:S01]  /*7b10*/  MUFU.EX2 R165, R165 ;  /* 0x000000a500a57308 */ /* 0x000ea20000000800 */
        /* <DEDUP_REMOVED lines=13> */
[----:B------:R-:W-:-:S02]  /*7bf0*/  FMUL.FTZ R151, R151, R9 ;  /* 0x0000000997977220 */ /* 0x000fc40000410000 */
[----:B------:R-:W4:Y:S01]  /*7c00*/  MUFU.EX2 R182, R182 ;  /* 0x000000b600b67308 */ /* 0x000f220000000800 */
[C---:B--2---:R-:W-:Y:S01]  /*7c10*/  FADD.FTZ R5, R165.reuse, R8 ;  /* 0x00000008a5057221 */ /* 0x044fe20000010000 */
[----:B------:R-:W-:-:S06]  /*7c20*/  F2FP.BF16.F32.PACK_AB R166, R165, R20 ;  /* 0x00000014a5a6723e */ /* 0x000fcc00000010ff */
[----:B------:R-:W2:Y:S01]  /*7c30*/  MUFU.EX2 R183, R183 ;  /* 0x000000b700b77308 */ /* 0x000ea20000000800 */
[C---:B---3--:R-:W-:Y:S01]  /*7c40*/  FADD.FTZ R11, R178.reuse, R11 ;  /* 0x0000000bb20b7221 */ /* 0x048fe20000010000 */
[----:B------:R-:W-:-:S03]  /*7c50*/  F2FP.BF16.F32.PACK_AB R165, R178, R173 ;  /* 0x000000adb2a5723e */ /* 0x000fc600000010ff */
[----:B----4-:R-:W-:Y:S01]  /*7c60*/  FADD.FTZ R6, R182, R11 ;  /* 0x0000000bb6067221 */ /* 0x010fe20000010000 */
[----:B--2---:R-:W-:-:S03]  /*7c70*/  F2FP.BF16.F32.PACK_AB R167, R183, R182 ;  /* 0x000000b6b7a7723e */ /* 0x004fc600000010ff */
[----:B------:R-:W-:Y:S02]  /*7c80*/  FADD.FTZ R6, R183, R6 ;  /* 0x00000006b7067221 */ /* 0x000fe40000010000 */
[----:B------:R1:W-:Y:S01]  /*7c90*/  STSM.16.M88.4 [R22], R164 ;  /* 0x000000a416007844 */ /* 0x0003e20000000200 */
[----:B------:R-:W-:Y:S05]  /*7ca0*/  @!P0 BRA `(.L_x_3159) ;  /* 0x0000000000048947 */ /* 0x000fea0003800000 */
[----:B------:R-:W-:Y:S01]  /*7cb0*/  BPT.TRAP 0x1 ;  /* 0x000000040000795c */ /* 0x000fe20000300000 */
.L_x_3159:
[----:B------:R2:W3:Y:S01]  /*7cc0*/  SYNCS.PHASECHK.TRANS64.TRYWAIT P2, [UR22+0x28c50], R7 ;  /* 0x028c5007ff0075a7 */ /* 0x0004e20008040156 */
[----:B------:R-:W-:Y:S05]  /*7cd0*/  @!P0 BRA `(.L_x_3160) ;  /* 0x0000000000048947 */ /* 0x000fea0003800000 */
[----:B------:R-:W-:Y:S01]  /*7ce0*/  BPT.TRAP 0x1 ;  /* 0x000000040000795c */ /* 0x000fe20000300000 */
.L_x_3160:
[----:B---3--:R-:W-:Y:S05]  /*7cf0*/  @P2 BRA `(.L_x_3161) ;  /* 0x0000000000082947 */ /* 0x008fea0003800000 */
[----:B------:R-:W3:Y:S02]  /*7d00*/  SYNCS.PHASECHK.TRANS64.TRYWAIT P2, [UR22+0x28c50], R7 ;  /* 0x028c5007ff0075a7 */ /* 0x000ee40008040156 */
[----:B---3--:R-:W-:Y:S05]  /*7d10*/  @!P2 BRA `(.L_x_3162) ;  /* 0x0000005800f4a947 */ /* 0x008fea0003800000 */
.L_x_3161:
[----:B------:R-:W-:Y:S01]  /*7d20*/  ULEA UR11, UR39, UR41, 0xc ;  /* 0x00000029270b7291 */ /* 0x000fe2000f8e603f */
[----:B------:R-:W-:Y:S01]  /*7d30*/  WARPGROUP.ARRIVE ;  /* 0x00000000000079c5 */ /* 0x000fe20000000000 */
[----:B------:R-:W-:Y:S01]  /*7d40*/  UMOV UR7, 0x40000040 ;  /* 0x4000004000077882 */ /* 0x000fe20000000000 */
[----:B------:R-:W-:Y:S01]  /*7d50*/  ISETP.LT.AND P2, PT, RZ, UR23, PT ;  /* 0x00000017ff007c0c */ /* 0x000fe2000bf41270 */
[----:B------:R-:W-:Y:S01]  /*7d60*/  UIADD3 UR23, UR23, -0x1, URZ ;  /* 0xffffffff17177890 */ /* 0x000fe2000fffe03f */
[----:B---3--:R-:W-:Y:S01]  /*7d70*/  @!P1 IADD3 R170, R170, 0x28c60, RZ ;  /* 0x00028c60aaaa9810 */ /* 0x008fe20007ffe0ff */
[----:B------:R-:W-:Y:S01]  /*7d80*/  UMOV UR21, UR39 ;  /* 0x0000002700157c82 */ /* 0x000fe20008000000 */
[----:B------:R-:W-:Y:S01]  /*7d90*/  UMOV UR6, UR11 ;  /* 0x0000000b00067c82 */ /* 0x000fe20008000000 */
[----:B------:R-:W-:Y:S01]  /*7da0*/  IMAD.MOV.U32 R9, RZ, RZ, R4 ;  /* 0x000000ffff097224 */ /* 0x000fe200078e0004 */
[----:B------:R-:W-:Y:S01]  /*7db0*/  HGMMA.64x256x16.F32.BF16 R24, R152, gdesc[UR4].tnspB, R24, gsb0 ;  /* 0x43e0000498187df0 */ /* 0x000fe20008001818 */
[----:B------:R-:W-:Y:S01]  /*7dc0*/  UIADD3 UR6, UR11, 0x80, URZ ;  /* 0x000000800b067890 */ /* 0x000fe2000fffe03f */
[----:B------:R-:W-:Y:S01]  /*7dd0*/  @!P1 PRMT R170, RZ, 0x654, R170 ;  /* 0x00000654ffaa9816 */ /* 0x000fe200000000aa */
[----:B------:R-:W-:Y:S01]  /*7de0*/  UMOV UR7, 0x40000040 ;  /* 0x4000004000077882 */ /* 0x000fe20000000000 */
[----:B------:R-:W-:Y:S01]  /*7df0*/  MOV R8, R3 ;  /* 0x0000000300087202 */ /* 0x000fe20000000f00 */
        /* <DEDUP_REMOVED lines=27> */
.L_x_3154:
[----:B------:R-:W5:Y:S01]  /*7fb0*/  SHFL.BFLY PT, R0, R5, 0x2, 0x1f ;  /* 0x0c401f0005007f89 */ /* 0x000f6200000e0000 */
[----:B------:R-:W-:Y:S01]  /*7fc0*/  MOV R12, UR10 ;  /* 0x0000000a000c7c02 */ /* 0x000fe20008000f00 */
[----:B-12-4-:R-:W-:Y:S01]  /*7fd0*/  IMAD.MOV.U32 R156, RZ, RZ, -0x800000 ;  /* 0xff800000ff9c7424 */ /* 0x016fe200078e00ff */
[----:B------:R-:W-:Y:S01]  /*7fe0*/  UIADD3 UR37, UR37, 0x1, URZ ;  /* 0x0000000125257890 */ /* 0x000fe2000fffe03f */
[----:B------:R-:W1:Y:S01]  /*7ff0*/  SHFL.BFLY PT, R9, R6, 0x2, 0x1f ;  /* 0x0c401f0006097f89 */ /* 0x000e6200000e0000 */
[----:B------:R-:W-:Y:S01]  /*8000*/  IMAD.MOV.U32 R155, RZ, RZ, -0x800000 ;  /* 0xff800000ff9b7424 */ /* 0x000fe200078e00ff */
[----:B------:R-:W-:Y:S08]  /*8010*/  BAR.ARV 0x8, 0xa0 ;  /* 0x0202800000007b1d */ /* 0x000ff00000002000 */
[----:B------:R-:W-:Y:S01]  /*8020*/  BAR.SYNC.DEFER_BLOCKING 0xf, 0x100 ;  /* 0x03c4000000007b1d */ /* 0x000fe20000010000 */
[----:B-----5:R-:W-:Y:S01]  /*8030*/  FADD.FTZ R0, R0, R5 ;  /* 0x0000000500007221 */ /* 0x020fe20000010000 */
[----:B------:R-:W-:Y:S01]  /*8040*/  IMAD.U32 R5, RZ, RZ, UR39 ;  /* 0x00000027ff057e24 */ /* 0x000fe2000f8e00ff */
[----:B------:R-:W-:Y:S01]  /*8050*/  UIADD3 UR39, UR39, 0x1, URZ ;  /* 0x0000000127277890 */ /* 0x000fe2000fffe03f */
[----:B-1----:R-:W-:-:S02]  /*8060*/  FADD.FTZ R9, R9, R6 ;  /* 0x0000000609097221 */ /* 0x002fc40000010000 */
[----:B------:R-:W1:Y:S01]  /*8070*/  SHFL.BFLY PT, R7, R0, 0x1, 0x1f ;  /* 0x0c201f0000077f89 */ /* 0x000e6200000e0000 */
[----:B------:R-:W-:-:S03]  /*8080*/  UISETP.NE.AND UP0, UPT, UR39, 0x2, UPT ;  /* 0x000000022700788c */ /* 0x000fc6000bf05270 */
[----:B------:R-:W2:Y:S01]  /*8090*/  SHFL.BFLY PT, R8, R9, 0x1, 0x1f ;  /* 0x0c201f0009087f89 */ /* 0x000ea200000e0000 */
[----:B------:R-:W-:Y:S02]  /*80a0*/  USEL UR4, URZ, 0x1, UP0 ;  /* 0x000000013f047887 */ /* 0x000fe40008000000 */
[----:B------:R-:W-:Y:S02]  /*80b0*/  USEL UR39, UR39, URZ, UP0 ;  /* 0x0000003f27277287 */ /* 0x000fe40008000000 */
[----:B------:R-:W-:Y:S01]  /*80c0*/  ULOP3.LUT UR38, UR38, UR4, URZ, 0x3c, !UPT ;  /* 0x0000000426267292 */ /* 0x000fe2000f8e3c3f */
[----:B-1----:R-:W-:Y:S01]  /*80d0*/  FADD.FTZ R10, R0, R7 ;  /* 0x00000007000a7221 */ /* 0x002fe20000010000 */
[----:B------:R-:W-:Y:S01]  /*80e0*/  IMAD.MOV R7, RZ, RZ, -R17 ;  /* 0x000000ffff077224 */ /* 0x000fe200078e0a11 */
[----:B------:R-:W-:Y:S01]  /*80f0*/  MOV R0, RZ ;  /* 0x000000ff00007202 */ /* 0x000fe20000000f00 */
[----:B--2---:R-:W-:Y:S02]  /*8100*/  FADD.FTZ R8, R9, R8 ;  /* 0x0000000809087221 */ /* 0x004fe40000010000 */
[----:B------:R-:W-:-:S02]  /*8110*/  FSETP.NE.FTZ.AND P1, PT, R10, RZ, PT ;  /* 0x000000ff0a00720b */ /* 0x000fc40003f35000 */
[----:B------:R-:W-:Y:S02]  /*8120*/  ISETP.NE.AND P0, PT, R16, R7, PT ;  /* 0x000000071000720c */ /* 0x000fe40003f05270 */
[----:B------:R-:W-:Y:S02]  /*8130*/  FSETP.NE.FTZ.AND P2, PT, R8, RZ, PT ;  /* 0x000000ff0800720b */ /* 0x000fe40003f55000 */
[----:B------:R-:W-:Y:S02]  /*8140*/  MOV R7, RZ ;  /* 0x000000ff00077202 */ /* 0x000fe40000000f00 */
[----:B------:R-:W-:-:S05]  /*8150*/  MOV R9, UR10 ;  /* 0x0000000a00097c02 */ /* 0x000fca0008000f00 */
[----:B------:R-:W1:Y:S02]  /*8160*/  @P1 MUFU.RCP R7, R10 ;  /* 0x0000000a00071308 */ /* 0x000e640000001000 */
[----:B------:R-:W-:Y:S02]  /*8170*/  @!P0 IMAD R5, R5, 0x40, R2 ;  /* 0x0000004005058824 */ /* 0x000fe400078e0202 */
[----:B------:R-:W-:-:S03]  /*8180*/  @P2 FMUL.FTZ R12, R12, 0.69314718246459960938 ;  /* 0x3f3172180c0c2820 */ /* 0x000fc60000410000 */
[----:B------:R-:W-:Y:S01]  /*8190*/  @!P0 LEA R6, R5, UR48, 0x2 ;  /* 0x0000003005068c11 */ /* 0x000fe2000f8e10ff */
        /* <DEDUP_REMOVED lines=76> */
[----:B-1----:R-:W1:Y:S01]  /*8660*/  @P2 MUFU.LG2 R7, R8 ;  /* 0x0000000800072308 */ /* 0x002e620000000c00 */
        /* <DEDUP_REMOVED lines=63> */
.L_x_3125:
        /* <DEDUP_REMOVED lines=38> */
[C---:B------:R-:W-:Y:S02]  /*8cc0*/  IADD3 R14, P1, R114.reuse, 0x2040, RZ ;  /* 0x00002040720e7810 */ /* 0x040fe40007f3e0ff */
[-C--:B------:R-:W-:Y:S01]  /*8cd0*/  IADD3.X R5, RZ, R115.reuse, RZ, P2, !PT ;  /* 0x00000073ff057210 */ /* 0x080fe200017fe4ff */
[--C-:B------:R-:W-:Y:S01]  /*8ce0*/  IMAD.X R11, RZ, RZ, R115.reuse, P5 ;  /* 0x000000ffff0b7224 */ /* 0x100fe200028e0673 */
[C---:B------:R-:W-:Y:S01]  /*8cf0*/  IADD3 R183, P3, R114.reuse, 0x4000, RZ ;  /* 0x0000400072b77810 */ /* 0x040fe20007f7e0ff */
[--C-:B------:R-:W-:Y:S01]  /*8d00*/  IMAD.X R15, RZ, RZ, R115.reuse, P1 ;  /* 0x000000ffff0f7224 */ /* 0x100fe200008e0673 */
[----:B------:R-:W-:Y:S02]  /*8d10*/  IADD3.X R9, RZ, R115, RZ, P4, !PT ;  /* 0x00000073ff097210 */ /* 0x000fe400027fe4ff */
[C---:B------:R-:W-:Y:S01]  /*8d20*/  IADD3 R179, P6, R114.reuse, 0x2020, RZ ;  /* 0x0000202072b37810 */ /* 0x040fe20007fde0ff */
[----:B------:R-:W-:Y:S01]  /*8d30*/  IMAD.X R83, RZ, RZ, R115, P3 ;  /* 0x000000ffff537224 */ /* 0x000fe200018e0673 */
[----:B------:R-:W-:-:S02]  /*8d40*/  IADD3 R181, P2, R114, 0x2060, RZ ;  /* 0x0000206072b57810 */ /* 0x000fc40007f5e0ff */
[C---:B------:R-:W-:Y:S02]  /*8d50*/  IADD3 R193, P4, R114.reuse, 0x4020, RZ ;  /* 0x0000402072c17810 */ /* 0x040fe40007f9e0ff */
[----:B------:R-:W-:Y:S02]  /*8d60*/  SHF.R.U64 R3, R3, 0x3, RZ ;  /* 0x0000000303037819 */ /* 0x000fe400000012ff */
[-C--:B------:R-:W-:Y:S02]  /*8d70*/  IADD3.X R13, RZ, R115.reuse, RZ, P6, !PT ;  /* 0x00000073ff0d7210 */ /* 0x080fe400037fe4ff */
[-C--:B------:R-:W-:Y:S02]  /*8d80*/  IADD3.X R21, RZ, R115.reuse, RZ, P2, !PT ;  /* 0x00000073ff157210 */ /* 0x080fe400017fe4ff */
[----:B------:R-:W-:Y:S02]  /*8d90*/  IADD3.X R87, RZ, R115, RZ, P4, !PT ;  /* 0x00000073ff577210 */ /* 0x000fe400027fe4ff */
[----:B------:R-:W-:-:S02]  /*8da0*/  IADD3 R90, P5, R114, 0x4040, RZ ;  /* 0x00004040725a7810 */ /* 0x000fc40007fbe0ff */
[C---:B------:R-:W-:Y:S02]  /*8db0*/  IADD3 R195, P6, R114.reuse, 0x4060, RZ ;  /* 0x0000406072c37810 */ /* 0x040fe40007fde0ff */
[C---:B------:R-:W-:Y:S01]  /*8dc0*/  IADD3 R197, P1, R114.reuse, 0x6000, RZ ;  /* 0x0000600072c57810 */ /* 0x040fe20007f3e0ff */
[--C-:B------:R-:W-:Y:S01]  /*8dd0*/  IMAD.X R91, RZ, RZ, R115.reuse, P5 ;  /* 0x000000ffff5b7224 */ /* 0x100fe200028e0673 */
[C---:B------:R-:W-:Y:S02]  /*8de0*/  IADD3 R199, P2, R114.reuse, 0x6020, RZ ;  /* 0x0000602072c77810 */ /* 0x040fe40007f5e0ff */
[C---:B------:R-:W-:Y:S01]  /*8df0*/  IADD3 R106, P3, R114.reuse, 0x6040, RZ ;  /* 0x00006040726a7810 */ /* 0x040fe20007f7e0ff */
[----:B------:R-:W-:Y:S01]  /*8e00*/  IMAD.X R99, RZ, RZ, R115, P1 ;  /* 0x000000ffff637224 */ /* 0x000fe200008e0673 */
[----:B------:R-:W-:Y:S02]  /*8e10*/  IADD3 R201, P4, R114, 0x6060, RZ ;  /* 0x0000606072c97810 */ /* 0x000fe40007f9e0ff */
[----:B------:R-:W-:-:S02]  /*8e20*/  LOP3.LUT R114, R3, R114, RZ, 0x3c, !PT ;  /* 0x0000007203727212 */ /* 0x000fc400078e3cff */
[----:B------:R-:W-:Y:S01]  /*8e30*/  LOP3.LUT R3, R6, 0x380, RZ, 0xc0, !PT ;  /* 0x0000038006037812 */ /* 0x000fe200078ec0ff */
[----:B------:R-:W-:Y:S01]  /*8e40*/  IMAD.X R111, RZ, RZ, R115, P4 ;  /* 0x000000ffff6f7224 */ /* 0x000fe200020e0673 */
[----:B------:R-:W-:Y:S02]  /*8e50*/  LOP3.LUT R0, R173, 0x380, RZ, 0xc0, !PT ;  /* 0x00000380ad007812 */ /* 0x000fe400078ec0ff */
[----:B------:R-:W-:Y:S02]  /*8e60*/  SHF.R.U64 R3, R3, 0x3, RZ ;  /* 0x0000000303037819 */ /* 0x000fe400000012ff */
[----:B------:R-:W-:Y:S02]  /*8e70*/  SHF.R.U64 R0, R0, 0x3, RZ ;  /* 0x0000000300007819 */ /* 0x000fe400000012ff */
[----:B------:R-:W-:Y:S02]  /*8e80*/  LOP3.LUT R6, R3, R6, RZ, 0x3c, !PT ;  /* 0x0000000603067212 */ /* 0x000fe400078e3cff */
[----:B------:R-:W-:-:S02]  /*8e90*/  LOP3.LUT R3, R14, 0x380, RZ, 0xc0, !PT ;  /* 0x000003800e037812 */ /* 0x000fc400078ec0ff */
[----:B------:R-:W-:Y:S02]  /*8ea0*/  LOP3.LUT R4, R0, R173, RZ, 0x3c, !PT ;  /* 0x000000ad00047212 */ /* 0x000fe400078e3cff */
[----:B------:R-:W-:Y:S02]  /*8eb0*/  LOP3.LUT R0, R179, 0x380, RZ, 0xc0, !PT ;  /* 0x00000380b3007812 */ /* 0x000fe400078ec0ff */
[----:B------:R-:W-:Y:S02]  /*8ec0*/  SHF.R.U64 R3, R3, 0x3, RZ ;  /* 0x0000000303037819 */ /* 0x000fe400000012ff */
[----:B------:R-:W-:Y:S02]  /*8ed0*/  SHF.R.U64 R0, R0, 0x3, RZ ;  /* 0x0000000300007819 */ /* 0x000fe400000012ff */
[----:B------:R-:W-:Y:S02]  /*8ee0*/  LOP3.LUT R14, R3, R14, RZ, 0x3c, !PT ;  /* 0x0000000e030e7212 */ /* 0x000fe400078e3cff */
[----:B------:R-:W-:-:S02]  /*8ef0*/  LOP3.LUT R3, R90, 0x380, RZ, 0xc0, !PT ;  /* 0x000003805a037812 */ /* 0x000fc400078ec0ff */
[----:B------:R-:W-:Y:S02]  /*8f00*/  LOP3.LUT R12, R0, R179, RZ, 0x3c, !PT ;  /* 0x000000b3000c7212 */ /* 0x000fe400078e3cff */
[----:B------:R-:W-:Y:S02]  /*8f10*/  LOP3.LUT R8, R175, 0x380, RZ, 0xc0, !PT ;  /* 0x00000380af087812 */ /* 0x000fe400078ec0ff */
[----:B------:R-:W-:Y:S02]  /*8f20*/  LOP3.LUT R0, R193, 0x380, RZ, 0xc0, !PT ;  /* 0x00000380c1007812 */ /* 0x000fe400078ec0ff */
[----:B------:R-:W-:Y:S02]  /*8f30*/  LOP3.LUT R10, R177, 0x380, RZ, 0xc0, !PT ;  /* 0x00000380b10a7812 */ /* 0x000fe400078ec0ff */
[----:B------:R-:W-:Y:S02]  /*8f40*/  SHF.R.U64 R3, R3, 0x3, RZ ;  /* 0x0000000303037819 */ /* 0x000fe400000012ff */
[----:B------:R-:W-:-:S02]  /*8f50*/  LOP3.LUT R27, R201, 0x380, RZ, 0xc0, !PT ;  /* 0x00000380c91b7812 */ /* 0x000fc400078ec0ff */
[----:B------:R-:W-:Y:S02]  /*8f60*/  LOP3.LUT R82, R183, 0x380, RZ, 0xc0, !PT ;  /* 0x00000380b7527812 */ /* 0x000fe400078ec0ff */
[----:B------:R-:W-:Y:S02]  /*8f70*/  SHF.R.U64 R8, R8, 0x3, RZ ;  /* 0x0000000308087819 */ /* 0x000fe400000012ff */
[----:B------:R-:W-:Y:S02]  /*8f80*/  LOP3.LUT R20, R181, 0x380, RZ, 0xc0, !PT ;  /* 0x00000380b5147812 */ /* 0x000fe400078ec0ff */
[----:B------:R-:W-:Y:S02]  /*8f90*/  SHF.R.U64 R0, R0, 0x3, RZ ;  /* 0x0000000300007819 */ /* 0x000fe400000012ff */
[----:B------:R-:W-:Y:S02]  /*8fa0*/  SHF.R.U64 R10, R10, 0x3, RZ ;  /* 0x000000030a0a7819 */ /* 0x000fe400000012ff */
[----:B------:R-:W-:-:S02]  /*8fb0*/  LOP3.LUT R98, R197, 0x380, RZ, 0xc0, !PT ;  /* 0x00000380c5627812 */ /* 0x000fc400078ec0ff */
[----:B------:R-:W-:Y:S02]  /*8fc0*/  LOP3.LUT R90, R3, R90, RZ, 0x3c, !PT ;  /* 0x0000005a035a7212 */ /* 0x000fe400078e3cff */
[----:B------:R-:W-:Y:S02]  /*8fd0*/  SHF.R.U64 R28, R27, 0x3, RZ ;  /* 0x000000031b1c7819 */ /* 0x000fe400000012ff */
[----:B------:R-:W-:Y:S02]  /*8fe0*/  LOP3.LUT R3, R106, 0x380, RZ, 0xc0, !PT ;  /* 0x000003806a037812 */ /* 0x000fe400078ec0ff */
[----:B------:R-:W-:Y:S02]  /*8ff0*/  SHF.R.U64 R82, R82, 0x3, RZ ;  /* 0x0000000352527819 */ /* 0x000fe400000012ff */
[----:B------:R-:W-:Y:S02]  /*9000*/  LOP3.LUT R8, R8, R175, RZ, 0x3c, !PT ;  /* 0x000000af08087212 */ /* 0x000fe400078e3cff */
[----:B------:R-:W-:-:S02]  /*9010*/  SHF.R.U64 R20, R20, 0x3, RZ ;  /* 0x0000000314147819 */ /* 0x000fc400000012ff */
[----:B------:R-:W-:Y:S02]  /*9020*/  LOP3.LUT R94, R195, 0x380, RZ, 0xc0, !PT ;  /* 0x00000380c35e7812 */ /* 0x000fe400078ec0ff */
[----:B------:R-:W-:Y:S02]  /*9030*/  LOP3.LUT R86, R0, R193, RZ, 0x3c, !PT ;  /* 0x000000c100567212 */ /* 0x000fe400078e3cff */
[----:B------:R-:W-:Y:S02]  /*9040*/  LOP3.LUT R10, R10, R177, RZ, 0x3c, !PT ;  /* 0x000000b10a0a7212 */ /* 0x000fe400078e3cff */
[----:B------:R-:W-:Y:S02]  /*9050*/  SHF.R.U64 R98, R98, 0x3, RZ ;  /* 0x0000000362627819 */ /* 0x000fe400000012ff */
[----:B------:R-:W-:Y:S02]  /*9060*/  MOV R114, R114 ;  /* 0x0000007200727202 */ /* 0x000fe40000000f00 */
[----:B------:R-:W-:-:S02]  /*9070*/  LOP3.LUT R0, R199, 0x380, RZ, 0xc0, !PT ;  /* 0x00000380c7007812 */ /* 0x000fc400078ec0ff */
[----:B------:R-:W-:Y:S02]  /*9080*/  F2FP.BF16.F32.PACK_AB R27, R31, R30 ;  /* 0x0000001e1f1b723e */ /* 0x000fe400000010ff */
[----:B------:R-:W-:Y:S02]  /*9090*/  LOP3.LUT R110, R28, R201, RZ, 0x3c, !PT ;  /* 0x000000c91c6e7212 */ /* 0x000fe400078e3cff */
[----:B------:R-:W-:Y:S01]  /*90a0*/  SHF.R.U64 R3, R3, 0x3, RZ ;  /* 0x0000000303037819 */ /* 0x000fe200000012ff */
[----:B------:R1:W-:Y:S01]  /*90b0*/  STSM.16.M88.4 [R114], R24 ;  /* 0x0000001872007844 */ /* 0x0003e20000000200 */
[----:B------:R-:W-:Y:S02]  /*90c0*/  MOV R28, R4 ;  /* 0x00000004001c7202 */ /* 0x000fe40000000f00 */
[----:B------:R-:W-:Y:S02]  /*90d0*/  LOP3.LUT R82, R82, R183, RZ, 0x3c, !PT ;  /* 0x000000b752527212 */ /* 0x000fe400078e3cff */
[----:B------:R-:W-:Y:S01]  /*90e0*/  MOV R6, R6 ;  /* 0x0000000600067202 */ /* 0x000fe20000000f00 */
[----:B------:R2:W-:Y:S01]  /*90f0*/  STSM.16.M88.4 [R28], R32 ;  /* 0x000000201c007844 */ /* 0x0005e20000000200 */
[----:B------:R-:W-:-:S02]  /*9100*/  LOP3.LUT R20, R20, R181, RZ, 0x3c, !PT ;  /* 0x000000b514147212 */ /* 0x000fc400078e3cff */
[----:B------:R-:W-:Y:S01]  /*9110*/  SHF.R.U64 R94, R94, 0x3, RZ ;  /* 0x000000035e5e7819 */ /* 0x000fe200000012ff */
[----:B------:R2:W-:Y:S01]  /*9120*/  STSM.16.M88.4 [R6], R40 ;  /* 0x0000002806007844 */ /* 0x0005e20000000200 */
[----:B------:R-:W-:Y:S02]  /*9130*/  MOV R8, R8 ;  /* 0x0000000800087202 */ /* 0x000fe40000000f00 */
[----:B------:R-:W-:Y:S02]  /*9140*/  F2FP.BF16.F32.PACK_AB R51, R55, R54 ;  /* 0x000000363733723e */ /* 0x000fe400000010ff */
[----:B------:R-:W-:Y:S02]  /*9150*/  F2FP.BF16.F32.PACK_AB R57, R59, R58 ;  /* 0x0000003a3b39723e */ /* 0x000fe400000010ff */
[----:B------:R-:W-:Y:S01]  /*9160*/  F2FP.BF16.F32.PACK_AB R64, R65, R64 ;  /* 0x000000404140723e */ /* 0x000fe200000010ff */
[----:B------:R2:W-:Y:S01]  /*9170*/  STSM.16.M88.4 [R8], R48 ;  /* 0x0000003008007844 */ /* 0x0005e20000000200 */
[----:B------:R-:W-:-:S02]  /*9180*/  LOP3.LUT R98, R98, R197, RZ, 0x3c, !PT ;  /* 0x000000c562627212 */ /* 0x000fc400078e3cff */
[----:B------:R-:W-:Y:S02]  /*9190*/  SHF.R.U64 R0, R0, 0x3, RZ ;  /* 0x0000000300007819 */ /* 0x000fe400000012ff */
[----:B------:R-:W-:Y:S02]  /*91a0*/  MOV R10, R10 ;  /* 0x0000000a000a7202 */ /* 0x000fe40000000f00 */
[----:B------:R-:W-:Y:S02]  /*91b0*/  F2FP.BF16.F32.PACK_AB R58, R61, R60 ;  /* 0x0000003c3d3a723e */ /* 0x000fe400000010ff */
[----:B------:R-:W-:Y:S02]  /*91c0*/  F2FP.BF16.F32.PACK_AB R59, R63, R62 ;  /* 0x0000003e3f3b723e */ /* 0x000fe400000010ff */
[----:B------:R-:W-:Y:S02]  /*91d0*/  F2FP.BF16.F32.PACK_AB R65, R67, R66 ;  /* 0x000000424341723e */ /* 0x000fe400000010ff */
[----:B------:R-:W-:Y:S01]  /*91e0*/  F2FP.BF16.F32.PACK_AB R72, R73, R72 ;  /* 0x000000484948723e */ /* 0x000fe200000010ff */
[----:B------:R2:W-:Y:S01]  /*91f0*/  STSM.16.M88.4 [R10], R56 ;  /* 0x000000380a007844 */ /* 0x0005e20000000200 */
[----:B------:R-:W-:-:S02]  /*9200*/  IADD3.X R107, RZ, R115, RZ, P3, !PT ;  /* 0x00000073ff6b7210 */ /* 0x000fc40001ffe4ff */
[----:B------:R-:W-:Y:S02]  /*9210*/  LOP3.LUT R106, R3, R106, RZ, 0x3c, !PT ;  /* 0x0000006a036a7212 */ /* 0x000fe400078e3cff */
[----:B------:R-:W-:Y:S02]  /*9220*/  MOV R12, R12 ;  /* 0x0000000c000c7202 */ /* 0x000fe40000000f00 */
[----:B------:R-:W-:Y:S02]  /*9230*/  F2FP.BF16.F32.PACK_AB R66, R69, R68 ;  /* 0x000000444542723e */ /* 0x000fe400000010ff */
[----:B------:R-:W-:Y:S02]  /*9240*/  F2FP.BF16.F32.PACK_AB R67, R71, R70 ;  /* 0x000000464743723e */ /* 0x000fe400000010ff */
[----:B------:R-:W-:Y:S02]  /*9250*/  F2FP.BF16.F32.PACK_AB R73, R75, R74 ;  /* 0x0000004a4b49723e */ /* 0x000fe400000010ff */
[----:B------:R-:W-:Y:S01]  /*9260*/  MOV R14, R14 ;  /* 0x0000000e000e7202 */ /* 0x000fe20000000f00 */
[----:B------:R2:W-:Y:S01]  /*9270*/  STSM.16.M88.4 [R12], R64 ;  /* 0x000000400c007844 */ /* 0x0005e20000000200 */
[----:B------:R-:W-:-:S02]  /*9280*/  MOV R5, R82 ;  /* 0x0000005200057202 */ /* 0x000fc40000000f00 */
[----:B------:R-:W-:Y:S02]  /*9290*/  F2FP.BF16.F32.PACK_AB R74, R77, R76 ;  /* 0x0000004c4d4a723e */ /* 0x000fe400000010ff */
[----:B------:R-:W-:Y:S02]  /*92a0*/  F2FP.BF16.F32.PACK_AB R75, R79, R78 ;  /* 0x0000004e4f4b723e */ /* 0x000fe400000010ff */
[----:B------:R-:W-:Y:S02]  /*92b0*/  F2FP.BF16.F32.PACK_AB R80, R81, R80 ;  /* 0x000000505150723e */ /* 0x000fe400000010ff */
[----:B------:R-:W-:Y:S01]  /*92c0*/  IADD3.X R95, RZ, R115, RZ, P6, !PT ;  /* 0x00000073ff5f7210 */ /* 0x000fe200037fe4ff */
[----:B------:R2:W-:Y:S01]  /*92d0*/  STSM.16.M88.4 [R14], R72 ;  /* 0x000000480e007844 */ /* 0x0005e20000000200 */
[----:B------:R-:W-:Y:S02]  /*92e0*/  LOP3.LUT R94, R94, R195, RZ, 0x3c, !PT ;  /* 0x000000c35e5e7212 */ /* 0x000fe400078e3cff */
[----:B------:R-:W-:-:S02]  /*92f0*/  MOV R20, R20 ;  /* 0x0000001400147202 */ /* 0x000fc40000000f00 */
[----:B------:R-:W-:Y:S02]  /*9300*/  MOV R4, R90 ;  /* 0x0000005a00047202 */ /* 0x000fe40000000f00 */
        /* <DEDUP_REMOVED lines=60> */
[----:B--2---:R-:W1:Y:S01]  /*96d0*/  LDC.64 R6, c[0x0][0xb78] ;  /* 0x0002de00ff067b82 */ /* 0x004e620000000a00 */
[----:B------:R-:W-:Y:S01]  /*96e0*/  USHF.R.S32.HI UR5, URZ, 0x1f, UR43 ;  /* 0x0000001f3f057899 */ /* 0x000fe2000801142b */
[----:B------:R-:W-:Y:S01]  /*96f0*/  IADD3 R9, R2, UR42, RZ ;  /* 0x0000002a02097c10 */ /* 0x000fe2000fffe0ff */
[----:B------:R-:W-:Y:S01]  /*9700*/  ULDC.64 UR8, c[0x0][0xb70] ;  /* 0x0002dc0000087ab9 */ /* 0x000fe20000000a00 */
[----:B------:R-:W-:Y:S01]  /*9710*/  IADD3 R3, -R17, RZ, RZ ;  /* 0x000000ff11037210 */ /* 0x000fe20007ffe1ff */
[----:B------:R-:W-:Y:S02]  /*9720*/  UIMAD UR5, UR5, UR8, URZ ;  /* 0x00000008050572a4 */ /* 0x000fe4000f8e023f */
[----:B------:R-:W-:Y:S01]  /*9730*/  UIMAD.WIDE.U32 UR6, UR43, UR8, URZ ;  /* 0x000000082b0672a5 */ /* 0x000fe2000f8e003f */
[----:B------:R-:W-:Y:S01]  /*9740*/  ISETP.NE.AND P0, PT, R16, R3, PT ;  /* 0x000000031000720c */ /* 0x000fe20003f05270 */
[----:B------:R-:W-:Y:S01]  /*9750*/  UIMAD UR5, UR43, UR9, UR5 ;  /* 0x000000092b0572a4 */ /* 0x000fe2000f8e0205 */
[----:B------:R-:W-:Y:S01]  /*9760*/  SHF.R.S32.HI R3, RZ, 0x1f, R9 ;  /* 0x0000001fff037819 */ /* 0x000fe20000011409 */
[----:B------:R-:W-:-:S02]  /*9770*/  USHF.R.S32.HI UR8, URZ, 0x1f, UR44 ;  /* 0x0000001f3f087899 */ /* 0x000fc4000801142c */
[----:B------:R-:W-:Y:S02]  /*9780*/  UIADD3 UR5, UR7, UR5, URZ ;  /* 0x0000000507057290 */ /* 0x000fe4000fffe03f */
[----:B------:R-:W-:Y:S01]  /*9790*/  IMAD.U32 R5, RZ, RZ, UR7 ;  /* 0x00000007ff057e24 */ /* 0x000fe2000f8e00ff */
[----:B------:R-:W-:Y:S01]  /*97a0*/  MOV R4, UR6 ;  /* 0x0000000600047c02 */ /* 0x000fe20008000f00 */
[----:B------:R-:W-:Y:S02]  /*97b0*/  ULDC.64 UR6, c[0x0][0xb40] ;  /* 0x0002d00000067ab9 */ /* 0x000fe40000000a00 */
[----:B------:R-:W-:Y:S01]  /*97c0*/  MOV R5, UR5 ;  /* 0x0000000500057c02 */ /* 0x000fe20008000f00 */
[----:B------:R-:W-:Y:S02]  /*97d0*/  ULDC UR5, c[0x0][0xa88] ;  /* 0x0002a20000057ab9 */ /* 0x000fe40000000800 */
[----:B------:R-:W-:Y:S01]  /*97e0*/  ISETP.GE.OR P1, PT, R9, UR5, P0 ;  /* 0x0000000509007c0c */ /* 0x000fe20008726670 */
[----:B-1----:R-:W-:-:S02]  /*97f0*/  IMAD R0, R6, UR8, RZ ;  /* 0x0000000806007c24 */ /* 0x002fc4000f8e02ff */
[----:B------:R-:W-:-:S04]  /*9800*/  IMAD.WIDE.U32 R4, R6, UR44, R4 ;  /* 0x0000002c06047c25 */ /* 0x000fc8000f8e0004 */
[----:B------:R-:W-:Y:S01]  /*9810*/  IMAD R6, R7, UR44, R0 ;  /* 0x0000002c07067c24 */ /* 0x000fe2000f8e0200 */
[C---:B------:R-:W-:Y:S01]  /*9820*/  IADD3 R0, P2, R9.reuse, R4, RZ ;  /* 0x0000000409007210 */ /* 0x040fe20007f5e0ff */
[----:B------:R-:W-:-:S03]  /*9830*/  VIADD R7, R9, 0x8 ;  /* 0x0000000809077836 */ /* 0x000fc60000000000 */
[----:B------:R-:W-:Y:S02]  /*9840*/  IADD3.X R3, R3, R5, R6, P2, !PT ;  /* 0x0000000503037210 */ /* 0x000fe400017fe406 */
[----:B------:R-:W-:Y:S02]  /*9850*/  ISETP.GE.OR P0, PT, R7, UR5, P0 ;  /* 0x0000000507007c0c */ /* 0x000fe40008706670 */
[----:B------:R-:W-:-:S04]  /*9860*/  LEA R4, P2, R0, UR6, 0x2 ;  /* 0x0000000600047c11 */ /* 0x000fc8000f8410ff */
[----:B------:R-:W-:-:S05]  /*9870*/  LEA.HI.X R5, R0, UR7, R3, 0x2, P2 ;  /* 0x0000000700057c11 */ /* 0x000fca00090f1403 */
[----:B------:R1:W-:Y:S04]  /*9880*/  @!P1 STG.E desc[UR50][R4.64], R156 ;  /* 0x0000009c04009986 */ /* 0x0003e8000c101932 */
[----:B------:R1:W-:Y:S02]  /*9890*/  @!P0 STG.E desc[UR50][R4.64+0x20], R155 ;  /* 0x0000209b04008986 */ /* 0x0003e4000c101932 */
.L_x_3165:
        /* <DEDUP_REMOVED lines=53> */
.L_x_3168:
[----:B------:R-:W-:Y:S05]  /*9bf0*/  BSYNC B0 ;  /* 0x0000000000007941 */ /* 0x000fea0003800000 */
.L_x_3167:
[----:B------:R-:W-:Y:S05]  /*9c00*/  BRA `(.L_x_3166) ;  /* 0x0000000800287947 */ /* 0x000fea0003800000 */
.L_x_3164:
[----:B------:R-:W1:Y:S01]  /*9c10*/  LDC.64 R8, c[0x0][0xae0] ;  /* 0x0002b800ff087b82 */ /* 0x000e620000000a00 */
[----:B------:R-:W-:Y:S01]  /*9c20*/  ISETP.GT.AND P0, PT, R191, 0x3f, PT ;  /* 0x0000003fbf00780c */ /* 0x000fe20003f04270 */
[----:B------:R-:W-:Y:S01]  /*9c30*/  USHF.R.S32.HI UR5, URZ, 0x1f, UR43 ;  /* 0x0000001f3f057899 */ /* 0x000fe2000801142b */
[----:B------:R-:W-:Y:S01]  /*9c40*/  BSSY B0, `(.L_x_3169) ;  /* 0x000001a000007945 */ /* 0x000fe20003800000 */
[----:B------:R-:W-:Y:S01]  /*9c50*/  USHF.R.S32.HI UR8, URZ, 0x1f, UR44 ;  /* 0x0000001f3f087899 */ /* 0x000fe2000801142c */
[----:B------:R-:W-:-:S09]  /*9c60*/  IADD3 R12, R184, 0x40, RZ ;  /* 0x00000040b80c7810 */ /* 0x000fd20007ffe0ff */
[----:B------:R-:W-:Y:S05]  /*9c70*/  @P0 BRA `(.L_x_3170) ;  /* 0x0000000000580947 */ /* 0x000fea0003800000 */
[----:B------:R-:W2:Y:S01]  /*9c80*/  S2R R0, SR_TID.X ;  /* 0x0000000000007919 */ /* 0x000ea20000002100 */
[----:B------:R-:W-:Y:S01]  /*9c90*/  MOV R4, UR42 ;  /* 0x0000002a00047c02 */ /* 0x000fe20008000f00 */
[----:B------:R-:W-:-:S03]  /*9ca0*/  ULDC UR6, c[0x0][0xa88] ;  /* 0x0002a20000067ab9 */ /* 0x000fc60000000800 */
        /* <DEDUP_REMOVED lines=13> */
[----:B------:R-:W-:-:S05]  /*9d80*/  IMAD.WIDE.U32 R4, R10, UR44, R4 ;  /* 0x0000002c0a047c25 */ /* 0x000fca000f8e0004 */
[----:B------:R-:W-:Y:S02]  /*9d90*/  IADD3 R3, R5, R3, RZ ;  /* 0x0000000305037210 */ /* 0x000fe40007ffe0ff */
[----:B------:R-:W-:-:S04]  /*9da0*/  LEA R6, P0, R4, UR6, 0x2 ;  /* 0x0000000604067c11 */ /* 0x000fc8000f8010ff */
[----:B------:R-:W-:Y:S02]  /*9db0*/  LEA.HI.X R7, R4, UR7, R3, 0x2, P0 ;  /* 0x0000000704077c11 */ /* 0x000fe400080f1403 */
[----:B------:R-:W-:-:S05]  /*9dc0*/  MOV R3, 0xff800000 ;  /* 0xff80000000037802 */ /* 0x000fca0000000f00 */
[----:B------:R2:W-:Y:S02]  /*9dd0*/  STG.E desc[UR50][R6.64], R3 ;  /* 0x0000000306007986 */ /* 0x0005e4000c101932 */
.L_x_3170:
[----:B------:R-:W-:Y:S05]  /*9de0*/  BSYNC B0 ;  /* 0x0000000000007941 */ /* 0x000fea0003800000 */
.L_x_3169:
[----:B------:R-:W-:Y:S01]  /*9df0*/  ULDC.64 UR6, c[0x0][0xa88] ;  /* 0x0002a20000067ab9 */ /* 0x000fe20000000a00 */
[----:B-12---:R-:W-:Y:S01]  /*9e00*/  IMAD R6, R8, UR5, RZ ;  /* 0x0000000508067c24 */ /* 0x006fe2000f8e02ff */
[----:B------:R-:W-:Y:S01]  /*9e10*/  ISETP.GE.AND P1, PT, R12, UR7, PT ;  /* 0x000000070c007c0c */ /* 0x000fe2000bf26270 */
[----:B------:R-:W1:Y:S01]  /*9e20*/  LDC.64 R10, c[0x0][0xae8] ;  /* 0x0002ba00ff0a7b82 */ /* 0x000e620000000a00 */
[C---:B------:R-:W-:Y:S01]  /*9e30*/  ISETP.GE.AND P0, PT, R184.reuse, UR7, PT ;  /* 0x00000007b8007c0c */ /* 0x040fe2000bf06270 */
[----:B------:R-:W-:Y:S01]  /*9e40*/  IMAD R7, R9, UR43, R6 ;  /* 0x0000002b09077c24 */ /* 0x000fe2000f8e0206 */
[----:B------:R-:W-:Y:S01]  /*9e50*/  SEL R3, RZ, 0xffffffff, P1 ;  /* 0xffffffffff037807 */ /* 0x000fe20000800000 */
[C---:B------:R-:W-:Y:S01]  /*9e60*/  VIADD R14, R184.reuse, 0x80 ;  /* 0x00000080b80e7836 */ /* 0x040fe20000000000 */
[C---:B------:R-:W-:Y:S01]  /*9e70*/  IADD3 R15, R184.reuse, 0xc0, RZ ;  /* 0x000000c0b80f7810 */ /* 0x040fe20007ffe0ff */
[C---:B------:R-:W-:Y:S01]  /*9e80*/  VIADD R21, R184.reuse, 0x140 ;  /* 0x00000140b8157836 */ /* 0x040fe20000000000 */
[----:B------:R-:W-:Y:S01]  /*9e90*/  SEL R0, RZ, 0x1, P0 ;  /* 0x00000001ff007807 */ /* 0x000fe20000000000 */
[----:B------:R-:W2:Y:S01]  /*9ea0*/  LDC R9, c[0x0][0xdac] ;  /* 0x00036b00ff097b82 */ /* 0x000ea20000000800 */
[----:B------:R-:W-:Y:S01]  /*9eb0*/  SHF.L.U32 R3, R3, 0x1, RZ ;  /* 0x0000000103037819 */ /* 0x000fe200000006ff */
[----:B------:R-:W-:Y:S01]  /*9ec0*/  VIADD R4, R184, 0x180 ;  /* 0x00000180b8047836 */ /* 0x000fe20000000000 */
[----:B------:R-:W-:Y:S01]  /*9ed0*/  ISETP.GE.AND P0, PT, R14, UR7, PT ;  /* 0x000000070e007c0c */ /* 0x000fe2000bf06270 */
[----:B------:R-:W-:Y:S01]  /*9ee0*/  UIADD3 UR42, -UR42, UR6, URZ ;  /* 0x000000062a2a7290 */ /* 0x000fe2000fffe13f */
[----:B------:R-:W-:Y:S01]  /*9ef0*/  ISETP.GE.AND P2, PT, R15, UR7, PT ;  /* 0x000000070f007c0c */ /* 0x000fe2000bf46270 */
[----:B------:R-:W-:Y:S01]  /*9f00*/  ULOP3.LUT UR40, URZ, UR40, URZ, 0x33, !UPT ;  /* 0x000000283f287292 */ /* 0x000fe2000f8e333f */
[----:B------:R-:W-:Y:S01]  /*9f10*/  LOP3.LUT R0, R3, 0x2, R0, 0xe2, !PT ;  /* 0x0000000203007812 */ /* 0x000fe200078ee200 */
[----:B------:R-:W-:Y:S01]  /*9f20*/  BSSY B0, `(.L_x_3171) ;  /* 0x0000039000007945 */ /* 0x000fe20003800000 */
[----:B------:R-:W-:-:S02]  /*9f30*/  IADD3 R20, R184, 0x100, RZ ;  /* 0x00000100b8147810 */ /* 0x000fc40007ffe0ff */
[----:B------:R-:W-:Y:S02]  /*9f40*/  SHF.R.S32.HI R185, RZ, 0x1f, R184 ;  /* 0x0000001fffb97819 */ /* 0x000fe400000114b8 */
[----:B------:R-:W-:Y:S02]  /*9f50*/  IADD3 R5, R184, 0x1c0, RZ ;  /* 0x000001c0b8057810 */ /* 0x000fe40007ffe0ff */
[----:B------:R-:W-:Y:S02]  /*9f60*/  SEL R3, RZ, 0x4, P0 ;  /* 0x00000004ff037807 */ /* 0x000fe40000000000 */
[----:B------:R-:W-:Y:S02]  /*9f70*/  SEL R6, RZ, 0x8, P2 ;  /* 0x00000008ff067807 */ /* 0x000fe40001000000 */
[----:B------:R-:W-:Y:S02]  /*9f80*/  ISETP.GE.AND P2, PT, R21, UR7, PT ;  /* 0x0000000715007c0c */ /* 0x000fe4000bf46270 */
[----:B------:R-:W-:-:S02]  /*9f90*/  ISETP.GE.AND P0, PT, R20, UR7, PT ;  /* 0x0000000714007c0c */ /* 0x000fc4000bf06270 */
[----:B------:R-:W-:Y:S02]  /*9fa0*/  ISETP.GE.AND P3, PT, R4, UR7, PT ;  /* 0x0000000704007c0c */ /* 0x000fe4000bf66270 */
[----:B------:R-:W-:Y:S01]  /*9fb0*/  ISETP.GE.AND P1, PT, R5, UR7, PT ;  /* 0x0000000705007c0c */ /* 0x000fe2000bf26270 */
[----:B------:R-:W-:Y:S01]  /*9fc0*/  IMAD.WIDE.U32 R4, R8, UR43, R184 ;  /* 0x0000002b08047c25 */ /* 0x000fe2000f8e00b8 */
[----:B------:R-:W-:Y:S02]  /*9fd0*/  LOP3.LUT R0, R6, R0, R3, 0xfe, !PT ;  /* 0x0000000006007212 */ /* 0x000fe400078efe03 */
[----:B------:R-:W-:Y:S02]  /*9fe0*/  SEL R6, RZ, 0x20, P2 ;  /* 0x00000020ff067807 */ /* 0x000fe40001000000 */
[C---:B------:R-:W-:Y:S02]  /*9ff0*/  IADD3 R8, R186.reuse, 0x20, RZ ;  /* 0x00000020ba087810 */ /* 0x040fe40007ffe0ff */
[----:B------:R-:W-:-:S02]  /*a000*/  ISETP.GE.AND P2, PT, R186, UR42, PT ;  /* 0x0000002aba007c0c */ /* 0x000fc4000bf46270 */
[----:B------:R-:W-:Y:S02]  /*a010*/  SEL R3, RZ, 0x10, P0 ;  /* 0x00000010ff037807 */ /* 0x000fe40000000000 */
[----:B------:R-:W-:Y:S01]  /*a020*/  ISETP.GE.AND P0, PT, R8, UR42, PT ;  /* 0x0000002a08007c0c */ /* 0x000fe2000bf06270 */
[----:B-1----:R-:W-:Y:S01]  /*a030*/  IMAD R8, R10, UR8, RZ ;  /* 0x000000080a087c24 */ /* 0x002fe2000f8e02ff */
[----:B------:R-:W-:Y:S01]  /*a040*/  IADD3 R5, R5, R7, RZ ;  /* 0x0000000705057210 */ /* 0x000fe20007ffe0ff */
[----:B--2---:R-:W-:Y:S01]  /*a050*/  VIADD R7, R9, UR40 ;  /* 0x0000002809077c36 */ /* 0x004fe20008000000 */
[----:B------:R-:W-:Y:S01]  /*a060*/  LOP3.LUT R3, R6, R0, R3, 0xfe, !PT ;  /* 0x0000000006037212 */ /* 0x000fe200078efe03 */
[----:B------:R-:W-:Y:S01]  /*a070*/  IMAD R11, R11, UR44, R8 ;  /* 0x0000002c0b0b7c24 */ /* 0x000fe2000f8e0208 */
[----:B------:R-:W-:Y:S01]  /*a080*/  SEL R0, RZ, 0x40, P3 ;  /* 0x00000040ff007807 */ /* 0x000fe20001800000 */
[----:B------:R-:W-:Y:S01]  /*a090*/  IMAD.WIDE.U32 R8, R10, UR44, R4 ;  /* 0x0000002c0a087c25 */ /* 0x000fe2000f8e0004 */
[----:B------:R-:W-:-:S02]  /*a0a0*/  SHF.R.S32.HI R187, RZ, 0x1f, R186 ;  /* 0x0000001fffbb7819 */ /* 0x000fc400000114ba */
[----:B------:R-:W-:Y:S02]  /*a0b0*/  LOP3.LUT R3, R3, R0, RZ, 0xfc, !PT ;  /* 0x0000000003037212 */ /* 0x000fe400078efcff */
[----:B------:R-:W-:Y:S01]  /*a0c0*/  SEL R0, RZ, 0x80, P1 ;  /* 0x00000080ff007807 */ /* 0x000fe20000800000 */
[----:B------:R-:W-:Y:S01]  /*a0d0*/  IMAD.WIDE R6, R7, 0x40, R186 ;  /* 0x0000004007067825 */ /* 0x000fe200078e02ba */
[----:B------:R-:W-:Y:S02]  /*a0e0*/  IADD3 R13, R9, R11, RZ ;  /* 0x0000000b090d7210 */ /* 0x000fe40007ffe0ff */
[----:B------:R-:W-:Y:S01]  /*a0f0*/  LOP3.LUT R0, R3, R0, RZ, 0xfc, !PT ;  /* 0x0000000003007212 */ /* 0x000fe200078efcff */
        /* <DEDUP_REMOVED lines=12> */
[----:B------:R-:W-:Y:S02]  /*a1c0*/  ISETP.GE.AND P5, PT, R21, UR7, PT ;  /* 0x0000000715007c0c */ /* 0x000fe4000bfa6270 */
        /* <DEDUP_REMOVED lines=14> */
.L_x_3172:
[----:B------:R-:W-:Y:S05]  /*a2b0*/  BSYNC B0 ;  /* 0x0000000000007941 */ /* 0x000fea0003800000 */
.L_x_3171:
[----:B------:R-:W-:Y:S04]  /*a2c0*/  BSSY B0, `(.L_x_3166) ;  /* 0x000001e000007945 */ /* 0x000fe80003800000 */
[----:B------:R-:W-:Y:S05]  /*a2d0*/  @P0 BRA `(.L_x_3173) ;  /* 0x0000000000700947 */ /* 0x000fea0003800000 */
[----:B------:R-:W-:Y:S01]  /*a2e0*/  IADD3 R9, P0, R6, 0x20, RZ ;  /* 0x0000002006097810 */ /* 0x000fe20007f1e0ff */
[----:B------:R-:W-:Y:S01]  /*a2f0*/  ULDC.64 UR8, c[0x0][0xad8] ;  /* 0x0002b60000087ab9 */ /* 0x000fe20000000a00 */
[----:B------:R-:W-:Y:S01]  /*a300*/  MOV R5, R13 ;  /* 0x0000000d00057202 */ /* 0x000fe20000000f00 */
[----:B------:R-:W-:Y:S01]  /*a310*/  IMAD.MOV.U32 R4, RZ, RZ, R8 ;  /* 0x000000ffff047224 */ /* 0x000fe200078e0008 */
[----:B------:R-:W-:Y:S02]  /*a320*/  IADD3.X R6, RZ, R7, RZ, P0, !PT ;  /* 0x00000007ff067210 */ /* 0x000fe400007fe4ff */
        /* <DEDUP_REMOVED lines=23> */
.L_x_3173:
[----:B------:R-:W-:Y:S05]  /*a4a0*/  BSYNC B0 ;  /* 0x0000000000007941 */ /* 0x000fea0003800000 */
.L_x_3166:
[----:B------:R-:W3:Y:S02]  /*a4b0*/  LDC R0, c[0x0][0xda8] ;  /* 0x00036a00ff007b82 */ /* 0x000ee40000000800 */
[----:B---3--:R-:W-:-:S13]  /*a4c0*/  ISETP.LE.AND P0, PT, R0, UR4, PT ;  /* 0x0000000400007c0c */ /* 0x008fda000bf03270 */
[----:B------:R-:W-:Y:S05]  /*a4d0*/  @!P0 BRA `(.L_x_3174) ;  /* 0xffffff6800808947 */ /* 0x000fea000383ffff */
[----:B------:R-:W-:Y:S05]  /*a4e0*/  EXIT ;  /* 0x000000000000794d */ /* 0x000fea0003800000 */
.L_x_3120:
        /* <DEDUP_REMOVED lines=8> */
[----:B------:R-:W-:Y:S01]  /*a570*/  IMAD.MOV.U32 R17, RZ, RZ, 0x1 ;  /* 0x00000001ff117424 */ /* 0x000fe200078e00ff */
[----:B------:R-:W-:-:S05]  /*a580*/  MOV R16, RZ ;  /* 0x000000ff00107202 */ /* 0x000fca0000000f00 */
[----:B------:R-:W1:Y:S02]  /*a590*/  LDC R0, c[0x0][0xda8] ;  /* 0x00036a00ff007b82 */ /* 0x000e640000000800 */
[----:B-1----:R-:W-:-:S13]  /*a5a0*/  ISETP.LE.AND P0, PT, R0, UR4, PT ;  /* 0x0000000400007c0c */ /* 0x002fda000bf03270 */
[----:B------:R-:W-:Y:S05]  /*a5b0*/  @P0 BRA `(.L_x_3175) ;  /* 0x0000002c00480947 */ /* 0x000fea0003800000 */
[----:B------:R-:W1:Y:S01]  /*a5c0*/  S2R R2, SR_TID.X ;  /* 0x0000000000027919 */ /* 0x000e620000002100 */
[----:B------:R-:W-:Y:S01]  /*a5d0*/  MOV R18, UR4 ;  /* 0x0000000400127c02 */ /* 0x000fe20008000f00 */
[----:B------:R-:W-:Y:S01]  /*a5e0*/  IMAD.MOV.U32 R16, RZ, RZ, RZ ;  /* 0x000000ffff107224 */ /* 0x000fe200078e00ff */
[----:B------:R-:W-:Y:S01]  /*a5f0*/  MOV R17, 0x1 ;  /* 0x0000000100117802 */ /* 0x000fe20000000f00 */
[----:B------:R-:W-:Y:S01]  /*a600*/  ULDC UR39, c[0x0][0xc] ;  /* 0x0000030000277ab9 */ /* 0x000fe20000000800 */
[----:B------:R-:W-:Y:S01]  /*a610*/  ULDC.64 UR46, c[0x0][0x198] ;  /* 0x00006600002e7ab9 */ /* 0x000fe20000000a00 */
[----:B------:R-:W-:Y:S01]  /*a620*/  UMOV UR44, URZ ;  /* 0x0000003f002c7c82 */ /* 0x000fe20008000000 */
[----:B-1----:R-:W-:-:S07]  /*a630*/  LOP3.LUT R19, R2, 0x1f, RZ, 0xc0, !PT ;  /* 0x0000001f02137812 */ /* 0x002fce00078ec0ff */
.L_x_3223:
        /* <DEDUP_REMOVED lines=21> */
.L_x_3176:
[----:B------:R-:W-:Y:S01]  /*a790*/  ULDC UR11, c[0x0][0xdc4] ;  /* 0x00037100000b7ab9 */ /* 0x000fe20000000800 */
[----:B------:R-:W-:Y:S01]  /*a7a0*/  UMOV UR9, UR10 ;  /* 0x0000000a00097c82 */ /* 0x000fe20008000000 */
[----:B------:R-:W-:-:S11]  /*a7b0*/  UISETP.NE.AND UP0, UPT, UR11, 0x1, UPT ;  /* 0x000000010b00788c */ /* 0x000fd6000bf05270 */
[----:B------:R-:W-:Y:S02]  /*a7c0*/  @UP0 ULDC.64 UR12, c[0x0][0xdc8] ;  /* 0x00037200000c0ab9 */ /* 0x000fe40000000a00 */
[----:B------:R-:W-:-:S04]  /*a7d0*/  UIMAD.WIDE.U32 UR6, UR10, UR12, URZ ;  /* 0x0000000c0a0672a5 */ /* 0x000fc8000f8e003f */
[----:B------:R-:W-:-:S04]  /*a7e0*/  @UP0 USHF.R.U32.HI UR9, URZ, UR13, UR7 ;  /* 0x0000000d3f090299 */ /* 0x000fc80008011607 */
[----:B------:R-:W-:-:S12]  /*a7f0*/  UIMAD UR6, UR9, UR11, URZ ;  /* 0x0000000b090672a4 */ /* 0x000fd8000f8e023f */
.L_x_3177:
[----:B------:R-:W-:Y:S01]  /*a800*/  ULOP3.LUT UR7, URZ, UR9, URZ, 0x33, !UPT ;  /* 0x000000093f077292 */ /* 0x000fe2000f8e333f */
[----:B------:R-:W-:Y:S01]  /*a810*/  BSSY B6, `(.L_x_3178) ;  /* 0x000029d000067945 */ /* 0x000fe20003800000 */
[----:B------:R-:W-:Y:S01]  /*a820*/  ULDC.64 UR12, c[0x0][0x3f8] ;  /* 0x0000fe00000c7ab9 */ /* 0x000fe20000000a00 */
[----:B------:R-:W-:Y:S01]  /*a830*/  ULDC UR9, c[0x0][0xdac] ;  /* 0x00036b0000097ab9 */ /* 0x000fe20000000800 */
[----:B------:R-:W-:Y:S02]  /*a840*/  UISETP.NE.U32.AND UP0, UPT, UR12, URZ, UPT ;  /* 0x0000003f0c00728c */ /* 0x000fe4000bf05070 */
[----:B------:R-:W-:Y:S02]  /*a850*/  UIADD3 UR7, UR7, UR9, URZ ;  /* 0x0000000907077290 */ /* 0x000fe4000fffe03f */
[----:B------:R-:W-:Y:S02]  /*a860*/  UISETP.NE.AND.EX UP0, UPT, UR13, URZ, UPT, UP0 ;  /* 0x0000003f0d00728c */ /* 0x000fe4000bf05300 */
[----:B------:R-:W-:Y:S01]  /*a870*/  USHF.L.U32 UR41, UR7, 0x6, URZ ;  /* 0x0000000607297899 */ /* 0x000fe2000800063f */
[----:B------:R-:W-:Y:S01]  /*a880*/  ULDC UR9, c[0x0][0x404] ;  /* 0x0001010000097ab9 */ /* 0x000fe20000000800 */
[----:B------:R-:W-:Y:S01]  /*a890*/  ULDC UR12, c[0x0][0x288] ;  /* 0x0000a200000c7ab9 */ /* 0x000fe20000000800 */
[----:B------:R-:W-:-:S02]  /*a8a0*/  USEL UR9, UR9, 0x1, UP0 ;  /* 0x0000000109097887 */ /* 0x000fc40008000000 */
[----:B------:R-:W-:Y:S01]  /*a8b0*/  UIADD3 UR7, UR41, 0x7f, -UR12 ;  /* 0x0000007f29077890 */ /* 0x000fe2000fffe80c */
[----:B------:R-:W-:Y:S02]  /*a8c0*/  ULDC UR11, c[0x0][0xdb8] ;  /* 0x00036e00000b7ab9 */ /* 0x000fe40000000800 */
[----:B------:R-:W-:Y:S01]  /*a8d0*/  ULDC UR12, c[0x0][0x2e0] ;  /* 0x0000b800000c7ab9 */ /* 0x000fe20000000800 */
[----:B------:R-:W-:Y:S02]  /*a8e0*/  UISETP.NE.AND UP1, UPT, UR11, 0x1, UPT ;  /* 0x000000010b00788c */ /* 0x000fe4000bf25270 */
[----:B------:R-:W-:Y:S02]  /*a8f0*/  UIMAD UR13, UR9, UR12, 0x3f ;  /* 0x0000003f090d74a4 */ /* 0x000fe4000f8e020c */
[----:B------:R-:W-:Y:S02]  /*a900*/  UIMAD UR7, UR9, UR12, UR7 ;  /* 0x0000000c090772a4 */ /* 0x000fe4000f8e0207 */
[----:B------:R-:W-:-:S02]  /*a910*/  USHF.R.S32.HI UR12, URZ, 0x1f, UR13 ;  /* 0x0000001f3f0c7899 */ /* 0x000fc4000801140d */
[----:B------:R-:W-:Y:S02]  /*a920*/  USHF.R.S32.HI UR9, URZ, 0x1f, UR7 ;  /* 0x0000001f3f097899 */ /* 0x000fe40008011407 */
[----:B------:R-:W-:Y:S02]  /*a930*/  ULEA.HI UR12, UR12, UR13, URZ, 0x6 ;  /* 0x0000000d0c0c7291 */ /* 0x000fe4000f8f303f */
[----:B------:R-:W-:Y:S02]  /*a940*/  ULEA.HI UR9, UR9, UR7, URZ, 0x6 ;  /* 0x0000000709097291 */ /* 0x000fe4000f8f303f */
[----:B------:R-:W-:Y:S02]  /*a950*/  USHF.R.S32.HI UR12, URZ, 0x6, UR12 ;  /* 0x000000063f0c7899 */ /* 0x000fe4000801140c */
[----:B------:R-:W-:Y:S02]  /*a960*/  USHF.R.S32.HI UR9, URZ, 0x6, UR9 ;  /* 0x000000063f097899 */ /* 0x000fe40008011409 */
[----:B------:R-:W-:-:S02]  /*a970*/  UIADD3 UR6, UR10, -UR6, URZ ;  /* 0x800000060a067290 */ /* 0x000fc4000fffe03f */
[----:B------:R-:W-:Y:S01]  /*a980*/  UISETP.LT.AND UP0, UPT, UR12, UR9, UPT ;  /* 0x000000090c00728c */ /* 0x000fe2000bf01270 */
[----:B------:R-:W-:-:S03]  /*a990*/  ULDC UR10, c[0x0][0xdc4] ;  /* 0x00037100000a7ab9 */ /* 0x000fc60000000800 */
[----:B------:R-:W-:Y:S02]  /*a9a0*/  USEL UR38, UR12, UR9, UP0 ;  /* 0x000000090c267287 */ /* 0x000fe40008000000 */
[----:B------:R-:W-:-:S03]  /*a9b0*/  UIMAD UR8, UR8, UR10, UR6 ;  /* 0x0000000a080872a4 */ /* 0x000fc6000f8e0206 */
[----:B------:R-:W-:Y:S01]  /*a9c0*/  @UP1 ULDC UR6, c[0x0][0xdbc] ;  /* 0x00036f0000061ab9 */ /* 0x000fe20000000800 */
[----:B------:R-:W-:Y:S01]  /*a9d0*/  ISETP.LT.AND P0, PT, RZ, UR38, PT ;  /* 0x00000026ff007c0c */ /* 0x000fe2000bf01270 */
[----:B------:R-:W-:Y:S01]  /*a9e0*/  UIMAD.WIDE.U32 UR6, UR8, UR6, URZ ;  /* 0x00000006080672a5 */ /* 0x000fe2000f8e003f */
[----:B------:R-:W-:Y:S01]  /*a9f0*/  @UP1 ULDC UR10, c[0x0][0xdc0] ;  /* 0x00037000000a1ab9 */ /* 0x000fe20000000800 */
[----:B------:R-:W-:Y:S02]  /*aa00*/  UMOV UR43, UR8 ;  /* 0x00000008002b7c82 */ /* 0x000fe40008000000 */
[----:B------:R-:W-:-:S04]  /*aa10*/  @UP1 USHF.R.U32.HI UR43, URZ, UR10, UR7 ;  /* 0x0000000a3f2b1299 */ /* 0x000fc80008011607 */
[----:B------:R-:W-:-:S04]  /*aa20*/  UIADD3 UR42, -UR43, URZ, URZ ;  /* 0x0000003f2b2a7290 */ /* 0x000fc8000fffe13f */
[----:B------:R-:W-:Y:S01]  /*aa30*/  UIMAD UR42, UR11, UR42, UR8 ;  /* 0x0000002a0b2a72a4 */ /* 0x000fe2000f8e0208 */
[----:B------:R-:W-:Y:S11]  /*aa40*/  @P0 BRA `(.L_x_3179) ;  /* 0x0000000000400947 */ /* 0x000ff60003800000 */
[----:B------:R-:W-:Y:S02]  /*aa50*/  ISETP.NE.AND P0, PT, R19, RZ, PT ;  /* 0x000000ff1300720c */ /* 0x000fe40003f05270 */
[----:B------:R-:W-:-:S11]  /*aa60*/  MOV R13, R18 ;  /* 0x00000012000d7202 */ /* 0x000fd60000000f00 */
        /* <DEDUP_REMOVED lines=14> */
.L_x_3179:
        /* <DEDUP_REMOVED lines=23> */
.L_x_3181:
        /* <DEDUP_REMOVED lines=13> */
[----:B------:R-:W-:Y:S01]  /*ad90*/  IMAD.MOV.U32 R8, RZ, RZ, 0x70 ;  /* 0x00000070ff087424 */ /* 0x000fe200078e00ff */
[----:B------:R-:W-:-:S02]  /*ada0*/  MOV R10, UR4 ;  /* 0x00000004000a7c02 */ /* 0x000fc40008000f00 */
[----:B------:R-:W-:Y:S02]  /*adb0*/  MOV R11, UR5 ;  /* 0x00000005000b7c02 */ /* 0x000fe40008000f00 */
[----:B------:R-:W-:Y:S02]  /*adc0*/  MOV R12, 0x1 ;  /* 0x00000001000c7802 */ /* 0x000fe40000000f00 */
[----:B-1----:R-:W-:-:S07]  /*add0*/  MOV R13, RZ ;  /* 0x000000ff000d7202 */ /* 0x002fce0000000f00 */
[----:B------:R-:W-:-:S07]  /*ade0*/  LEPC R20, `(.L_x_3183) ;  /* 0x000000001014794e */ /* 0x000fce0000000000 */
[----:B--2---:R-:W-:Y:S05]  /*adf0*/  CALL.ABS.NOINC R2 ;  /* 0x0000000002007343 */ /* 0x004fea0003c00000 */
.L_x_3183:
        /* <DEDUP_REMOVED lines=16> */
.L_x_3182:
[----:B------:R-:W-:Y:S01]  /*af00*/  ULDC.64 UR4, c[0x0][0x9f8] ;  /* 0x00027e0000047ab9 */ /* 0x000fe20000000a00 */
[----:B------:R-:W-:Y:S01]  /*af10*/  IMAD.U32 R5, RZ, RZ, UR43 ;  /* 0x0000002bff057e24 */ /* 0x000fe2000f8e00ff */
[----:B------:R-:W-:Y:S01]  /*af20*/  ISETP.NE.U32.AND P0, PT, RZ, UR4, PT ;  /* 0x00000004ff007c0c */ /* 0x000fe2000bf05070 */
[----:B------:R-:W1:Y:S01]  /*af30*/  LDC R0, c[0x0][0x428] ;  /* 0x00010a00ff007b82 */ /* 0x000e620000000800 */
[----:B------:R-:W-:Y:S02]  /*af40*/  MOV R6, UR43 ;  /* 0x0000002b00067c02 */ /* 0x000fe40008000f00 */
[----:B------:R-:W-:-:S13]  /*af50*/  ISETP.NE.AND.EX P0, PT, RZ, UR5, PT, P0 ;  /* 0x00000005ff007c0c */ /* 0x000fda000bf05300 */
[----:B------:R-:W2:Y:S02]  /*af60*/  @P0 LDC.64 R2, c[0x0][0x9f8] ;  /* 0x00027e00ff020b82 */ /* 0x000ea40000000a00 */
[----:B--2---:R-:W-:-:S05]  /*af70*/  @P0 IMAD.WIDE R2, R5, 0x4, R2 ;  /* 0x0000000405020825 */ /* 0x004fca00078e0202 */
[----:B------:R2:W3:Y:S01]  /*af80*/  @P0 LDG.E R6, desc[UR50][R2.64] ;  /* 0x0000003202060981 */ /* 0x0004e2000c1e1900 */
[----:B-1----:R-:W-:Y:S01]  /*af90*/  ISETP.NE.AND P0, PT, R0, 0x1, PT ;  /* 0x000000010000780c */ /* 0x002fe20003f05270 */
[----:B------:R-:W-:Y:S01]  /*afa0*/  UMOV UR40, URZ ;  /* 0x0000003f00287c82 */ /* 0x000fe20008000000 */
[----:B------:R-:W-:Y:S01]  /*afb0*/  ISETP.NE.AND P1, PT, R19, RZ, PT ;  /* 0x000000ff1300720c */ /* 0x000fe20003f25270 */
[----:B------:R-:W-:Y:S01]  /*afc0*/  IMAD.U32 R10, RZ, RZ, UR38 ;  /* 0x00000026ff0a7e24 */ /* 0x000fe2000f8e00ff */
[----:B------:R-:W-:Y:S01]  /*afd0*/  MOV R0, UR42 ;  /* 0x0000002a00007c02 */ /* 0x000fe20008000f00 */
[----:B------:R-:W-:-:S03]  /*afe0*/  UMOV UR6, 0xffffffff ;  /* 0xffffffff00067882 */ /* 0x000fc60000000000 */
[----:B------:R-:W-:Y:S01]  /*aff0*/  IADD3 R10, R10, -0x1, RZ ;  /* 0xffffffff0a0a7810 */ /* 0x000fe20007ffe0ff */
[----:B--2---:R-:W1:Y:S06]  /*b000*/  LDC.64 R2, c[0x0][0x3f8] ;  /* 0x0000fe00ff027b82 */ /* 0x004e6c0000000a00 */
[----:B------:R-:W-:Y:S02]  /*b010*/  VOTEU.ALL UP1, P1 ;  /* 0x00000000003f7886 */ /* 0x000fe40000820000 */
[----:B------:R-:W2:Y:S03]  /*b020*/  @P0 LDC R4, c[0x0][0x42c] ;  /* 0x00010b00ff040b82 */ /* 0x000ea60000000800 */
        /* <DEDUP_REMOVED lines=10> */
.L_x_3236:
[----:B------:R-:W-:Y:S01]  /*b0d0*/  UMOV UR4, 0xffffffff ;  /* 0xffffffff00047882 */ /* 0x000fe20000000000 */
[----:B------:R-:W-:Y:S02]  /*b0e0*/  SHF.R.S32.HI R7, RZ, 0x1f, R6 ;  /* 0x0000001fff077819 */ /* 0x000fe40000011406 */
[----:B------:R-:W-:Y:S05]  /*b0f0*/  BRA.DIV UR4, `(.L_x_3185) ;  /* 0x0000002a043c7947 */ /* 0x000fea000b800000 */
[----:B------:R-:W-:-:S13]  /*b100*/  ELECT P6, URZ, PT ;  /* 0x00000000003f782f */ /* 0x000fda00038c0000 */
.L_x_3239:
[----:B------:R-:W-:Y:S05]  /*b110*/  @!P6 BRA `(.L_x_3186) ;  /* 0x0000000000c4e947 */ /* 0x000fea0003800000 */
[----:B------:R-:W-:Y:S01]  /*b120*/  MOV R4, R6 ;  /* 0x0000000600047202 */ /* 0x000fe20000000f00 */
        /* <DEDUP_REMOVED lines=10> */
[----:B------:R-:W-:Y:S02]  /*b1d0*/  SHF.R.S32.HI R5, RZ, 0x1f, R11 ;  /* 0x0000001fff057819 */ /* 0x000fe4000001140b */
[----:B------:R-:W-:-:S05]  /*b1e0*/  MOV R4, R11 ;  /* 0x0000000b00047202 */ /* 0x000fca0000000f00 */
[----:B------:R-:W-:-:S05]  /*b1f0*/  IMAD.WIDE.U32 R4, R6, UR4, R4 ;  /* 0x0000000406047c25 */ /* 0x000fca000f8e0004 */
[----:B------:R-:W-:Y:S02]  /*b200*/  IADD3 R5, R5, R9, RZ ;  /* 0x0000000905057210 */ /* 0x000fe40007ffe0ff */
[----:B------:R-:W-:-:S04]  /*b210*/  LEA R8, P2, R4, R2, 0x2 ;  /* 0x0000000204087211 */ /* 0x000fc800078410ff */
[----:B------:R-:W-:-:S05]  /*b220*/  LEA.HI.X R9, R4, R3, R5, 0x2, P2 ;  /* 0x0000000304097211 */ /* 0x000fca00010f1405 */
[----:B------:R1:W5:Y:S01]  /*b230*/  LDG.E R4, desc[UR50][R8.64] ;  /* 0x0000003208047981 */ /* 0x000362000c1e1900 */
[----:B------:R-:W-:-:S04]  /*b240*/  IMAD.MOV R5, RZ, RZ, -R11 ;  /* 0x000000ffff057224 */ /* 0x000fc800078e0a0b */
[----:B------:R-:W-:-:S07]  /*b250*/  IMAD R10, R12, R5, R10 ;  /* 0x000000050c0a7224 */ /* 0x000fce00078e020a */
.L_x_3187:
[----:B------:R-:W2:Y:S01]  /*b260*/  S2R R5, SR_TID.X ;  /* 0x0000000000057919 */ /* 0x000ea20000002100 */
[----:B-1----:R-:W-:Y:S02]  /*b270*/  LEA R8, R16, UR37, 0x3 ;  /* 0x0000002510087c11 */ /* 0x002fe4000f8e18ff */
[----:B--2---:R-:W-:Y:S02]  /*b280*/  LOP3.LUT R9, R5, 0x7f, RZ, 0xc0, !PT ;  /* 0x0000007f05097812 */ /* 0x004fe400078ec0ff */
[----:B------:R-:W-:Y:S02]  /*b290*/  SHF.L.U32 R5, R17, 0x1f, RZ ;  /* 0x0000001f11057819 */ /* 0x000fe400000006ff */
[----:B------:R-:W-:Y:S02]  /*b2a0*/  ISETP.NE.AND P3, PT, R9, RZ, PT ;  /* 0x000000ff0900720c */ /* 0x000fe40003f65270 */
[----:B------:R-:W1:Y:S02]  /*b2b0*/  SYNCS.PHASECHK.TRANS64.TRYWAIT P2, [R8+URZ+0x28c40], R5 ;  /* 0x028c4005080075a7 */ /* 0x000e64000804017f */
[----:B-1----:R-:W-:Y:S09]  /*b2c0*/  @!P2 BRA `(.L_x_3188) ;  /* 0x0000002400e8a947 */ /* 0x002ff20003800000 */
.L_x_3240:
[----:B------:R-:W-:Y:S05]  /*b2d0*/  @P3 BRA `(.L_x_3189) ;  /* 0x0000000000143947 */ /* 0x000fea0003800000 */
[----:B------:R-:W-:Y:S02]  /*b2e0*/  ISETP.NE.AND P2, PT, R19, RZ, PT ;  /* 0x000000ff1300720c */ /* 0x000fe40003f45270 */
[----:B-1----:R-:W-:-:S04]  /*b2f0*/  MOV R5, 0x2000 ;  /* 0x0000200000057802 */ /* 0x002fc80000000f00 */
[----:B------:R2:W-:Y:S07]  /*b300*/  SYNCS.ARRIVE.TRANS64 RZ, [R8+URZ+0x28c30], R5 ;  /* 0x028c300508ff79a7 */ /* 0x0005ee000800003f */
[----:B------:R-:W-:Y:S05]  /*b310*/  @!P2 BRA `(.L_x_3189) ;  /* 0x000000000004a947 */ /* 0x000fea0003800000 */
[----:B------:R-:W-:Y:S01]  /*b320*/  BPT.TRAP 0x1 ;  /* 0x000000040000795c */ /* 0x000fe20000300000 */
.L_x_3189:
        /* <DEDUP_REMOVED lines=16> */
.L_x_3186:
        /* <DEDUP_REMOVED lines=9> */
[----:B-12---:R-:W-:Y:S01]  /*b4c0*/  @P2 MOV R5, 0x2000 ;  /* 0x0000200000052802 */ /* 0x006fe20000000f00 */
        /* <DEDUP_REMOVED lines=14> */
.L_x_3241:
[----:B------:R-:W-:Y:S01]  /*b5b0*/  ULDC.64 UR4, c[0x0][0x408] ;  /* 0x0001020000047ab9 */ /* 0x000fe20000000a00 */
[----:B------:R-:W-:Y:S04]  /*b5c0*/  BSSY B0, `(.L_x_3191) ;  /* 0x0000042000007945 */ /* 0x000fe80003800000 */
[----:B------:R-:W-:Y:S05]  /*b5d0*/  @!P6 BRA `(.L_x_3192) ;  /* 0x000000040000e947 */ /* 0x000fea0003800000 */
[----:B-1----:R-:W1:Y:S01]  /*b5e0*/  S2R R8, SR_TID.X ;  /* 0x0000000000087919 */ /* 0x002e620000002100 */
[----:B------:R-:W-:Y:S02]  /*b5f0*/  SHF.L.U32 R5, R17, 0x1f, RZ ;  /* 0x0000001f11057819 */ /* 0x000fe400000006ff */
[----:B-1----:R-:W-:Y:S02]  /*b600*/  LOP3.LUT R9, R8, 0x7f, RZ, 0xc0, !PT ;  /* 0x0000007f08097812 */ /* 0x002fe400078ec0ff */
[----:B------:R-:W-:Y:S02]  /*b610*/  LEA R8, R16, UR37, 0x3 ;  /* 0x0000002510087c11 */ /* 0x000fe4000f8e18ff */
[----:B------:R-:W-:Y:S02]  /*b620*/  ISETP.NE.AND P3, PT, R9, RZ, PT ;  /* 0x000000ff0900720c */ /* 0x000fe40003f65270 */
[----:B------:R-:W1:Y:S02]  /*b630*/  SYNCS.PHASECHK.TRANS64.TRYWAIT P2, [R8+URZ+0x28c60], R5 ;  /* 0x028c6005080075a7 */ /* 0x000e64000804017f */
[----:B-1----:R-:W-:Y:S09]  /*b640*/  @!P2 BRA `(.L_x_3193) ;  /* 0x000000240034a947 */ /* 0x002ff20003800000 */
.L_x_3242:
[----:B------:R-:W-:Y:S05]  /*b650*/  @P3 BRA `(.L_x_3194) ;  /* 0x0000000000143947 */ /* 0x000fea0003800000 */
[----:B------:R-:W-:Y:S02]  /*b660*/  ISETP.NE.AND P2, PT, R19, RZ, PT ;  /* 0x000000ff1300720c */ /* 0x000fe40003f45270 */
[----:B-1----:R-:W-:-:S04]  /*b670*/  MOV R5, 0x10000 ;  /* 0x0001000000057802 */ /* 0x002fc80000000f00 */
[----:B------:R2:W-:Y:S07]  /*b680*/  SYNCS.ARRIVE.TRANS64 RZ, [R8+URZ+0x28c50], R5 ;  /* 0x028c500508ff79a7 */ /* 0x0005ee000800003f */
[----:B------:R-:W-:Y:S05]  /*b690*/  @!P2 BRA `(.L_x_3194) ;  /* 0x000000000004a947 */ /* 0x000fea0003800000 */
[----:B------:R-:W-:Y:S01]  /*b6a0*/  BPT.TRAP 0x1 ;  /* 0x000000040000795c */ /* 0x000fe20000300000 */
.L_x_3194:
        /* <DEDUP_REMOVED lines=51> */
.L_x_3192:
[----:B------:R-:W-:Y:S05]  /*b9e0*/  BSYNC B0 ;  /* 0x0000000000007941 */ /* 0x000fea0003800000 */
.L_x_3191:
[----:B------:R-:W-:-:S06]  /*b9f0*/  UISETP.GE.AND UP0, UPT, UR38, 0x2, UPT ;  /* 0x000000022600788c */ /* 0x000fcc000bf06270 */
[----:B------:R-:W-:-:S13]  /*ba00*/  PLOP3.LUT P2, PT, PT, PT, UP0, 0x80, 0x0 ;  /* 0x000000000000781c */ /* 0x000fda0003f4f008 */
[----:B------:R-:W-:Y:S05]  /*ba10*/  @!P2 BRA `(.L_x_3195) ;  /* 0x00000014009ca947 */ /* 0x000fea0003800000 */
[----:B------:R-:W-:Y:S02]  /*ba20*/  ULOP3.LUT UR6, UR38, 0x1, URZ, 0xc0, !UPT ;  /* 0x0000000126067892 */ /* 0x000fe4000f8ec03f */
[----:B------:R-:W-:Y:S02]  /*ba30*/  MOV R9, UR38 ;  /* 0x0000002600097c02 */ /* 0x000fe40008000f00 */
[----:B------:R-:W-:-:S03]  /*ba40*/  UISETP.NE.U32.AND UP0, UPT, UR6, 0x1, UPT ;  /* 0x000000010600788c */ /* 0x000fc6000bf05070 */
[----:B------:R-:W-:-:S03]  /*ba50*/  VIADD R9, R9, 0xfffffffe ;  /* 0xfffffffe09097836 */ /* 0x000fc60000000000 */
[----:B------:R-:W-:Y:S02]  /*ba60*/  PLOP3.LUT P2, PT, PT, PT, UP0, 0x80, 0x0 ;  /* 0x000000000000781c */ /* 0x000fe40003f4f008 */
[----:B-12---:R-:W-:-:S11]  /*ba70*/  MOV R8, R9 ;  /* 0x0000000900087202 */ /* 0x006fd60000000f00 */
[----:B------:R-:W-:Y:S05]  /*ba80*/  @!P2 BRA `(.L_x_3196) ;  /* 0x0000000400d0a947 */ /* 0x000fea0003800000 */
[----:B------:R-:W-:Y:S01]  /*ba90*/  IADD3 R16, R16, 0x1, RZ ;  /* 0x0000000110107810 */ /* 0x000fe20007ffe0ff */
[----:B------:R-:W-:Y:S03]  /*baa0*/  BSSY B0, `(.L_x_3197) ;  /* 0x0000070000007945 */ /* 0x000fe60003800000 */
[----:B------:R-:W-:-:S04]  /*bab0*/  ISETP.NE.AND P2, PT, R16, 0x2, PT ;  /* 0x000000021000780c */ /* 0x000fc80003f45270 */
[----:B------:R-:W-:Y:S02]  /*bac0*/  SEL R8, RZ, 0x1, P2 ;  /* 0x00000001ff087807 */ /* 0x000fe40001000000 */
[----:B------:R-:W-:Y:S02]  /*bad0*/  SEL R16, R16, RZ, P2 ;  /* 0x000000ff10107207 */ /* 0x000fe40001000000 */
[----:B------:R-:W-:Y:S01]  /*bae0*/  LOP3.LUT R17, R17, R8, RZ, 0x3c, !PT ;  /* 0x0000000811117212 */ /* 0x000fe200078e3cff */
[----:B------:R-:W-:Y:S06]  /*baf0*/  @!P6 BRA `(.L_x_3198) ;  /* 0x0000000400a8e947 */ /* 0x000fec0003800000 */
        /* <DEDUP_REMOVED lines=15> */
[----:B------:R-:W-:-:S04]  /*bbf0*/  LEA R2, P2, R4, R2, 0x2 ;  /* 0x0000000204027211 */ /* 0x000fc800078410ff */
[----:B------:R-:W-:-:S05]  /*bc00*/  LEA.HI.X R3, R4, R3, R5, 0x2, P2 ;  /* 0x0000000304037211 */ /* 0x000fca00010f1405 */
[----:B------:R1:W5:Y:S01]  /*bc10*/  LDG.E R4, desc[UR50][R2.64] ;  /* 0x0000003202047981 */ /* 0x000362000c1e1900 */
[----:B------:R-:W-:-:S05]  /*bc20*/  IADD3 R5, -R10, RZ, RZ ;  /* 0x000000ff0a057210 */ /* 0x000fca0007ffe1ff */
[----:B------:R-:W-:-:S07]  /*bc30*/  IMAD R8, R8, R5, R9 ;  /* 0x0000000508087224 */ /* 0x000fce00078e0209 */
.L_x_3199:
[----:B-1----:R-:W1:Y:S01]  /*bc40*/  S2R R2, SR_TID.X ;  /* 0x0000000000027919 */ /* 0x002e620000002100 */
[----:B------:R-:W-:Y:S02]  /*bc50*/  SHF.L.U32 R3, R17, 0x1f, RZ ;  /* 0x0000001f11037819 */ /* 0x000fe400000006ff */
[----:B-1----:R-:W-:Y:S02]  /*bc60*/  LOP3.LUT R5, R2, 0x7f, RZ, 0xc0, !PT ;  /* 0x0000007f02057812 */ /* 0x002fe400078ec0ff */
[----:B------:R-:W-:Y:S02]  /*bc70*/  LEA R2, R16, UR37, 0x3 ;  /* 0x0000002510027c11 */ /* 0x000fe4000f8e18ff */
[----:B------:R-:W-:Y:S02]  /*bc80*/  ISETP.NE.AND P2, PT, R5, RZ, PT ;  /* 0x000000ff0500720c */ /* 0x000fe40003f45270 */
[----:B------:R-:W1:Y:S02]  /*bc90*/  SYNCS.PHASECHK.TRANS64.TRYWAIT P3, [R2+URZ+0x28c40], R3 ;  /* 0x028c4003020075a7 */ /* 0x000e64000806017f */
[----:B-1----:R-:W-:Y:S09]  /*bca0*/  @!P3 BRA `(.L_x_3200) ;  /* 0x0000001c00b0b947 */ /* 0x002ff20003800000 */
.L_x_3243:
[----:B------:R-:W-:Y:S05]  /*bcb0*/  @P2 BRA `(.L_x_3201) ;  /* 0x0000000000142947 */ /* 0x000fea0003800000 */
[----:B------:R-:W-:Y:S02]  /*bcc0*/  ISETP.NE.AND P3, PT, R19, RZ, PT ;  /* 0x000000ff1300720c */ /* 0x000fe40003f65270 */
[----:B------:R-:W-:-:S04]  /*bcd0*/  MOV R5, 0x2000 ;  /* 0x0000200000057802 */ /* 0x000fc80000000f00 */
[----:B------:R2:W-:Y:S07]  /*bce0*/  SYNCS.ARRIVE.TRANS64 RZ, [R2+URZ+0x28c30], R5 ;  /* 0x028c300502ff79a7 */ /* 0x0005ee000800003f */
[----:B------:R-:W-:Y:S05]  /*bcf0*/  @!P3 BRA `(.L_x_3201) ;  /* 0x000000000004b947 */ /* 0x000fea0003800000 */
[----:B------:R-:W-:Y:S01]  /*bd00*/  BPT.TRAP 0x1 ;  /* 0x000000040000795c */ /* 0x000fe20000300000 */
.L_x_3201:
        /* <DEDUP_REMOVED lines=17> */
.L_x_3244:
[----:B------:R-:W-:Y:S05]  /*be20*/  @P2 BRA `(.L_x_3203) ;  /* 0x0000000000142947 */ /* 0x000fea0003800000 */
[----:B------:R-:W-:Y:S02]  /*be30*/  ISETP.NE.AND P2, PT, R19, RZ, PT ;  /* 0x000000ff1300720c */ /* 0x000fe40003f45270 */
[----:B-12---:R-:W-:-:S04]  /*be40*/  MOV R3, 0x10000 ;  /* 0x0001000000037802 */ /* 0x006fc80000000f00 */
[----:B------:R3:W-:Y:S07]  /*be50*/  SYNCS.ARRIVE.TRANS64 RZ, [R2+URZ+0x28c50], R3 ;  /* 0x028c500302ff79a7 */ /* 0x0007ee000800003f */
[----:B------:R-:W-:Y:S05]  /*be60*/  @!P2 BRA `(.L_x_3203) ;  /* 0x000000000004a947 */ /* 0x000fea0003800000 */
[----:B------:R-:W-:Y:S01]  /*be70*/  BPT.TRAP 0x1 ;  /* 0x000000040000795c */ /* 0x000fe20000300000 */
.L_x_3203:
        /* <DEDUP_REMOVED lines=50> */
.L_x_3198:
[----:B------:R-:W-:Y:S05]  /*c1a0*/  BSYNC B0 ;  /* 0x0000000000007941 */ /* 0x000fea0003800000 */
.L_x_3197:
[----:B------:R-:W-:-:S06]  /*c1b0*/  UIADD3 UR6, UR38, -0x3, URZ ;  /* 0xfffffffd26067890 */ /* 0x000fcc000fffe03f */
[----:B------:R-:W-:-:S07]  /*c1c0*/  MOV R8, UR6 ;  /* 0x0000000600087c02 */ /* 0x000fce0008000f00 */
.L_x_3196:
[----:B------:R-:W-:Y:S01]  /*c1d0*/  ISETP.NE.AND P2, PT, R9, RZ, PT ;  /* 0x000000ff0900720c */ /* 0x000fe20003f45270 */
[----:B------:R-:W-:-:S12]  /*c1e0*/  BSSY B0, `(.L_x_3195) ;  /* 0x00000ea000007945 */ /* 0x000fd80003800000 */
[----:B------:R-:W-:Y:S05]  /*c1f0*/  @!P2 BRA `(.L_x_3204) ;  /* 0x0000000c00a0a947 */ /* 0x000fea0003800000 */
.L_x_3219:
        /* <DEDUP_REMOVED lines=8> */
[----:B------:R-:W-:Y:S01]  /*c280*/  MOV R10, R8 ;  /* 0x00000008000a7202 */ /* 0x000fe20000000f00 */
[----:B------:R-:W-:Y:S06]  /*c290*/  @!P0 BRA `(.L_x_3207) ;  /* 0x0000000000488947 */ /* 0x000fec0003800000 */
[----:B------:R-:W1:Y:S01]  /*c2a0*/  LDC R10, c[0x0][0x41c] ;  /* 0x00010700ff0a7b82 */ /* 0x000e620000000800 */
[----:B------:R-:W-:Y:S01]  /*c2b0*/  MOV R11, R8 ;  /* 0x00000008000b7202 */ /* 0x000fe20000000f00 */
[----:B------:R-:W-:-:S04]  /*c2c0*/  IMAD R13, R7, UR4, RZ ;  /* 0x00000004070d7c24 */ /* 0x000fc8000f8e02ff */
[----:B------:R-:W-:Y:S02]  /*c2d0*/  IMAD R13, R6, UR5, R13 ;  /* 0x00000005060d7c24 */ /* 0x000fe4000f8e020d */
[----:B------:R-:W2:Y:S01]  /*c2e0*/  LDC.64 R4, c[0x0][0x3f8] ;  /* 0x0000fe00ff047b82 */ /* 0x000ea20000000a00 */
[----:B-1----:R-:W-:-:S13]  /*c2f0*/  ISETP.NE.AND P2, PT, R10, 0x1, PT ;  /* 0x000000010a00780c */ /* 0x002fda0003f45270 */
[----:B------:R-:W1:Y:S02]  /*c300*/  @P2 LDC.64 R2, c[0x0][0x420] ;  /* 0x00010800ff022b82 */ /* 0x000e640000000a00 */
[----:B-1----:R-:W-:-:S05]  /*c310*/  @P2 IMAD.HI.U32 R2, R8, R2, RZ ;  /* 0x0000000208022227 */ /* 0x002fca00078e00ff */
[----:B------:R-:W-:-:S04]  /*c320*/  @P2 SHF.R.U32.HI R11, RZ, R3, R2 ;  /* 0x00000003ff0b2219 */ /* 0x000fc80000011602 */
[--C-:B------:R-:W-:Y:S01]  /*c330*/  SHF.R.S32.HI R3, RZ, 0x1f, R11.reuse ;  /* 0x0000001fff037819 */ /* 0x100fe2000001140b */
[----:B------:R-:W-:-:S04]  /*c340*/  IMAD.MOV.U32 R2, RZ, RZ, R11 ;  /* 0x000000ffff027224 */ /* 0x000fc800078e000b */
[----:B------:R-:W-:-:S05]  /*c350*/  IMAD.WIDE.U32 R2, R6, UR4, R2 ;  /* 0x0000000406027c25 */ /* 0x000fca000f8e0002 */
[----:B------:R-:W-:Y:S02]  /*c360*/  IADD3 R3, R13, R3, RZ ;  /* 0x000000030d037210 */ /* 0x000fe40007ffe0ff */
[----:B--2---:R-:W-:-:S04]  /*c370*/  LEA R4, P2, R2, R4, 0x2 ;  /* 0x0000000402047211 */ /* 0x004fc800078410ff */
[----:B------:R-:W-:-:S05]  /*c380*/  LEA.HI.X R5, R2, R5, R3, 0x2, P2 ;  /* 0x0000000502057211 */ /* 0x000fca00010f1403 */
[----:B------:R1:W5:Y:S01]  /*c390*/  LDG.E R4, desc[UR50][R4.64] ;  /* 0x0000003204047981 */ /* 0x000362000c1e1900 */
[----:B------:R-:W-:-:S05]  /*c3a0*/  IADD3 R3, -R11, RZ, RZ ;  /* 0x000000ff0b037210 */ /* 0x000fca0007ffe1ff */
[----:B------:R-:W-:-:S07]  /*c3b0*/  IMAD R10, R10, R3, R8 ;  /* 0x000000030a0a7224 */ /* 0x000fce00078e0208 */
.L_x_3207:
[----:B------:R-:W1:Y:S01]  /*c3c0*/  S2R R2, SR_TID.X ;  /* 0x0000000000027919 */ /* 0x000e620000002100 */
[----:B------:R-:W-:Y:S02]  /*c3d0*/  LEA R3, R9, UR37, 0x3 ;  /* 0x0000002509037c11 */ /* 0x000fe4000f8e18ff */
[----:B-1----:R-:W-:Y:S02]  /*c3e0*/  LOP3.LUT R5, R2, 0x7f, RZ, 0xc0, !PT ;  /* 0x0000007f02057812 */ /* 0x002fe400078ec0ff */
[----:B------:R-:W-:Y:S02]  /*c3f0*/  SHF.L.U32 R2, R17, 0x1f, RZ ;  /* 0x0000001f11027819 */ /* 0x000fe400000006ff */
[----:B------:R-:W-:Y:S02]  /*c400*/  ISETP.NE.AND P2, PT, R5, RZ, PT ;  /* 0x000000ff0500720c */ /* 0x000fe40003f45270 */
[----:B------:R-:W1:Y:S02]  /*c410*/  SYNCS.PHASECHK.TRANS64.TRYWAIT P3, [R3+URZ+0x28c40], R2 ;  /* 0x028c4002030075a7 */ /* 0x000e64000806017f */
[----:B-1----:R-:W-:Y:S09]  /*c420*/  @!P3 BRA `(.L_x_3208) ;  /* 0x0000001400f8b947 */ /* 0x002ff20003800000 */
.L_x_3245:
[----:B------:R-:W-:Y:S05]  /*c430*/  @P2 BRA `(.L_x_3209) ;  /* 0x0000000000142947 */ /* 0x000fea0003800000 */
[----:B------:R-:W-:Y:S01]  /*c440*/  ISETP.NE.AND P3, PT, R19, RZ, PT ;  /* 0x000000ff1300720c */ /* 0x000fe20003f65270 */
[----:B------:R-:W-:-:S04]  /*c450*/  IMAD.MOV.U32 R12, RZ, RZ, 0x2000 ;  /* 0x00002000ff0c7424 */ /* 0x000fc800078e00ff */
[----:B------:R2:W-:Y:S08]  /*c460*/  SYNCS.ARRIVE.TRANS64 RZ, [R3+URZ+0x28c30], R12 ;  /* 0x028c300c03ff79a7 */ /* 0x0005f0000800003f */
[----:B------:R-:W-:Y:S05]  /*c470*/  @!P3 BRA `(.L_x_3209) ;  /* 0x000000000004b947 */ /* 0x000fea0003800000 */
[----:B------:R-:W-:Y:S01]  /*c480*/  BPT.TRAP 0x1 ;  /* 0x000000040000795c */ /* 0x000fe20000300000 */
.L_x_3209:
        /* <DEDUP_REMOVED lines=17> */
.L_x_3246:
[----:B------:R-:W-:Y:S05]  /*c5a0*/  @P2 BRA `(.L_x_3211) ;  /* 0x0000000000142947 */ /* 0x000fea0003800000 */
[----:B------:R-:W-:Y:S02]  /*c5b0*/  ISETP.NE.AND P2, PT, R19, RZ, PT ;  /* 0x000000ff1300720c */ /* 0x000fe40003f45270 */
[----:B-1-3--:R-:W-:-:S04]  /*c5c0*/  MOV R2, 0x10000 ;  /* 0x0001000000027802 */ /* 0x00afc80000000f00 */
[----:B------:R4:W-:Y:S07]  /*c5d0*/  SYNCS.ARRIVE.TRANS64 RZ, [R3+URZ+0x28c50], R2 ;  /* 0x028c500203ff79a7 */ /* 0x0009ee000800003f */
[----:B------:R-:W-:Y:S05]  /*c5e0*/  @!P2 BRA `(.L_x_3211) ;  /* 0x000000000004a947 */ /* 0x000fea0003800000 */
[----:B------:R-:W-:Y:S01]  /*c5f0*/  BPT.TRAP 0x1 ;  /* 0x000000040000795c */ /* 0x000fe20000300000 */
.L_x_3211:
        /* <DEDUP_REMOVED lines=50> */
.L_x_3206:
[----:B------:R-:W-:Y:S05]  /*c920*/  BSYNC B1 ;  /* 0x0000000000017941 */ /* 0x000fea0003800000 */
.L_x_3205:
[----:B------:R-:W-:Y:S01]  /*c930*/  VIADD R9, R9, 0x1 ;  /* 0x0000000109097836 */ /* 0x000fe20000000000 */
[----:B------:R-:W-:Y:S04]  /*c940*/  BSSY B1, `(.L_x_3212) ;  /* 0x0000070000017945 */ /* 0x000fe80003800000 */
[----:B------:R-:W-:-:S04]  /*c950*/  ISETP.NE.AND P2, PT, R9, 0x2, PT ;  /* 0x000000020900780c */ /* 0x000fc80003f45270 */
[----:B---34-:R-:W-:Y:S02]  /*c960*/  SEL R2, RZ, 0x1, P2 ;  /* 0x00000001ff027807 */ /* 0x018fe40001000000 */
[----:B------:R-:W-:Y:S02]  /*c970*/  SEL R16, R9, RZ, P2 ;  /* 0x000000ff09107207 */ /* 0x000fe40001000000 */
[----:B------:R-:W-:Y:S01]  /*c980*/  LOP3.LUT R17, R17, R2, RZ, 0x3c, !PT ;  /* 0x0000000211117212 */ /* 0x000fe200078e3cff */
[----:B------:R-:W-:Y:S06]  /*c990*/  @!P6 BRA `(.L_x_3213) ;  /* 0x0000000400a8e947 */ /* 0x000fec0003800000 */
[----:B------:R-:W-:Y:S01]  /*c9a0*/  IADD3 R10, R8, -0x1, RZ ;  /* 0xffffffff080a7810 */ /* 0x000fe20007ffe0ff */
[----:B------:R-:W-:Y:S06]  /*c9b0*/  @!P0 BRA `(.L_x_3214) ;  /* 0x0000000000488947 */ /* 0x000fec0003800000 */
[----:B------:R-:W1:Y:S01]  /*c9c0*/  LDC R9, c[0x0][0x41c] ;  /* 0x00010700ff097b82 */ /* 0x000e620000000800 */
[----:B------:R-:W-:Y:S01]  /*c9d0*/  MOV R11, R10 ;  /* 0x0000000a000b7202 */ /* 0x000fe20000000f00 */
[----:B------:R-:W-:-:S04]  /*c9e0*/  IMAD R13, R7, UR4, RZ ;  /* 0x00000004070d7c24 */ /* 0x000fc8000f8e02ff */
[----:B------:R-:W-:Y:S02]  /*c9f0*/  IMAD R13, R6, UR5, R13 ;  /* 0x00000005060d7c24 */ /* 0x000fe4000f8e020d */
[----:B------:R-:W3:Y:S01]  /*ca00*/  LDC.64 R4, c[0x0][0x3f8] ;  /* 0x0000fe00ff047b82 */ /* 0x000ee20000000a00 */
[----:B-1----:R-:W-:-:S13]  /*ca10*/  ISETP.NE.AND P2, PT, R9, 0x1, PT ;  /* 0x000000010900780c */ /* 0x002fda0003f45270 */
[----:B--2---:R-:W1:Y:S02]  /*ca20*/  @P2 LDC.64 R2, c[0x0][0x420] ;  /* 0x00010800ff022b82 */ /* 0x004e640000000a00 */
[----:B-1----:R-:W-:-:S05]  /*ca30*/  @P2 IMAD.HI.U32 R2, R10, R2, RZ ;  /* 0x000000020a022227 */ /* 0x002fca00078e00ff */
[----:B------:R-:W-:-:S04]  /*ca40*/  @P2 SHF.R.U32.HI R11, RZ, R3, R2 ;  /* 0x00000003ff0b2219 */ /* 0x000fc80000011602 */
[--C-:B------:R-:W-:Y:S01]  /*ca50*/  SHF.R.S32.HI R3, RZ, 0x1f, R11.reuse ;  /* 0x0000001fff037819 */ /* 0x100fe2000001140b */
[----:B------:R-:W-:-:S04]  /*ca60*/  IMAD.MOV.U32 R2, RZ, RZ, R11 ;  /* 0x000000ffff027224 */ /* 0x000fc800078e000b */
[----:B------:R-:W-:-:S05]  /*ca70*/  IMAD.WIDE.U32 R2, R6, UR4, R2 ;  /* 0x0000000406027c25 */ /* 0x000fca000f8e0002 */
[----:B------:R-:W-:Y:S02]  /*ca80*/  IADD3 R3, R13, R3, RZ ;  /* 0x000000030d037210 */ /* 0x000fe40007ffe0ff */
[----:B---3--:R-:W-:-:S04]  /*ca90*/  LEA R4, P2, R2, R4, 0x2 ;  /* 0x0000000402047211 */ /* 0x008fc800078410ff */
[----:B------:R-:W-:-:S05]  /*caa0*/  LEA.HI.X R5, R2, R5, R3, 0x2, P2 ;  /* 0x0000000502057211 */ /* 0x000fca00010f1403 */
[----:B------:R1:W5:Y:S01]  /*cab0*/  LDG.E R4, desc[UR50][R4.64] ;  /* 0x0000003204047981 */ /* 0x000362000c1e1900 */
[----:B------:R-:W-:-:S05]  /*cac0*/  IADD3 R2, -R11, RZ, RZ ;  /* 0x000000ff0b027210 */ /* 0x000fca0007ffe1ff */
[----:B------:R-:W-:-:S07]  /*cad0*/  IMAD R10, R9, R2, R10 ;  /* 0x00000002090a7224 */ /* 0x000fce00078e020a */
.L_x_3214:
[----:B------:R-:W1:Y:S01]  /*cae0*/  S2R R2, SR_TID.X ;  /* 0x0000000000027919 */ /* 0x000e620000002100 */
[----:B--2---:R-:W-:Y:S02]  /*caf0*/  SHF.L.U32 R3, R17, 0x1f, RZ ;  /* 0x0000001f11037819 */ /* 0x004fe400000006ff */
[----:B-1----:R-:W-:Y:S02]  /*cb00*/  LOP3.LUT R5, R2, 0x7f, RZ, 0xc0, !PT ;  /* 0x0000007f02057812 */ /* 0x002fe400078ec0ff */
[----:B------:R-:W-:Y:S02]  /*cb10*/  LEA R2, R16, UR37, 0x3 ;  /* 0x0000002510027c11 */ /* 0x000fe4000f8e18ff */
[----:B------:R-:W-:Y:S02]  /*cb20*/  ISETP.NE.AND P2, PT, R5, RZ, PT ;  /* 0x000000ff0500720c */ /* 0x000fe40003f45270 */
[----:B------:R-:W1:Y:S02]  /*cb30*/  SYNCS.PHASECHK.TRANS64.TRYWAIT P3, [R2+URZ+0x28c40], R3 ;  /* 0x028c4003020075a7 */ /* 0x000e64000806017f */
[----:B-1----:R-:W-:Y:S09]  /*cb40*/  @!P3 BRA `(.L_x_3215) ;  /* 0x000000100058b947 */ /* 0x002ff20003800000 */
.L_x_3247:
[----:B------:R-:W-:Y:S05]  /*cb50*/  @P2 BRA `(.L_x_3216) ;  /* 0x0000000000142947 */ /* 0x000fea0003800000 */
[----:B------:R-:W-:Y:S01]  /*cb60*/  ISETP.NE.AND P3, PT, R19, RZ, PT ;  /* 0x000000ff1300720c */ /* 0x000fe20003f65270 */
[----:B------:R-:W-:-:S04]  /*cb70*/  IMAD.MOV.U32 R5, RZ, RZ, 0x2000 ;  /* 0x00002000ff057424 */ /* 0x000fc800078e00ff */
[----:B------:R2:W-:Y:S08]  /*cb80*/  SYNCS.ARRIVE.TRANS64 RZ, [R2+URZ+0x28c30], R5 ;  /* 0x028c300502ff79a7 */ /* 0x0005f0000800003f */
[----:B------:R-:W-:Y:S05]  /*cb90*/  @!P3 BRA `(.L_x_3216) ;  /* 0x000000000004b947 */ /* 0x000fea0003800000 */
[----:B------:R-:W-:Y:S01]  /*cba0*/  BPT.TRAP 0x1 ;  /* 0x000000040000795c */ /* 0x000fe20000300000 */
.L_x_3216:
        /* <DEDUP_REMOVED lines=17> */
.L_x_3248:
[----:B------:R-:W-:Y:S05]  /*ccc0*/  @P2 BRA `(.L_x_3218) ;  /* 0x0000000000142947 */ /* 0x000fea0003800000 */
[----:B------:R-:W-:Y:S02]  /*ccd0*/  ISETP.NE.AND P2, PT, R19, RZ, PT ;  /* 0x000000ff1300720c */ /* 0x000fe40003f45270 */
[----:B-1-3--:R-:W-:-:S04]  /*cce0*/  MOV R3, 0x10000 ;  /* 0x0001000000037802 */ /* 0x00afc80000000f00 */
[----:B------:R4:W-:Y:S07]  /*ccf0*/  SYNCS.ARRIVE.TRANS64 RZ, [R2+URZ+0x28c50], R3 ;  /* 0x028c500302ff79a7 */ /* 0x0009ee000800003f */
[----:B------:R-:W-:Y:S05]  /*cd00*/  @!P2 BRA `(.L_x_3218) ;  /* 0x000000000004a947 */ /* 0x000fea0003800000 */
[----:B------:R-:W-:Y:S01]  /*cd10*/  BPT.TRAP 0x1 ;  /* 0x000000040000795c */ /* 0x000fe20000300000 */
.L_x_3218:
        /* <DEDUP_REMOVED lines=50> */
.L_x_3213:
[----:B------:R-:W-:Y:S05]  /*d040*/  BSYNC B1 ;  /* 0x0000000000017941 */ /* 0x000fea0003800000 */
.L_x_3212:
[C---:B------:R-:W-:Y:S01]  /*d050*/  ISETP.GT.AND P2, PT, R8.reuse, 0x1, PT ;  /* 0x000000010800780c */ /* 0x040fe20003f44270 */
[----:B------:R-:W-:-:S12]  /*d060*/  VIADD R8, R8, 0xfffffffe ;  /* 0xfffffffe08087836 */ /* 0x000fd80000000000 */
[----:B------:R-:W-:Y:S05]  /*d070*/  @P2 BRA `(.L_x_3219) ;  /* 0xfffffff000602947 */ /* 0x000fea000383ffff */
.L_x_3204:
[----:B------:R-:W-:Y:S05]  /*d080*/  BSYNC B0 ;  /* 0x0000000000007941 */ /* 0x000fea0003800000 */
.L_x_3195:
        /* <DEDUP_REMOVED lines=18> */
.L_x_3221:
[----:B------:R-:W-:Y:S05]  /*d1b0*/  BSYNC B0 ;  /* 0x0000000000007941 */ /* 0x000fea0003800000 */
.L_x_3220:
[----:B------:R-:W-:Y:S02]  /*d1c0*/  SEL R16, R16, RZ, P0 ;  /* 0x000000ff10107207 */ /* 0x000fe40000000000 */
[----:B------:R-:W-:-:S07]  /*d1d0*/  MOV R13, R18 ;  /* 0x00000012000d7202 */ /* 0x000fce0000000f00 */
.L_x_3180:
[----:B------:R-:W-:Y:S05]  /*d1e0*/  BSYNC B6 ;  /* 0x0000000000067941 */ /* 0x000fea0003800000 */
.L_x_3178:
[----:B------:R-:W-:-:S03]  /*d1f0*/  UMOV UR6, 0xffffffff ;  /* 0xffffffff00067882 */ /* 0x000fc60000000000 */
[----:B------:R-:W-:Y:S05]  /*d200*/  BRA.DIV UR6, `(.L_x_3222) ;  /* 0x0000000a06d07947 */ /* 0x000fea000b800000 */
[----:B------:R1:W1:Y:S02]  /*d210*/  SHFL.IDX PT, R14, R13, RZ, 0x1f ;  /* 0x00001fff0d0e7589 */ /* 0x00026400000e0000 */
.L_x_3251:
        /* <DEDUP_REMOVED lines=12> */
.L_x_3175:
[----:B------:R-:W1:Y:S01]  /*d2e0*/  S2R R3, SR_CgaCtaId ;  /* 0x0000000000037919 */ /* 0x000e620000008800 */
[----:B------:R-:W-:Y:S01]  /*d2f0*/  UIADD3 UR44, UR44, 0x1, URZ ;  /* 0x000000012c2c7890 */ /* 0x000fe2000fffe03f */
[----:B------:R-:W-:-:S03]  /*d300*/  MOV R0, 0x400 ;  /* 0x0000040000007802 */ /* 0x000fc60000000f00 */
        /* <DEDUP_REMOVED lines=8> */
.L_x_3252:
        /* <DEDUP_REMOVED lines=14> */
.L_x_3227:
[----:B------:R-:W-:Y:S01]  /*d470*/  VIADD R3, R7, 0x28c40 ;  /* 0x00028c4007037836 */ /* 0x000fe20000000000 */
[----:B------:R-:W-:Y:S02]  /*d480*/  SHF.L.U32 R4, R17, 0x1f, RZ ;  /* 0x0000001f11047819 */ /* 0x000fe400000006ff */
[C---:B------:R-:W-:Y:S02]  /*d490*/  IADD3 R0, R16.reuse, 0x1, RZ ;  /* 0x0000000110007810 */ /* 0x040fe40007ffe0ff */
[----:B------:R-:W-:Y:S02]  /*d4a0*/  LEA R5, R16, R3, 0x3 ;  /* 0x0000000310057211 */ /* 0x000fe400078e18ff */
[----:B------:R-:W-:Y:S02]  /*d4b0*/  ISETP.NE.AND P1, PT, R0, 0x2, PT ;  /* 0x000000020000780c */ /* 0x000fe40003f25270 */
[----:B------:R-:W1:Y:S02]  /*d4c0*/  SYNCS.PHASECHK.TRANS64.TRYWAIT P0, [R5+URZ], R4 ;  /* 0x00000004050075a7 */ /* 0x000e64000800017f */
[----:B------:R-:W-:-:S04]  /*d4d0*/  SEL R2, RZ, 0x1, P1 ;  /* 0x00000001ff027807 */ /* 0x000fc80000800000 */
[----:B------:R-:W-:Y:S02]  /*d4e0*/  LOP3.LUT R17, R17, R2, RZ, 0x3c, !PT ;  /* 0x0000000211117212 */ /* 0x000fe400078e3cff */
[----:B------:R-:W-:Y:S02]  /*d4f0*/  SEL R2, R0, RZ, P1 ;  /* 0x000000ff00027207 */ /* 0x000fe40000800000 */
[----:B------:R-:W-:-:S03]  /*d500*/  SHF.L.U32 R0, R17, 0x1f, RZ ;  /* 0x0000001f11007819 */ /* 0x000fc600000006ff */
[----:B------:R-:W-:Y:S01]  /*d510*/  IMAD R3, R2, 0x8, R3 ;  /* 0x0000000802037824 */ /* 0x000fe200078e0203 */
[----:B-1----:R-:W-:Y:S06]  /*d520*/  @!P0 BRA `(.L_x_3228) ;  /* 0x0000000800408947 */ /* 0x002fec0003800000 */
.L_x_3253:
[----:B------:R-:W2:Y:S02]  /*d530*/  SYNCS.PHASECHK.TRANS64.TRYWAIT P0, [R3+URZ], R0 ;  /* 0x00000000030075a7 */ /* 0x000ea4000800017f */
[----:B--2---:R-:W-:Y:S05]  /*d540*/  @!P0 BRA `(.L_x_3229) ;  /* 0x00000008004c8947 */ /* 0x004fea0003800000 */
.L_x_3254:
[----:B------:R-:W-:Y:S05]  /*d550*/  @!P2 BRA `(.L_x_3230) ;  /* 0x000000000004a947 */ /* 0x000fea0003800000 */
[----:B------:R-:W-:Y:S01]  /*d560*/  BPT.TRAP 0x1 ;  /* 0x000000040000795c */ /* 0x000fe20000300000 */
.L_x_3230:
[----:B--2---:R-:W-:-:S04]  /*d570*/  IADD3 R3, R7, 0x28c60, RZ ;  /* 0x00028c6007037810 */ /* 0x004fc80007ffe0ff */
[----:B-1----:R-:W-:-:S04]  /*d580*/  LEA R5, R16, R3, 0x3 ;  /* 0x0000000310057211 */ /* 0x002fc800078e18ff */
[----:B------:R-:W1:Y:S02]  /*d590*/  SYNCS.PHASECHK.TRANS64.TRYWAIT P0, [R5+URZ], R4 ;  /* 0x00000004050075a7 */ /* 0x000e64000800017f */
[----:B-1----:R-:W-:Y:S05]  /*d5a0*/  @!P0 BRA `(.L_x_3231) ;  /* 0x0000000800488947 */ /* 0x002fea0003800000 */
.L_x_3255:
[----:B------:R-:W-:-:S07]  /*d5b0*/  IMAD R3, R2, 0x8, R3 ;  /* 0x0000000802037824 */ /* 0x000fce00078e0203 */
.L_x_3232:
[----:B--2---:R2:W3:Y:S02]  /*d5c0*/  SYNCS.PHASECHK.TRANS64.TRYWAIT P0, [R3+URZ], R0 ;  /* 0x00000000030075a7 */ /* 0x0044e4000800017f */
[----:B---3--:R-:W-:Y:S05]  /*d5d0*/  @!P0 NANOSLEEP.SYNCS 0x989680 ;  /* 0x009896800000895d */ /* 0x008fea0003900000 */
[----:B------:R-:W3:Y:S02]  /*d5e0*/  @!P0 SYNCS.PHASECHK.TRANS64 P0, [R3+URZ], R0 ;  /* 0x00000000030085a7 */ /* 0x000ee4000800007f */
[----:B---3--:R-:W-:Y:S05]  /*d5f0*/  @!P0 BRA `(.L_x_3232) ;  /* 0xfffffffc00f08947 */ /* 0x008fea000383ffff */
.L_x_3226:
[----:B------:R-:W-:Y:S05]  /*d600*/  BSYNC B0 ;  /* 0x0000000000007941 */ /* 0x000fea0003800000 */
.L_x_3225:
[----:B------:R-:W-:Y:S05]  /*d610*/  EXIT ;  /* 0x000000000000794d */ /* 0x000fea0003800000 */
.L_x_3127:
[----:B-1----:R-:W-:-:S04]  /*d620*/  MOV R3, UR16 ;  /* 0x0000001000037c02 */ /* 0x002fc80008000f00 */
[----:B------:R1:W2:Y:S03]  /*d630*/  SYNCS.PHASECHK.TRANS64.TRYWAIT P0, [R3+URZ+0x28c50], R0 ;  /* 0x028c5000030075a7 */ /* 0x0002a6000800017f */
[----:B--2---:R-:W-:Y:S05]  /*d640*/  @!P0 NANOSLEEP.SYNCS 0x989680 ;  /* 0x009896800000895d */ /* 0x004fea0003900000 */
[----:B------:R-:W2:Y:S02]  /*d650*/  @!P0 SYNCS.PHASECHK.TRANS64 P0, [R3+URZ+0x28c50], R0 ;  /* 0x028c5000030085a7 */ /* 0x000ea4000800007f */
[----:B--2---:R-:W-:Y:S05]  /*d660*/  @!P0 BRA `(.L_x_3127) ;  /* 0xfffffffc00ec8947 */ /* 0x004fea000383ffff */
[----:B------:R-:W-:Y:S05]  /*d670*/  BRA `(.L_x_3233) ;  /* 0xffffff4000787947 */ /* 0x000fea000383ffff */
.L_x_3132:
[----:B--2---:R-:W-:-:S04]  /*d680*/  MOV R4, UR6 ;  /* 0x0000000600047c02 */ /* 0x004fc80008000f00 */
[----:B------:R2:W3:Y:S03]  /*d690*/  SYNCS.PHASECHK.TRANS64.TRYWAIT P0, [R4+URZ+0x28c50], R3 ;  /* 0x028c5003040075a7 */ /* 0x0004e6000800017f */
[----:B---3--:R-:W-:Y:S05]  /*d6a0*/  @!P0 NANOSLEEP.SYNCS 0x989680 ;  /* 0x009896800000895d */ /* 0x008fea0003900000 */
[----:B------:R-:W3:Y:S02]  /*d6b0*/  @!P0 SYNCS.PHASECHK.TRANS64 P0, [R4+URZ+0x28c50], R3 ;  /* 0x028c5003040085a7 */ /* 0x000ee4000800007f */
[----:B---3--:R-:W-:Y:S05]  /*d6c0*/  @!P0 BRA `(.L_x_3132) ;  /* 0xfffffffc00ec8947 */ /* 0x008fea000383ffff */
[----:B------:R-:W-:Y:S05]  /*d6d0*/  BRA `(.L_x_3131) ;  /* 0xffffff4c008c7947 */ /* 0x000fea000383ffff */
.L_x_3135:
[----:B-1----:R-:W-:-:S04]  /*d6e0*/  IMAD.U32 R3, RZ, RZ, UR48 ;  /* 0x00000030ff037e24 */ /* 0x002fc8000f8e00ff */
[----:B------:R1:W2:Y:S03]  /*d6f0*/  SYNCS.PHASECHK.TRANS64.TRYWAIT P1, [R3+URZ+0x28c00], R0 ;  /* 0x028c0000030075a7 */ /* 0x0002a6000802017f */
[----:B--2---:R-:W-:Y:S05]  /*d700*/  @!P1 NANOSLEEP.SYNCS 0x989680 ;  /* 0x009896800000995d */ /* 0x004fea0003900000 */
[----:B------:R-:W2:Y:S02]  /*d710*/  @!P1 SYNCS.PHASECHK.TRANS64 P1, [R3+URZ+0x28c00], R0 ;  /* 0x028c0000030095a7 */ /* 0x000ea4000802007f */
[----:B--2---:R-:W-:Y:S05]  /*d720*/  @!P1 BRA `(.L_x_3135) ;  /* 0xfffffffc00ec9947 */ /* 0x004fea000383ffff */
[----:B------:R-:W-:Y:S05]  /*d730*/  BRA `(.L_x_3234) ;  /* 0xffffff5800f47947 */ /* 0x000fea000383ffff */
.L_x_3139:
[----:B---3--:R3:W4:Y:S02]  /*d740*/  SYNCS.PHASECHK.TRANS64.TRYWAIT P1, [R7+URZ+0x28c30], R8 ;  /* 0x028c3008070075a7 */ /* 0x008724000802017f */
[----:B----4-:R-:W-:Y:S05]  /*d750*/  @!P1 NANOSLEEP.SYNCS 0x989680 ;  /* 0x009896800000995d */ /* 0x010fea0003900000 */
[----:B------:R-:W4:Y:S02]  /*d760*/  @!P1 SYNCS.PHASECHK.TRANS64 P1, [R7+URZ+0x28c30], R8 ;  /* 0x028c3008070095a7 */ /* 0x000f24000802007f */
[----:B----4-:R-:W-:Y:S05]  /*d770*/  @!P1 BRA `(.L_x_3139) ;  /* 0xfffffffc00f09947 */ /* 0x010fea000383ffff */
[----:B------:R-:W-:Y:S05]  /*d780*/  BRA `(.L_x_3138) ;  /* 0xffffff5c00107947 */ /* 0x000fea000383ffff */
.L_x_3143:
[----:B--2---:R2:W1:Y:S02]  /*d790*/  SYNCS.PHASECHK.TRANS64.TRYWAIT P2, [R7+URZ+0x28c50], R8 ;  /* 0x028c5008070075a7 */ /* 0x004464000804017f */
[----:B-1----:R-:W-:Y:S05]  /*d7a0*/  @!P2 NANOSLEEP.SYNCS 0x989680 ;  /* 0x009896800000a95d */ /* 0x002fea0003900000 */
[----:B------:R-:W1:Y:S02]  /*d7b0*/  @!P2 SYNCS.PHASECHK.TRANS64 P2, [R7+URZ+0x28c50], R8 ;  /* 0x028c50080700a5a7 */ /* 0x000e64000804007f */
[----:B-1----:R-:W-:Y:S05]  /*d7c0*/  @!P2 BRA `(.L_x_3143) ;  /* 0xfffffffc00f0a947 */ /* 0x002fea000383ffff */
[----:B------:R-:W-:Y:S05]  /*d7d0*/  BRA `(.L_x_3142) ;  /* 0xffffff6c00847947 */ /* 0x000fea000383ffff */
.L_x_3148:
[----:B--2---:R-:W-:-:S04]  /*d7e0*/  MOV R4, UR29 ;  /* 0x0000001d00047c02 */ /* 0x004fc80008000f00 */
[----:B------:R2:W3:Y:S03]  /*d7f0*/  SYNCS.PHASECHK.TRANS64.TRYWAIT P2, [R4+URZ+0x28c30], R7 ;  /* 0x028c3007040075a7 */ /* 0x0004e6000804017f */
[----:B---3--:R-:W-:Y:S05]  /*d800*/  @!P2 NANOSLEEP.SYNCS 0x989680 ;  /* 0x009896800000a95d */ /* 0x008fea0003900000 */
[----:B------:R-:W3:Y:S02]  /*d810*/  @!P2 SYNCS.PHASECHK.TRANS64 P2, [R4+URZ+0x28c30], R7 ;  /* 0x028c30070400a5a7 */ /* 0x000ee4000804007f */
[----:B---3--:R-:W-:Y:S05]  /*d820*/  @!P2 BRA `(.L_x_3148) ;  /* 0xfffffffc00eca947 */ /* 0x008fea000383ffff */
[----:B------:R-:W-:Y:S05]  /*d830*/  BRA `(.L_x_3147) ;  /* 0xffffff7000847947 */ /* 0x000fea000383ffff */
.L_x_3152:
[----:B---3--:R3:W4:Y:S02]  /*d840*/  SYNCS.PHASECHK.TRANS64.TRYWAIT P2, [R170+URZ+0x28c50], R7 ;  /* 0x028c5007aa0075a7 */ /* 0x008724000804017f */
[----:B----4-:R-:W-:Y:S05]  /*d850*/  @!P2 NANOSLEEP.SYNCS 0x989680 ;  /* 0x009896800000a95d */ /* 0x010fea0003900000 */
[----:B------:R-:W4:Y:S02]  /*d860*/  @!P2 SYNCS.PHASECHK.TRANS64 P2, [R170+URZ+0x28c50], R7 ;  /* 0x028c5007aa00a5a7 */ /* 0x000f24000804007f */
[----:B----4-:R-:W-:Y:S05]  /*d870*/  @!P2 BRA `(.L_x_3152) ;  /* 0xfffffffc00f0a947 */ /* 0x010fea000383ffff */
[----:B------:R-:W-:Y:S05]  /*d880*/  BRA `(.L_x_3151) ;  /* 0xffffff8800ec7947 */ /* 0x000fea000383ffff */
.L_x_3158:
[----:B------:R-:W-:-:S04]  /*d890*/  MOV R4, UR22 ;  /* 0x0000001600047c02 */ /* 0x000fc80008000f00 */
[----:B------:R1:W1:Y:S03]  /*d8a0*/  SYNCS.PHASECHK.TRANS64.TRYWAIT P2, [R4+URZ+0x28c30], R7 ;  /* 0x028c3007040075a7 */ /* 0x000266000804017f */
[----:B-1----:R-:W-:Y:S05]  /*d8b0*/  @!P2 NANOSLEEP.SYNCS 0x989680 ;  /* 0x009896800000a95d */ /* 0x002fea0003900000 */
[----:B------:R-:W1:Y:S02]  /*d8c0*/  @!P2 SYNCS.PHASECHK.TRANS64 P2, [R4+URZ+0x28c30], R7 ;  /* 0x028c30070400a5a7 */ /* 0x000e64000804007f */
[----:B-1----:R-:W-:Y:S05]  /*d8d0*/  @!P2 BRA `(.L_x_3158) ;  /* 0xfffffffc00eca947 */ /* 0x002fea000383ffff */
[----:B------:R-:W-:Y:S05]  /*d8e0*/  BRA `(.L_x_3157) ;  /* 0xffffff8c00d47947 */ /* 0x000fea000383ffff */
.L_x_3162:
[----:B---3--:R3:W4:Y:S02]  /*d8f0*/  SYNCS.PHASECHK.TRANS64.TRYWAIT P2, [R170+URZ+0x28c50], R7 ;  /* 0x028c5007aa0075a7 */ /* 0x008724000804017f */
[----:B----4-:R-:W-:Y:S05]  /*d900*/  @!P2 NANOSLEEP.SYNCS 0x989680 ;  /* 0x009896800000a95d */ /* 0x010fea0003900000 */
[----:B------:R-:W4:Y:S02]  /*d910*/  @!P2 SYNCS.PHASECHK.TRANS64 P2, [R170+URZ+0x28c50], R7 ;  /* 0x028c5007aa00a5a7 */ /* 0x000f24000804007f */
[----:B----4-:R-:W-:Y:S05]  /*d920*/  @!P2 BRA `(.L_x_3162) ;  /* 0xfffffffc00f0a947 */ /* 0x010fea000383ffff */
[----:B------:R-:W-:Y:S05]  /*d930*/  BRA `(.L_x_3161) ;  /* 0xffffffa000f87947 */ /* 0x000fea000383ffff */
.L_x_3184:
[----:B------:R-:W1:Y:S01]  /*d940*/  S2R R7, SR_TID.X ;  /* 0x0000000000077919 */ /* 0x000e620000002100 */
[----:B------:R-:W-:Y:S01]  /*d950*/  MOV R12, RZ ;  /* 0x000000ff000c7202 */ /* 0x000fe20000000f00 */
[----:B------:R-:W-:Y:S01]  /*d960*/  IMAD.MOV.U32 R15, RZ, RZ, -0x1 ;  /* 0xffffffffff0f7424 */ /* 0x000fe200078e00ff */
[----:B------:R-:W-:Y:S02]  /*d970*/  MOV R11, 0x1f ;  /* 0x0000001f000b7802 */ /* 0x000fe40000000f00 */
[----:B-1----:R-:W-:-:S04]  /*d980*/  SHF.R.U32.HI R7, RZ, 0x5, R7 ;  /* 0x00000005ff077819 */ /* 0x002fc80000011607 */
[----:B------:R-:W-:-:S05]  /*d990*/  LOP3.LUT R7, R7, 0x3, RZ, 0xc0, !PT ;  /* 0x0000000307077812 */ /* 0x000fca00078ec0ff */
[----:B------:R-:W-:-:S07]  /*d9a0*/  IMAD.MOV.U32 R13, RZ, RZ, R7 ;  /* 0x000000ffff0d7224 */ /* 0x000fce00078e0007 */
[----:B------:R-:W-:Y:S05]  /*d9b0*/  WARPSYNC.COLLECTIVE R15, `(.L_x_3235) ;  /* 0x000000000f087348 */ /* 0x000fea0003c00000 */
[----:B------:R1:W2:Y:S02]  /*d9c0*/  SHFL.IDX P6, R14, R13, R12, R11 ;  /* 0x0000000c0d0e7389 */ /* 0x0002a400000c000b */
[----:B-12---:R-:W-:Y:S01]  /*d9d0*/  ENDCOLLECTIVE ;  /* 0x000000000000791b */ /* 0x006fe20003800000 */
.L_x_3235:
[----:B------:R-:W-:Y:S05]  /*d9e0*/  BRA `(.L_x_3236) ;  /* 0xffffffd400b87947 */ /* 0x000fea000383ffff */
.L_x_3185:
[----:B------:R-:W-:Y:S01]  /*d9f0*/  BSSY B0, `(.L_x_3237) ;  /* 0x0000006000007945 */ /* 0x000fe20003800000 */
[----:B------:R-:W-:-:S07]  /*da00*/  MOV R15, 0xffffffff ;  /* 0xffffffff000f7802 */ /* 0x000fce0000000f00 */
[----:B------:R-:W-:Y:S05]  /*da10*/  WARPSYNC.COLLECTIVE R15, `(.L_x_3238) ;  /* 0x000000000f0c7348 */ /* 0x000fea0003c00000 */
[----:B------:R-:W-:Y:S02]  /*da20*/  ELECT P6, UR62, PT ;  /* 0x00000000003e782f */ /* 0x000fe400038c0000 */
[----:B------:R-:W-:Y:S01]  /*da30*/  MOV R14, UR62 ;  /* 0x0000003e000e7c02 */ /* 0x000fe20008000f00 */
[----:B------:R-:W-:Y:S10]  /*da40*/  ENDCOLLECTIVE ;  /* 0x000000000000791b */ /* 0x000ff40003800000 */
.L_x_3238:
[----:B------:R-:W-:Y:S05]  /*da50*/  BSYNC B0 ;  /* 0x0000000000007941 */ /* 0x000fea0003800000 */
.L_x_3237:
[----:B------:R-:W-:Y:S05]  /*da60*/  BRA `(.L_x_3239) ;  /* 0xffffffd400a87947 */ /* 0x000fea000383ffff */
.L_x_3188:
[----:B-1----:R1:W2:Y:S02]  /*da70*/  SYNCS.PHASECHK.TRANS64.TRYWAIT P2, [R8+URZ+0x28c40], R5 ;  /* 0x028c4005080075a7 */ /* 0x0022a4000804017f */
[----:B--2---:R-:W-:Y:S05]  /*da80*/  @!P2 NANOSLEEP.SYNCS 0x989680 ;  /* 0x009896800000a95d */ /* 0x004fea0003900000 */
[----:B------:R-:W2:Y:S02]  /*da90*/  @!P2 SYNCS.PHASECHK.TRANS64 P2, [R8+URZ+0x28c40], R5 ;  /* 0x028c40050800a5a7 */ /* 0x000ea4000804007f */
[----:B--2---:R-:W-:Y:S05]  /*daa0*/  @!P2 BRA `(.L_x_3188) ;  /* 0xfffffffc00f0a947 */ /* 0x004fea000383ffff */
[----:B------:R-:W-:Y:S05]  /*dab0*/  BRA `(.L_x_3240) ;  /* 0xffffffd800047947 */ /* 0x000fea000383ffff */
.L_x_3190:
[----:B-1----:R-:W-:-:S04]  /*dac0*/  MOV R8, UR37 ;  /* 0x0000002500087c02 */ /* 0x002fc80008000f00 */
[----:B------:R1:W2:Y:S03]  /*dad0*/  SYNCS.PHASECHK.TRANS64.TRYWAIT P2, [R8+URZ+0x28c20], R5 ;  /* 0x028c2005080075a7 */ /* 0x0002a6000804017f */
[----:B--2---:R-:W-:Y:S05]  /*dae0*/  @!P2 NANOSLEEP.SYNCS 0x989680 ;  /* 0x009896800000a95d */ /* 0x004fea0003900000 */
[----:B------:R-:W2:Y:S02]  /*daf0*/  @!P2 SYNCS.PHASECHK.TRANS64 P2, [R8+URZ+0x28c20], R5 ;  /* 0x028c20050800a5a7 */ /* 0x000ea4000804007f */
[----:B--2---:R-:W-:Y:S05]  /*db00*/  @!P2 BRA `(.L_x_3190) ;  /* 0xfffffffc00eca947 */ /* 0x004fea000383ffff */
[----:B------:R-:W-:Y:S05]  /*db10*/  BRA `(.L_x_3241) ;  /* 0xffffffd800a47947 */ /* 0x000fea000383ffff */
.L_x_3193:
[----:B-1----:R1:W2:Y:S02]  /*db20*/  SYNCS.PHASECHK.TRANS64.TRYWAIT P2, [R8+URZ+0x28c60], R5 ;  /* 0x028c6005080075a7 */ /* 0x0022a4000804017f */
[----:B--2---:R-:W-:Y:S05]  /*db30*/  @!P2 NANOSLEEP.SYNCS 0x989680 ;  /* 0x009896800000a95d */ /* 0x004fea0003900000 */
[----:B------:R-:W2:Y:S02]  /*db40*/  @!P2 SYNCS.PHASECHK.TRANS64 P2, [R8+URZ+0x28c60], R5 ;  /* 0x028c60050800a5a7 */ /* 0x000ea4000804007f */
[----:B--2---:R-:W-:Y:S05]  /*db50*/  @!P2 BRA `(.L_x_3193) ;  /* 0xfffffffc00f0a947 */ /* 0x004fea000383ffff */
[----:B------:R-:W-:Y:S05]  /*db60*/  BRA `(.L_x_3242) ;  /* 0xffffffd800b87947 */ /* 0x000fea000383ffff */
.L_x_3200:
[----:B-1----:R1:W2:Y:S02]  /*db70*/  SYNCS.PHASECHK.TRANS64.TRYWAIT P3, [R2+URZ+0x28c40], R3 ;  /* 0x028c4003020075a7 */ /* 0x0022a4000806017f */
[----:B--2---:R-:W-:Y:S05]  /*db80*/  @!P3 NANOSLEEP.SYNCS 0x989680 ;  /* 0x009896800000b95d */ /* 0x004fea0003900000 */
[----:B------:R-:W2:Y:S02]  /*db90*/  @!P3 SYNCS.PHASECHK.TRANS64 P3, [R2+URZ+0x28c40], R3 ;  /* 0x028c40030200b5a7 */ /* 0x000ea4000806007f */
[----:B--2---:R-:W-:Y:S05]  /*dba0*/  @!P3 BRA `(.L_x_3200) ;  /* 0xfffffffc00f0b947 */ /* 0x004fea000383ffff */
[----:B------:R-:W-:Y:S05]  /*dbb0*/  BRA `(.L_x_3243) ;  /* 0xffffffe0003c7947 */ /* 0x000fea000383ffff */
.L_x_3202:
[----:B--2---:R2:W3:Y:S02]  /*dbc0*/  SYNCS.PHASECHK.TRANS64.TRYWAIT P3, [R2+URZ+0x28c60], R3 ;  /* 0x028c6003020075a7 */ /* 0x0044e4000806017f */
[----:B---3--:R-:W-:Y:S05]  /*dbd0*/  @!P3 NANOSLEEP.SYNCS 0x989680 ;  /* 0x009896800000b95d */ /* 0x008fea0003900000 */
[----:B------:R-:W3:Y:S02]  /*dbe0*/  @!P3 SYNCS.PHASECHK.TRANS64 P3, [R2+URZ+0x28c60], R3 ;  /* 0x028c60030200b5a7 */ /* 0x000ee4000806007f */
[----:B---3--:R-:W-:Y:S05]  /*dbf0*/  @!P3 BRA `(.L_x_3202) ;  /* 0xfffffffc00f0b947 */ /* 0x008fea000383ffff */
[----:B------:R-:W-:Y:S05]  /*dc00*/  BRA `(.L_x_3244) ;  /* 0xffffffe000847947 */ /* 0x000fea000383ffff */
.L_x_3208:
[----:B-1----:R1:W2:Y:S02]  /*dc10*/  SYNCS.PHASECHK.TRANS64.TRYWAIT P3, [R3+URZ+0x28c40], R2 ;  /* 0x028c4002030075a7 */ /* 0x0022a4000806017f */
[----:B--2---:R-:W-:Y:S05]  /*dc20*/  @!P3 NANOSLEEP.SYNCS 0x989680 ;  /* 0x009896800000b95d */ /* 0x004fea0003900000 */
[----:B------:R-:W2:Y:S02]  /*dc30*/  @!P3 SYNCS.PHASECHK.TRANS64 P3, [R3+URZ+0x28c40], R2 ;  /* 0x028c40020300b5a7 */ /* 0x000ea4000806007f */
[----:B--2---:R-:W-:Y:S05]  /*dc40*/  @!P3 BRA `(.L_x_3208) ;  /* 0xfffffffc00f0b947 */ /* 0x004fea000383ffff */
[----:B------:R-:W-:Y:S05]  /*dc50*/  BRA `(.L_x_3245) ;  /* 0xffffffe400f47947 */ /* 0x000fea000383ffff */
.L_x_3210:
[----:B---3--:R3:W4:Y:S02]  /*dc60*/  SYNCS.PHASECHK.TRANS64.TRYWAIT P3, [R3+URZ+0x28c60], R2 ;  /* 0x028c6002030075a7 */ /* 0x008724000806017f */
[----:B----4-:R-:W-:Y:S05]  /*dc70*/  @!P3 NANOSLEEP.SYNCS 0x989680 ;  /* 0x009896800000b95d */ /* 0x010fea0003900000 */
[----:B------:R-:W4:Y:S02]  /*dc80*/  @!P3 SYNCS.PHASECHK.TRANS64 P3, [R3+URZ+0x28c60], R2 ;  /* 0x028c60020300b5a7 */ /* 0x000f24000806007f */
[----:B----4-:R-:W-:Y:S05]  /*dc90*/  @!P3 BRA `(.L_x_3210) ;  /* 0xfffffffc00f0b947 */ /* 0x010fea000383ffff */
[----:B------:R-:W-:Y:S05]  /*dca0*/  BRA `(.L_x_3246) ;  /* 0xffffffe8003c7947 */ /* 0x000fea000383ffff */
.L_x_3215:
[----:B-1----:R1:W2:Y:S02]  /*dcb0*/  SYNCS.PHASECHK.TRANS64.TRYWAIT P3, [R2+URZ+0x28c40], R3 ;  /* 0x028c4003020075a7 */ /* 0x0022a4000806017f */
[----:B--2---:R-:W-:Y:S05]  /*dcc0*/  @!P3 NANOSLEEP.SYNCS 0x989680 ;  /* 0x009896800000b95d */ /* 0x004fea0003900000 */
[----:B------:R-:W2:Y:S02]  /*dcd0*/  @!P3 SYNCS.PHASECHK.TRANS64 P3, [R2+URZ+0x28c40], R3 ;  /* 0x028c40030200b5a7 */ /* 0x000ea4000806007f */
[----:B--2---:R-:W-:Y:S05]  /*dce0*/  @!P3 BRA `(.L_x_3215) ;  /* 0xfffffffc00f0b947 */ /* 0x004fea000383ffff */
[----:B------:R-:W-:Y:S05]  /*dcf0*/  BRA `(.L_x_3247) ;  /* 0xffffffec00947947 */ /* 0x000fea000383ffff */
.L_x_3217:
[----:B---3--:R3:W4:Y:S02]  /*dd00*/  SYNCS.PHASECHK.TRANS64.TRYWAIT P3, [R2+URZ+0x28c60], R3 ;  /* 0x028c6003020075a7 */ /* 0x008724000806017f */
[----:B----4-:R-:W-:Y:S05]  /*dd10*/  @!P3 NANOSLEEP.SYNCS 0x989680 ;  /* 0x009896800000b95d */ /* 0x010fea0003900000 */
[----:B------:R-:W4:Y:S02]  /*dd20*/  @!P3 SYNCS.PHASECHK.TRANS64 P3, [R2+URZ+0x28c60], R3 ;  /* 0x028c60030200b5a7 */ /* 0x000f24000806007f */
[----:B----4-:R-:W-:Y:S05]  /*dd30*/  @!P3 BRA `(.L_x_3217) ;  /* 0xfffffffc00f0b947 */ /* 0x010fea000383ffff */
[----:B------:R-:W-:Y:S05]  /*dd40*/  BRA `(.L_x_3248) ;  /* 0xffffffec00dc7947 */ /* 0x000fea000383ffff */
.L_x_3222:
[----:B------:R-:W-:Y:S01]  /*dd50*/  BSSY B0, `(.L_x_3249) ;  /* 0x0000007000007945 */ /* 0x000fe20003800000 */
[----:B--2---:R-:W-:Y:S01]  /*dd60*/  IMAD.MOV.U32 R12, RZ, RZ, RZ ;  /* 0x000000ffff0c7224 */ /* 0x004fe200078e00ff */
[----:B------:R-:W-:Y:S02]  /*dd70*/  MOV R11, 0x1f ;  /* 0x0000001f000b7802 */ /* 0x000fe40000000f00 */
[----:B------:R-:W-:-:S07]  /*dd80*/  MOV R15, 0xffffffff ;  /* 0xffffffff000f7802 */ /* 0x000fce0000000f00 */
[----:B-1-34-:R-:W-:Y:S05]  /*dd90*/  WARPSYNC.COLLECTIVE R15, `(.L_x_3250) ;  /* 0x000000000f087348 */ /* 0x01afea0003c00000 */
[----:B------:R2:W1:Y:S02]  /*dda0*/  SHFL.IDX P6, R14, R13, R12, R11 ;  /* 0x0000000c0d0e7389 */ /* 0x00046400000c000b */
[----:B-1234-:R-:W-:Y:S01]  /*ddb0*/  ENDCOLLECTIVE ;  /* 0x000000000000791b */ /* 0x01efe20003800000 */
.L_x_3250:
[----:B------:R-:W-:Y:S05]  /*ddc0*/  BSYNC B0 ;  /* 0x0000000000007941 */ /* 0x000fea0003800000 */
.L_x_3249:
[----:B------:R-:W-:Y:S05]  /*ddd0*/  BRA `(.L_x_3251) ;  /* 0xfffffff400107947 */ /* 0x000fea000383ffff */
.L_x_3224:
[----:B-1----:R1:W2:Y:S02]  /*dde0*/  SYNCS.PHASECHK.TRANS64.TRYWAIT P0, [R7+URZ+0x28c20], R0 ;  /* 0x028c2000070075a7 */ /* 0x0022a4000800017f */
[----:B--2---:R-:W-:Y:S05]  /*ddf0*/  @!P0 NANOSLEEP.SYNCS 0x989680 ;  /* 0x009896800000895d */ /* 0x004fea0003900000 */
[----:B------:R-:W2:Y:S02]  /*de00*/  @!P0 SYNCS.PHASECHK.TRANS64 P0, [R7+URZ+0x28c20], R0 ;  /* 0x028c2000070085a7 */ /* 0x000ea4000800007f */
[----:B--2---:R-:W-:Y:S05]  /*de10*/  @!P0 BRA `(.L_x_3224) ;  /* 0xfffffffc00f08947 */ /* 0x004fea000383ffff */
[----:B------:R-:W-:Y:S05]  /*de20*/  BRA `(.L_x_3252) ;  /* 0xfffffff400587947 */ /* 0x000fea000383ffff */
.L_x_3228:
[----:B-1----:R1:W2:Y:S02]  /*de30*/  SYNCS.PHASECHK.TRANS64.TRYWAIT P0, [R5+URZ], R4 ;  /* 0x00000004050075a7 */ /* 0x0022a4000800017f */
[----:B--2---:R-:W-:Y:S05]  /*de40*/  @!P0 NANOSLEEP.SYNCS 0x989680 ;  /* 0x009896800000895d */ /* 0x004fea0003900000 */
[----:B------:R-:W2:Y:S02]  /*de50*/  @!P0 SYNCS.PHASECHK.TRANS64 P0, [R5+URZ], R4 ;  /* 0x00000004050085a7 */ /* 0x000ea4000800007f */
[----:B--2---:R-:W-:Y:S05]  /*de60*/  @!P0 BRA `(.L_x_3228) ;  /* 0xfffffffc00f08947 */ /* 0x004fea000383ffff */
[----:B------:R-:W-:Y:S05]  /*de70*/  BRA `(.L_x_3253) ;  /* 0xfffffff400ac7947 */ /* 0x000fea000383ffff */
.L_x_3229:
[----:B--2---:R2:W3:Y:S02]  /*de80*/  SYNCS.PHASECHK.TRANS64.TRYWAIT P0, [R3+URZ], R0 ;  /* 0x00000000030075a7 */ /* 0x0044e4000800017f */
[----:B---3--:R-:W-:Y:S05]  /*de90*/  @!P0 NANOSLEEP.SYNCS 0x989680 ;  /* 0x009896800000895d */ /* 0x008fea0003900000 */
[----:B------:R-:W3:Y:S02]  /*dea0*/  @!P0 SYNCS.PHASECHK.TRANS64 P0, [R3+URZ], R0 ;  /* 0x00000000030085a7 */ /* 0x000ee4000800007f */
[----:B---3--:R-:W-:Y:S05]  /*deb0*/  @!P0 BRA `(.L_x_3229) ;  /* 0xfffffffc00f08947 */ /* 0x008fea000383ffff */
[----:B------:R-:W-:Y:S05]  /*dec0*/  BRA `(.L_x_3254) ;  /* 0xfffffff400a07947 */ /* 0x000fea000383ffff */
.L_x_3231:
[----:B-1----:R1:W2:Y:S02]  /*ded0*/  SYNCS.PHASECHK.TRANS64.TRYWAIT P0, [R5+URZ], R4 ;  /* 0x00000004050075a7 */ /* 0x0022a4000800017f */
[----:B--2---:R-:W-:Y:S05]  /*dee0*/  @!P0 NANOSLEEP.SYNCS 0x989680 ;  /* 0x009896800000895d */ /* 0x004fea0003900000 */
[----:B------:R-:W2:Y:S02]  /*def0*/  @!P0 SYNCS.PHASECHK.TRANS64 P0, [R5+URZ], R4 ;  /* 0x00000004050085a7 */ /* 0x000ea4000800007f */
[----:B--2---:R-:W-:Y:S05]  /*df00*/  @!P0 BRA `(.L_x_3231) ;  /* 0xfffffffc00f08947 */ /* 0x004fea000383ffff */
[----:B------:R-:W-:Y:S05]  /*df10*/  BRA `(.L_x_3255) ;  /* 0xfffffff400a47947 */ /* 0x000fea000383ffff */
.L_x_3256:
        /* <DEDUP_REMOVED lines=14> */
.L_x_4561:


//--------------------- .text._ZN7cutlass13device_kernelIN5flash11enable_sm90INS1_16FlashAttnFwdSm90INS1_25CollectiveMainloopFwdSm90ILi2EN4cute5tupleIJNS5_1CILi1EEES8_S8_EEENS6_IJNS7_ILi64EEESA_SA_EEELi512ENS_10bfloat16_tEfNS_4arch4Sm90ELb1ELb0ELb0ELb0ELb0ELb0ELb1ELb0ELb0ELb0ELb0ELb0EEENS1_21CollectiveEpilogueFwdINS6_IJSA_NS7_ILi512EEESA_EEES9_SC_SE_Li256ELb0ELb0ELb0ELb0EEENS1_30DynamicPersistentTileSchedulerILi256ELi32ELb0ELb0ELb1EEEEEEEEEvNT_6ParamsE --------------------------
	.section	.text._ZN7cutlass13device_kernelIN5flash11enable_sm90INS1_16FlashAttnFwdSm90INS1_25CollectiveMainloopFwdSm90ILi2EN4cute5tupleIJNS5_1CILi1EEES8_S8_EEENS6_IJNS7_ILi64EEESA_SA_EEELi512ENS_10bfloat16_tEfNS_4arch4Sm90ELb1ELb0ELb0ELb0ELb0ELb0ELb1ELb0ELb0ELb0ELb0ELb0EEENS1_21CollectiveEpilogueFwdINS6_IJSA_NS7_ILi512EEESA_EEES9_SC_SE_Li256ELb0ELb0ELb0ELb0EEENS1_30DynamicPersistentTileSchedulerILi256ELi32ELb0ELb0ELb1EEEEEEEEEvNT_6ParamsE,"ax",@progbits
	.align	128
.text._ZN7cutlass13device_kernelIN5flash11enable_sm90INS1_16FlashAttnFwdSm90INS1_25CollectiveMainloopFwdSm90ILi2EN4cute5tupleIJNS5_1CILi1EEES8_S8_EEENS6_IJNS7_ILi64EEESA_SA_EEELi512ENS_10bfloat16_tEfNS_4arch4Sm90ELb1ELb0ELb0ELb0ELb0ELb0ELb1ELb0ELb0ELb0ELb0ELb0EEENS1_21CollectiveEpilogueFwdINS6_IJSA_NS7_ILi512EEESA_EEES9_SC_SE_Li256ELb0ELb0ELb0ELb0EEENS1_30DynamicPersistentTileSchedulerILi256ELi32ELb0ELb0ELb1EEEEEEEEEvNT_6ParamsE:
        .type           _ZN7cutlass13device_kernelIN5flash11enable_sm90INS1_16FlashAttnFwdSm90INS1_25CollectiveMainloopFwdSm90ILi2EN4cute5tupleIJNS5_1CILi1EEES8_S8_EEENS6_IJNS7_ILi64EEESA_SA_EEELi512ENS_10bfloat16_tEfNS_4arch4Sm90ELb1ELb0ELb0ELb0ELb0ELb0ELb1ELb0ELb0ELb0ELb0ELb0EEENS1_21CollectiveEpilogueFwdINS6_IJSA_NS7_ILi512EEESA_EEES9_SC_SE_Li256ELb0ELb0ELb0ELb0EEENS1_30DynamicPersistentTileSchedulerILi256ELi32ELb0ELb0ELb1EEEEEEEEEvNT_6ParamsE,@function
        .size           _ZN7cutlass13device_kernelIN5flash11enable_sm90INS1_16FlashAttnFwdSm90INS1_25CollectiveMainloopFwdSm90ILi2EN4cute5tupleIJNS5_1CILi1EEES8_S8_EEENS6_IJNS7_ILi64EEESA_SA_EEELi512ENS_10bfloat16_tEfNS_4arch4Sm90ELb1ELb0ELb0ELb0ELb0ELb0ELb1ELb0ELb0ELb0ELb0ELb0EEENS1_21CollectiveEpilogueFwdINS6_IJSA_NS7_ILi512EEESA_EEES9_SC_SE_Li256ELb0ELb0ELb0ELb0EEENS1_30DynamicPersistentTileSchedulerILi256ELi32ELb0ELb0ELb1EEEEEEEEEvNT_6ParamsE,(.L_x_4562 - _ZN7cutlass13device_kernelIN5flash11enable_sm90INS1_16FlashAttnFwdSm90INS1_25CollectiveMainloopFwdSm90ILi2EN4cute5tupleIJNS5_1CILi1EEES8_S8_EEENS6_IJNS7_ILi64EEESA_SA_EEELi512ENS_10bfloat16_tEfNS_4arch4Sm90ELb1ELb0ELb0ELb0ELb0ELb0ELb1ELb0ELb0ELb0ELb0ELb0EEENS1_21CollectiveEpilogueFwdINS6_IJSA_NS7_ILi512EEESA_EEES9_SC_SE_Li256ELb0ELb0ELb0ELb0EEENS1_30DynamicPersistentTileSchedulerILi256ELi32ELb0ELb0ELb1EEEEEEEEEvNT_6ParamsE)
        .other          _ZN7cutlass13device_kernelIN5flash11enable_sm90INS1_16FlashAttnFwdSm90INS1_25CollectiveMainloopFwdSm90ILi2EN4cute5tupleIJNS5_1CILi1EEES8_S8_EEENS6_IJNS7_ILi64EEESA_SA_EEELi512ENS_10bfloat16_tEfNS_4arch4Sm90ELb1ELb0ELb0ELb0ELb0ELb0ELb1ELb0ELb0ELb0ELb0ELb0EEENS1_21CollectiveEpilogueFwdINS6_IJSA_NS7_ILi512EEESA_EEES9_SC_SE_Li256ELb0ELb0ELb0ELb0EEENS1_30DynamicPersistentTileSchedulerILi256ELi32ELb0ELb0ELb1EEEEEEEEEvNT_6ParamsE,@"STO_CUDA_ENTRY STV_DEFAULT"
_ZN7cutlass13device_kernelIN5flash11enable_sm90INS1_16FlashAttnFwdSm90INS1_25CollectiveMainloopFwdSm90ILi2EN4cute5tupleIJNS5_1CILi1EEES8_S8_EEENS6_IJNS7_ILi64EEESA_SA_EEELi512ENS_10bfloat16_tEfNS_4arch4Sm90ELb1ELb0ELb0ELb0ELb0ELb0ELb1ELb0ELb0ELb0ELb0ELb0EEENS1_21CollectiveEpilogueFwdINS6_IJSA_NS7_ILi512EEESA_EEES9_SC_SE_Li256ELb0ELb0ELb0ELb0EEENS1_30DynamicPersistentTileSchedulerILi256ELi32ELb0ELb0ELb1EEEEEEEEEvNT_6ParamsE:
        /* <DEDUP_REMOVED lines=27> */
.L_x_3258:
[----:B------:R-:W-:Y:S05]  /*01b0*/  BSYNC B0 ;  /* 0x0000000000007941 */ /* 0x000fea0003800000 */
.L_x_3257:
        /* <DEDUP_REMOVED lines=35> */
.L_x_3259:
        /* <DEDUP_REMOVED lines=22> */
.L_x_3260:
        /* <DEDUP_REMOVED lines=18> */
.L_x_3261:
        /* <DEDUP_REMOVED lines=22> */
.L_x_3262:
        /* <DEDUP_REMOVED lines=22> */
.L_x_3263:
[----:B-1----:R-:W-:Y:S01]  /*0930*/  UMOV UR4, 0x1 ;  /* 0x0000000100047882 */ /* 0x002fe20000000000 */
[----:B------:R-:W-:Y:S01]  /*0940*/  PLOP3.LUT P0, PT, PT, PT, UP0, 0x80, 0x0 ;  /* 0x000000000000781c */ /* 0x000fe20003f0f008 */
[----:B------:R-:W-:Y:S01]  /*0950*/  USEL UR4, UR4, 0x2, !UP0 ;  /* 0x0000000204047887 */ /* 0x000fe2000c000000 */
[----:B------:R-:W-:Y:S01]  /*0960*/  NOP ;  /* 0x0000000000007918 */ /* 0x000fe20000000000 */
[----:B------:R-:W-:-:S04]  /*0970*/  ULDC.64 UR54, c[0x0][0x208] ;  /* 0x0000820000367ab9 */ /* 0x000fc80000000a00 */
[----:B------:R-:W-:-:S05]  /*0980*/  IMAD.U32 R2, RZ, RZ, UR4 ;  /* 0x00000004ff027e24 */ /* 0x000fca000f8e00ff */
[----:B------:R1:W-:Y:S01]  /*0990*/  STL [R1], R2 ;  /* 0x0000000201007387 */ /* 0x0003e20000100800 */
[----:B--234-:R-:W-:Y:S06]  /*09a0*/  BAR.SYNC.DEFER_BLOCKING 0x0 ;  /* 0x0000000000007b1d */ /* 0x01cfec0000010000 */
[----:B------:R-:W-:Y:S05]  /*09b0*/  @!P0 BRA `(.L_x_3264) ;  /* 0x000000d400d88947 */ /* 0x000fea0003800000 */
.L_x_3265:
[----:B------:R-:W-:-:S08]  /*09c0*/  NOP ;  /* 0x0000000000007918 */ /* 0x000fd00000000000 */
[----:B------:R-:W2:Y:S02]  /*09d0*/  USETMAXREG.TRY_ALLOC.CTAPOOL UP0, 0xf0 ;  /* 0x000000f0000079c8 */ /* 0x000ea40008000600 */
[----:B--2---:R-:W-:-:S13]  /*09e0*/  PLOP3.LUT P0, PT, PT, PT, UP0, 0x80, 0x0 ;  /* 0x000000000000781c */ /* 0x004fda0003f0f008 */
[----:B------:R-:W-:Y:S05]  /*09f0*/  @!P0 BRA `(.L_x_3265) ;  /* 0xfffffffc00f08947 */ /* 0x000fea000383ffff */
[----:B-1----:R-:W1:Y:S01]  /*0a00*/  S2R R2, SR_TID.X ;  /* 0x0000000000027919 */ /* 0x002e620000002100 */
        /* <DEDUP_REMOVED lines=10> */
[----:B------:R-:W2:Y:S01]  /*0ab0*/  LDL R3, [R1] ;  /* 0x0000000001037983 */ /* 0x000ea20000100800 */
[----:B------:R-:W-:Y:S01]  /*0ac0*/  VIADD R195, R2, 0xffffff80 ;  /* 0xffffff8002c37836 */ /* 0x000fe20000000000 */
[----:B------:R-:W1:Y:S01]  /*0ad0*/  S2UR UR5, SR_CgaCtaId ;  /* 0x00000000000579c3 */ /* 0x000e620000008800 */
[----:B------:R-:W-:Y:S01]  /*0ae0*/  UMOV UR37, 0x400 ;  /* 0x0000040000257882 */ /* 0x000fe20000000000 */
[----:B------:R-:W-:Y:S01]  /*0af0*/  MOV R185, 0x40 ;  /* 0x0000004000b97802 */ /* 0x000fe20000000f00 */
[----:B------:R-:W-:Y:S01]  /*0b00*/  IMAD.MOV.U32 R16, RZ, RZ, RZ ;  /* 0x000000ffff107224 */ /* 0x000fe200078e00ff */
[----:B------:R-:W-:Y:S01]  /*0b10*/  SHF.R.S32.HI R0, RZ, 0x1f, R195 ;  /* 0x0000001fff007819 */ /* 0x000fe200000114c3 */
[----:B------:R-:W-:Y:S01]  /*0b20*/  ULDC.64 UR48, c[0x0][0x198] ;  /* 0x0000660000307ab9 */ /* 0x000fe20000000a00 */
[----:B------:R-:W-:Y:S02]  /*0b30*/  UMOV UR36, URZ ;  /* 0x0000003f00247c82 */ /* 0x000fe40008000000 */
[----:B------:R-:W-:-:S02]  /*0b40*/  LEA.HI R4, R0, R195, RZ, 0x4 ;  /* 0x000000c300047211 */ /* 0x000fc400078f20ff */
[----:B------:R-:W-:Y:S02]  /*0b50*/  LEA.HI R5, R0, R195, RZ, 0x5 ;  /* 0x000000c300057211 */ /* 0x000fe400078f28ff */
[----:B------:R-:W-:Y:S02]  /*0b60*/  LOP3.LUT R2, R4, 0xfffffff0, RZ, 0xc0, !PT ;  /* 0xfffffff004027812 */ /* 0x000fe400078ec0ff */
[--C-:B------:R-:W-:Y:S02]  /*0b70*/  SHF.R.S32.HI R193, RZ, 0x5, R5.reuse ;  /* 0x00000005ffc17819 */ /* 0x100fe40000011405 */
[----:B------:R-:W-:Y:S01]  /*0b80*/  SHF.R.S32.HI R6, RZ, 0x1f, R5 ;  /* 0x0000001fff067819 */ /* 0x000fe20000011405 */
[----:B------:R-:W-:Y:S01]  /*0b90*/  IMAD.IADD R7, R195, 0x1, -R2 ;  /* 0x00000001c3077824 */ /* 0x000fe200078e0a02 */
[----:B------:R-:W-:Y:S02]  /*0ba0*/  SHF.R.S32.HI R9, RZ, 0x4, R4 ;  /* 0x00000004ff097819 */ /* 0x000fe40000011404 */
[----:B------:R-:W-:-:S02]  /*0bb0*/  LEA.HI R6, R6, R193, RZ, 0x2 ;  /* 0x000000c106067211 */ /* 0x000fc400078f10ff */
[----:B------:R-:W-:Y:S02]  /*0bc0*/  LEA.HI R5, R4, R9, RZ, 0x1 ;  /* 0x0000000904057211 */ /* 0x000fe400078f08ff */
[----:B------:R-:W-:Y:S01]  /*0bd0*/  SHF.R.S32.HI R4, RZ, 0x1f, R7 ;  /* 0x0000001fff047819 */ /* 0x000fe20000011407 */
[----:B-1----:R-:W-:Y:S01]  /*0be0*/  ULEA UR37, UR5, UR37, 0x18 ;  /* 0x0000002505257291 */ /* 0x002fe2000f8ec03f */
[----:B------:R-:W-:Y:S02]  /*0bf0*/  LOP3.LUT R6, R6, 0x3ffffc, RZ, 0xc0, !PT ;  /* 0x003ffffc06067812 */ /* 0x000fe400078ec0ff */
[----:B------:R-:W-:Y:S02]  /*0c00*/  LEA.HI R8, R4, R7, RZ, 0x3 ;  /* 0x0000000704087211 */ /* 0x000fe400078f18ff */
[----:B------:R-:W-:Y:S01]  /*0c10*/  LOP3.LUT R10, R5, 0x1ffffffe, RZ, 0xc0, !PT ;  /* 0x1ffffffe050a7812 */ /* 0x000fe200078ec0ff */
[----:B------:R-:W-:Y:S01]  /*0c20*/  IMAD.IADD R4, R193, 0x1, -R6 ;  /* 0x00000001c1047824 */ /* 0x000fe200078e0a06 */
[C---:B------:R-:W-:Y:S01]  /*0c30*/  LOP3.LUT R6, R8.reuse, 0xfffffff8, RZ, 0xc0, !PT ;  /* 0xfffffff808067812 */ /* 0x040fe200078ec0ff */
[----:B------:R-:W-:-:S02]  /*0c40*/  IMAD.SHL.U32 R8, R8, 0x40, RZ ;  /* 0x0000004008087824 */ /* 0x000fc400078e00ff */
[----:B------:R-:W-:-:S03]  /*0c50*/  IMAD.IADD R10, R9, 0x1, -R10 ;  /* 0x00000001090a7824 */ /* 0x000fc600078e0a0a */
[----:B------:R-:W-:Y:S01]  /*0c60*/  LOP3.LUT R8, R8, 0x7ffffe00, RZ, 0xc0, !PT ;  /* 0x7ffffe0008087812 */ /* 0x000fe200078ec0ff */
[----:B------:R-:W-:-:S04]  /*0c70*/  IMAD.SHL.U32 R10, R10, 0x8, RZ ;  /* 0x000000080a0a7824 */ /* 0x000fc800078e00ff */
[----:B------:R-:W-:Y:S01]  /*0c80*/  IMAD R8, R193, 0x400, R8 ;  /* 0x00000400c1087824 */ /* 0x000fe200078e0208 */
[----:B--2---:R-:W-:Y:S02]  /*0c90*/  R2UR UR6, R3 ;  /* 0x00000000030672ca */ /* 0x004fe400000e0000 */
[CC--:B------:R-:W-:Y:S02]  /*0ca0*/  LEA.HI R3, R0.reuse, R195.reuse, RZ, 0x7 ;  /* 0x000000c300037211 */ /* 0x0c0fe400078f38ff */
[----:B------:R-:W-:Y:S02]  /*0cb0*/  LEA.HI R0, R0, R195, RZ, 0x3 ;  /* 0x000000c300007211 */ /* 0x000fe400078f18ff */
[----:B------:R-:W-:Y:S02]  /*0cc0*/  SHF.R.S32.HI R192, RZ, 0x7, R3 ;  /* 0x00000007ffc07819 */ /* 0x000fe40000011403 */
[C---:B------:R-:W-:Y:S02]  /*0cd0*/  LOP3.LUT R2, R3.reuse, 0xffffff80, RZ, 0xc0, !PT ;  /* 0xffffff8003027812 */ /* 0x040fe400078ec0ff */
[----:B------:R-:W-:Y:S01]  /*0ce0*/  LEA.HI R3, R3, R192, RZ, 0x1 ;  /* 0x000000c003037211 */ /* 0x000fe200078f08ff */
[----:B------:R-:W-:Y:S01]  /*0cf0*/  IMAD R11, R192, 0x100, R7 ;  /* 0x00000100c00b7824 */ /* 0x000fe200078e0207 */
[----:B------:R-:W-:Y:S01]  /*0d00*/  IADD3 R7, R7, -R6, RZ ;  /* 0x8000000607077210 */ /* 0x000fe20007ffe0ff */
[----:B------:R-:W-:Y:S01]  /*0d10*/  ULOP3.LUT UR46, UR6, 0x1, URZ, 0xfc, !UPT ;  /* 0x00000001062e7892 */ /* 0x000fe2000f8efc3f */
[----:B------:R-:W-:Y:S01]  /*0d20*/  IADD3 R2, R195, -R2, RZ ;  /* 0x80000002c3027210 */ /* 0x000fe20007ffe0ff */
[----:B------:R-:W-:Y:S01]  /*0d30*/  IMAD R13, R4, 0x10, R11 ;  /* 0x00000010040d7824 */ /* 0x000fe200078e020b */
[C---:B------:R-:W-:Y:S01]  /*0d40*/  R2P PR, R7.reuse, 0x6 ;  /* 0x0000000607007804 */ /* 0x040fe20000000000 */
[----:B------:R-:W-:Y:S01]  /*0d50*/  IMAD.SHL.U32 R9, R7, 0x40, RZ ;  /* 0x0000004007097824 */ /* 0x000fe200078e00ff */
[----:B------:R-:W-:-:S02]  /*0d60*/  SHF.R.S32.HI R5, RZ, 0x1f, R2 ;  /* 0x0000001fff057819 */ /* 0x000fc40000011402 */
[----:B------:R-:W-:Y:S02]  /*0d70*/  LEA R194, R13, R10, 0x6 ;  /* 0x0000000a0dc27211 */ /* 0x000fe400078e30ff */
[----:B------:R-:W-:Y:S02]  /*0d80*/  LOP3.LUT R9, R9, 0x1c0, RZ, 0xc0, !PT ;  /* 0x000001c009097812 */ /* 0x000fe400078ec0ff */
[-C--:B------:R-:W-:Y:S02]  /*0d90*/  LEA.HI R4, R5, R2.reuse, RZ, 0x2 ;  /* 0x0000000205047211 */ /* 0x080fe400078f10ff */
[----:B------:R-:W-:Y:S02]  /*0da0*/  LOP3.LUT R10, R9, 0x8, R10, 0xf8, !PT ;  /* 0x00000008090a7812 */ /* 0x000fe400078ef80a */
[----:B------:R-:W-:Y:S02]  /*0db0*/  SHF.R.U32.HI R9, RZ, 0x3, R9 ;  /* 0x00000003ff097819 */ /* 0x000fe40000011609 */
[----:B------:R-:W-:-:S02]  /*0dc0*/  LEA.HI R6, R5, R2, RZ, 0x5 ;  /* 0x0000000205067211 */ /* 0x000fc400078f28ff */
[----:B------:R-:W-:Y:S02]  /*0dd0*/  LOP3.LUT R11, R4, 0x7ffffffc, RZ, 0xc0, !PT ;  /* 0x7ffffffc040b7812 */ /* 0x000fe400078ec0ff */
[--C-:B------:R-:W-:Y:S02]  /*0de0*/  SHF.R.S32.HI R5, RZ, 0x2, R4.reuse ;  /* 0x00000002ff057819 */ /* 0x100fe40000011404 */
[----:B------:R-:W-:Y:S01]  /*0df0*/  SHF.R.S32.HI R4, RZ, 0x1f, R4 ;  /* 0x0000001fff047819 */ /* 0x000fe20000011404 */
[----:B------:R-:W-:Y:S01]  /*0e00*/  IMAD.IADD R11, R2, 0x1, -R11 ;  /* 0x00000001020b7824 */ /* 0x000fe200078e0a0b */
[----:B------:R-:W-:Y:S01]  /*0e10*/  LOP3.LUT R9, R10, R9, RZ, 0x3c, !PT ;  /* 0x000000090a097212 */ /* 0x000fe200078e3cff */
[----:B------:R-:W-:Y:S01]  /*0e20*/  IMAD.MOV.U32 R2, RZ, RZ, RZ ;  /* 0x000000ffff027224 */ /* 0x000fe200078e00ff */
[----:B------:R-:W-:Y:S02]  /*0e30*/  LEA.HI R4, R4, R5, RZ, 0x3 ;  /* 0x0000000504047211 */ /* 0x000fe400078f18ff */
[----:B------:R-:W-:Y:S01]  /*0e40*/  LOP3.LUT R3, R3, 0xfffffe, RZ, 0xc0, !PT ;  /* 0x00fffffe03037812 */ /* 0x000fe200078ec0ff */
[----:B------:R-:W-:Y:S01]  /*0e50*/  IMAD.IADD R8, R8, 0x1, R9 ;  /* 0x0000000108087824 */ /* 0x000fe200078e0209 */
[----:B------:R-:W-:-:S02]  /*0e60*/  LOP3.LUT R4, R4, 0xfffffff8, RZ, 0xc0, !PT ;  /* 0xfffffff804047812 */ /* 0x000fc400078ec0ff */
[----:B------:R-:W-:Y:S01]  /*0e70*/  SEL R185, R185, 0xffffffc0, !P2 ;  /* 0xffffffc0b9b97807 */ /* 0x000fe20005000000 */
[----:B------:R-:W-:Y:S01]  /*0e80*/  IMAD.IADD R3, R192, 0x1, -R3 ;  /* 0x00000001c0037824 */ /* 0x000fe200078e0a03 */
[----:B------:R-:W-:Y:S01]  /*0e90*/  LEA R23, R8, UR37, 0x1 ;  /* 0x0000002508177c11 */ /* 0x000fe2000f8e08ff */
[----:B------:R-:W-:Y:S01]  /*0ea0*/  IMAD.IADD R17, R5, 0x1, -R4 ;  /* 0x0000000105117824 */ /* 0x000fe200078e0a04 */
[----:B------:R-:W-:Y:S01]  /*0eb0*/  LOP3.LUT R4, R0, 0x1ffffff8, RZ, 0xc0, !PT ;  /* 0x1ffffff800047812 */ /* 0x000fe200078ec0ff */
[----:B------:R-:W-:Y:S01]  /*0ec0*/  IMAD.SHL.U32 R22, R3, 0x100, RZ ;  /* 0x0000010003167824 */ /* 0x000fe200078e00ff */
[----:B------:R-:W-:Y:S01]  /*0ed0*/  SHF.R.S32.HI R6, RZ, 0x5, R6 ;  /* 0x00000005ff067819 */ /* 0x000fe20000011406 */
[C---:B------:R-:W-:Y:S01]  /*0ee0*/  VIADD R186, R23.reuse, 0x36400 ;  /* 0x0003640017ba7836 */ /* 0x040fe20000000000 */
[----:B------:R-:W-:Y:S01]  /*0ef0*/  IADD3 R184, R23, 0x36420, RZ ;  /* 0x0003642017b87810 */ /* 0x000fe20007ffe0ff */
[----:B------:R-:W-:Y:S01]  /*0f00*/  IMAD.IADD R4, R195, 0x1, -R4 ;  /* 0x00000001c3047824 */ /* 0x000fe200078e0a04 */
[----:B------:R-:W-:Y:S01]  /*0f10*/  SHF.R.S32.HI R190, RZ, 0x3, R0 ;  /* 0x00000003ffbe7819 */ /* 0x000fe20000011400 */
[C---:B------:R-:W-:Y:S01]  /*0f20*/  @P1 VIADD R184, R186.reuse, 0xffffffe0 ;  /* 0xffffffe0bab81836 */ /* 0x040fe20000000000 */
[----:B------:R-:W-:Y:S01]  /*0f30*/  SHF.L.U32 R18, R11, 0x1, RZ ;  /* 0x000000010b127819 */ /* 0x000fe200000006ff */
[----:B------:R-:W-:-:S02]  /*0f40*/  IMAD.IADD R186, R186, 0x1, R185 ;  /* 0x00000001baba7824 */ /* 0x000fc400078e02b9 */
[----:B------:R-:W-:Y:S02]  /*0f50*/  IMAD R17, R6, 0x10, R17 ;  /* 0x0000001006117824 */ /* 0x000fe400078e0211 */
[----:B------:R-:W-:Y:S02]  /*0f60*/  IMAD.SHL.U32 R188, R4, 0x8, RZ ;  /* 0x0000000804bc7824 */ /* 0x000fe400078e00ff */
[----:B------:R-:W-:-:S07]  /*0f70*/  IMAD.IADD R185, R185, 0x1, R184 ;  /* 0x00000001b9b97824 */ /* 0x000fce00078e02b8 */
.L_x_3313:
        /* <DEDUP_REMOVED lines=20> */
.L_x_3266:
[----:B------:R-:W-:Y:S01]  /*10c0*/  ULDC UR6, c[0x0][0xec4] ;  /* 0x0003b10000067ab9 */ /* 0x000fe20000000800 */
[----:B------:R-:W-:Y:S01]  /*10d0*/  UMOV UR38, UR7 ;  /* 0x0000000700267c82 */ /* 0x000fe20008000000 */
[----:B------:R-:W-:-:S11]  /*10e0*/  UISETP.NE.AND UP0, UPT, UR6, 0x1, UPT ;  /* 0x000000010600788c */ /* 0x000fd6000bf05270 */
[----:B------:R-:W-:Y:S02]  /*10f0*/  @UP0 ULDC.64 UR10, c[0x0][0xec8] ;  /* 0x0003b200000a0ab9 */ /* 0x000fe40000000a00 */
[----:B------:R-:W-:-:S04]  /*1100*/  UIMAD.WIDE.U32 UR4, UR7, UR10, URZ ;  /* 0x0000000a070472a5 */ /* 0x000fc8000f8e003f */
[----:B------:R-:W-:-:S04]  /*1110*/  @UP0 USHF.R.U32.HI UR38, URZ, UR11, UR5 ;  /* 0x0000000b3f260299 */ /* 0x000fc80008011605 */
[----:B------:R-:W-:-:S12]  /*1120*/  UIMAD UR4, UR38, UR6, URZ ;  /* 0x00000006260472a4 */ /* 0x000fd8000f8e023f */
.L_x_3267:
[----:B------:R-:W1:Y:S01]  /*1130*/  LDC.64 R8, c[0x0][0x3f8] ;  /* 0x0000fe00ff087b82 */ /* 0x000e620000000a00 */
[----:B------:R-:W-:Y:S01]  /*1140*/  ULOP3.LUT UR5, URZ, UR38, URZ, 0x33, !UPT ;  /* 0x000000263f057292 */ /* 0x000fe2000f8e333f */
[----:B------:R-:W-:Y:S01]  /*1150*/  CS2R R150, SRZ ;  /* 0x0000000000967805 */ /* 0x000fe2000001ff00 */
[----:B------:R-:W-:Y:S01]  /*1160*/  ULDC UR6, c[0x0][0xeac] ;  /* 0x0003ab0000067ab9 */ /* 0x000fe20000000800 */
[----:B------:R-:W-:Y:S01]  /*1170*/  ULDC UR43, c[0x0][0xeb8] ;  /* 0x0003ae00002b7ab9 */ /* 0x000fe20000000800 */
[----:B------:R-:W-:Y:S01]  /*1180*/  UIADD3 UR5, UR5, UR6, URZ ;  /* 0x0000000605057290 */ /* 0x000fe2000fffe03f */
[----:B------:R-:W-:Y:S01]  /*1190*/  CS2R R148, SRZ ;  /* 0x0000000000947805 */ /* 0x000fe2000001ff00 */
[----:B------:R-:W-:Y:S01]  /*11a0*/  UISETP.NE.AND UP0, UPT, UR43, 0x1, UPT ;  /* 0x000000012b00788c */ /* 0x000fe2000bf05270 */
[----:B------:R-:W2:Y:S01]  /*11b0*/  LDC R169, c[0x0][0x404] ;  /* 0x00010100ffa97b82 */ /* 0x000ea20000000800 */
[----:B------:R-:W-:Y:S01]  /*11c0*/  USHF.L.U32 UR42, UR5, 0x6, URZ ;  /* 0x00000006052a7899 */ /* 0x000fe2000800063f */
[----:B------:R-:W-:Y:S01]  /*11d0*/  CS2R R146, SRZ ;  /* 0x0000000000927805 */ /* 0x000fe2000001ff00 */
[----:B------:R-:W-:Y:S01]  /*11e0*/  UIADD3 UR4, UR7, -UR4, URZ ;  /* 0x8000000407047290 */ /* 0x000fe2000fffe03f */
[----:B------:R-:W-:Y:S01]  /*11f0*/  CS2R R144, SRZ ;  /* 0x0000000000907805 */ /* 0x000fe2000001ff00 */
[----:B------:R-:W-:Y:S01]  /*1200*/  ULDC UR5, c[0x0][0xec4] ;  /* 0x0003b10000057ab9 */ /* 0x000fe20000000800 */
[----:B------:R-:W-:Y:S01]  /*1210*/  UISETP.NE.AND UP1, UPT, UR39, 0x1, UPT ;  /* 0x000000012700788c */ /* 0x000fe2000bf25270 */
[----:B------:R-:W-:Y:S01]  /*1220*/  IMAD.U32 R187, RZ, RZ, UR42 ;  /* 0x0000002affbb7e24 */ /* 0x000fe2000f8e00ff */
[----:B------:R-:W3:Y:S01]  /*1230*/  LDC R4, c[0x0][0x288] ;  /* 0x0000a200ff047b82 */ /* 0x000ee20000000800 */
[----:B------:R-:W-:Y:S01]  /*1240*/  UIMAD UR8, UR8, UR5, UR4 ;  /* 0x00000005080872a4 */ /* 0x000fe2000f8e0204 */
[----:B------:R-:W-:Y:S01]  /*1250*/  CS2R R142, SRZ ;  /* 0x00000000008e7805 */ /* 0x000fe2000001ff00 */
[----:B------:R-:W-:Y:S01]  /*1260*/  @UP0 ULDC UR6, c[0x0][0xec0] ;  /* 0x0003b00000060ab9 */ /* 0x000fe20000000800 */
[----:B------:R-:W-:Y:S01]  /*1270*/  @UP0 ULDC UR4, c[0x0][0xebc] ;  /* 0x0003af0000040ab9 */ /* 0x000fe20000000800 */
[----:B------:R-:W-:Y:S01]  /*1280*/  CS2R R140, SRZ ;  /* 0x00000000008c7805 */ /* 0x000fe2000001ff00 */
[----:B------:R-:W-:Y:S01]  /*1290*/  UIMAD.WIDE.U32 UR4, UR8, UR4, URZ ;  /* 0x00000004080472a5 */ /* 0x000fe2000f8e003f */
[----:B------:R-:W-:Y:S01]  /*12a0*/  CS2R R138, SRZ ;  /* 0x00000000008a7805 */ /* 0x000fe2000001ff00 */
[----:B------:R-:W4:Y:S01]  /*12b0*/  LDC R6, c[0x0][0x2e0] ;  /* 0x0000b800ff067b82 */ /* 0x000f220000000800 */
[----:B-1----:R-:W-:Y:S01]  /*12c0*/  ISETP.NE.U32.AND P0, PT, R8, RZ, PT ;  /* 0x000000ff0800720c */ /* 0x002fe20003f05070 */
[----:B------:R-:W-:Y:S01]  /*12d0*/  UMOV UR44, UR8 ;  /* 0x00000008002c7c82 */ /* 0x000fe20008000000 */
[----:B------:R-:W-:Y:S01]  /*12e0*/  @UP0 USHF.R.U32.HI UR44, URZ, UR6, UR5 ;  /* 0x000000063f2c0299 */ /* 0x000fe20008011605 */
[----:B------:R-:W-:-:S02]  /*12f0*/  CS2R R136, SRZ ;  /* 0x0000000000887805 */ /* 0x000fc4000001ff00 */
[----:B------:R-:W-:Y:S02]  /*1300*/  ISETP.NE.AND.EX P0, PT, R9, RZ, PT, P0 ;  /* 0x000000ff0900720c */ /* 0x000fe40003f05300 */
[----:B------:R-:W-:Y:S01]  /*1310*/  CS2R R134, SRZ ;  /* 0x0000000000867805 */ /* 0x000fe2000001ff00 */
[----:B------:R-:W-:Y:S01]  /*1320*/  UIADD3 UR4, -UR44, URZ, URZ ;  /* 0x0000003f2c047290 */ /* 0x000fe2000fffe13f */
[----:B------:R-:W-:Y:S02]  /*1330*/  CS2R R132, SRZ ;  /* 0x0000000000847805 */ /* 0x000fe4000001ff00 */
[----:B--2---:R-:W-:Y:S02]  /*1340*/  SEL R169, R169, 0x1, P0 ;  /* 0x00000001a9a97807 */ /* 0x004fe40000000000 */
[----:B------:R-:W-:Y:S02]  /*1350*/  CS2R R130, SRZ ;  /* 0x0000000000827805 */ /* 0x000fe4000001ff00 */
[----:B------:R-:W-:Y:S01]  /*1360*/  PLOP3.LUT P0, PT, PT, PT, UP1, 0x80, 0x0 ;  /* 0x000000000000781c */ /* 0x000fe20003f0f018 */
[----:B------:R-:W-:Y:S01]  /*1370*/  UIMAD UR43, UR43, UR4, UR8 ;  /* 0x000000042b2b72a4 */ /* 0x000fe2000f8e0208 */
[----:B------:R-:W-:-:S02]  /*1380*/  CS2R R128, SRZ ;  /* 0x0000000000807805 */ /* 0x000fc4000001ff00 */
[----:B------:R-:W-:Y:S02]  /*1390*/  CS2R R126, SRZ ;  /* 0x00000000007e7805 */ /* 0x000fe4000001ff00 */
[----:B------:R-:W-:Y:S02]  /*13a0*/  CS2R R124, SRZ ;  /* 0x00000000007c7805 */ /* 0x000fe4000001ff00 */
[----:B---3--:R-:W-:Y:S02]  /*13b0*/  IADD3 R4, R187, 0x7f, -R4 ;  /* 0x0000007fbb047810 */ /* 0x008fe40007ffe804 */
[----:B------:R-:W-:Y:S02]  /*13c0*/  CS2R R122, SRZ ;  /* 0x00000000007a7805 */ /* 0x000fe4000001ff00 */
[----:B------:R-:W-:Y:S02]  /*13d0*/  CS2R R120, SRZ ;  /* 0x0000000000787805 */ /* 0x000fe4000001ff00 */
[----:B------:R-:W-:-:S02]  /*13e0*/  CS2R R118, SRZ ;  /* 0x0000000000767805 */ /* 0x000fc4000001ff00 */
[----:B------:R-:W-:Y:S02]  /*13f0*/  CS2R R116, SRZ ;  /* 0x0000000000747805 */ /* 0x000fe4000001ff00 */
[----:B------:R-:W-:Y:S02]  /*1400*/  CS2R R166, SRZ ;  /* 0x0000000000a67805 */ /* 0x000fe4000001ff00 */
[----:B------:R-:W-:Y:S02]  /*1410*/  CS2R R164, SRZ ;  /* 0x0000000000a47805 */ /* 0x000fe4000001ff00 */
[----:B------:R-:W-:Y:S01]  /*1420*/  CS2R R112, SRZ ;  /* 0x0000000000707805 */ /* 0x000fe2000001ff00 */
[CC--:B----4-:R-:W-:Y:S01]  /*1430*/  IMAD R0, R169.reuse, R6.reuse, 0x3f ;  /* 0x0000003fa9007424 */ /* 0x0d0fe200078e0206 */
[----:B------:R-:W-:Y:S01]  /*1440*/  CS2R R162, SRZ ;  /* 0x0000000000a27805 */ /* 0x000fe2000001ff00 */
[----:B------:R-:W-:Y:S01]  /*1450*/  IMAD R4, R169, R6, R4 ;  /* 0x00000006a9047224 */ /* 0x000fe200078e0204 */
[----:B------:R-:W-:-:S02]  /*1460*/  CS2R R108, SRZ ;  /* 0x00000000006c7805 */ /* 0x000fc4000001ff00 */
[----:B------:R-:W-:Y:S02]  /*1470*/  CS2R R160, SRZ ;  /* 0x0000000000a07805 */ /* 0x000fe4000001ff00 */
[----:B------:R-:W-:Y:S02]  /*1480*/  SHF.R.S32.HI R3, RZ, 0x1f, R0 ;  /* 0x0000001fff037819 */ /* 0x000fe40000011400 */
[----:B------:R-:W-:Y:S02]  /*1490*/  CS2R R104, SRZ ;  /* 0x0000000000687805 */ /* 0x000fe4000001ff00 */
[----:B------:R-:W-:Y:S02]  /*14a0*/  SHF.R.S32.HI R5, RZ, 0x1f, R4 ;  /* 0x0000001fff057819 */ /* 0x000fe40000011404 */
[----:B------:R-:W-:Y:S02]  /*14b0*/  CS2R R158, SRZ ;  /* 0x00000000009e7805 */ /* 0x000fe4000001ff00 */
[----:B------:R-:W-:-:S02]  /*14c0*/  LEA.HI R3, R3, R0, RZ, 0x6 ;  /* 0x0000000003037211 */ /* 0x000fc400078f30ff */
[----:B------:R-:W-:Y:S02]  /*14d0*/  CS2R R156, SRZ ;  /* 0x00000000009c7805 */ /* 0x000fe4000001ff00 */
[----:B------:R-:W-:Y:S02]  /*14e0*/  LEA.HI R5, R5, R4, RZ, 0x6 ;  /* 0x0000000405057211 */ /* 0x000fe400078f30ff */
[----:B------:R-:W-:Y:S02]  /*14f0*/  CS2R R100, SRZ ;  /* 0x0000000000647805 */ /* 0x000fe4000001ff00 */
[----:B------:R-:W-:Y:S02]  /*1500*/  SHF.R.S32.HI R3, RZ, 0x6, R3 ;  /* 0x00000006ff037819 */ /* 0x000fe40000011403 */
[----:B------:R-:W-:Y:S02]  /*1510*/  CS2R R154, SRZ ;  /* 0x00000000009a7805 */ /* 0x000fe4000001ff00 */
[----:B------:R-:W-:-:S02]  /*1520*/  SHF.R.S32.HI R168, RZ, 0x6, R5 ;  /* 0x00000006ffa87819 */ /* 0x000fc40000011405 */
[----:B------:R-:W-:Y:S02]  /*1530*/  CS2R R96, SRZ ;  /* 0x0000000000607805 */ /* 0x000fe4000001ff00 */
[----:B------:R-:W-:Y:S02]  /*1540*/  MOV R0, RZ ;  /* 0x000000ff00007202 */ /* 0x000fe40000000f00 */
[----:B------:R-:W-:Y:S02]  /*1550*/  CS2R R152, SRZ ;  /* 0x0000000000987805 */ /* 0x000fe4000001ff00 */
[----:B------:R-:W-:Y:S01]  /*1560*/  VIMNMX R168, R3, R168, PT ;  /* 0x000000a803a87248 */ /* 0x000fe20003fe0100 */
[----:B------:R-:W-:Y:S01]  /*1570*/  IMAD.MOV.U32 R3, RZ, RZ, RZ ;  /* 0x000000ffff037224 */ /* 0x000fe200078e00ff */
        /* <DEDUP_REMOVED lines=35> */
[----:B------:R-:W-:Y:S02]  /*17b0*/  ISETP.GE.AND P1, PT, R168, 0x1, PT ;  /* 0x00000001a800780c */ /* 0x000fe40003f26270 */
[----:B------:R-:W-:-:S11]  /*17c0*/  PLOP3.LUT P0, PT, PT, PT, PT, 0x80, 0x0 ;  /* 0x000000000000781c */ /* 0x000fd60003f0f070 */
[----:B------:R-:W-:Y:S05]  /*17d0*/  @!P1 BRA `(.L_x_3269) ;  /* 0x000000ac00b09947 */ /* 0x000fea0003800000 */
[----:B------:R-:W1:Y:S01]  /*17e0*/  SHFL.IDX PT, R4, R192, RZ, 0x1f ;  /* 0x00001fffc0047589 */ /* 0x000e6200000e0000 */
[----:B------:R-:W-:Y:S01]  /*17f0*/  UIADD3 UR4, UR37, 0x36400, URZ ;  /* 0x0003640025047890 */ /* 0x000fe2000fffe03f */
[----:B------:R-:W-:Y:S01]  /*1800*/  ISETP.GE.AND P0, PT, R168, 0x2, PT ;  /* 0x00000002a800780c */ /* 0x000fe20003f06270 */
[----:B------:R-:W-:Y:S01]  /*1810*/  UMOV UR17, 0x40000040 ;  /* 0x4000004000117882 */ /* 0x000fe20000000000 */
[----:B------:R-:W-:Y:S01]  /*1820*/  BAR.SYNC.DEFER_BLOCKING 0xe, 0x100 ;  /* 0x0384000000007b1d */ /* 0x000fe20000010000 */
[----:B------:R-:W-:-:S04]  /*1830*/  USHF.R.U32.HI UR4, URZ, 0x4, UR4 ;  /* 0x000000043f047899 */ /* 0x000fc80008011604 */
[----:B------:R-:W-:Y:S01]  /*1840*/  ULOP3.LUT UR4, UR4, 0x3fff, URZ, 0xc0, !UPT ;  /* 0x00003fff04047892 */ /* 0x000fe2000f8ec03f */
[----:B------:R-:W-:Y:S01]  /*1850*/  UMOV UR19, 0x40000040 ;  /* 0x4000004000137882 */ /* 0x000fe20000000000 */
[----:B------:R-:W-:Y:S02]  /*1860*/  UMOV UR5, 0x40000040 ;  /* 0x4000004000057882 */ /* 0x000fe40000000000 */
        /* <DEDUP_REMOVED lines=30> */
[----:B------:R-:W-:-:S05]  /*1a50*/  @!P1 LEA R4, R2, UR37, 0x3 ;  /* 0x0000002502049c11 */ /* 0x000fca000f8e18ff */
[----:B------:R-:W-:-:S05]  /*1a60*/  @!P1 VIADD R4, R4, 0x38860 ;  /* 0x0003886004049836 */ /* 0x000fca0000000000 */
        /* <DEDUP_REMOVED lines=16> */
[----:B------:R-:W-:-:S07]  /*1b70*/  IADD3 R168, R168, -0x2, RZ ;  /* 0xfffffffea8a87810 */ /* 0x000fce0007ffe0ff */
.L_x_3271:
[----:B------:R-:W-:Y:S01]  /*1b80*/  BAR.SYNC.DEFER_BLOCKING 0xe, 0x100 ;  /* 0x0384000000007b1d */ /* 0x000fe20000010000 */
[----:B-12---:R-:W-:Y:S01]  /*1b90*/  IMAD R4, R2, 0x40, R17 ;  /* 0x0000004002047824 */ /* 0x006fe200078e0211 */
        /* <DEDUP_REMOVED lines=144> */
[----:B------:R-:W-:Y:S02]  /*24a0*/  R2UR UR6, R5 ;  /* 0x00000000050672ca */ /* 0x000fe400000e0000 */
[C---:B------:R-:W-:Y:S01]  /*24b0*/  IADD3 R5, R4.reuse, 0x100, RZ ;  /* 0x0000010004057810 */ /* 0x040fe20007ffe0ff */
[----:B------:R-:W-:Y:S02]  /*24c0*/  VIADD R4, R4, 0x180 ;  /* 0x0000018004047836 */ /* 0x000fe40000000000 */
[----:B------:R-:W-:Y:S01]  /*24d0*/  HGMMA.64x256x16.F32.BF16 R24, gdesc[UR16].tnspB, R24, gsb0 ;  /* 0x43e00000101879f0 */ /* 0x000fe20008001818 */
[----:B------:R-:W-:Y:S02]  /*24e0*/  R2UR UR10, R5 ;  /* 0x00000000050a72ca */ /* 0x000fe400000e0000 */
[----:B------:R-:W-:Y:S02]  /*24f0*/  R2UR UR14, R4 ;  /* 0x00000000040e72ca */ /* 0x000fe400000e0000 */
[----:B------:R-:W-:-:S02]  /*2500*/  @!P1 LEA R4, R2, UR37, 0x3 ;  /* 0x0000002502049c11 */ /* 0x000fc4000f8e18ff */
[----:B------:R-:W-:-:S03]  /*2510*/  SEL R5, RZ, 0x1, P0 ;  /* 0x00000001ff057807 */ /* 0x000fc60000000000 */
[----:B------:R-:W-:Y:S01]  /*2520*/  @!P1 VIADD R4, R4, 0x38860 ;  /* 0x0003886004049836 */ /* 0x000fe20000000000 */
[----:B------:R-:W-:-:S04]  /*2530*/  LOP3.LUT R16, R16, R5, RZ, 0x3c, !PT ;  /* 0x0000000510107212 */ /* 0x000fc800078e3cff */
        /* <DEDUP_REMOVED lines=16> */
.L_x_3270:
[----:B------:R-:W-:Y:S01]  /*2640*/  BAR.SYNC.DEFER_BLOCKING 0xe, 0x100 ;  /* 0x0384000000007b1d */ /* 0x000fe20000010000 */
[C---:B-12---:R-:W-:Y:S01]  /*2650*/  IMAD R4, R2.reuse, 0x40, R17 ;  /* 0x0000004002047824 */ /* 0x046fe200078e0211 */
[----:B------:R-:W-:Y:S02]  /*2660*/  IADD3 R2, R2, 0x1, RZ ;  /* 0x0000000102027810 */ /* 0x000fe40007ffe0ff */
[----:B------:R-:W-:Y:S02]  /*2670*/  PLOP3.LUT P0, PT, PT, PT, PT, 0x8, 0x0 ;  /* 0x000000000000781c */ /* 0x000fe40003f0e170 */
        /* <DEDUP_REMOVED lines=137> */
.L_x_3268:
[----:B------:R-:W-:Y:S02]  /*2f10*/  ISETP.GE.AND P1, PT, R168, 0x1, PT ;  /* 0x00000001a800780c */ /* 0x000fe40003f26270 */
[----:B------:R-:W-:-:S11]  /*2f20*/  PLOP3.LUT P0, PT, PT, PT, PT, 0x80, 0x0 ;  /* 0x000000000000781c */ /* 0x000fd60003f0f070 */
[----:B------:R-:W-:Y:S05]  /*2f30*/  @!P1 BRA `(.L_x_3269) ;  /* 0x0000009400d89947 */ /* 0x000fea0003800000 */
        /* <DEDUP_REMOVED lines=29> */
.L_x_3272:
        /* <DEDUP_REMOVED lines=9> */
.L_x_3374:
[----:B------:R-:W-:Y:S05]  /*31a0*/  @!P0 BRA `(.L_x_3274) ;  /* 0x0000000000048947 */ /* 0x000fea0003800000 */
[----:B------:R-:W-:Y:S01]  /*31b0*/  BPT.TRAP 0x1 ;  /* 0x000000040000795c */ /* 0x000fe20000300000 */
.L_x_3274:
[----:B------:R-:W-:Y:S02]  /*31c0*/  LEA R5, R2, UR37, 0x3 ;  /* 0x0000002502057c11 */ /* 0x000fe4000f8e18ff */
[----:B------:R-:W-:-:S04]  /*31d0*/  SHF.L.U32 R8, R16, 0x1f, RZ ;  /* 0x0000001f10087819 */ /* 0x000fc800000006ff */
[----:B------:R2:W3:Y:S01]  /*31e0*/  SYNCS.PHASECHK.TRANS64.TRYWAIT P1, [R5+URZ+0x38830], R8 ;  /* 0x03883008050075a7 */ /* 0x0004e2000802017f */
[----:B------:R-:W-:Y:S05]  /*31f0*/  @!P0 BRA `(.L_x_3275) ;  /* 0x0000000000048947 */ /* 0x000fea0003800000 */
[----:B------:R-:W-:Y:S01]  /*3200*/  BPT.TRAP 0x1 ;  /* 0x000000040000795c */ /* 0x000fe20000300000 */
.L_x_3275:
[----:B---3--:R-:W-:Y:S05]  /*3210*/  @P1 BRA `(.L_x_3276) ;  /* 0x0000000000081947 */ /* 0x008fea0003800000 */
[----:B------:R-:W3:Y:S02]  /*3220*/  SYNCS.PHASECHK.TRANS64.TRYWAIT P1, [R5+URZ+0x38830], R8 ;  /* 0x03883008050075a7 */ /* 0x000ee4000802017f */
[----:B---3--:R-:W-:Y:S05]  /*3230*/  @!P1 BRA `(.L_x_3277) ;  /* 0x000000e000f89947 */ /* 0x008fea0003800000 */
.L_x_3276:
[----:B------:R-:W-:-:S04]  /*3240*/  UIADD3 UR4, UR37, 0x22400, URZ ;  /* 0x0002240025047890 */ /* 0x000fc8000fffe03f */
[----:B------:R-:W-:-:S04]  /*3250*/  USHF.R.U32.HI UR4, URZ, 0x4, UR4 ;  /* 0x000000043f047899 */ /* 0x000fc80008011604 */
[----:B------:R-:W-:-:S06]  /*3260*/  ULOP3.LUT UR4, UR4, 0x3fff, URZ, 0xc0, !UPT ;  /* 0x00003fff04047892 */ /* 0x000fcc000f8ec03f */
[----:B-1----:R-:W-:Y:S01]  /*3270*/  IMAD.U32 R0, RZ, RZ, UR4 ;  /* 0x00000004ff007e24 */ /* 0x002fe2000f8e00ff */
[----:B------:R-:W-:Y:S05]  /*3280*/  WARPSYNC.ALL ;  /* 0x0000000000007948 */ /* 0x000fea0003800000 */
[----:B------:R-:W-:Y:S01]  /*3290*/  LOP3.LUT R0, R0, 0x10000, RZ, 0xfc, !PT ;  /* 0x0001000000007812 */ /* 0x000fe200078efcff */
[----:B------:R-:W-:-:S03]  /*32a0*/  UIADD3 UR4, UR37, 0x20400, URZ ;  /* 0x0002040025047890 */ /* 0x000fc6000fffe03f */
[----:B------:R-:W-:Y:S01]  /*32b0*/  LEA R4, R2, R0, 0x9 ;  /* 0x0000000002047211 */ /* 0x000fe200078e48ff */
[----:B------:R-:W-:Y:S01]  /*32c0*/  WARPGROUP.ARRIVE ;  /* 0x00000000000079c5 */ /* 0x000fe20000000000 */
[----:B------:R-:W-:Y:S01]  /*32d0*/  UMOV UR11, 0x40000040 ;  /* 0x40000040000b7882 */ /* 0x000fe20000000000 */
[----:B------:R-:W-:Y:S01]  /*32e0*/  USHF.R.U32.HI UR4, URZ, 0x4, UR4 ;  /* 0x000000043f047899 */ /* 0x000fe20008011604 */
[----:B------:R-:W-:Y:S01]  /*32f0*/  R2UR UR10, R4 ;  /* 0x00000000040a72ca */ /* 0x000fe200000e0000 */
[----:B------:R-:W-:Y:S01]  /*3300*/  UMOV UR9, 0x40000040 ;  /* 0x4000004000097882 */ /* 0x000fe20000000000 */
        /* <DEDUP_REMOVED lines=27> */
.L_x_3375:
[----:B------:R-:W-:Y:S05]  /*34c0*/  @!P0 BRA `(.L_x_3279) ;  /* 0x0000000000048947 */ /* 0x000fea0003800000 */
[----:B------:R-:W-:Y:S01]  /*34d0*/  BPT.TRAP 0x1 ;  /* 0x000000040000795c */ /* 0x000fe20000300000 */
.L_x_3279:
[----:B------:R4:W1:Y:S01]  /*34e0*/  SYNCS.PHASECHK.TRANS64.TRYWAIT P1, [R5+URZ+0x38850], R8 ;  /* 0x03885008050075a7 */ /* 0x000862000802017f */
[----:B------:R-:W-:Y:S05]  /*34f0*/  @!P0 BRA `(.L_x_3280) ;  /* 0x0000000000048947 */ /* 0x000fea0003800000 */
[----:B------:R-:W-:Y:S01]  /*3500*/  BPT.TRAP 0x1 ;  /* 0x000000040000795c */ /* 0x000fe20000300000 */
.L_x_3280:
[----:B-1----:R-:W-:-:S04]  /*3510*/  IMAD.U32 R4, RZ, RZ, UR37 ;  /* 0x00000025ff047e24 */ /* 0x002fc8000f8e00ff */
[C---:B------:R-:W-:Y:S02]  /*3520*/  VIADD R3, R4.reuse, 0x400 ;  /* 0x0000040004037836 */ /* 0x040fe40000000000 */
        /* <DEDUP_REMOVED lines=11> */
.L_x_3281:
[----:B------:R-:W-:Y:S01]  /*35e0*/  R2UR UR24, R4 ;  /* 0x00000000041872ca */ /* 0x000fe200000e0000 */
[----:B------:R-:W-:Y:S01]  /*35f0*/  WARPGROUP.ARRIVE ;  /* 0x00000000000079c5 */ /* 0x000fe20000000000 */
[C---:B------:R-:W-:Y:S01]  /*3600*/  R2UR UR26, R6.reuse ;  /* 0x00000000061a72ca */ /* 0x040fe200000e0000 */
[----:B------:R-:W-:Y:S01]  /*3610*/  UMOV UR25, 0x40000040 ;  /* 0x4000004000197882 */ /* 0x000fe20000000000 */
[----:B------:R-:W-:Y:S01]  /*3620*/  UMOV UR27, 0x40000040 ;  /* 0x40000040001b7882 */ /* 0x000fe20000000000 */
[----:B------:R-:W-:Y:S01]  /*3630*/  VIADD R7, R6, 0x2 ;  /* 0x0000000206077836 */ /* 0x000fe20000000000 */
[----:B--234-:R-:W-:Y:S01]  /*3640*/  IADD3 R8, R4, 0x2, RZ ;  /* 0x0000000204087810 */ /* 0x01cfe20007ffe0ff */
[----:B------:R-:W-:Y:S01]  /*3650*/  UMOV UR5, 0x40000040 ;  /* 0x4000004000057882 */ /* 0x000fe20000000000 */
        /* <DEDUP_REMOVED lines=8> */
[----:B------:R-:W-:-:S02]  /*36e0*/  VIADD R10, R6, 0x800 ;  /* 0x00000800060a7836 */ /* 0x000fc40000000000 */
[----:B------:R-:W-:-:S04]  /*36f0*/  IMAD R206, R2, 0x1000, R19 ;  /* 0x0000100002ce7824 */ /* 0x000fc800078e0213 */
[----:B------:R-:W-:Y:S01]  /*3700*/  VIADD R207, R206, 0x80 ;  /* 0x00000080cecf7836 */ /* 0x000fe20000000000 */
        /* <DEDUP_REMOVED lines=127> */
[----:B------:R-:W-:Y:S02]  /*3f00*/  IADD3 R8, R4, 0x800, RZ ;  /* 0x0000080004087810 */ /* 0x000fe40007ffe0ff */
        /* <DEDUP_REMOVED lines=58> */
[C---:B------:R-:W-:Y:S01]  /*42b0*/  IMAD.IADD R13, R9.reuse, 0x1, R10 ;  /* 0x00000001090d7824 */ /* 0x040fe200078e020a */
        /* <DEDUP_REMOVED lines=87> */
[C---:B------:R-:W-:Y:S01]  /*4830*/  IADD3 R7, R9.reuse, R8, RZ ;  /* 0x0000000809077210 */ /* 0x040fe20007ffe0ff */
[----:B------:R-:W-:Y:S02]  /*4840*/  IMAD.IADD R9, R9, 0x1, R10 ;  /* 0x0000000109097824 */ /* 0x000fe400078e020a */
[C---:B------:R-:W-:Y:S02]  /*4850*/  IMAD.IADD R8, R11.reuse, 0x1, R8 ;  /* 0x000000010b087824 */ /* 0x040fe400078e0208 */
[----:B------:R-:W-:-:S02]  /*4860*/  IMAD.IADD R10, R11, 0x1, R10 ;  /* 0x000000010b0a7824 */ /* 0x000fc400078e020a */
[----:B------:R-:W-:Y:S01]  /*4870*/  IMAD.MOV.U32 R11, RZ, RZ, 0x40 ;  /* 0x00000040ff0b7424 */ /* 0x000fe200078e00ff */
[----:B------:R-:W-:Y:S02]  /*4880*/  WARPGROUP.DEPBAR.LE gsb0, 0x0 ;  /* 0x00008000000079c5 */ /* 0x000fe40000010000 */
[----:B------:R-:W-:-:S06]  /*4890*/  WARPGROUP.ARRIVE ;  /* 0x00000000000079c5 */ /* 0x000fcc0000000000 */
[----:B------:R-:W-:Y:S01]  /*48a0*/  HGMMA.64x64x16.F32.BF16 R24, gdesc[UR4], R24, gsb0 ;  /* 0x00e00000041879f0 */ /* 0x000fe20008001818 */
[----:B------:R-:W-:Y:S01]  /*48b0*/  R2UR UR4, R7 ;  /* 0x00000000070472ca */ /* 0x000fe200000e0000 */
[----:B------:R-:W-:Y:S01]  /*48c0*/  UMOV UR5, 0x40000040 ;  /* 0x4000004000057882 */ /* 0x000fe20000000000 */
[----:B------:R-:W-:Y:S01]  /*48d0*/  R2UR UR6, R9 ;  /* 0x00000000090672ca */ /* 0x000fe200000e0000 */
[----:B------:R-:W-:Y:S01]  /*48e0*/  UMOV UR7, 0x40000040 ;  /* 0x4000004000077882 */ /* 0x000fe20000000000 */
        /* <DEDUP_REMOVED lines=10> */
[----:B------:R-:W-:-:S04]  /*4990*/  SEL R8, R8, 0xf80, P1 ;  /* 0x00000f8008087807 */ /* 0x000fc80000800000 */
[----:B------:R-:W-:-:S04]  /*49a0*/  LOP3.LUT R8, R8, 0x1e00, RZ, 0xc0, !PT ;  /* 0x00001e0008087812 */ /* 0x000fc800078ec0ff */
[CC--:B------:R-:W-:Y:S02]  /*49b0*/  IADD3 R9, R7.reuse, R8.reuse, R4 ;  /* 0x0000000807097210 */ /* 0x0c0fe40007ffe004 */
[----:B------:R-:W-:Y:S01]  /*49c0*/  IADD3 R6, R7, R8, R6 ;  /* 0x0000000807067210 */ /* 0x000fe20007ffe006 */
[----:B------:R-:W-:Y:S02]  /*49d0*/  IMAD R7, R168, -0x40, R11 ;  /* 0xffffffc0a8077824 */ /* 0x000fe400078e020b */
[----:B------:R-:W-:Y:S02]  /*49e0*/  VIADD R11, R17, UR42 ;  /* 0x0000002a110b7c36 */ /* 0x000fe40008000000 */
        /* <DEDUP_REMOVED lines=8> */
[----:B------:R-:W1:Y:S08]  /*4a70*/  LDC R6, c[0x0][0x2e0] ;  /* 0x0000b800ff067b82 */ /* 0x000e700000000800 */
[----:B------:R-:W2:Y:S01]  /*4a80*/  LDC R9, c[0x0][0x288] ;  /* 0x0000a200ff097b82 */ /* 0x000ea20000000800 */
[----:B-1----:R-:W-:-:S02]  /*4a90*/  IMAD R7, R169, R6, R7 ;  /* 0x00000006a9077224 */ /* 0x002fc400078e0207 */
[----:B------:R-:W-:Y:S02]  /*4aa0*/  IMAD R8, R169, R6, R8 ;  /* 0x00000006a9087224 */ /* 0x000fe400078e0208 */
[----:B------:R-:W-:-:S03]  /*4ab0*/  IMAD.IADD R7, R7, 0x1, -R18 ;  /* 0x0000000107077824 */ /* 0x000fc600078e0a12 */
[----:B--2---:R-:W-:Y:S01]  /*4ac0*/  IADD3 R8, R8, -R9, -R18 ;  /* 0x8000000908087210 */ /* 0x004fe20007ffe812 */
[----:B------:R-:W-:-:S03]  /*4ad0*/  IMAD R6, R169, R6, -R9 ;  /* 0x00000006a9067224 */ /* 0x000fc600078e0a09 */
[----:B------:R-:W-:Y:S01]  /*4ae0*/  VIADDMNMX R12, R11, R8, R7, PT ;  /* 0x000000080b0c7246 */ /* 0x000fe20003800107 */
[----:B------:R-:W-:Y:S01]  /*4af0*/  VIADD R6, R6, UR42 ;  /* 0x0000002a06067c36 */ /* 0x000fe20008000000 */
[----:B------:R-:W-:Y:S02]  /*4b00*/  IADD3 R8, R8, 0x8, R11 ;  /* 0x0000000808087810 */ /* 0x000fe40007ffe00b */
[C---:B------:R-:W-:Y:S02]  /*4b10*/  ISETP.GT.AND P1, PT, R12.reuse, RZ, PT ;  /* 0x000000ff0c00720c */ /* 0x040fe40003f24270 */
[C---:B------:R-:W-:Y:S02]  /*4b20*/  ISETP.GT.AND P2, PT, R12.reuse, 0x1, PT ;  /* 0x000000010c00780c */ /* 0x040fe40003f44270 */
[----:B------:R-:W-:Y:S02]  /*4b30*/  ISETP.GT.AND P3, PT, R12, 0x8, PT ;  /* 0x000000080c00780c */ /* 0x000fe40003f64270 */
[----:B------:R-:W-:-:S02]  /*4b40*/  VIMNMX R8, R7, R8, PT ;  /* 0x0000000807087248 */ /* 0x000fc40003fe0100 */
[----:B------:R-:W-:-:S04]  /*4b50*/  SHF.R.S32.HI R9, RZ, 0x1f, R6 ;  /* 0x0000001fff097819 */ /* 0x000fc80000011406 */
[----:B------:R-:W-:-:S04]  /*4b60*/  LEA.HI R9, R9, R6, RZ, 0x6 ;  /* 0x0000000609097211 */ /* 0x000fc800078f30ff */
[----:B------:R-:W-:-:S04]  /*4b70*/  SHF.R.S32.HI R9, RZ, 0x6, R9 ;  /* 0x00000006ff097819 */ /* 0x000fc80000011409 */
[----:B------:R-:W-:Y:S01]  /*4b80*/  VIMNMX R9, RZ, R9, !PT ;  /* 0x00000009ff097248 */ /* 0x000fe20007fe0100 */
[----:B------:R-:W-:Y:S02]  /*4b90*/  WARPGROUP.DEPBAR.LE gsb0, 0x0 ;  /* 0x00008000000079c5 */ /* 0x000fe40000010000 */
[----:B------:R-:W-:-:S06]  /*4ba0*/  WARPGROUP.ARRIVE ;  /* 0x00000000000079c5 */ /* 0x000fcc0000000000 */
[----:B------:R-:W-:Y:S01]  /*4bb0*/  HGMMA.64x64x16.F32.BF16 R24, gdesc[UR4], R24, gsb0 ;  /* 0x00e00000041879f0 */ /* 0x000fe20008001818 */
[----:B------:R-:W-:Y:S01]  /*4bc0*/  ULDC UR5, c[0x0][0xa80] ;  /* 0x0002a00000057ab9 */ /* 0x000fe20000000800 */
[----:B------:R-:W-:Y:S01]  /*4bd0*/  R2UR UR4, R206 ;  /* 0x00000000ce0472ca */ /* 0x000fe200000e0000 */
[----:B------:R-:W-:-:S12]  /*4be0*/  UMOV UR7, 0x40000040 ;  /* 0x4000004000077882 */ /* 0x000fd80000000000 */
[----:B------:R-:W-:Y:S01]  /*4bf0*/  UMOV UR6, UR4 ;  /* 0x0000000400067c82 */ /* 0x000fe20008000000 */
[----:B------:R-:W-:Y:S01]  /*4c00*/  R2UR UR4, R207 ;  /* 0x00000000cf0472ca */ /* 0x000fe200000e0000 */
[C---:B------:R-:W-:Y:S02]  /*4c10*/  VIADD R207, R206.reuse, 0x100 ;  /* 0x00000100cecf7836 */ /* 0x040fe40000000000 */
[----:B------:R-:W-:Y:S01]  /*4c20*/  VIADD R206, R206, 0x180 ;  /* 0x00000180cece7836 */ /* 0x000fe20000000000 */
[----:B------:R-:W-:Y:S02]  /*4c30*/  WARPGROUP.DEPBAR.LE gsb0, 0x0 ;  /* 0x00008000000079c5 */ /* 0x000fe40000010000 */
[----:B------:R-:W-:Y:S02]  /*4c40*/  FSEL R24, R24, -INF , P1 ;  /* 0xff80000018187808 */ /* 0x000fe40000800000 */
[----:B------:R-:W-:Y:S02]  /*4c50*/  FSEL R25, R25, -INF , P2 ;  /* 0xff80000019197808 */ /* 0x000fe40001000000 */
[----:B------:R-:W-:-:S02]  /*4c60*/  ISETP.GT.AND P1, PT, R12, 0x9, PT ;  /* 0x000000090c00780c */ /* 0x000fc40003f24270 */
[----:B------:R-:W-:Y:S02]  /*4c70*/  FSEL R28, R28, -INF , P3 ;  /* 0xff8000001c1c7808 */ /* 0x000fe40001800000 */
[----:B------:R-:W-:Y:S02]  /*4c80*/  FMNMX.FTZ R13, R24, R25, !PT ;  /* 0x00000019180d7209 */ /* 0x000fe40007810000 */
[----:B------:R-:W-:Y:S02]  /*4c90*/  ISETP.GT.AND P2, PT, R12, 0x10, PT ;  /* 0x000000100c00780c */ /* 0x000fe40003f44270 */
[----:B------:R-:W-:Y:S02]  /*4ca0*/  FSEL R29, R29, -INF , P1 ;  /* 0xff8000001d1d7808 */ /* 0x000fe40000800000 */
[----:B------:R-:W-:Y:S02]  /*4cb0*/  FMNMX.FTZ R10, R28, R13, !PT ;  /* 0x0000000d1c0a7209 */ /* 0x000fe40007810000 */
        /* <DEDUP_REMOVED lines=33> */
[----:B------:R-:W-:Y:S02]  /*4ed0*/  FSEL R53, R53, -INF , P1 ;  /* 0xff80000035357808 */ /* 0x000fe40000800000 */
[----:B------:R-:W-:Y:S02]  /*4ee0*/  FMNMX.FTZ R10, R52, R13, !PT ;  /* 0x0000000d340a7209 */ /* 0x000fe40007810000 */
[----:B------:R-:W-:Y:S02]  /*4ef0*/  ISETP.GT.AND P1, PT, R8, RZ, PT ;  /* 0x000000ff0800720c */ /* 0x000fe40003f24270 */
[----:B------:R-:W-:-:S02]  /*4f00*/  FMNMX.FTZ R10, R53, R10, !PT ;  /* 0x0000000a350a7209 */ /* 0x000fc40007810000 */
[C---:B------:R-:W-:Y:S02]  /*4f10*/  ISETP.GT.AND P2, PT, R8.reuse, 0x1, PT ;  /* 0x000000010800780c */ /* 0x040fe40003f44270 */
[----:B------:R-:W-:Y:S01]  /*4f20*/  ISETP.GT.AND P3, PT, R8, 0x8, PT ;  /* 0x000000080800780c */ /* 0x000fe20003f64270 */
[----:B------:R-:W1:Y:S01]  /*4f30*/  SHFL.BFLY PT, R13, R10, 0x2, 0x1f ;  /* 0x0c401f000a0d7f89 */ /* 0x000e6200000e0000 */
[----:B------:R-:W-:Y:S02]  /*4f40*/  FSEL R26, R26, -INF , P1 ;  /* 0xff8000001a1a7808 */ /* 0x000fe40000800000 */
[----:B------:R-:W-:Y:S02]  /*4f50*/  FSEL R27, R27, -INF , P2 ;  /* 0xff8000001b1b7808 */ /* 0x000fe40001000000 */
[----:B------:R-:W-:Y:S02]  /*4f60*/  ISETP.GT.AND P1, PT, R8, 0x9, PT ;  /* 0x000000090800780c */ /* 0x000fe40003f24270 */
[----:B------:R-:W-:-:S02]  /*4f70*/  FSEL R30, R30, -INF , P3 ;  /* 0xff8000001e1e7808 */ /* 0x000fc40001800000 */
[----:B------:R-:W-:Y:S02]  /*4f80*/  FMNMX.FTZ R7, R26, R27, !PT ;  /* 0x0000001b1a077209 */ /* 0x000fe40007810000 */
[C---:B------:R-:W-:Y:S02]  /*4f90*/  ISETP.GT.AND P2, PT, R8.reuse, 0x10, PT ;  /* 0x000000100800780c */ /* 0x040fe40003f44270 */
[----:B------:R-:W-:Y:S02]  /*4fa0*/  FSEL R31, R31, -INF , P1 ;  /* 0xff8000001f1f7808 */ /* 0x000fe40000800000 */
[----:B------:R-:W-:Y:S02]  /*4fb0*/  ISETP.GT.AND P1, PT, R8, 0x11, PT ;  /* 0x000000110800780c */ /* 0x000fe40003f24270 */
[----:B------:R-:W-:Y:S02]  /*4fc0*/  FSEL R34, R34, -INF , P2 ;  /* 0xff80000022227808 */ /* 0x000fe40001000000 */
[----:B------:R-:W-:-:S02]  /*4fd0*/  ISETP.GT.AND P2, PT, R8, 0x18, PT ;  /* 0x000000180800780c */ /* 0x000fc40003f44270 */
[----:B------:R-:W-:Y:S02]  /*4fe0*/  FSEL R35, R35, -INF , P1 ;  /* 0xff80000023237808 */ /* 0x000fe40000800000 */
[----:B------:R-:W-:Y:S02]  /*4ff0*/  ISETP.GT.AND P1, PT, R8, 0x19, PT ;  /* 0x000000190800780c */ /* 0x000fe40003f24270 */
[----:B-1----:R-:W-:Y:S02]  /*5000*/  FMNMX.FTZ R13, R10, R13, !PT ;  /* 0x0000000d0a0d7209 */ /* 0x002fe40007810000 */
[----:B------:R-:W-:Y:S02]  /*5010*/  FMNMX.FTZ R10, R30, R7, !PT ;  /* 0x000000071e0a7209 */ /* 0x000fe40007810000 */
[----:B------:R-:W-:Y:S01]  /*5020*/  FSEL R38, R38, -INF , P2 ;  /* 0xff80000026267808 */ /* 0x000fe20001000000 */
[----:B------:R-:W1:Y:S01]  /*5030*/  SHFL.BFLY PT, R12, R13, 0x1, 0x1f ;  /* 0x0c201f000d0c7f89 */ /* 0x000e6200000e0000 */
        /* <DEDUP_REMOVED lines=15> */
[----:B-1----:R-:W-:Y:S02]  /*5130*/  FMNMX.FTZ R7, R13, R12, !PT ;  /* 0x0000000c0d077209 */ /* 0x002fe40007810000 */
[----:B------:R-:W-:Y:S02]  /*5140*/  ISETP.GT.AND P1, PT, R8, 0x30, PT ;  /* 0x000000300800780c */ /* 0x000fe40003f24270 */
[----:B------:R-:W-:Y:S01]  /*5150*/  FSEL R47, R47, -INF , P3 ;  /* 0xff8000002f2f7808 */ /* 0x000fe20001800000 */
[----:B------:R-:W-:Y:S01]  /*5160*/  FMUL.FTZ R12, R7, UR5 ;  /* 0x00000005070c7c20 */ /* 0x000fe20008410000 */
[----:B------:R-:W-:-:S02]  /*5170*/  FMNMX.FTZ R10, R46, R11, !PT ;  /* 0x0000000b2e0a7209 */ /* 0x000fc40007810000 */
[----:B------:R-:W-:Y:S02]  /*5180*/  FSETP.NEU.FTZ.AND P4, PT, R7, -INF , PT ;  /* 0xff8000000700780b */ /* 0x000fe40003f9d000 */
[----:B------:R-:W-:Y:S02]  /*5190*/  ISETP.GT.AND P2, PT, R8, 0x31, PT ;  /* 0x000000310800780c */ /* 0x000fe40003f44270 */
[----:B------:R-:W-:Y:S02]  /*51a0*/  FSEL R50, R50, -INF , P1 ;  /* 0xff80000032327808 */ /* 0x000fe40000800000 */
[----:B------:R-:W-:Y:S02]  /*51b0*/  FMNMX.FTZ R11, R47, R10, !PT ;  /* 0x0000000a2f0b7209 */ /* 0x000fe40007810000 */
[----:B------:R-:W-:Y:S02]  /*51c0*/  FSEL R56, R12, RZ, P4 ;  /* 0x000000ff0c387208 */ /* 0x000fe40002000000 */
[----:B------:R-:W-:-:S02]  /*51d0*/  ISETP.GT.AND P1, PT, R8, 0x38, PT ;  /* 0x000000380800780c */ /* 0x000fc40003f24270 */
[----:B------:R-:W-:Y:S01]  /*51e0*/  FSEL R51, R51, -INF , P2 ;  /* 0xff80000033337808 */ /* 0x000fe20001000000 */
[--C-:B------:R-:W-:Y:S01]  /*51f0*/  FFMA.FTZ R24, R24, UR5, -R56.reuse ;  /* 0x0000000518187c23 */ /* 0x100fe20008010838 */
[----:B------:R-:W-:Y:S01]  /*5200*/  FMNMX.FTZ R12, R50, R11, !PT ;  /* 0x0000000b320c7209 */ /* 0x000fe20007810000 */
[--C-:B------:R-:W-:Y:S01]  /*5210*/  FFMA.FTZ R11, R25, UR5, -R56.reuse ;  /* 0x00000005190b7c23 */ /* 0x100fe20008010838 */
[----:B------:R-:W-:Y:S01]  /*5220*/  ISETP.GT.AND P2, PT, R8, 0x39, PT ;  /* 0x000000390800780c */ /* 0x000fe20003f44270 */
[----:B------:R-:W-:Y:S01]  /*5230*/  MUFU.EX2 R10, R24 ;  /* 0x00000018000a7308 */ /* 0x000fe20000000800 */
[----:B------:R-:W-:Y:S01]  /*5240*/  FSEL R54, R54, -INF , P1 ;  /* 0xff80000036367808 */ /* 0x000fe20000800000 */
[--C-:B------:R-:W-:Y:S01]  /*5250*/  FFMA.FTZ R14, R32, UR5, -R56.reuse ;  /* 0x00000005200e7c23 */ /* 0x100fe20008010838 */
[----:B------:R-:W-:Y:S01]  /*5260*/  FMNMX.FTZ R13, R51, R12, !PT ;  /* 0x0000000c330d7209 */ /* 0x000fe20007810000 */
[--C-:B------:R-:W-:Y:S01]  /*5270*/  FFMA.FTZ R12, R28, UR5, -R56.reuse ;  /* 0x000000051c0c7c23 */ /* 0x100fe20008010838 */
[----:B------:R-:W-:Y:S01]  /*5280*/  FSEL R55, R55, -INF , P2 ;  /* 0xff80000037377808 */ /* 0x000fe20001000000 */
        /* <DEDUP_REMOVED lines=12> */
[--C-:B------:R-:W-:Y:S01]  /*5350*/  FFMA.FTZ R175, R49, UR5, -R56.reuse ;  /* 0x0000000531af7c23 */ /* 0x100fe20008010838 */
[--C-:B------:R-:W-:Y:S01]  /*5360*/  FFMA.FTZ R176, R52, UR5, -R56.reuse ;  /* 0x0000000534b07c23 */ /* 0x100fe20008010838 */
[----:B------:R-:W-:Y:S01]  /*5370*/  FFMA.FTZ R177, R53, UR5, -R56 ;  /* 0x0000000535b17c23 */ /* 0x000fe20008010838 */
[----:B------:R-:W2:Y:S08]  /*5380*/  MUFU.EX2 R11, R11 ;  /* 0x0000000b000b7308 */ /* 0x000eb00000000800 */
[----:B------:R-:W-:Y:S08]  /*5390*/  MUFU.EX2 R12, R12 ;  /* 0x0000000c000c7308 */ /* 0x000ff00000000800 */
[----:B------:R-:W3:Y:S01]  /*53a0*/  MUFU.EX2 R13, R13 ;  /* 0x0000000d000d7308 */ /* 0x000ee20000000800 */
[----:B--2---:R-:W-:Y:S01]  /*53b0*/  F2FP.BF16.F32.PACK_AB R152, R11, R10 ;  /* 0x0000000a0b98723e */ /* 0x004fe200000010ff */
[----:B------:R-:W-:Y:S01]  /*53c0*/  FADD.FTZ R11, R10, R11 ;  /* 0x0000000b0a0b7221 */ /* 0x000fe20000010000 */
[----:B-1----:R-:W-:-:S05]  /*53d0*/  FMNMX.FTZ R25, R8, R25, !PT ;  /* 0x0000001908197209 */ /* 0x002fca0007810000 */
[----:B------:R-:W1:Y:S01]  /*53e0*/  SHFL.BFLY PT, R8, R25, 0x1, 0x1f ;  /* 0x0c201f0019087f89 */ /* 0x000e6200000e0000 */
[----:B------:R-:W-:Y:S08]  /*53f0*/  MUFU.EX2 R14, R14 ;  /* 0x0000000e000e7308 */ /* 0x000ff00000000800 */
[----:B------:R-:W2:Y:S01]  /*5400*/  MUFU.EX2 R15, R15 ;  /* 0x0000000f000f7308 */ /* 0x000ea20000000800 */
[----:B---3--:R-:W-:Y:S01]  /*5410*/  F2FP.BF16.F32.PACK_AB R154, R13, R12 ;  /* 0x0000000c0d9a723e */ /* 0x008fe200000010ff */
[----:B------:R-:W-:-:S04]  /*5420*/  FADD.FTZ R12, R12, R11 ;  /* 0x0000000b0c0c7221 */ /* 0x000fc80000010000 */
[----:B------:R-:W-:Y:S01]  /*5430*/  FADD.FTZ R13, R13, R12 ;  /* 0x0000000c0d0d7221 */ /* 0x000fe20000010000 */
[----:B------:R-:W-:Y:S01]  /*5440*/  VIADD R12, R168, 0xfffffffe ;  /* 0xfffffffea80c7836 */ /* 0x000fe20000000000 */
[----:B------:R-:W-:Y:S04]  /*5450*/  MUFU.EX2 R20, R20 ;  /* 0x0000001400147308 */ /* 0x000fe80000000800 */
[----:B------:R-:W-:Y:S02]  /*5460*/  ISETP.GE.AND P2, PT, R12, R9, PT ;  /* 0x000000090c00720c */ /* 0x000fe40003f46270 */
[----:B-1----:R-:W-:Y:S02]  /*5470*/  FMNMX.FTZ R8, R25, R8, !PT ;  /* 0x0000000819087209 */ /* 0x002fe40007810000 */
[----:B------:R-:W1:Y:S01]  /*5480*/  MUFU.EX2 R21, R21 ;  /* 0x0000001500157308 */ /* 0x000e620000000800 */
[----:B--2---:R-:W-:Y:S01]  /*5490*/  F2FP.BF16.F32.PACK_AB R156, R15, R14 ;  /* 0x0000000e0f9c723e */ /* 0x004fe200000010ff */
[----:B------:R-:W-:Y:S01]  /*54a0*/  FADD.FTZ R14, R14, R13 ;  /* 0x0000000d0e0e7221 */ /* 0x000fe20000010000 */
[C---:B------:R-:W-:Y:S01]  /*54b0*/  FSETP.NEU.FTZ.AND P1, PT, R8.reuse, -INF , PT ;  /* 0xff8000000800780b */ /* 0x040fe20003f3d000 */
[----:B------:R-:W-:-:S02]  /*54c0*/  FMUL.FTZ R24, R8, UR5 ;  /* 0x0000000508187c20 */ /* 0x000fc40008410000 */
        /* <DEDUP_REMOVED lines=24> */
[----:B-1----:R-:W-:Y:S01]  /*5650*/  F2FP.BF16.F32.PACK_AB R158, R21, R20 ;  /* 0x00000014159e723e */ /* 0x002fe200000010ff */
[----:B------:R-:W-:Y:S01]  /*5660*/  FADD.FTZ R20, R20, R15 ;  /* 0x0000000f14147221 */ /* 0x000fe20000010000 */
[----:B------:R-:W-:-:S03]  /*5670*/  @!P1 IADD3 R5, R5, 0x38860, RZ ;  /* 0x0003886005059810 */ /* 0x000fc60007ffe0ff */
[----:B------:R-:W-:Y:S01]  /*5680*/  FADD.FTZ R21, R21, R20 ;  /* 0x0000001415157221 */ /* 0x000fe20000010000 */
[----:B------:R-:W-:Y:S01]  /*5690*/  @!P1 PRMT R5, RZ, 0x654, R5 ;  /* 0x00000654ff059816 */ /* 0x000fe20000000005 */
[----:B------:R-:W1:Y:S08]  /*56a0*/  MUFU.EX2 R179, R179 ;  /* 0x000000b300b37308 */ /* 0x000e700000000800 */
        /* <DEDUP_REMOVED lines=50> */
[----:B------:R-:W-:-:S06]  /*59d0*/  FADD.FTZ R176, R176, R175 ;  /* 0x000000afb0b07221 */ /* 0x000fcc0000010000 */
[----:B------:R-:W3:Y:S08]  /*59e0*/  MUFU.EX2 R204, R204 ;  /* 0x000000cc00cc7308 */ /* 0x000ef00000000800 */
[----:B------:R-:W5:Y:S01]  /*59f0*/  MUFU.EX2 R205, R205 ;  /* 0x000000cd00cd7308 */ /* 0x000f620000000800 */
[----:B-1----:R-:W-:Y:S01]  /*5a00*/  F2FP.BF16.F32.PACK_AB R165, R202, R203 ;  /* 0x000000cbcaa5723e */ /* 0x002fe200000010ff */
[----:B------:R-:W-:-:S04]  /*5a10*/  FADD.FTZ R203, R203, R200 ;  /* 0x000000c8cbcb7221 */ /* 0x000fc80000010000 */
[----:B------:R-:W-:-:S04]  /*5a20*/  FADD.FTZ R203, R202, R203 ;  /* 0x000000cbcacb7221 */ /* 0x000fc80000010000 */
[----:B---3--:R-:W-:Y:S01]  /*5a30*/  FADD.FTZ R6, R204, R203 ;  /* 0x000000cbcc067221 */ /* 0x008fe20000010000 */
[----:B-----5:R-:W-:-:S03]  /*5a40*/  F2FP.BF16.F32.PACK_AB R167, R205, R204 ;  /* 0x000000cccda7723e */ /* 0x020fc600000010ff */
[----:B------:R-:W-:Y:S02]  /*5a50*/  FADD.FTZ R6, R205, R6 ;  /* 0x00000006cd067221 */ /* 0x000fe40000010000 */
[----:B------:R4:W-:Y:S01]  /*5a60*/  STSM.16.M88.4 [R185], R164 ;  /* 0x000000a4b9007844 */ /* 0x0009e20000000200 */
[----:B--2---:R-:W-:-:S06]  /*5a70*/  WARPGROUP.ARRIVE ;  /* 0x00000000000079c5 */ /* 0x004fcc0000000000 */
        /* <DEDUP_REMOVED lines=32> */
[----:B----4-:R-:W-:Y:S06]  /*5c80*/  @!P2 BRA `(.L_x_3283) ;  /* 0x000000300090a947 */ /* 0x010fec0003800000 */
[----:B------:R-:W-:Y:S01]  /*5c90*/  IMAD.MOV.U32 R11, RZ, RZ, R8 ;  /* 0x000000ffff0b7224 */ /* 0x000fe200078e0008 */
[----:B------:R-:W-:Y:S01]  /*5ca0*/  ULDC UR4, c[0x0][0x288] ;  /* 0x0000a20000047ab9 */ /* 0x000fe20000000800 */
[----:B------:R-:W-:Y:S01]  /*5cb0*/  IMAD.MOV.U32 R13, RZ, RZ, R7 ;  /* 0x000000ffff0d7224 */ /* 0x000fe200078e0007 */
[----:B------:R-:W-:Y:S01]  /*5cc0*/  ULDC.64 UR6, c[0x0][0x3f8] ;  /* 0x0000fe0000067ab9 */ /* 0x000fe20000000a00 */
[----:B------:R-:W-:-:S07]  /*5cd0*/  IMAD.MOV.U32 R14, RZ, RZ, R2 ;  /* 0x000000ffff0e7224 */ /* 0x000fce00078e0002 */
.L_x_3292:
[----:B------:R-:W-:-:S04]  /*5ce0*/  IADD3 R2, R14, 0x1, RZ ;  /* 0x000000010e027810 */ /* 0x000fc80007ffe0ff */
[----:B------:R-:W-:-:S04]  /*5cf0*/  ISETP.NE.AND P2, PT, R2, 0x2, PT ;  /* 0x000000020200780c */ /* 0x000fc80003f45270 */
[----:B------:R-:W-:Y:S02]  /*5d00*/  SEL R7, RZ, 0x1, P2 ;  /* 0x00000001ff077807 */ /* 0x000fe40001000000 */
[----:B------:R-:W-:Y:S02]  /*5d10*/  SEL R2, R2, RZ, P2 ;  /* 0x000000ff02027207 */ /* 0x000fe40001000000 */
[----:B------:R-:W-:Y:S01]  /*5d20*/  LOP3.LUT R16, R16, R7, RZ, 0x3c, !PT ;  /* 0x0000000710107212 */ /* 0x000fe200078e3cff */
[----:B------:R-:W-:Y:S06]  /*5d30*/  @!P0 BRA `(.L_x_3284) ;  /* 0x0000000000048947 */ /* 0x000fec0003800000 */
[----:B------:R-:W-:Y:S01]  /*5d40*/  BPT.TRAP 0x1 ;  /* 0x000000040000795c */ /* 0x000fe20000300000 */
.L_x_3284:
[----:B------:R-:W-:Y:S02]  /*5d50*/  LEA R10, R2, UR37, 0x3 ;  /* 0x00000025020a7c11 */ /* 0x000fe4000f8e18ff */
[----:B------:R-:W-:-:S04]  /*5d60*/  SHF.L.U32 R7, R16, 0x1f, RZ ;  /* 0x0000001f10077819 */ /* 0x000fc800000006ff */
[----:B------:R1:W2:Y:S01]  /*5d70*/  SYNCS.PHASECHK.TRANS64.TRYWAIT P2, [R10+URZ+0x38830], R7 ;  /* 0x038830070a0075a7 */ /* 0x0002a2000804017f */
[----:B------:R-:W-:Y:S05]  /*5d80*/  @!P0 BRA `(.L_x_3285) ;  /* 0x0000000000048947 */ /* 0x000fea0003800000 */
[----:B------:R-:W-:Y:S01]  /*5d90*/  BPT.TRAP 0x1 ;  /* 0x000000040000795c */ /* 0x000fe20000300000 */
.L_x_3285:
[----:B------:R-:W-:Y:S01]  /*5da0*/  IMAD R8, R2, 0x200, R0 ;  /* 0x0000020002087824 */ /* 0x000fe200078e0200 */
[----:B--2---:R-:W-:Y:S06]  /*5db0*/  @P2 BRA `(.L_x_3286) ;  /* 0x0000000000082947 */ /* 0x004fec0003800000 */
[----:B------:R-:W2:Y:S02]  /*5dc0*/  SYNCS.PHASECHK.TRANS64.TRYWAIT P2, [R10+URZ+0x38830], R7 ;  /* 0x038830070a0075a7 */ /* 0x000ea4000804017f */
[----:B--2---:R-:W-:Y:S05]  /*5dd0*/  @!P2 BRA `(.L_x_3287) ;  /* 0x000000b80050a947 */ /* 0x004fea0003800000 */
.L_x_3286:
        /* <DEDUP_REMOVED lines=22> */
.L_x_3288:
[----:B------:R3:W4:Y:S01]  /*5f40*/  SYNCS.PHASECHK.TRANS64.TRYWAIT P2, [R10+URZ+0x38850], R7 ;  /* 0x038850070a0075a7 */ /* 0x000722000804017f */
[----:B------:R-:W-:Y:S05]  /*5f50*/  @!P0 BRA `(.L_x_3289) ;  /* 0x0000000000048947 */ /* 0x000fea0003800000 */
[----:B------:R-:W-:Y:S01]  /*5f60*/  BPT.TRAP 0x1 ;  /* 0x000000040000795c */ /* 0x000fe20000300000 */
.L_x_3289:
[----:B----4-:R-:W-:Y:S05]  /*5f70*/  @P2 BRA `(.L_x_3290) ;  /* 0x0000000000082947 */ /* 0x010fea0003800000 */
[----:B------:R-:W4:Y:S02]  /*5f80*/  SYNCS.PHASECHK.TRANS64.TRYWAIT P2, [R10+URZ+0x38850], R7 ;  /* 0x038850070a0075a7 */ /* 0x000f24000804017f */
[----:B----4-:R-:W-:Y:S05]  /*5f90*/  @!P2 BRA `(.L_x_3291) ;  /* 0x000000b400f4a947 */ /* 0x010fea0003800000 */
.L_x_3290:
[----:B-1234-:R-:W-:Y:S01]  /*5fa0*/  IMAD R7, R2, 0x1000, R3 ;  /* 0x0000100002077824 */ /* 0x01efe200078e0203 */
[----:B------:R-:W-:Y:S01]  /*5fb0*/  WARPGROUP.ARRIVE ;  /* 0x00000000000079c5 */ /* 0x000fe20000000000 */
[----:B------:R-:W-:Y:S01]  /*5fc0*/  UMOV UR27, 0x40000040 ;  /* 0x40000040001b7882 */ /* 0x000fe20000000000 */
[C---:B------:R-:W-:Y:S01]  /*5fd0*/  VIADD R15, R4.reuse, 0x2 ;  /* 0x00000002040f7836 */ /* 0x040fe20000000000 */
[----:B------:R-:W-:Y:S01]  /*5fe0*/  UMOV UR29, 0x40000040 ;  /* 0x40000040001d7882 */ /* 0x000fe20000000000 */
[C---:B------:R-:W-:Y:S01]  /*5ff0*/  R2UR UR26, R7.reuse ;  /* 0x00000000071a72ca */ /* 0x040fe200000e0000 */
[----:B------:R-:W-:Y:S01]  /*6000*/  VIADD R8, R7, 0x2 ;  /* 0x0000000207087836 */ /* 0x000fe20000000000 */
[----:B------:R-:W-:Y:S01]  /*6010*/  UMOV UR31, 0x40000040 ;  /* 0x40000040001f7882 */ /* 0x000fe20000000000 */
[----:B------:R-:W-:Y:S01]  /*6020*/  R2UR UR28, R15 ;  /* 0x000000000f1c72ca */ /* 0x000fe200000e0000 */
[----:B------:R-:W1:Y:S01]  /*6030*/  S2R R20, SR_TID.X ;  /* 0x0000000000147919 */ /* 0x000e620000002100 */
[C---:B------:R-:W-:Y:S01]  /*6040*/  IADD3 R15, R4.reuse, 0x4, RZ ;  /* 0x00000004040f7810 */ /* 0x040fe20007ffe0ff */
[----:B------:R-:W-:Y:S01]  /*6050*/  VIADD R197, R4, 0x800 ;  /* 0x0000080004c57836 */ /* 0x000fe20000000000 */
[----:B------:R-:W-:Y:S01]  /*6060*/  R2UR UR30, R8 ;  /* 0x00000000081e72ca */ /* 0x000fe200000e0000 */
[C---:B------:R-:W-:Y:S01]  /*6070*/  VIADD R8, R7.reuse, 0x4 ;  /* 0x0000000407087836 */ /* 0x040fe20000000000 */
[----:B------:R-:W-:Y:S01]  /*6080*/  UISETP.NE.U32.AND UP0, UPT, UR6, URZ, UPT ;  /* 0x0000003f0600728c */ /* 0x000fe2000bf05070 */
[----:B------:R-:W-:Y:S01]  /*6090*/  VIADD R21, R7, 0x800 ;  /* 0x0000080007157836 */ /* 0x000fe20000000000 */
[----:B------:R-:W-:Y:S01]  /*60a0*/  ULDC UR5, c[0x0][0x404] ;  /* 0x0001010000057ab9 */ /* 0x000fe20000000800 */
[----:B------:R-:W-:Y:S01]  /*60b0*/  IMAD R208, R2, 0x1000, R19 ;  /* 0x0000100002d07824 */ /* 0x000fe200078e0213 */
[----:B------:R-:W-:Y:S01]  /*60c0*/  HGMMA.64x64x16.F32.BF16 R152, gdesc[UR24], R152, gsb0 ;  /* 0x00e00000189879f0 */ /* 0x000fe20008001898 */
[----:B------:R-:W-:Y:S01]  /*60d0*/  UISETP.NE.AND.EX UP0, UPT, UR7, URZ, UPT, UP0 ;  /* 0x0000003f0700728c */ /* 0x000fe2000bf05300 */
[----:B------:R-:W-:-:S02]  /*60e0*/  UMOV UR11, 0x40000040 ;  /* 0x40000040000b7882 */ /* 0x000fc40000000000 */
[----:B------:R-:W-:Y:S01]  /*60f0*/  R2UR UR10, R208 ;  /* 0x00000000d00a72ca */ /* 0x000fe200000e0000 */
[----:B------:R-:W-:Y:S01]  /*6100*/  USEL UR5, UR5, 0x1, UP0 ;  /* 0x0000000105057887 */ /* 0x000fe20008000000 */
        /* <DEDUP_REMOVED lines=150> */
[----:B------:R-:W-:Y:S01]  /*6a70*/  IADD3 R196, R197, R20, RZ ;  /* 0x00000014c5c47210 */ /* 0x000fe20007ffe0ff */
        /* <DEDUP_REMOVED lines=146> */
[----:B------:R-:W-:Y:S02]  /*73a0*/  IADD3 R7, R8, R15, R7 ;  /* 0x0000000f08077210 */ /* 0x000fe40007ffe007 */
[----:B------:R-:W1:Y:S01]  /*73b0*/  LDC R8, c[0x0][0x2e0] ;  /* 0x0000b800ff087b82 */ /* 0x000e620000000800 */
[----:B------:R-:W-:Y:S02]  /*73c0*/  WARPGROUP.DEPBAR.LE gsb0, 0x0 ;  /* 0x00008000000079c5 */ /* 0x000fe40000010000 */
[----:B------:R-:W-:-:S06]  /*73d0*/  WARPGROUP.ARRIVE ;  /* 0x00000000000079c5 */ /* 0x000fcc0000000000 */
[----:B------:R-:W-:Y:S01]  /*73e0*/  HGMMA.64x64x16.F32.BF16 R152, gdesc[UR28], R152, gsb0 ;  /* 0x00e000001c9879f0 */ /* 0x000fe20008001898 */
[----:B------:R-:W-:Y:S01]  /*73f0*/  R2UR UR28, R20 ;  /* 0x00000000141c72ca */ /* 0x000fe200000e0000 */
[----:B------:R-:W-:Y:S01]  /*7400*/  UMOV UR29, 0x40000040 ;  /* 0x40000040001d7882 */ /* 0x000fe20000000000 */
[----:B------:R-:W-:Y:S01]  /*7410*/  R2UR UR30, R7 ;  /* 0x00000000071e72ca */ /* 0x000fe200000e0000 */
[----:B------:R-:W-:Y:S01]  /*7420*/  UMOV UR31, 0x40000040 ;  /* 0x40000040001f7882 */ /* 0x000fe20000000000 */
[----:B------:R-:W-:-:S04]  /*7430*/  IMAD.MOV.U32 R7, RZ, RZ, -0x40 ;  /* 0xffffffc0ff077424 */ /* 0x000fc800078e00ff */
[----:B------:R-:W-:-:S05]  /*7440*/  IMAD R7, R12, R7, 0x1 ;  /* 0x000000010c077424 */ /* 0x000fca00078e0207 */
[----:B------:R-:W-:-:S05]  /*7450*/  IADD3 R7, R7, UR42, RZ ;  /* 0x0000002a07077c10 */ /* 0x000fca000fffe0ff */
[----:B-1----:R-:W-:Y:S01]  /*7460*/  IMAD R7, R8, UR5, R7 ;  /* 0x0000000508077c24 */ /* 0x002fe2000f8e0207 */
[----:B------:R-:W-:-:S04]  /*7470*/  ULDC UR5, c[0x0][0xa80] ;  /* 0x0002a00000057ab9 */ /* 0x000fc80000000800 */
[----:B------:R-:W-:-:S05]  /*7480*/  IADD3 R8, R7, -UR4, -R18 ;  /* 0x8000000407087c10 */ /* 0x000fca000fffe812 */
[----:B------:R-:W-:-:S05]  /*7490*/  IMAD.IADD R7, R17, 0x1, R8 ;  /* 0x0000000111077824 */ /* 0x000fca00078e0208 */
[C---:B------:R-:W-:Y:S02]  /*74a0*/  ISETP.GT.AND P2, PT, R7.reuse, RZ, PT ;  /* 0x000000ff0700720c */ /* 0x040fe40003f44270 */
[----:B------:R-:W-:Y:S01]  /*74b0*/  ISETP.GT.AND P3, PT, R7, 0x1, PT ;  /* 0x000000010700780c */ /* 0x000fe20003f64270 */
[----:B------:R-:W-:Y:S02]  /*74c0*/  WARPGROUP.DEPBAR.LE gsb0, 0x0 ;  /* 0x00008000000079c5 */ /* 0x000fe40000010000 */
[----:B------:R-:W-:-:S06]  /*74d0*/  WARPGROUP.ARRIVE ;  /* 0x00000000000079c5 */ /* 0x000fcc0000000000 */
[----:B------:R-:W-:Y:S03]  /*74e0*/  HGMMA.64x64x16.F32.BF16 R152, gdesc[UR28], R152, gsb0 ;  /* 0x00e000001c9879f0 */ /* 0x000fe60008001898 */
[----:B------:R-:W-:Y:S02]  /*74f0*/  WARPGROUP.DEPBAR.LE gsb0, 0x0 ;  /* 0x00008000000079c5 */ /* 0x000fe40000010000 */
[----:B------:R-:W-:Y:S02]  /*7500*/  FSEL R152, R152, -INF , P2 ;  /* 0xff80000098987808 */ /* 0x000fe40001000000 */
        /* <DEDUP_REMOVED lines=27> */
[C---:B------:R-:W-:Y:S02]  /*76c0*/  ISETP.GT.AND P3, PT, R7.reuse, 0x29, PT ;  /* 0x000000290700780c */ /* 0x040fe40003f64270 */
        /* <DEDUP_REMOVED lines=15> */
[----:B------:R-:W-:Y:S01]  /*77c0*/  FMNMX.FTZ R20, R180, R15, !PT ;  /* 0x0000000fb4147209 */ /* 0x000fe20007810000 */
[----:B------:R-:W-:-:S03]  /*77d0*/  VIADD R15, R7, 0x8 ;  /* 0x00000008070f7836 */ /* 0x000fc60000000000 */
[----:B------:R-:W-:Y:S02]  /*77e0*/  FMNMX.FTZ R21, R181, R20, !PT ;  /* 0x00000014b5157209 */ /* 0x000fe40007810000 */
[C---:B------:R-:W-:Y:S02]  /*77f0*/  ISETP.GT.AND P2, PT, R15.reuse, RZ, PT ;  /* 0x000000ff0f00720c */ /* 0x040fe40003f44270 */
[C---:B------:R-:W-:Y:S01]  /*7800*/  ISETP.GT.AND P3, PT, R15.reuse, 0x1, PT ;  /* 0x000000010f00780c */ /* 0x040fe20003f64270 */
[----:B------:R-:W1:Y:S01]  /*7810*/  SHFL.BFLY PT, R20, R21, 0x2, 0x1f ;  /* 0x0c401f0015147f89 */ /* 0x000e6200000e0000 */
[----:B------:R-:W-:Y:S02]  /*7820*/  FSEL R154, R154, -INF , P2 ;  /* 0xff8000009a9a7808 */ /* 0x000fe40001000000 */
[----:B------:R-:W-:Y:S02]  /*7830*/  ISETP.GT.AND P2, PT, R15, 0x8, PT ;  /* 0x000000080f00780c */ /* 0x000fe40003f44270 */
[----:B------:R-:W-:-:S02]  /*7840*/  FSEL R155, R155, -INF , P3 ;  /* 0xff8000009b9b7808 */ /* 0x000fc40001800000 */
[C---:B------:R-:W-:Y:S02]  /*7850*/  ISETP.GT.AND P3, PT, R15.reuse, 0x9, PT ;  /* 0x000000090f00780c */ /* 0x040fe40003f64270 */
[----:B------:R-:W-:Y:S02]  /*7860*/  FSEL R158, R158, -INF , P2 ;  /* 0xff8000009e9e7808 */ /* 0x000fe40001000000 */
[----:B------:R-:W-:Y:S02]  /*7870*/  ISETP.GT.AND P2, PT, R15, 0x10, PT ;  /* 0x000000100f00780c */ /* 0x000fe40003f44270 */
[----:B------:R-:W-:Y:S02]  /*7880*/  FSEL R159, R159, -INF , P3 ;  /* 0xff8000009f9f7808 */ /* 0x000fe40001800000 */
[----:B------:R-:W-:Y:S02]  /*7890*/  ISETP.GT.AND P3, PT, R15, 0x11, PT ;  /* 0x000000110f00780c */ /* 0x000fe40003f64270 */
[----:B------:R-:W-:-:S02]  /*78a0*/  FSEL R162, R162, -INF , P2 ;  /* 0xff800000a2a27808 */ /* 0x000fc40001000000 */
[----:B------:R-:W-:Y:S02]  /*78b0*/  ISETP.GT.AND P2, PT, R15, 0x18, PT ;  /* 0x000000180f00780c */ /* 0x000fe40003f44270 */
        /* <DEDUP_REMOVED lines=16> */
[----:B------:R-:W-:Y:S02]  /*79c0*/  FMNMX.FTZ R20, R166, R21, !PT ;  /* 0x00000015a6147209 */ /* 0x000fe40007810000 */
[----:B------:R-:W-:Y:S02]  /*79d0*/  FSEL R200, R171, -INF , P3 ;  /* 0xff800000abc87808 */ /* 0x000fe40001800000 */
[----:B------:R-:W-:-:S02]  /*79e0*/  FMNMX.FTZ R20, R167, R20, !PT ;  /* 0x00000014a7147209 */ /* 0x000fc40007810000 */
[----:B-1----:R-:W-:Y:S02]  /*79f0*/  FMNMX.FTZ R7, R168, R169, !PT ;  /* 0x000000a9a8077209 */ /* 0x002fe40007810000 */
[----:B------:R-:W-:Y:S02]  /*7a00*/  FMNMX.FTZ R21, R199, R20, !PT ;  /* 0x00000014c7157209 */ /* 0x000fe40007810000 */
[----:B------:R-:W-:Y:S01]  /*7a10*/  ISETP.GT.AND P5, PT, R15, 0x29, PT ;  /* 0x000000290f00780c */ /* 0x000fe20003fa4270 */
[----:B------:R-:W-:Y:S01]  /*7a20*/  FMUL.FTZ R203, R7, UR5 ;  /* 0x0000000507cb7c20 */ /* 0x000fe20008410000 */
[----:B------:R-:W-:Y:S02]  /*7a30*/  FSEL R201, R174, -INF , P4 ;  /* 0xff800000aec97808 */ /* 0x000fe40002000000 */
[----:B------:R-:W-:Y:S02]  /*7a40*/  FMNMX.FTZ R20, R200, R21, !PT ;  /* 0x00000015c8147209 */ /* 0x000fe40007810000 */
[----:B------:R-:W-:-:S02]  /*7a50*/  ISETP.GT.AND P3, PT, R15, 0x30, PT ;  /* 0x000000300f00780c */ /* 0x000fc40003f64270 */
[----:B------:R-:W-:Y:S02]  /*7a60*/  FSEL R202, R175, -INF , P5 ;  /* 0xff800000afca7808 */ /* 0x000fe40002800000 */
[----:B------:R-:W-:Y:S02]  /*7a70*/  FMNMX.FTZ R21, R201, R20, !PT ;  /* 0x00000014c9157209 */ /* 0x000fe40007810000 */
[----:B------:R-:W-:Y:S02]  /*7a80*/  FSETP.NEU.FTZ.AND P2, PT, R7, -INF , PT ;  /* 0xff8000000700780b */ /* 0x000fe40003f5d000 */
[----:B------:R-:W-:Y:S02]  /*7a90*/  ISETP.GT.AND P4, PT, R15, 0x31, PT ;  /* 0x000000310f00780c */ /* 0x000fe40003f84270 */
[----:B------:R-:W-:Y:S02]  /*7aa0*/  FSEL R178, R178, -INF , P3 ;  /* 0xff800000b2b27808 */ /* 0x000fe40001800000 */
[----:B------:R-:W-:-:S02]  /*7ab0*/  FMNMX.FTZ R21, R202, R21, !PT ;  /* 0x00000015ca157209 */ /* 0x000fc40007810000 */
[----:B------:R-:W-:Y:S02]  /*7ac0*/  FSEL R203, R203, RZ, P2 ;  /* 0x000000ffcbcb7208 */ /* 0x000fe40001000000 */
[----:B------:R-:W-:Y:S02]  /*7ad0*/  ISETP.GT.AND P3, PT, R15, 0x38, PT ;  /* 0x000000380f00780c */ /* 0x000fe40003f64270 */
[----:B------:R-:W-:Y:S01]  /*7ae0*/  FSEL R179, R179, -INF , P4 ;  /* 0xff800000b3b37808 */ /* 0x000fe20002000000 */
[--C-:B------:R-:W-:Y:S01]  /*7af0*/  FFMA.FTZ R20, R152, UR5, -R203.reuse ;  /* 0x0000000598147c23 */ /* 0x100fe200080108cb */
[----:B------:R-:W-:Y:S01]  /*7b00*/  FMNMX.FTZ R168, R178, R21, !PT ;  /* 0x00000015b2a87209 */ /* 0x000fe20007810000 */
[--C-:B------:R-:W-:Y:S01]  /*7b10*/  FFMA.FTZ R173, R8, UR5, -R203.reuse ;  /* 0x0000000508ad7c23 */ /* 0x100fe200080108cb */
[----:B------:R-:W-:Y:S01]  /*7b20*/  ISETP.GT.AND P4, PT, R15, 0x39, PT ;  /* 0x000000390f00780c */ /* 0x000fe20003f84270 */
[--C-:B------:R-:W-:Y:S01]  /*7b30*/  FFMA.FTZ R15, R153, UR5, -R203.reuse ;  /* 0x00000005990f7c23 */ /* 0x100fe200080108cb */
        /* <DEDUP_REMOVED lines=18> */
[----:B------:R-:W-:Y:S01]  /*7c60*/  FFMA.FTZ R181, R181, UR5, -R203 ;  /* 0x00000005b5b57c23 */ /* 0x000fe200080108cb */
[----:B------:R-:W-:Y:S08]  /*7c70*/  MUFU.EX2 R20, R20 ;  /* 0x0000001400147308 */ /* 0x000ff00000000800 */
[----:B------:R-:W2:Y:S08]  /*7c80*/  MUFU.EX2 R15, R15 ;  /* 0x0000000f000f7308 */ /* 0x000eb00000000800 */
[----:B------:R-:W-:Y:S01]  /*7c90*/  MUFU.EX2 R21, R21 ;  /* 0x0000001500157308 */ /* 0x000fe20000000800 */
[----:B-1----:R-:W-:-:S07]  /*7ca0*/  FMNMX.FTZ R156, R153, R156, !PT ;  /* 0x0000009c999c7209 */ /* 0x002fce0007810000 */
[----:B------:R-:W-:Y:S01]  /*7cb0*/  MUFU.EX2 R168, R168 ;  /* 0x000000a800a87308 */ /* 0x000fe20000000800 */
[----:B------:R-:W1:Y:S07]  /*7cc0*/  SHFL.BFLY PT, R153, R156, 0x1, 0x1f ;  /* 0x0c201f009c997f89 */ /* 0x000e6e00000e0000 */
[----:B------:R-:W-:Y:S08]  /*7cd0*/  MUFU.EX2 R169, R169 ;  /* 0x000000a900a97308 */ /* 0x000ff00000000800 */
[----:B------:R-:W-:Y:S08]  /*7ce0*/  MUFU.EX2 R170, R170 ;  /* 0x000000aa00aa7308 */ /* 0x000ff00000000800 */
[----:B------:R-:W-:Y:S01]  /*7cf0*/  MUFU.EX2 R171, R171 ;  /* 0x000000ab00ab7308 */ /* 0x000fe20000000800 */
[----:B-1----:R-:W-:-:S04]  /*7d00*/  FMNMX.FTZ R8, R156, R153, !PT ;  /* 0x000000999c087209 */ /* 0x002fc80007810000 */
[C---:B------:R-:W-:Y:S01]  /*7d10*/  FSETP.NEU.FTZ.AND P3, PT, R8.reuse, -INF , PT ;  /* 0xff8000000800780b */ /* 0x040fe20003f7d000 */
[C---:B------:R-:W-:Y:S02]  /*7d20*/  FMUL.FTZ R153, R8.reuse, UR5 ;  /* 0x0000000508997c20 */ /* 0x040fe40008410000 */
[----:B------:R-:W-:Y:S01]  /*7d30*/  MUFU.EX2 R172, R172 ;  /* 0x000000ac00ac7308 */ /* 0x000fe20000000800 */
[----:B------:R-:W-:Y:S02]  /*7d40*/  FSEL R156, R8, RZ, P3 ;  /* 0x000000ff089c7208 */ /* 0x000fe40001800000 */
[----:B------:R-:W-:-:S03]  /*7d50*/  FSEL R153, R153, RZ, P3 ;  /* 0x000000ff99997208 */ /* 0x000fc60001800000 */
[----:B------:R-:W-:Y:S01]  /*7d60*/  FADD.FTZ R156, -R156, R11 ;  /* 0x0000000b9c9c7221 */ /* 0x000fe20000010100 */
[----:B------:R-:W-:Y:S01]  /*7d70*/  @!P1 IADD3 R11, R10, 0x38840, RZ ;  /* 0x000388400a0b9810 */ /* 0x000fe20007ffe0ff */
[--C-:B------:R-:W-:Y:S01]  /*7d80*/  FFMA.FTZ R197, R154, UR5, -R153.reuse ;  /* 0x000000059ac57c23 */ /* 0x100fe20008010899 */
[----:B------:R-:W-:Y:S01]  /*7d90*/  FSEL R154, R7, RZ, P2 ;  /* 0x000000ff079a7208 */ /* 0x000fe20001000000 */
[--C-:B------:R-:W-:Y:S01]  /*7da0*/  FFMA.FTZ R196, R155, UR5, -R153.reuse ;  /* 0x000000059bc47c23 */ /* 0x100fe20008010899 */
[----:B------:R-:W-:Y:S02]  /*7db0*/  IMAD.MOV R155, RZ, RZ, -R22 ;  /* 0x000000ffff9b7224 */ /* 0x000fe400078e0a16 */
[----:B------:R-:W-:Y:S01]  /*7dc0*/  FMUL.FTZ R156, R156, UR5 ;  /* 0x000000059c9c7c20 */ /* 0x000fe20008410000 */
[----:B------:R-:W-:Y:S01]  /*7dd0*/  FFMA.FTZ R198, R158, UR5, -R153 ;  /* 0x000000059ec67c23 */ /* 0x000fe20008010899 */
[----:B------:R-:W-:Y:S01]  /*7de0*/  FADD.FTZ R154, -R154, R13 ;  /* 0x0000000d9a9a7221 */ /* 0x000fe20000010100 */
[--C-:B------:R-:W-:Y:S01]  /*7df0*/  FFMA.FTZ R203, R159, UR5, -R153.reuse ;  /* 0x000000059fcb7c23 */ /* 0x100fe20008010899 */
[----:B------:R-:W-:Y:S01]  /*7e00*/  ISETP.NE.AND P2, PT, R18, R155, PT ;  /* 0x0000009b1200720c */ /* 0x000fe20003f45270 */
[----:B------:R-:W1:Y:S01]  /*7e10*/  MUFU.EX2 R210, R156 ;  /* 0x0000009c00d27308 */ /* 0x000e620000000800 */
[----:B------:R-:W-:Y:S01]  /*7e20*/  FMUL.FTZ R154, R154, UR5 ;  /* 0x000000059a9a7c20 */ /* 0x000fe20008410000 */
[--C-:B------:R-:W-:Y:S01]  /*7e30*/  FFMA.FTZ R155, R152, UR5, -R153.reuse ;  /* 0x00000005989b7c23 */ /* 0x100fe20008010899 */
[--C-:B------:R-:W-:Y:S01]  /*7e40*/  FFMA.FTZ R204, R162, UR5, -R153.reuse ;  /* 0x00000005a2cc7c23 */ /* 0x100fe20008010899 */
[--C-:B------:R-:W-:Y:S01]  /*7e50*/  FFMA.FTZ R205, R163, UR5, -R153.reuse ;  /* 0x00000005a3cd7c23 */ /* 0x100fe20008010899 */
[--C-:B------:R-:W-:Y:S01]  /*7e60*/  FFMA.FTZ R206, R166, UR5, -R153.reuse ;  /* 0x00000005a6ce7c23 */ /* 0x100fe20008010899 */
[--C-:B------:R-:W-:Y:S01]  /*7e70*/  FFMA.FTZ R207, R167, UR5, -R153.reuse ;  /* 0x00000005a7cf7c23 */ /* 0x100fe20008010899 */
[--C-:B------:R-:W-:Y:S01]  /*7e80*/  FFMA.FTZ R199, R199, UR5, -R153.reuse ;  /* 0x00000005c7c77c23 */ /* 0x100fe20008010899 */
[----:B------:R3:W4:Y:S01]  /*7e90*/  MUFU.EX2 R209, R154 ;  /* 0x0000009a00d17308 */ /* 0x0007220000000800 */
[--C-:B------:R-:W-:Y:S01]  /*7ea0*/  FFMA.FTZ R200, R200, UR5, -R153.reuse ;  /* 0x00000005c8c87c23 */ /* 0x100fe20008010899 */
[--C-:B------:R-:W-:Y:S01]  /*7eb0*/  FFMA.FTZ R201, R201, UR5, -R153.reuse ;  /* 0x00000005c9c97c23 */ /* 0x100fe20008010899 */
[----:B------:R-:W-:Y:S01]  /*7ec0*/  FFMA.FTZ R202, R202, UR5, -R153 ;  /* 0x00000005caca7c23 */ /* 0x000fe20008010899 */
[----:B------:R-:W-:Y:S01]  /*7ed0*/  @!P2 IMAD R152, R14, 0x40, R17 ;  /* 0x000000400e98a824 */ /* 0x000fe200078e0211 */
[----:B------:R-:W-:Y:S01]  /*7ee0*/  @!P1 PRMT R14, RZ, 0x654, R11 ;  /* 0x00000654ff0e9816 */ /* 0x000fe2000000000b */
[--C-:B------:R-:W-:Y:S01]  /*7ef0*/  FFMA.FTZ R178, R178, UR5, -R153.reuse ;  /* 0x00000005b2b27c23 */ /* 0x100fe20008010899 */
[--C-:B------:R-:W-:Y:S01]  /*7f00*/  FFMA.FTZ R179, R179, UR5, -R153.reuse ;  /* 0x00000005b3b37c23 */ /* 0x100fe20008010899 */
[----:B------:R-:W-:Y:S01]  /*7f10*/  FFMA.FTZ R183, R183, UR5, -R153 ;  /* 0x00000005b7b77c23 */ /* 0x000fe20008010899 */
[----:B------:R-:W-:Y:S01]  /*7f20*/  @!P2 LEA R160, R152, UR37, 0x2 ;  /* 0x0000002598a0ac11 */ /* 0x000fe2000f8e10ff */
[----:B------:R5:W-:Y:S01]  /*7f30*/  @!P1 SYNCS.ARRIVE.TRANS64.RED.A1T0 RZ, [R14+URZ], RZ ;  /* 0x000000ff0eff99a7 */ /* 0x000be2000810043f */
[----:B------:R-:W-:Y:S01]  /*7f40*/  MUFU.EX2 R197, R197 ;  /* 0x000000c500c57308 */ /* 0x000fe20000000800 */
[----:B--2---:R-:W-:Y:S01]  /*7f50*/  F2FP.BF16.F32.PACK_AB R152, R15, R20 ;  /* 0x000000140f98723e */ /* 0x004fe200000010ff */
[-C--:B-1----:R-:W-:Y:S01]  /*7f60*/  FMUL.FTZ R26, R26, R210.reuse ;  /* 0x000000d21a1a7220 */ /* 0x082fe20000410000 */
[----:B------:R-:W-:Y:S01]  /*7f70*/  @!P2 STS [R160+0x38420], R210 ;  /* 0x038420d2a000a388 */ /* 0x000fe20000000800 */
[----:B---3--:R-:W-:Y:S01]  /*7f80*/  F2FP.BF16.F32.PACK_AB R154, R168, R21 ;  /* 0x00000015a89a723e */ /* 0x008fe200000010ff */
[-C--:B------:R-:W-:Y:S01]  /*7f90*/  FMUL.FTZ R27, R27, R210.reuse ;  /* 0x000000d21b1b7220 */ /* 0x080fe20000410000 */
[----:B------:R-:W-:Y:S01]  /*7fa0*/  F2FP.BF16.F32.PACK_AB R156, R170, R169 ;  /* 0x000000a9aa9c723e */ /* 0x000fe200000010ff */
[----:B----4-:R1:W-:Y:S01]  /*7fb0*/  @!P2 STS [R160+0x38400], R209 ;  /* 0x038400d1a000a388 */ /* 0x0103e20000000800 */
[----:B------:R-:W2:Y:S01]  /*7fc0*/  MUFU.EX2 R196, R196 ;  /* 0x000000c400c47308 */ /* 0x000ea20000000800 */
[----:B------:R-:W-:Y:S01]  /*7fd0*/  F2FP.BF16.F32.PACK_AB R158, R172, R171 ;  /* 0x000000abac9e723e */ /* 0x000fe200000010ff */
        /* <DEDUP_REMOVED lines=151> */
[----:B-1----:R-:W-:Y:S01]  /*8950*/  F2FP.BF16.F32.PACK_AB R164, R177, R176 ;  /* 0x000000b0b1a4723e */ /* 0x002fe200000010ff */
[----:B------:R-:W-:Y:S01]  /*8960*/  FMUL.FTZ R151, R151, R210 ;  /* 0x000000d297977220 */ /* 0x000fe20000410000 */
[----:B------:R-:W-:Y:S01]  /*8970*/  FFMA.FTZ R197, R210, R6, R197 ;  /* 0x00000006d2c57223 */ /* 0x000fe200000100c5 */
[----:B------:R-:W-:Y:S01]  /*8980*/  FFMA.FTZ R20, R209, R5, R20 ;  /* 0x00000005d1147223 */ /* 0x000fe20000010014 */
[----:B------:R-:W-:-:S02]  /*8990*/  ISETP.GT.AND P2, PT, R12, R9, PT ;  /* 0x000000090c00720c */ /* 0x000fc40003f44270 */
[----:B------:R-:W-:Y:S01]  /*89a0*/  FADD.FTZ R197, R196, R197 ;  /* 0x000000c5c4c57221 */ /* 0x000fe20000010000 */
[----:B------:R1:W3:Y:S01]  /*89b0*/  MUFU.EX2 R178, R179 ;  /* 0x000000b300b27308 */ /* 0x0002e20000000800 */
[----:B------:R-:W-:Y:S01]  /*89c0*/  FADD.FTZ R20, R15, R20 ;  /* 0x000000140f147221 */ /* 0x000fe20000010000 */
[----:B------:R-:W-:-:S03]  /*89d0*/  @!P1 IADD3 R10, R10, 0x38860, RZ ;  /* 0x000388600a0a9810 */ /* 0x000fc60007ffe0ff */
[----:B------:R-:W-:Y:S01]  /*89e0*/  FADD.FTZ R21, R21, R20 ;  /* 0x0000001415157221 */ /* 0x000fe20000010000 */
[----:B------:R-:W-:Y:S02]  /*89f0*/  @!P1 PRMT R10, RZ, 0x654, R10 ;  /* 0x00000654ff0a9816 */ /* 0x000fe4000000000a */
[----:B------:R4:W-:Y:S01]  /*8a00*/  MUFU.EX2 R11, R155 ;  /* 0x0000009b000b7308 */ /* 0x0009e20000000800 */
[----:B--2---:R-:W-:Y:S01]  /*8a10*/  F2FP.BF16.F32.PACK_AB R166, R181, R180 ;  /* 0x000000b4b5a6723e */ /* 0x004fe200000010ff */
[----:B-1----:R-:W-:Y:S02]  /*8a20*/  VIADD R179, R208, 0x80 ;  /* 0x00000080d0b37836 */ /* 0x002fe40000000000 */
[----:B------:R-:W-:-:S04]  /*8a30*/  FADD.FTZ R168, R168, R21 ;  /* 0x00000015a8a87221 */ /* 0x000fc80000010000 */
[----:B------:R-:W-:Y:S01]  /*8a40*/  FADD.FTZ R169, R169, R168 ;  /* 0x000000a8a9a97221 */ /* 0x000fe20000010000 */
[----:B-----5:R-:W1:Y:S01]  /*8a50*/  MUFU.EX2 R14, R183 ;  /* 0x000000b7000e7308 */ /* 0x020e620000000800 */
[----:B----4-:R-:W-:Y:S01]  /*8a60*/  F2FP.BF16.F32.PACK_AB R155, R203, R198 ;  /* 0x000000c6cb9b723e */ /* 0x010fe200000010ff */
[----:B------:R-:W-:Y:S01]  /*8a70*/  BAR.SYNC.DEFER_BLOCKING 0xf, 0x100 ;  /* 0x03c4000000007b1d */ /* 0x000fe20000010000 */
[----:B---3--:R-:W-:Y:S01]  /*8a80*/  F2FP.BF16.F32.PACK_AB R165, R178, R13 ;  /* 0x0000000db2a5723e */ /* 0x008fe200000010ff */
[----:B------:R-:W-:Y:S01]  /*8a90*/  FADD.FTZ R198, R198, R197 ;  /* 0x000000c5c6c67221 */ /* 0x000fe20000010000 */
[----:B------:R-:W-:-:S03]  /*8aa0*/  FADD.FTZ R170, R170, R169 ;  /* 0x000000a9aaaa7221 */ /* 0x000fc60000010000 */
[----:B------:R-:W-:Y:S01]  /*8ab0*/  FADD.FTZ R203, R203, R198 ;  /* 0x000000c6cbcb7221 */ /* 0x000fe20000010000 */
[----:B------:R-:W-:-:S03]  /*8ac0*/  FADD.FTZ R171, R171, R170 ;  /* 0x000000aaabab7221 */ /* 0x000fc60000010000 */
[----:B------:R-:W-:Y:S01]  /*8ad0*/  FADD.FTZ R204, R204, R203 ;  /* 0x000000cbcccc7221 */ /* 0x000fe20000010000 */
[----:B------:R-:W-:-:S03]  /*8ae0*/  FADD.FTZ R172, R172, R171 ;  /* 0x000000abacac7221 */ /* 0x000fc60000010000 */
[----:B------:R-:W-:Y:S01]  /*8af0*/  FADD.FTZ R205, R205, R204 ;  /* 0x000000cccdcd7221 */ /* 0x000fe20000010000 */
[----:B-1----:R-:W-:Y:S01]  /*8b00*/  F2FP.BF16.F32.PACK_AB R167, R14, R11 ;  /* 0x0000000b0ea7723e */ /* 0x002fe200000010ff */
[----:B------:R-:W-:Y:S02]  /*8b10*/  FADD.FTZ R173, R173, R172 ;  /* 0x000000acadad7221 */ /* 0x000fe40000010000 */
[----:B------:R-:W-:Y:S02]  /*8b20*/  FADD.FTZ R206, R206, R205 ;  /* 0x000000cdcece7221 */ /* 0x000fe40000010000 */
[----:B------:R-:W-:Y:S02]  /*8b30*/  FADD.FTZ R174, R174, R173 ;  /* 0x000000adaeae7221 */ /* 0x000fe40000010000 */
[----:B------:R-:W-:Y:S01]  /*8b40*/  FADD.FTZ R206, R207, R206 ;  /* 0x000000cecfce7221 */ /* 0x000fe20000010000 */
[----:B------:R1:W-:Y:S01]  /*8b50*/  STSM.16.M88.4 [R23+0x36400], R152 ;  /* 0x0364009817007844 */ /* 0x0003e20000000200 */
[----:B------:R-:W-:-:S02]  /*8b60*/  FADD.FTZ R175, R175, R174 ;  /* 0x000000aeafaf7221 */ /* 0x000fc40000010000 */
[----:B------:R-:W-:Y:S01]  /*8b70*/  FADD.FTZ R199, R199, R206 ;  /* 0x000000cec7c77221 */ /* 0x000fe20000010000 */
[----:B------:R1:W-:Y:S01]  /*8b80*/  STSM.16.M88.4 [R184], R156 ;  /* 0x0000009cb8007844 */ /* 0x0003e20000000200 */
[----:B------:R-:W-:Y:S02]  /*8b90*/  FADD.FTZ R175, R182, R175 ;  /* 0x000000afb6af7221 */ /* 0x000fe40000010000 */
[----:B------:R-:W-:Y:S01]  /*8ba0*/  FADD.FTZ R200, R200, R199 ;  /* 0x000000c7c8c87221 */ /* 0x000fe20000010000 */
[----:B------:R1:W-:Y:S01]  /*8bb0*/  STSM.16.M88.4 [R186], R160 ;  /* 0x000000a0ba007844 */ /* 0x0003e20000000200 */
[----:B------:R-:W-:Y:S02]  /*8bc0*/  FADD.FTZ R176, R176, R175 ;  /* 0x000000afb0b07221 */ /* 0x000fe40000010000 */
[----:B------:R-:W-:Y:S01]  /*8bd0*/  FADD.FTZ R201, R201, R200 ;  /* 0x000000c8c9c97221 */ /* 0x000fe20000010000 */
[----:B------:R1:W-:Y:S01]  /*8be0*/  STSM.16.M88.4 [R185], R164 ;  /* 0x000000a4b9007844 */ /* 0x0003e20000000200 */
[----:B------:R-:W-:-:S02]  /*8bf0*/  WARPGROUP.ARRIVE ;  /* 0x00000000000079c5 */ /* 0x000fc40000000000 */
[----:B------:R-:W-:Y:S01]  /*8c00*/  FADD.FTZ R202, R202, R201 ;  /* 0x000000c9caca7221 */ /* 0x000fe20000010000 */
[----:B------:R-:W-:-:S03]  /*8c10*/  FADD.FTZ R177, R177, R176 ;  /* 0x000000b0b1b17221 */ /* 0x000fc60000010000 */
[----:B------:R-:W-:Y:S01]  /*8c20*/  FADD.FTZ R13, R13, R202 ;  /* 0x000000ca0d0d7221 */ /* 0x000fe20000010000 */
[----:B------:R-:W-:Y:S01]  /*8c30*/  HGMMA.64x256x16.F32.BF16 R24, R152, gdesc[UR8].tnspB, R24, gsb0 ;  /* 0x43e0000898187df0 */ /* 0x000fe20008001818 */
[----:B------:R-:W-:Y:S01]  /*8c40*/  R2UR UR10, R179 ;  /* 0x00000000b30a72ca */ /* 0x000fe200000e0000 */
[----:B------:R-:W-:Y:S01]  /*8c50*/  UMOV UR11, 0x40000040 ;  /* 0x40000040000b7882 */ /* 0x000fe20000000000 */
[----:B------:R-:W-:Y:S02]  /*8c60*/  VIADD R179, R208, 0x100 ;  /* 0x00000100d0b37836 */ /* 0x000fe40000000000 */
[----:B------:R-:W-:Y:S01]  /*8c70*/  FADD.FTZ R178, R178, R13 ;  /* 0x0000000db2b27221 */ /* 0x000fe20000010000 */
[----:B------:R-:W-:Y:S02]  /*8c80*/  VIADD R208, R208, 0x180 ;  /* 0x00000180d0d07836 */ /* 0x000fe40000000000 */
[----:B------:R-:W-:Y:S01]  /*8c90*/  FADD.FTZ R180, R180, R177 ;  /* 0x000000b1b4b47221 */ /* 0x000fe20000010000 */
[----:B------:R-:W-:Y:S01]  /*8ca0*/  MOV R13, R7 ;  /* 0x00000007000d7202 */ /* 0x000fe20000000f00 */
[----:B------:R-:W-:-:S02]  /*8cb0*/  FADD.FTZ R11, R11, R178 ;  /* 0x000000b20b0b7221 */ /* 0x000fc40000010000 */
[----:B------:R-:W-:Y:S02]  /*8cc0*/  FADD.FTZ R5, R181, R180 ;  /* 0x000000b4b5057221 */ /* 0x000fe40000010000 */
[----:B------:R-:W-:Y:S01]  /*8cd0*/  FADD.FTZ R6, R14, R11 ;  /* 0x0000000b0e067221 */ /* 0x000fe20000010000 */
[----:B------:R-:W-:Y:S02]  /*8ce0*/  IMAD.MOV.U32 R14, RZ, RZ, R2 ;  /* 0x000000ffff0e7224 */ /* 0x000fe400078e0002 */
[----:B------:R-:W-:Y:S01]  /*8cf0*/  IMAD.MOV.U32 R11, RZ, RZ, R8 ;  /* 0x000000ffff0b7224 */ /* 0x000fe200078e0008 */
[----:B------:R-:W-:Y:S02]  /*8d00*/  WARPGROUP.DEPBAR.LE gsb0, 0x0 ;  /* 0x00008000000079c5 */ /* 0x000fe40000010000 */
[----:B------:R-:W-:-:S08]  /*8d10*/  WARPGROUP.ARRIVE ;  /* 0x00000000000079c5 */ /* 0x000fd00000000000 */
        /* <DEDUP_REMOVED lines=26> */
[----:B------:R-:W-:-:S07]  /*8ec0*/  IMAD.MOV.U32 R12, RZ, RZ, R10 ;  /* 0x000000ffff0c7224 */ /* 0x000fce00078e000a */
.L_x_3283:
[----:B------:R-:W-:-:S13]  /*8ed0*/  ISETP.GE.AND P2, PT, R12, RZ, PT ;  /* 0x000000ff0c00720c */ /* 0x000fda0003f46270 */
[----:B------:R-:W-:Y:S05]  /*8ee0*/  @!P2 BRA `(.L_x_3293) ;  /* 0x0000002c0044a947 */ /* 0x000fea0003800000 */
[----:B------:R-:W-:Y:S01]  /*8ef0*/  IMAD.MOV.U32 R197, RZ, RZ, R8 ;  /* 0x000000ffffc57224 */ /* 0x000fe200078e0008 */
[----:B------:R-:W-:Y:S01]  /*8f00*/  ULDC UR4, c[0x0][0xa80] ;  /* 0x0002a00000047ab9 */ /* 0x000fe20000000800 */
[----:B------:R-:W-:Y:S02]  /*8f10*/  IMAD.MOV.U32 R10, RZ, RZ, R7 ;  /* 0x000000ffff0a7224 */ /* 0x000fe400078e0007 */
[----:B------:R-:W-:-:S07]  /*8f20*/  IMAD.MOV.U32 R200, RZ, RZ, R2 ;  /* 0x000000ffffc87224 */ /* 0x000fce00078e0002 */
.L_x_3302:
[----:B------:R-:W-:-:S04]  /*8f30*/  IADD3 R2, R200, 0x1, RZ ;  /* 0x00000001c8027810 */ /* 0x000fc80007ffe0ff */
[----:B------:R-:W-:-:S04]  /*8f40*/  ISETP.NE.AND P2, PT, R2, 0x2, PT ;  /* 0x000000020200780c */ /* 0x000fc80003f45270 */
[----:B------:R-:W-:Y:S02]  /*8f50*/  SEL R7, RZ, 0x1, P2 ;  /* 0x00000001ff077807 */ /* 0x000fe40001000000 */
[----:B------:R-:W-:Y:S02]  /*8f60*/  SEL R2, R2, RZ, P2 ;  /* 0x000000ff02027207 */ /* 0x000fe40001000000 */
[----:B------:R-:W-:Y:S01]  /*8f70*/  LOP3.LUT R16, R16, R7, RZ, 0x3c, !PT ;  /* 0x0000000710107212 */ /* 0x000fe200078e3cff */
[----:B------:R-:W-:Y:S06]  /*8f80*/  @!P0 BRA `(.L_x_3294) ;  /* 0x0000000000048947 */ /* 0x000fec0003800000 */
[----:B------:R-:W-:Y:S01]  /*8f90*/  BPT.TRAP 0x1 ;  /* 0x000000040000795c */ /* 0x000fe20000300000 */
.L_x_3294:
[----:B------:R-:W-:Y:S02]  /*8fa0*/  LEA R9, R2, UR37, 0x3 ;  /* 0x0000002502097c11 */ /* 0x000fe4000f8e18ff */
[----:B------:R-:W-:-:S04]  /*8fb0*/  SHF.L.U32 R8, R16, 0x1f, RZ ;  /* 0x0000001f10087819 */ /* 0x000fc800000006ff */
[----:B------:R1:W2:Y:S01]  /*8fc0*/  SYNCS.PHASECHK.TRANS64.TRYWAIT P2, [R9+URZ+0x38830], R8 ;  /* 0x03883008090075a7 */ /* 0x0002a2000804017f */
[----:B------:R-:W-:Y:S05]  /*8fd0*/  @!P0 BRA `(.L_x_3295) ;  /* 0x0000000000048947 */ /* 0x000fea0003800000 */
[----:B------:R-:W-:Y:S01]  /*8fe0*/  BPT.TRAP 0x1 ;  /* 0x000000040000795c */ /* 0x000fe20000300000 */
.L_x_3295:
[----:B------:R-:W-:Y:S01]  /*8ff0*/  IMAD R7, R2, 0x200, R0 ;  /* 0x0000020002077824 */ /* 0x000fe200078e0200 */
[----:B--2---:R-:W-:Y:S06]  /*9000*/  @P2 BRA `(.L_x_3296) ;  /* 0x0000000000082947 */ /* 0x004fec0003800000 */
[----:B------:R-:W2:Y:S02]  /*9010*/  SYNCS.PHASECHK.TRANS64.TRYWAIT P2, [R9+URZ+0x38830], R8 ;  /* 0x03883008090075a7 */ /* 0x000ea4000804017f */
[----:B--2---:R-:W-:Y:S05]  /*9020*/  @!P2 BRA `(.L_x_3297) ;  /* 0x0000008400e4a947 */ /* 0x004fea0003800000 */
.L_x_3296:
        /* <DEDUP_REMOVED lines=22> */
.L_x_3298:
[----:B------:R3:W4:Y:S01]  /*9190*/  SYNCS.PHASECHK.TRANS64.TRYWAIT P2, [R9+URZ+0x38850], R8 ;  /* 0x03885008090075a7 */ /* 0x000722000804017f */
[----:B------:R-:W-:Y:S05]  /*91a0*/  @!P0 BRA `(.L_x_3299) ;  /* 0x0000000000048947 */ /* 0x000fea0003800000 */
[----:B------:R-:W-:Y:S01]  /*91b0*/  BPT.TRAP 0x1 ;  /* 0x000000040000795c */ /* 0x000fe20000300000 */
.L_x_3299:
[----:B----4-:R-:W-:Y:S05]  /*91c0*/  @P2 BRA `(.L_x_3300) ;  /* 0x0000000000082947 */ /* 0x010fea0003800000 */
[----:B------:R-:W4:Y:S02]  /*91d0*/  SYNCS.PHASECHK.TRANS64.TRYWAIT P2, [R9+URZ+0x38850], R8 ;  /* 0x03885008090075a7 */ /* 0x000f24000804017f */
[----:B----4-:R-:W-:Y:S05]  /*91e0*/  @!P2 BRA `(.L_x_3301) ;  /* 0x000000840088a947 */ /* 0x010fea0003800000 */
.L_x_3300:
        /* <DEDUP_REMOVED lines=9> */
[----:B------:R-:W1:Y:S01]  /*9280*/  S2R R13, SR_TID.X ;  /* 0x00000000000d7919 */ /* 0x000e620000002100 */
[C---:B------:R-:W-:Y:S01]  /*9290*/  IADD3 R11, R4.reuse, 0x4, RZ ;  /* 0x00000004040b7810 */ /* 0x040fe20007ffe0ff */
[----:B------:R-:W-:Y:S01]  /*92a0*/  VIADD R20, R4, 0x800 ;  /* 0x0000080004147836 */ /* 0x000fe20000000000 */
[----:B------:R-:W-:Y:S01]  /*92b0*/  R2UR UR30, R8 ;  /* 0x00000000081e72ca */ /* 0x000fe200000e0000 */
[C---:B------:R-:W-:Y:S01]  /*92c0*/  VIADD R8, R7.reuse, 0x4 ;  /* 0x0000000407087836 */ /* 0x040fe20000000000 */
[----:B------:R-:W-:Y:S01]  /*92d0*/  UMOV UR5, UR4 ;  /* 0x0000000400057c82 */ /* 0x000fe20008000000 */
[----:B------:R-:W-:Y:S01]  /*92e0*/  VIADD R14, R7, 0x800 ;  /* 0x00000800070e7836 */ /* 0x000fe20000000000 */
[----:B------:R-:W-:Y:S01]  /*92f0*/  LEA R207, R2, R19, 0xc ;  /* 0x0000001302cf7211 */ /* 0x000fe200078e60ff */
[----:B------:R-:W-:Y:S01]  /*9300*/  UMOV UR7, 0x40000040 ;  /* 0x4000004000077882 */ /* 0x000fe20000000000 */
[----:B------:R-:W-:Y:S02]  /*9310*/  HGMMA.64x64x16.F32.BF16 R152, gdesc[UR24], R152, gsb0 ;  /* 0x00e00000189879f0 */ /* 0x000fe40008001898 */
[----:B------:R-:W-:-:S02]  /*9320*/  R2UR UR6, R207 ;  /* 0x00000000cf0672ca */ /* 0x000fc400000e0000 */
        /* <DEDUP_REMOVED lines=361> */
[----:B------:R-:W-:Y:S02]  /*a9c0*/  MUFU.EX2 R11, R11 ;  /* 0x0000000b000b7308 */ /* 0x000fe40000000800 */
[----:B------:R-:W-:Y:S01]  /*a9d0*/  FMNMX.FTZ R15, R179, R8, !PT ;  /* 0x00000008b30f7209 */ /* 0x000fe20007810000 */
[-C--:B-1----:R-:W-:Y:S01]  /*a9e0*/  FMUL.FTZ R24, R24, R10.reuse ;  /* 0x0000000a18187220 */ /* 0x082fe20000410000 */
[-C--:B------:R-:W-:Y:S01]  /*a9f0*/  FMUL.FTZ R25, R25, R10.reuse ;  /* 0x0000000a19197220 */ /* 0x080fe20000410000 */
[-C--:B------:R-:W-:Y:S01]  /*aa00*/  FMUL.FTZ R28, R28, R10.reuse ;  /* 0x0000000a1c1c7220 */ /* 0x080fe20000410000 */
[----:B------:R-:W-:Y:S01]  /*aa10*/  FMNMX.FTZ R8, R182, R15, !PT ;  /* 0x0000000fb6087209 */ /* 0x000fe20007810000 */
[----:B------:R-:W-:Y:S01]  /*aa20*/  FFMA.FTZ R15, R160, UR5, -R199 ;  /* 0x00000005a00f7c23 */ /* 0x000fe200080108c7 */
[----:B------:R-:W-:Y:S01]  /*aa30*/  MUFU.EX2 R14, R14 ;  /* 0x0000000e000e7308 */ /* 0x000fe20000000800 */
[----:B------:R-:W-:Y:S01]  /*aa40*/  FMUL.FTZ R29, R29, R10 ;  /* 0x0000000a1d1d7220 */ /* 0x000fe20000410000 */
[----:B------:R-:W-:Y:S01]  /*aa50*/  FMNMX.FTZ R8, R183, R8, !PT ;  /* 0x00000008b7087209 */ /* 0x000fe20007810000 */
[-C--:B------:R-:W-:Y:S01]  /*aa60*/  FMUL.FTZ R32, R32, R10.reuse ;  /* 0x0000000a20207220 */ /* 0x080fe20000410000 */
[-C--:B------:R-:W-:Y:S01]  /*aa70*/  FMUL.FTZ R33, R33, R10.reuse ;  /* 0x0000000a21217220 */ /* 0x080fe20000410000 */
[-C--:B------:R-:W-:Y:S01]  /*aa80*/  FMUL.FTZ R36, R36, R10.reuse ;  /* 0x0000000a24247220 */ /* 0x080fe20000410000 */
[-C--:B------:R-:W-:Y:S01]  /*aa90*/  FMUL.FTZ R37, R37, R10.reuse ;  /* 0x0000000a25257220 */ /* 0x080fe20000410000 */
[----:B------:R-:W1:Y:S01]  /*aaa0*/  SHFL.BFLY PT, R153, R8, 0x2, 0x1f ;  /* 0x0c401f0008997f89 */ /* 0x000e6200000e0000 */
        /* <DEDUP_REMOVED lines=52> */
[----:B-1----:R-:W-:Y:S01]  /*adf0*/  FMNMX.FTZ R8, R153, R8, !PT ;  /* 0x0000000899087209 */ /* 0x002fe20007810000 */
[----:B------:R-:W-:-:S02]  /*ae00*/  IMAD.MOV R153, RZ, RZ, -R22 ;  /* 0x000000ffff997224 */ /* 0x000fc400078e0a16 */
[-C--:B------:R-:W-:Y:S01]  /*ae10*/  FMUL.FTZ R125, R125, R10.reuse ;  /* 0x0000000a7d7d7220 */ /* 0x080fe20000410000 */
[-C--:B------:R-:W-:Y:S01]  /*ae20*/  FMUL.FTZ R128, R128, R10.reuse ;  /* 0x0000000a80807220 */ /* 0x080fe20000410000 */
        /* <DEDUP_REMOVED lines=8> */
[--C-:B------:R-:W-:Y:S01]  /*aeb0*/  FFMA.FTZ R199, R155, UR5, -R156.reuse ;  /* 0x000000059bc77c23 */ /* 0x100fe2000801089c */
[----:B------:R1:W3:Y:S01]  /*aec0*/  MUFU.EX2 R197, R152 ;  /* 0x0000009800c57308 */ /* 0x0002e20000000800 */
[--C-:B------:R-:W-:Y:S01]  /*aed0*/  FFMA.FTZ R201, R158, UR5, -R156.reuse ;  /* 0x000000059ec97c23 */ /* 0x100fe2000801089c */
[--C-:B------:R-:W-:Y:S01]  /*aee0*/  FFMA.FTZ R204, R159, UR5, -R156.reuse ;  /* 0x000000059fcc7c23 */ /* 0x100fe2000801089c */
[--C-:B------:R-:W-:Y:S01]  /*aef0*/  FFMA.FTZ R203, R162, UR5, -R156.reuse ;  /* 0x00000005a2cb7c23 */ /* 0x100fe2000801089c */
[--C-:B------:R-:W-:Y:S01]  /*af00*/  FFMA.FTZ R206, R163, UR5, -R156.reuse ;  /* 0x00000005a3ce7c23 */ /* 0x100fe2000801089c */
[----:B------:R-:W-:Y:S01]  /*af10*/  FFMA.FTZ R205, R166, UR5, -R156 ;  /* 0x00000005a6cd7c23 */ /* 0x000fe2000801089c */
[----:B------:R-:W-:-:S02]  /*af20*/  @!P2 IMAD R153, R200, 0x40, R17 ;  /* 0x00000040c899a824 */ /* 0x000fc400078e0211 */
[--C-:B------:R-:W-:Y:S01]  /*af30*/  FFMA.FTZ R208, R167, UR5, -R156.reuse ;  /* 0x00000005a7d07c23 */ /* 0x100fe2000801089c */
[--C-:B------:R-:W-:Y:S01]  /*af40*/  FFMA.FTZ R170, R170, UR5, -R156.reuse ;  /* 0x00000005aaaa7c23 */ /* 0x100fe2000801089c */
[----:B-1----:R-:W-:Y:S02]  /*af50*/  @!P1 VIADD R152, R9, 0x38840 ;  /* 0x0003884009989836 */ /* 0x002fe40000000000 */
[--C-:B------:R-:W-:Y:S01]  /*af60*/  FFMA.FTZ R171, R171, UR5, -R156.reuse ;  /* 0x00000005abab7c23 */ /* 0x100fe2000801089c */
[----:B------:R-:W-:Y:S01]  /*af70*/  @!P2 LEA R153, R153, UR37, 0x2 ;  /* 0x000000259999ac11 */ /* 0x000fe2000f8e10ff */
[--C-:B------:R-:W-:Y:S01]  /*af80*/  FFMA.FTZ R174, R174, UR5, -R156.reuse ;  /* 0x00000005aeae7c23 */ /* 0x100fe2000801089c */
[----:B------:R-:W-:Y:S01]  /*af90*/  FFMA.FTZ R175, R175, UR5, -R156 ;  /* 0x00000005afaf7c23 */ /* 0x000fe2000801089c */
[----:B------:R-:W-:Y:S01]  /*afa0*/  @!P1 PRMT R152, RZ, 0x654, R152 ;  /* 0x00000654ff989816 */ /* 0x000fe20000000098 */
[--C-:B------:R-:W-:Y:S01]  /*afb0*/  FFMA.FTZ R178, R178, UR5, -R156.reuse ;  /* 0x00000005b2b27c23 */ /* 0x100fe2000801089c */
[--C-:B------:R-:W-:Y:S01]  /*afc0*/  FFMA.FTZ R179, R179, UR5, -R156.reuse ;  /* 0x00000005b3b37c23 */ /* 0x100fe2000801089c */
[--C-:B------:R-:W-:Y:S01]  /*afd0*/  FFMA.FTZ R182, R182, UR5, -R156.reuse ;  /* 0x00000005b6b67c23 */ /* 0x100fe2000801089c */
[----:B------:R1:W-:Y:S01]  /*afe0*/  @!P1 SYNCS.ARRIVE.TRANS64.RED.A1T0 RZ, [R152+URZ], RZ ;  /* 0x000000ff98ff99a7 */ /* 0x0003e2000810043f */
[----:B------:R-:W-:Y:S01]  /*aff0*/  FFMA.FTZ R183, R183, UR5, -R156 ;  /* 0x00000005b7b77c23 */ /* 0x000fe2000801089c */
[----:B------:R-:W-:Y:S01]  /*b000*/  @!P2 STS [R153+0x38400], R10 ;  /* 0x0384000a9900a388 */ /* 0x000fe20000000800 */
[----:B------:R-:W-:Y:S01]  /*b010*/  MUFU.EX2 R202, R202 ;  /* 0x000000ca00ca7308 */ /* 0x000fe20000000800 */
[----:B--2---:R-:W-:Y:S01]  /*b020*/  F2FP.BF16.F32.PACK_AB R154, R20, R13 ;  /* 0x0000000d149a723e */ /* 0x004fe200000010ff */
[----:B---3--:R-:W-:Y:S01]  /*b030*/  FMUL.FTZ R26, R26, R197 ;  /* 0x000000c51a1a7220 */ /* 0x008fe20000410000 */
[----:B------:R2:W-:Y:S01]  /*b040*/  @!P2 STS [R153+0x38420], R197 ;  /* 0x038420c59900a388 */ /* 0x0005e20000000800 */
[----:B------:R-:W-:Y:S01]  /*b050*/  F2FP.BF16.F32.PACK_AB R156, R196, R15 ;  /* 0x0000000fc49c723e */ /* 0x000fe200000010ff */
[----:B------:R-:W-:Y:S01]  /*b060*/  FMUL.FTZ R27, R27, R197 ;  /* 0x000000c51b1b7220 */ /* 0x000fe20000410000 */
[----:B-1----:R-:W-:Y:S01]  /*b070*/  F2FP.BF16.F32.PACK_AB R152, R14, R11 ;  /* 0x0000000b0e98723e */ /* 0x002fe200000010ff */
[----:B------:R-:W-:Y:S01]  /*b080*/  FMUL.FTZ R30, R30, R197 ;  /* 0x000000c51e1e7220 */ /* 0x000fe20000410000 */
[----:B------:R-:W2:Y:S01]  /*b090*/  MUFU.EX2 R199, R199 ;  /* 0x000000c700c77308 */ /* 0x000ea20000000800 */
[----:B------:R-:W-:Y:S01]  /*b0a0*/  F2FP.BF16.F32.PACK_AB R158, R198, R21 ;  /* 0x00000015c69e723e */ /* 0x000fe200000010ff */
[-C--:B------:R-:W-:Y:S01]  /*b0b0*/  FMUL.FTZ R31, R31, R197.reuse ;  /* 0x000000c51f1f7220 */ /* 0x080fe20000410000 */
        /* <DEDUP_REMOVED lines=83> */
[----:B------:R-:W-:Y:S01]  /*b5f0*/  FMUL.FTZ R149, R149, R10 ;  /* 0x0000000a95957220 */ /* 0x000fe20000410000 */
[-C--:B------:R-:W-:Y:S01]  /*b600*/  FMUL.FTZ R150, R150, R197.reuse ;  /* 0x000000c596967220 */ /* 0x080fe20000410000 */
[----:B------:R-:W-:Y:S01]  /*b610*/  MUFU.EX2 R174, R174 ;  /* 0x000000ae00ae7308 */ /* 0x000fe20000000800 */
[----:B------:R-:W-:Y:S01]  /*b620*/  FMUL.FTZ R151, R151, R197 ;  /* 0x000000c597977220 */ /* 0x000fe20000410000 */
[----:B------:R2:W-:Y:S01]  /*b630*/  STSM.16.M88.4 [R23+0x36400], R152 ;  /* 0x0364009817007844 */ /* 0x0005e20000000200 */
[----:B------:R-:W-:-:S02]  /*b640*/  VIADD R200, R207, 0x80 ;  /* 0x00000080cfc87836 */ /* 0x000fc40000000000 */
[----:B------:R-:W-:Y:S01]  /*b650*/  FFMA.FTZ R5, R10, R5, R11 ;  /* 0x000000050a057223 */ /* 0x000fe2000001000b */
[----:B------:R-:W-:Y:S01]  /*b660*/  FFMA.FTZ R6, R197, R6, R202 ;  /* 0x00000006c5067223 */ /* 0x000fe200000100ca */
[----:B------:R2:W-:Y:S01]  /*b670*/  STSM.16.M88.4 [R184], R156 ;  /* 0x0000009cb8007844 */ /* 0x0005e20000000200 */
[----:B------:R-:W-:Y:S01]  /*b680*/  ISETP.GT.AND P2, PT, R12, RZ, PT ;  /* 0x000000ff0c00720c */ /* 0x000fe20003f44270 */
[----:B------:R-:W3:Y:S01]  /*b690*/  MUFU.EX2 R175, R175 ;  /* 0x000000af00af7308 */ /* 0x000ee20000000800 */
[----:B-1----:R-:W-:Y:S01]  /*b6a0*/  F2FP.BF16.F32.PACK_AB R161, R171, R170 ;  /* 0x000000aaaba1723e */ /* 0x002fe200000010ff */
[----:B------:R-:W-:Y:S01]  /*b6b0*/  FADD.FTZ R14, R14, R5 ;  /* 0x000000050e0e7221 */ /* 0x000fe20000010000 */
[----:B------:R-:W-:Y:S01]  /*b6c0*/  FADD.FTZ R6, R199, R6 ;  /* 0x00000006c7067221 */ /* 0x000fe20000010000 */
[----:B------:R-:W-:Y:S01]  /*b6d0*/  @!P1 VIADD R9, R9, 0x38860 ;  /* 0x0003886009099836 */ /* 0x000fe20000000000 */
[----:B------:R-:W-:Y:S01]  /*b6e0*/  MOV R197, R8 ;  /* 0x0000000800c57202 */ /* 0x000fe20000000f00 */
[----:B------:R-:W-:Y:S01]  /*b6f0*/  FADD.FTZ R13, R13, R14 ;  /* 0x0000000e0d0d7221 */ /* 0x000fe20000010000 */
[----:B------:R-:W-:Y:S01]  /*b700*/  FADD.FTZ R201, R201, R6 ;  /* 0x00000006c9c97221 */ /* 0x000fe20000010000 */
[----:B------:R-:W-:Y:S01]  /*b710*/  MUFU.EX2 R176, R176 ;  /* 0x000000b000b07308 */ /* 0x000fe20000000800 */
[----:B------:R-:W-:Y:S01]  /*b720*/  @!P1 PRMT R9, RZ, 0x654, R9 ;  /* 0x00000654ff099816 */ /* 0x000fe20000000009 */
[----:B------:R-:W-:Y:S01]  /*b730*/  FADD.FTZ R20, R20, R13 ;  /* 0x0000000d14147221 */ /* 0x000fe20000010000 */
[----:B------:R-:W-:Y:S01]  /*b740*/  FADD.FTZ R204, R204, R201 ;  /* 0x000000c9cccc7221 */ /* 0x000fe20000010000 */
[----:B------:R-:W-:-:S02]  /*b750*/  IMAD.MOV.U32 R10, RZ, RZ, R7 ;  /* 0x000000ffff0a7224 */ /* 0x000fc400078e0007 */
[----:B------:R-:W-:Y:S01]  /*b760*/  FADD.FTZ R15, R15, R20 ;  /* 0x000000140f0f7221 */ /* 0x000fe20000010000 */
[----:B------:R-:W-:Y:S01]  /*b770*/  FADD.FTZ R203, R203, R204 ;  /* 0x000000cccbcb7221 */ /* 0x000fe20000010000 */
[----:B------:R-:W1:Y:S01]  /*b780*/  MUFU.EX2 R177, R177 ;  /* 0x000000b100b17308 */ /* 0x000e620000000800 */
[----:B---3--:R-:W-:Y:S01]  /*b790*/  F2FP.BF16.F32.PACK_AB R163, R175, R174 ;  /* 0x000000aeafa3723e */ /* 0x008fe200000010ff */
        /* <DEDUP_REMOVED lines=9> */
[----:B------:R-:W3:Y:S01]  /*b830*/  MUFU.EX2 R181, R181 ;  /* 0x000000b500b57308 */ /* 0x000ee20000000800 */
[----:B-1----:R-:W-:Y:S01]  /*b840*/  F2FP.BF16.F32.PACK_AB R164, R177, R176 ;  /* 0x000000b0b1a4723e */ /* 0x002fe200000010ff */
        /* <DEDUP_REMOVED lines=9> */
[----:B------:R-:W1:Y:S01]  /*b8e0*/  MUFU.EX2 R179, R179 ;  /* 0x000000b300b37308 */ /* 0x000e620000000800 */
[----:B---3--:R-:W-:Y:S02]  /*b8f0*/  F2FP.BF16.F32.PACK_AB R166, R181, R180 ;  /* 0x000000b4b5a6723e */ /* 0x008fe400000010ff */
[----:B------:R-:W-:-:S04]  /*b900*/  FADD.FTZ R177, R177, R176 ;  /* 0x000000b0b1b17221 */ /* 0x000fc80000010000 */
[----:B------:R-:W-:Y:S01]  /*b910*/  FADD.FTZ R180, R180, R177 ;  /* 0x000000b1b4b47221 */ /* 0x000fe20000010000 */
[----:B------:R-:W3:Y:S03]  /*b920*/  MUFU.EX2 R182, R182 ;  /* 0x000000b600b67308 */ /* 0x000ee60000000800 */
[----:B------:R-:W-:-:S05]  /*b930*/  FADD.FTZ R5, R181, R180 ;  /* 0x000000b4b5057221 */ /* 0x000fca0000010000 */
[----:B------:R-:W4:Y:S01]  /*b940*/  MUFU.EX2 R183, R183 ;  /* 0x000000b700b77308 */ /* 0x000f220000000800 */
[----:B-1----:R-:W-:Y:S01]  /*b950*/  F2FP.BF16.F32.PACK_AB R165, R179, R178 ;  /* 0x000000b2b3a5723e */ /* 0x002fe200000010ff */
[----:B------:R-:W-:-:S04]  /*b960*/  FADD.FTZ R178, R178, R175 ;  /* 0x000000afb2b27221 */ /* 0x000fc80000010000 */
[----:B------:R-:W-:-:S04]  /*b970*/  FADD.FTZ R179, R179, R178 ;  /* 0x000000b2b3b37221 */ /* 0x000fc80000010000 */
[----:B---3--:R-:W-:Y:S01]  /*b980*/  FADD.FTZ R6, R182, R179 ;  /* 0x000000b3b6067221 */ /* 0x008fe20000010000 */
[----:B----4-:R-:W-:-:S03]  /*b990*/  F2FP.BF16.F32.PACK_AB R167, R183, R182 ;  /* 0x000000b6b7a7723e */ /* 0x010fc600000010ff */
[----:B------:R-:W-:Y:S02]  /*b9a0*/  FADD.FTZ R6, R183, R6 ;  /* 0x00000006b7067221 */ /* 0x000fe40000010000 */
[----:B------:R2:W-:Y:S01]  /*b9b0*/  STSM.16.M88.4 [R185], R164 ;  /* 0x000000a4b9007844 */ /* 0x0005e20000000200 */
[----:B------:R-:W-:-:S06]  /*b9c0*/  WARPGROUP.ARRIVE ;  /* 0x00000000000079c5 */ /* 0x000fcc0000000000 */
[----:B------:R-:W-:Y:S01]  /*b9d0*/  HGMMA.64x256x16.F32.BF16 R24, R152, gdesc[UR4].tnspB, R24, gsb0 ;  /* 0x43e0000498187df0 */ /* 0x000fe20008001818 */
[----:B------:R-:W-:Y:S01]  /*b9e0*/  R2UR UR6, R200 ;  /* 0x00000000c80672ca */ /* 0x000fe200000e0000 */
[----:B------:R-:W-:Y:S01]  /*b9f0*/  UMOV UR7, 0x40000040 ;  /* 0x4000004000077882 */ /* 0x000fe20000000000 */
[C---:B------:R-:W-:Y:S01]  /*ba00*/  VIADD R200, R207.reuse, 0x100 ;  /* 0x00000100cfc87836 */ /* 0x040fe20000000000 */
[----:B------:R-:W-:Y:S01]  /*ba10*/  IADD3 R207, R207, 0x180, RZ ;  /* 0x00000180cfcf7810 */ /* 0x000fe20007ffe0ff */
[----:B------:R-:W-:Y:S02]  /*ba20*/  WARPGROUP.DEPBAR.LE gsb0, 0x0 ;  /* 0x00008000000079c5 */ /* 0x000fe40000010000 */
[----:B------:R-:W-:-:S15]  /*ba30*/  WARPGROUP.ARRIVE ;  /* 0x00000000000079c5 */ /* 0x000fde0000000000 */
[----:B------:R-:W-:-:S06]  /*ba40*/  NOP ;  /* 0x0000000000007918 */ /* 0x000fcc0000000000 */
[----:B------:R-:W-:Y:S01]  /*ba50*/  HGMMA.64x256x16.F32.BF16 R24, R156, gdesc[UR4].tnspB, R24, gsb0 ;  /* 0x43e000049c187df0 */ /* 0x000fe20008001818 */
[----:B------:R-:W-:Y:S01]  /*ba60*/  R2UR UR6, R200 ;  /* 0x00000000c80672ca */ /* 0x000fe200000e0000 */
[----:B------:R-:W-:Y:S01]  /*ba70*/  UMOV UR7, 0x40000040 ;  /* 0x4000004000077882 */ /* 0x000fe20000000000 */
[----:B------:R-:W-:Y:S01]  /*ba80*/  IMAD.MOV.U32 R200, RZ, RZ, R2 ;  /* 0x000000ffffc87224 */ /* 0x000fe200078e0002 */
[----:B------:R-:W-:Y:S02]  /*ba90*/  WARPGROUP.DEPBAR.LE gsb0, 0x0 ;  /* 0x00008000000079c5 */ /* 0x000fe40000010000 */
[----:B------:R-:W-:-:S15]  /*baa0*/  WARPGROUP.ARRIVE ;  /* 0x00000000000079c5 */ /* 0x000fde0000000000 */
[----:B------:R-:W-:-:S07]  /*bab0*/  NOP ;  /* 0x0000000000007918 */ /* 0x000fce0000000000 */
        /* <DEDUP_REMOVED lines=20> */
.L_x_3293:
[----:B------:R-:W1:Y:S01]  /*bc00*/  SHFL.BFLY PT, R0, R5, 0x2, 0x1f ;  /* 0x0c401f0005007f89 */ /* 0x000e6200000e0000 */
[----:B------:R-:W-:Y:S01]  /*bc10*/  VIADD R4, R2, 0x1 ;  /* 0x0000000102047836 */ /* 0x000fe20000000000 */
[----:B------:R-:W-:Y:S01]  /*bc20*/  UIADD3 UR36, UR36, 0x1, URZ ;  /* 0x0000000124247890 */ /* 0x000fe2000fffe03f */
[----:B------:R-:W-:Y:S01]  /*bc30*/  IMAD.U32 R14, RZ, RZ, UR5 ;  /* 0x00000005ff0e7e24 */ /* 0x000fe2000f8e00ff */
[----:B------:R-:W2:Y:S01]  /*bc40*/  SHFL.BFLY PT, R9, R6, 0x2, 0x1f ;  /* 0x0c401f0006097f89 */ /* 0x000ea200000e0000 */
[----:B------:R-:W-:Y:S08]  /*bc50*/  BAR.ARV 0x8, 0xa0 ;  /* 0x0202800000007b1d */ /* 0x000ff00000002000 */
[----:B------:R-:W-:Y:S01]  /*bc60*/  BAR.SYNC.DEFER_BLOCKING 0xf, 0x100 ;  /* 0x03c4000000007b1d */ /* 0x000fe20000010000 */
[----:B------:R-:W-:Y:S01]  /*bc70*/  ISETP.NE.AND P1, PT, R4, 0x2, PT ;  /* 0x000000020400780c */ /* 0x000fe20003f25270 */
[----:B-1----:R-:W-:Y:S01]  /*bc80*/  FADD.FTZ R0, R0, R5 ;  /* 0x0000000500007221 */ /* 0x002fe20000010000 */
[----:B------:R-:W-:-:S02]  /*bc90*/  IMAD.MOV.U32 R5, RZ, RZ, RZ ;  /* 0x000000ffff057224 */ /* 0x000fc400078e00ff */
[----:B--2---:R-:W-:Y:S02]  /*bca0*/  FADD.FTZ R9, R9, R6 ;  /* 0x0000000609097221 */ /* 0x004fe40000010000 */
[----:B------:R-:W1:Y:S01]  /*bcb0*/  SHFL.BFLY PT, R3, R0, 0x1, 0x1f ;  /* 0x0c201f0000037f89 */ /* 0x000e6200000e0000 */
[----:B------:R-:W-:-:S03]  /*bcc0*/  MOV R6, RZ ;  /* 0x000000ff00067202 */ /* 0x000fc60000000f00 */
[----:B------:R-:W2:Y:S01]  /*bcd0*/  SHFL.BFLY PT, R10, R9, 0x1, 0x1f ;  /* 0x0c201f00090a7f89 */ /* 0x000ea200000e0000 */
[----:B-1----:R-:W-:Y:S01]  /*bce0*/  FADD.FTZ R12, R0, R3 ;  /* 0x00000003000c7221 */ /* 0x002fe20000010000 */
[----:B------:R-:W-:Y:S02]  /*bcf0*/  IMAD.MOV R3, RZ, RZ, -R22 ;  /* 0x000000ffff037224 */ /* 0x000fe400078e0a16 */
[----:B------:R-:W-:Y:S02]  /*bd00*/  IMAD.MOV.U32 R0, RZ, RZ, -0x800000 ;  /* 0xff800000ff007424 */ /* 0x000fe400078e00ff */
[----:B--2---:R-:W-:Y:S01]  /*bd10*/  FADD.FTZ R10, R9, R10 ;  /* 0x0000000a090a7221 */ /* 0x004fe20000010000 */
[----:B------:R-:W-:Y:S02]  /*bd20*/  FSETP.NE.FTZ.AND P2, PT, R12, RZ, PT ;  /* 0x000000ff0c00720b */ /* 0x000fe40003f55000 */
[----:B------:R-:W-:Y:S02]  /*bd30*/  ISETP.NE.AND P0, PT, R18, R3, PT ;  /* 0x000000031200720c */ /* 0x000fe40003f05270 */
[----:B------:R-:W-:-:S02]  /*bd40*/  FSETP.NE.FTZ.AND P3, PT, R10, RZ, PT ;  /* 0x000000ff0a00720b */ /* 0x000fc40003f75000 */
[----:B------:R-:W-:-:S04]  /*bd50*/  SEL R3, RZ, 0x1, P1 ;  /* 0x00000001ff037807 */ /* 0x000fc80000800000 */
[----:B------:R-:W-:Y:S02]  /*bd60*/  LOP3.LUT R16, R16, R3, RZ, 0x3c, !PT ;  /* 0x0000000310107212 */ /* 0x000fe400078e3cff */
[----:B------:R-:W-:Y:S01]  /*bd70*/  MOV R3, 0xff800000 ;  /* 0xff80000000037802 */ /* 0x000fe20000000f00 */
[----:B------:R-:W1:Y:S02]  /*bd80*/  @P2 MUFU.RCP R5, R12 ;  /* 0x0000000c00052308 */ /* 0x000e640000001000 */
[----:B------:R-:W-:Y:S02]  /*bd90*/  @!P0 IMAD R2, R2, 0x40, R17 ;  /* 0x0000004002028824 */ /* 0x000fe400078e0211 */
[----:B------:R-:W-:-:S03]  /*bda0*/  @P3 FMUL.FTZ R14, R14, 0.69314718246459960938 ;  /* 0x3f3172180e0e3820 */ /* 0x000fc60000410000 */
[----:B------:R-:W-:Y:S01]  /*bdb0*/  @!P0 LEA R11, R2, UR37, 0x2 ;  /* 0x00000025020b8c11 */ /* 0x000fe2000f8e10ff */
[----:B------:R-:W2:Y:S01]  /*bdc0*/  @P3 MUFU.RCP R6, R10 ;  /* 0x0000000a00063308 */ /* 0x000ea20000001000 */
[----:B------:R-:W-:-:S04]  /*bdd0*/  IMAD.U32 R2, RZ, RZ, UR5 ;  /* 0x00000005ff027e24 */ /* 0x000fc8000f8e00ff */
[----:B------:R-:W-:-:S03]  /*bde0*/  @P2 FMUL.FTZ R2, R2, 0.69314718246459960938 ;  /* 0x3f31721802022820 */ /* 0x000fc60000410000 */
[----:B------:R-:W3:Y:S01]  /*bdf0*/  @P2 MUFU.LG2 R9, R12 ;  /* 0x0000000c00092308 */ /* 0x000ee20000000c00 */
[----:B-1----:R-:W-:Y:S01]  /*be00*/  @!P0 STS [R11+0x38400], R5 ;  /* 0x038400050b008388 */ /* 0x002fe20000000800 */
        /* <DEDUP_REMOVED lines=137> */
.L_x_3269:
        /* <DEDUP_REMOVED lines=40> */
[----:B------:R-:W-:Y:S02]  /*c920*/  IADD3 R173, P3, R6, 0x40, RZ ;  /* 0x0000004006ad7810 */ /* 0x000fe40007f7e0ff */
[----:B------:R-:W-:Y:S02]  /*c930*/  LOP3.LUT R8, R4, R169, RZ, 0x3c, !PT ;  /* 0x000000a904087212 */ /* 0x000fe400078e3cff */
[----:B------:R-:W-:Y:S01]  /*c940*/  LOP3.LUT R4, R179, 0x380, RZ, 0xc0, !PT ;  /* 0x00000380b3047812 */ /* 0x000fe200078ec0ff */
[----:B------:R-:W-:Y:S01]  /*c950*/  IMAD.X R11, RZ, RZ, R7, P3 ;  /* 0x000000ffff0b7224 */ /* 0x000fe200018e0607 */
[----:B------:R-:W-:Y:S02]  /*c960*/  IADD3.X R13, RZ, R7, RZ, P4, !PT ;  /* 0x00000007ff0d7210 */ /* 0x000fe400027fe4ff */
        /* <DEDUP_REMOVED lines=10> */
[----:B------:R-:W-:Y:S01]  /*ca10*/  LOP3.LUT R20, R4, R179, RZ, 0x3c, !PT ;  /* 0x000000b304147212 */ /* 0x000fe200078e3cff */
[----:B------:R-:W-:Y:S01]  /*ca20*/  IMAD.X R25, RZ, RZ, R7, P1 ;  /* 0x000000ffff197224 */ /* 0x000fe200008e0607 */
[----:B------:R-:W-:-:S02]  /*ca30*/  SHF.R.U64 R103, R103, 0x3, RZ ;  /* 0x0000000367677819 */ /* 0x000fc400000012ff */
[----:B------:R-:W-:Y:S02]  /*ca40*/  LOP3.LUT R4, R197, 0x380, RZ, 0xc0, !PT ;  /* 0x00000380c5047812 */ /* 0x000fe400078ec0ff */
[C---:B------:R-:W-:Y:S02]  /*ca50*/  IADD3 R106, P2, R6.reuse, 0x6020, RZ ;  /* 0x00006020066a7810 */ /* 0x040fe40007f5e0ff */
        /* <DEDUP_REMOVED lines=11> */
[--C-:B------:R-:W-:Y:S01]  /*cb10*/  IMAD.X R111, RZ, RZ, R7.reuse, P3 ;  /* 0x000000ffff6f7224 */ /* 0x100fe200018e0607 */
[----:B------:R-:W-:Y:S01]  /*cb20*/  SHF.R.U64 R4, R4, 0x3, RZ ;  /* 0x0000000304047819 */ /* 0x000fe200000012ff */
[----:B------:R-:W-:Y:S01]  /*cb30*/  IMAD.X R115, RZ, RZ, R7, P4 ;  /* 0x000000ffff737224 */ /* 0x000fe200020e0607 */
[----:B------:R-:W-:Y:S02]  /*cb40*/  LOP3.LUT R12, R175, 0x380, RZ, 0xc0, !PT ;  /* 0x00000380af0c7812 */ /* 0x000fe400078ec0ff */
[----:B------:R-:W-:Y:S02]  /*cb50*/  LOP3.LUT R14, R177, 0x380, RZ, 0xc0, !PT ;  /* 0x00000380b10e7812 */ /* 0x000fe400078ec0ff */
[----:B------:R-:W-:-:S02]  /*cb60*/  LOP3.LUT R27, R106, 0x380, RZ, 0xc0, !PT ;  /* 0x000003806a1b7812 */ /* 0x000fc400078ec0ff */
[----:B------:R-:W-:Y:S02]  /*cb70*/  IADD3.X R107, RZ, R7, RZ, P2, !PT ;  /* 0x00000007ff6b7210 */ /* 0x000fe400017fe4ff */
[----:B------:R-:W-:Y:S02]  /*cb80*/  SHF.R.U64 R10, R10, 0x3, RZ ;  /* 0x000000030a0a7819 */ /* 0x000fe400000012ff */
[----:B------:R-:W-:Y:S02]  /*cb90*/  LOP3.LUT R24, R181, 0x380, RZ, 0xc0, !PT ;  /* 0x00000380b5187812 */ /* 0x000fe400078ec0ff */
[----:B------:R-:W-:Y:S02]  /*cba0*/  LOP3.LUT R90, R4, R197, RZ, 0x3c, !PT ;  /* 0x000000c5045a7212 */ /* 0x000fe400078e3cff */
[----:B------:R-:W-:Y:S02]  /*cbb0*/  MOV R168, R6 ;  /* 0x0000000600a87202 */ /* 0x000fe40000000f00 */
[----:B------:R-:W-:-:S02]  /*cbc0*/  SHF.R.U64 R12, R12, 0x3, RZ ;  /* 0x000000030c0c7819 */ /* 0x000fc400000012ff */
[----:B------:R-:W-:Y:S02]  /*cbd0*/  LOP3.LUT R28, R183, 0x380, RZ, 0xc0, !PT ;  /* 0x00000380b71c7812 */ /* 0x000fe400078ec0ff */
[----:B------:R-:W-:Y:S02]  /*cbe0*/  F2FP.BF16.F32.PACK_AB R4, R166, R171 ;  /* 0x000000aba604723e */ /* 0x000fe400000010ff */
[----:B------:R-:W-:Y:S02]  /*cbf0*/  F2FP.BF16.F32.PACK_AB R6, R158, R170 ;  /* 0x000000aa9e06723e */ /* 0x000fe400000010ff */
[----:B------:R-:W-:Y:S02]  /*cc00*/  F2FP.BF16.F32.PACK_AB R7, R31, R30 ;  /* 0x0000001e1f07723e */ /* 0x000fe400000010ff */
[----:B------:R-:W-:Y:S02]  /*cc10*/  SHF.R.U64 R14, R14, 0x3, RZ ;  /* 0x000000030e0e7819 */ /* 0x000fe400000012ff */
[----:B------:R-:W-:Y:S01]  /*cc20*/  LOP3.LUT R86, R187, 0x380, RZ, 0xc0, !PT ;  /* 0x00000380bb567812 */ /* 0x000fe200078ec0ff */
[----:B------:R1:W-:Y:S01]  /*cc30*/  STSM.16.M88.4 [R168], R4 ;  /* 0x00000004a8007844 */ /* 0x0003e20000000200 */
[----:B------:R-:W-:-:S02]  /*cc40*/  LOP3.LUT R98, R201, 0x380, RZ, 0xc0, !PT ;  /* 0x00000380c9627812 */ /* 0x000fc400078ec0ff */
[----:B------:R-:W-:Y:S02]  /*cc50*/  SHF.R.U64 R27, R27, 0x3, RZ ;  /* 0x000000031b1b7819 */ /* 0x000fe400000012ff */
[----:B------:R-:W-:Y:S02]  /*cc60*/  LOP3.LUT R10, R10, R173, RZ, 0x3c, !PT ;  /* 0x000000ad0a0a7212 */ /* 0x000fe400078e3cff */
[----:B------:R-:W-:Y:S02]  /*cc70*/  SHF.R.U64 R24, R24, 0x3, RZ ;  /* 0x0000000318187819 */ /* 0x000fe400000012ff */
[----:B------:R-:W-:Y:S02]  /*cc80*/  LOP3.LUT R94, R199, 0x380, RZ, 0xc0, !PT ;  /* 0x00000380c75e7812 */ /* 0x000fe400078ec0ff */
[----:B------:R-:W-:Y:S02]  /*cc90*/  LOP3.LUT R114, R207, 0x380, RZ, 0xc0, !PT ;  /* 0x00000380cf727812 */ /* 0x000fe400078ec0ff */
[----:B------:R-:W-:-:S02]  /*cca0*/  LOP3.LUT R12, R12, R175, RZ, 0x3c, !PT ;  /* 0x000000af0c0c7212 */ /* 0x000fc400078e3cff */
[----:B------:R-:W-:Y:S02]  /*ccb0*/  SHF.R.U64 R28, R28, 0x3, RZ ;  /* 0x000000031c1c7819 */ /* 0x000fe400000012ff */
[----:B------:R-:W-:Y:S02]  /*ccc0*/  LOP3.LUT R14, R14, R177, RZ, 0x3c, !PT ;  /* 0x000000b10e0e7212 */ /* 0x000fe400078e3cff */
[----:B------:R-:W-:Y:S02]  /*ccd0*/  SHF.R.U64 R86, R86, 0x3, RZ ;  /* 0x0000000356567819 */ /* 0x000fe400000012ff */
[----:B------:R-:W-:Y:S02]  /*cce0*/  LOP3.LUT R102, R203, 0x380, RZ, 0xc0, !PT ;  /* 0x00000380cb667812 */ /* 0x000fe400078ec0ff */
[----:B------:R-:W-:Y:S02]  /*ccf0*/  SHF.R.U64 R98, R98, 0x3, RZ ;  /* 0x0000000362627819 */ /* 0x000fe400000012ff */
[----:B------:R-:W-:-:S02]  /*cd00*/  LOP3.LUT R106, R27, R106, RZ, 0x3c, !PT ;  /* 0x0000006a1b6a7212 */ /* 0x000fc400078e3cff */
[----:B------:R-:W-:Y:S02]  /*cd10*/  MOV R27, R8 ;  /* 0x00000008001b7202 */ /* 0x000fe40000000f00 */
[----:B-1----:R-:W-:Y:S02]  /*cd20*/  F2FP.BF16.F32.PACK_AB R4, R33, R160 ;  /* 0x000000a02104723e */ /* 0x002fe400000010ff */
[----:B------:R-:W-:Y:S02]  /*cd30*/  F2FP.BF16.F32.PACK_AB R5, R35, R34 ;  /* 0x000000222305723e */ /* 0x000fe400000010ff */
[----:B------:R-:W-:Y:S02]  /*cd40*/  F2FP.BF16.F32.PACK_AB R6, R37, R156 ;  /* 0x0000009c2506723e */ /* 0x000fe400000010ff */
[----:B------:R-:W-:Y:S02]  /*cd50*/  F2FP.BF16.F32.PACK_AB R7, R39, R38 ;  /* 0x000000262707723e */ /* 0x000fe400000010ff */
[----:B------:R-:W-:-:S02]  /*cd60*/  LOP3.LUT R24, R24, R181, RZ, 0x3c, !PT ;  /* 0x000000b518187212 */ /* 0x000fc400078e3cff */
[----:B------:R-:W-:Y:S01]  /*cd70*/  SHF.R.U64 R94, R94, 0x3, RZ ;  /* 0x000000035e5e7819 */ /* 0x000fe200000012ff */
[----:B------:R1:W-:Y:S01]  /*cd80*/  STSM.16.M88.4 [R27], R4 ;  /* 0x000000041b007844 */ /* 0x0003e20000000200 */
[----:B------:R-:W-:Y:S02]  /*cd90*/  LOP3.LUT R110, R205, 0x380, RZ, 0xc0, !PT ;  /* 0x00000380cd6e7812 */ /* 0x000fe400078ec0ff */
[----:B------:R-:W-:Y:S02]  /*cda0*/  SHF.R.U64 R114, R114, 0x3, RZ ;  /* 0x0000000372727819 */ /* 0x000fe400000012ff */
[----:B------:R-:W-:Y:S02]  /*cdb0*/  MOV R11, R10 ;  /* 0x0000000a000b7202 */ /* 0x000fe40000000f00 */
[----:B------:R-:W-:Y:S02]  /*cdc0*/  LOP3.LUT R28, R28, R183, RZ, 0x3c, !PT ;  /* 0x000000b71c1c7212 */ /* 0x000fe400078e3cff */
[----:B------:R-:W-:Y:S01]  /*cdd0*/  MOV R12, R12 ;  /* 0x0000000c000c7202 */ /* 0x000fe20000000f00 */
[----:B------:R1:W-:Y:S01]  /*cde0*/  STSM.16.M88.4 [R11], R40 ;  /* 0x000000280b007844 */ /* 0x0003e20000000200 */
[----:B------:R-:W-:-:S02]  /*cdf0*/  LOP3.LUT R86, R86, R187, RZ, 0x3c, !PT ;  /* 0x000000bb56567212 */ /* 0x000fc400078e3cff */
[----:B------:R-:W-:Y:S01]  /*ce00*/  SHF.R.U64 R102, R102, 0x3, RZ ;  /* 0x0000000366667819 */ /* 0x000fe200000012ff */
[----:B------:R1:W-:Y:S01]  /*ce10*/  STSM.16.M88.4 [R12], R48 ;  /* 0x000000300c007844 */ /* 0x0003e20000000200 */
[----:B------:R-:W-:Y:S02]  /*ce20*/  LOP3.LUT R98, R98, R201, RZ, 0x3c, !PT ;  /* 0x000000c962627212 */ /* 0x000fe400078e3cff */
[----:B------:R-:W-:Y:S02]  /*ce30*/  MOV R14, R14 ;  /* 0x0000000e000e7202 */ /* 0x000fe40000000f00 */
[----:B------:R-:W-:Y:S02]  /*ce40*/  MOV R20, R20 ;  /* 0x0000001400147202 */ /* 0x000fe40000000f00 */
[----:B------:R-:W-:Y:S01]  /*ce50*/  F2FP.BF16.F32.PACK_AB R66, R69, R68 ;  /* 0x000000444542723e */ /* 0x000fe200000010ff */
[----:B------:R1:W-:Y:S01]  /*ce60*/  STSM.16.M88.4 [R14], R56 ;  /* 0x000000380e007844 */ /* 0x0003e20000000200 */
[----:B------:R-:W-:-:S02]  /*ce70*/  F2FP.BF16.F32.PACK_AB R67, R71, R70 ;  /* 0x000000464743723e */ /* 0x000fc400000010ff */
[----:B------:R-:W-:Y:S02]  /*ce80*/  F2FP.BF16.F32.PACK_AB R73, R75, R74 ;  /* 0x0000004a4b49723e */ /* 0x000fe400000010ff */
[----:B------:R-:W-:Y:S01]  /*ce90*/  F2FP.BF16.F32.PACK_AB R80, R81, R80 ;  /* 0x000000505150723e */ /* 0x000fe200000010ff */
[----:B------:R1:W-:Y:S01]  /*cea0*/  STSM.16.M88.4 [R20], R64 ;  /* 0x0000004014007844 */ /* 0x0003e20000000200 */
[----:B------:R-:W-:Y:S02]  /*ceb0*/  LOP3.LUT R94, R94, R199, RZ, 0x3c, !PT ;  /* 0x000000c75e5e7212 */ /* 0x000fe400078e3cff */
[----:B------:R-:W-:Y:S02]  /*cec0*/  SHF.R.U64 R110, R110, 0x3, RZ ;  /* 0x000000036e6e7819 */ /* 0x000fe400000012ff */
        /* <DEDUP_REMOVED lines=19> */
[----:B------:R-:W-:Y:S01]  /*d000*/  F2FP.BF16.F32.PACK_AB R97, R155, R154 ;  /* 0x0000009a9b61723e */ /* 0x000fe200000010ff */
[----:B------:R1:W-:Y:S01]  /*d010*/  STSM.16.M88.4 [R86], R88 ;  /* 0x0000005856007844 */ /* 0x0003e20000000200 */
        /* <DEDUP_REMOVED lines=16> */
[----:B------:R-:W-:Y:S02]  /*d120*/  F2FP.BF16.F32.PACK_AB R121, R123, R122 ;  /* 0x0000007a7b79723e */ /* 0x000fe400000010ff */
[----:B------:R-:W-:Y:S01]  /*d130*/  F2FP.BF16.F32.PACK_AB R128, R129, R128 ;  /* 0x000000808180723e */ /* 0x000fe200000010ff */
[----:B------:R1:W-:Y:S01]  /*d140*/  STSM.16.M88.4 [R9], R112 ;  /* 0x0000007009007844 */ /* 0x0003e20000000200 */
[----:B------:R-:W-:Y:S02]  /*d150*/  MOV R102, R102 ;  /* 0x0000006600667202 */ /* 0x000fe40000000f00 */
        /* <DEDUP_REMOVED lines=30> */
[----:B------:R-:W-:Y:S01]  /*d340*/  ULDC.64 UR8, c[0x0][0xc70] ;  /* 0x00031c0000087ab9 */ /* 0x000fe20000000a00 */
[----:B------:R-:W-:Y:S01]  /*d350*/  VIADD R11, R17, UR42 ;  /* 0x0000002a110b7c36 */ /* 0x000fe20008000000 */
[----:B------:R-:W-:Y:S02]  /*d360*/  UIMAD UR5, UR5, UR8, URZ ;  /* 0x00000008050572a4 */ /* 0x000fe4000f8e023f */
[----:B------:R-:W-:Y:S01]  /*d370*/  UIMAD.WIDE.U32 UR6, UR43, UR8, URZ ;  /* 0x000000082b0672a5 */ /* 0x000fe2000f8e003f */
[----:B------:R-:W-:Y:S01]  /*d380*/  ISETP.NE.AND P0, PT, R18, R7, PT ;  /* 0x000000071200720c */ /* 0x000fe20003f05270 */
[----:B------:R-:W-:Y:S01]  /*d390*/  UIMAD UR5, UR43, UR9, UR5 ;  /* 0x000000092b0572a4 */ /* 0x000fe2000f8e0205 */
[----:B------:R-:W-:Y:S01]  /*d3a0*/  SHF.R.S32.HI R7, RZ, 0x1f, R11 ;  /* 0x0000001fff077819 */ /* 0x000fe2000001140b */
[----:B------:R-:W-:-:S02]  /*d3b0*/  USHF.R.S32.HI UR8, URZ, 0x1f, UR44 ;  /* 0x0000001f3f087899 */ /* 0x000fc4000801142c */
[----:B------:R-:W-:Y:S02]  /*d3c0*/  UIADD3 UR5, UR7, UR5, URZ ;  /* 0x0000000507057290 */ /* 0x000fe4000fffe03f */
[----:B------:R-:W-:Y:S01]  /*d3d0*/  MOV R5, UR7 ;  /* 0x0000000700057c02 */ /* 0x000fe20008000f00 */
[----:B------:R-:W-:Y:S01]  /*d3e0*/  IMAD.U32 R4, RZ, RZ, UR6 ;  /* 0x00000006ff047e24 */ /* 0x000fe2000f8e00ff */
[----:B------:R-:W-:Y:S02]  /*d3f0*/  ULDC.64 UR6, c[0x0][0xc40] ;  /* 0x0003100000067ab9 */ /* 0x000fe40000000a00 */
[----:B------:R-:W-:Y:S01]  /*d400*/  IMAD.U32 R5, RZ, RZ, UR5 ;  /* 0x00000005ff057e24 */ /* 0x000fe2000f8e00ff */
        /* <DEDUP_REMOVED lines=13> */
.L_x_3304:
        /* <DEDUP_REMOVED lines=53> */
.L_x_3307:
[----:B------:R-:W-:Y:S05]  /*d830*/  BSYNC B0 ;  /* 0x0000000000007941 */ /* 0x000fea0003800000 */
.L_x_3306:
[----:B------:R-:W-:Y:S05]  /*d840*/  BRA `(.L_x_3305) ;  /* 0x0000000800247947 */ /* 0x000fea0003800000 */
.L_x_3303:
        /* <DEDUP_REMOVED lines=8> */
[----:B------:R-:W-:Y:S01]  /*d8d0*/  ULDC UR6, c[0x0][0xb88] ;  /* 0x0002e20000067ab9 */ /* 0x000fe20000000800 */
        /* <DEDUP_REMOVED lines=19> */
.L_x_3309:
[----:B------:R-:W-:Y:S05]  /*da10*/  BSYNC B0 ;  /* 0x0000000000007941 */ /* 0x000fea0003800000 */
.L_x_3308:
        /* <DEDUP_REMOVED lines=8> */
[----:B------:R-:W-:Y:S01]  /*daa0*/  SEL R0, RZ, 0x1, P0 ;  /* 0x00000001ff007807 */ /* 0x000fe20000000000 */
[----:B------:R-:W-:Y:S01]  /*dab0*/  VIADD R15, R188, 0xc0 ;  /* 0x000000c0bc0f7836 */ /* 0x000fe20000000000 */
[----:B------:R-:W-:Y:S01]  /*dac0*/  SHF.L.U32 R3, R3, 0x1, RZ ;  /* 0x0000000103037819 */ /* 0x000fe200000006ff */
[----:B------:R-:W2:Y:S01]  /*dad0*/  LDC R9, c[0x0][0xeac] ;  /* 0x0003ab00ff097b82 */ /* 0x000ea20000000800 */
[----:B------:R-:W-:Y:S01]  /*dae0*/  ISETP.GE.AND P0, PT, R14, UR7, PT ;  /* 0x000000070e007c0c */ /* 0x000fe2000bf06270 */
[C---:B------:R-:W-:Y:S01]  /*daf0*/  VIADD R4, R188.reuse, 0x180 ;  /* 0x00000180bc047836 */ /* 0x040fe20000000000 */
[----:B------:R-:W-:Y:S01]  /*db00*/  ISETP.GE.AND P2, PT, R15, UR7, PT ;  /* 0x000000070f007c0c */ /* 0x000fe2000bf46270 */
[C---:B------:R-:W-:Y:S01]  /*db10*/  VIADD R5, R188.reuse, 0x1c0 ;  /* 0x000001c0bc057836 */ /* 0x040fe20000000000 */
[C---:B------:R-:W-:Y:S01]  /*db20*/  IADD3 R20, R188.reuse, 0x140, RZ ;  /* 0x00000140bc147810 */ /* 0x040fe20007ffe0ff */
[----:B------:R-:W-:Y:S01]  /*db30*/  VIADD R19, R188, 0x100 ;  /* 0x00000100bc137836 */ /* 0x000fe20000000000 */
[----:B------:R-:W-:Y:S01]  /*db40*/  SHF.R.S32.HI R189, RZ, 0x1f, R188 ;  /* 0x0000001fffbd7819 */ /* 0x000fe200000114bc */
[----:B------:R-:W-:Y:S01]  /*db50*/  UIADD3 UR42, -UR42, UR6, URZ ;  /* 0x000000062a2a7290 */ /* 0x000fe2000fffe13f */
[----:B------:R-:W-:Y:S01]  /*db60*/  LOP3.LUT R0, R3, 0x2, R0, 0xe2, !PT ;  /* 0x0000000203007812 */ /* 0x000fe200078ee200 */
[----:B------:R-:W-:Y:S01]  /*db70*/  ULOP3.LUT UR38, URZ, UR38, URZ, 0x33, !UPT ;  /* 0x000000263f267292 */ /* 0x000fe2000f8e333f */
[----:B------:R-:W-:Y:S01]  /*db80*/  SEL R3, RZ, 0x4, P0 ;  /* 0x00000004ff037807 */ /* 0x000fe20000000000 */
[----:B------:R-:W-:Y:S01]  /*db90*/  BSSY B0, `(.L_x_3310) ;  /* 0x0000035000007945 */ /* 0x000fe20003800000 */
[----:B------:R-:W-:-:S02]  /*dba0*/  SEL R6, RZ, 0x8, P2 ;  /* 0x00000008ff067807 */ /* 0x000fc40001000000 */
[----:B------:R-:W-:Y:S02]  /*dbb0*/  ISETP.GE.AND P2, PT, R20, UR7, PT ;  /* 0x0000000714007c0c */ /* 0x000fe4000bf46270 */
[----:B------:R-:W-:Y:S02]  /*dbc0*/  ISETP.GE.AND P3, PT, R4, UR7, PT ;  /* 0x0000000704007c0c */ /* 0x000fe4000bf66270 */
[----:B------:R-:W-:Y:S01]  /*dbd0*/  ISETP.GE.AND P1, PT, R5, UR7, PT ;  /* 0x0000000705007c0c */ /* 0x000fe2000bf26270 */
[----:B------:R-:W-:Y:S01]  /*dbe0*/  IMAD.WIDE.U32 R4, R8, UR43, R188 ;  /* 0x0000002b08047c25 */ /* 0x000fe2000f8e00bc */
[----:B------:R-:W-:Y:S02]  /*dbf0*/  ISETP.GE.AND P0, PT, R19, UR7, PT ;  /* 0x0000000713007c0c */ /* 0x000fe4000bf06270 */
[----:B------:R-:W-:Y:S01]  /*dc00*/  LOP3.LUT R0, R6, R0, R3, 0xfe, !PT ;  /* 0x0000000006007212 */ /* 0x000fe200078efe03 */
[C---:B------:R-:W-:Y:S01]  /*dc10*/  VIADD R8, R190.reuse, 0x20 ;  /* 0x00000020be087836 */ /* 0x040fe20000000000 */
[----:B------:R-:W-:Y:S01]  /*dc20*/  SEL R6, RZ, 0x20, P2 ;  /* 0x00000020ff067807 */ /* 0x000fe20001000000 */
[----:B------:R-:W-:Y:S01]  /*dc30*/  IMAD.IADD R5, R5, 0x1, R7 ;  /* 0x0000000105057824 */ /* 0x000fe200078e0207 */
[----:B------:R-:W-:Y:S01]  /*dc40*/  ISETP.GE.AND P2, PT, R190, UR42, PT ;  /* 0x0000002abe007c0c */ /* 0x000fe2000bf46270 */
[----:B--2---:R-:W-:Y:S01]  /*dc50*/  VIADD R7, R9, UR38 ;  /* 0x0000002609077c36 */ /* 0x004fe20008000000 */
[----:B------:R-:W-:-:S02]  /*dc60*/  SEL R3, RZ, 0x10, P0 ;  /* 0x00000010ff037807 */ /* 0x000fc40000000000 */
[----:B------:R-:W-:Y:S01]  /*dc70*/  ISETP.GE.AND P0, PT, R8, UR42, PT ;  /* 0x0000002a08007c0c */ /* 0x000fe2000bf06270 */
[----:B-1----:R-:W-:Y:S01]  /*dc80*/  IMAD R8, R10, UR8, RZ ;  /* 0x000000080a087c24 */ /* 0x002fe2000f8e02ff */
[----:B------:R-:W-:Y:S02]  /*dc90*/  LOP3.LUT R3, R6, R0, R3, 0xfe, !PT ;  /* 0x0000000006037212 */ /* 0x000fe400078efe03 */
[----:B------:R-:W-:Y:S01]  /*dca0*/  SEL R0, RZ, 0x40, P3 ;  /* 0x00000040ff007807 */ /* 0x000fe20001800000 */
[----:B------:R-:W-:Y:S01]  /*dcb0*/  IMAD R11, R11, UR44, R8 ;  /* 0x0000002c0b0b7c24 */ /* 0x000fe2000f8e0208 */
[----:B------:R-:W-:Y:S01]  /*dcc0*/  SHF.R.S32.HI R191, RZ, 0x1f, R190 ;  /* 0x0000001fffbf7819 */ /* 0x000fe200000114be */
[----:B------:R-:W-:Y:S01]  /*dcd0*/  IMAD.WIDE.U32 R8, R10, UR44, R4 ;  /* 0x0000002c0a087c25 */ /* 0x000fe2000f8e0004 */
[----:B------:R-:W-:Y:S02]  /*dce0*/  LOP3.LUT R3, R3, R0, RZ, 0xfc, !PT ;  /* 0x0000000003037212 */ /* 0x000fe400078efcff */
[----:B------:R-:W-:Y:S01]  /*dcf0*/  SEL R0, RZ, 0x80, P1 ;  /* 0x00000080ff007807 */ /* 0x000fe20000800000 */
[----:B------:R-:W-:Y:S01]  /*dd00*/  IMAD.WIDE R6, R7, 0x40, R190 ;  /* 0x0000004007067825 */ /* 0x000fe200078e02be */
[----:B------:R-:W-:-:S02]  /*dd10*/  IADD3 R13, R9, R11, RZ ;  /* 0x0000000b090d7210 */ /* 0x000fc40007ffe0ff */
        /* <DEDUP_REMOVED lines=28> */
.L_x_3311:
[----:B------:R-:W-:Y:S05]  /*dee0*/  BSYNC B0 ;  /* 0x0000000000007941 */ /* 0x000fea0003800000 */
.L_x_3310:
[----:B------:R-:W-:Y:S04]  /*def0*/  BSSY B0, `(.L_x_3305) ;  /* 0x000001e000007945 */ /* 0x000fe80003800000 */
[----:B------:R-:W-:Y:S05]  /*df00*/  @P0 BRA `(.L_x_3312) ;  /* 0x0000000000700947 */ /* 0x000fea0003800000 */
[----:B------:R-:W-:Y:S01]  /*df10*/  IADD3 R9, P0, R6, 0x20, RZ ;  /* 0x0000002006097810 */ /* 0x000fe20007f1e0ff */
[----:B------:R-:W-:Y:S01]  /*df20*/  ULDC.64 UR8, c[0x0][0xbd8] ;  /* 0x0002f60000087ab9 */ /* 0x000fe20000000a00 */
[----:B------:R-:W-:Y:S01]  /*df30*/  IMAD.MOV.U32 R4, RZ, RZ, R8 ;  /* 0x000000ffff047224 */ /* 0x000fe200078e0008 */
[----:B------:R-:W-:Y:S01]  /*df40*/  ISETP.GE.AND P1, PT, R14, UR7, PT ;  /* 0x000000070e007c0c */ /* 0x000fe2000bf26270 */
        /* <DEDUP_REMOVED lines=24> */
.L_x_3312:
[----:B------:R-:W-:Y:S05]  /*e0d0*/  BSYNC B0 ;  /* 0x0000000000007941 */ /* 0x000fea0003800000 */
.L_x_3305:
[----:B------:R-:W3:Y:S02]  /*e0e0*/  LDC R0, c[0x0][0xea8] ;  /* 0x0003aa00ff007b82 */ /* 0x000ee40000000800 */
[----:B---3--:R-:W-:-:S13]  /*e0f0*/  ISETP.LE.AND P0, PT, R0, UR4, PT ;  /* 0x0000000400007c0c */ /* 0x008fda000bf03270 */
[----:B------:R-:W-:Y:S05]  /*e100*/  @!P0 BRA `(.L_x_3313) ;  /* 0xffffff2c009c8947 */ /* 0x000fea000383ffff */
[----:B------:R-:W-:Y:S05]  /*e110*/  EXIT ;  /* 0x000000000000794d */ /* 0x000fea0003800000 */
.L_x_3264:
        /* <DEDUP_REMOVED lines=8> */
[----:B------:R-:W-:Y:S01]  /*e1a0*/  MOV R16, RZ ;  /* 0x000000ff00107202 */ /* 0x000fe20000000f00 */
[----:B------:R-:W-:-:S05]  /*e1b0*/  IMAD.MOV.U32 R17, RZ, RZ, 0x1 ;  /* 0x00000001ff117424 */ /* 0x000fca00078e00ff */
[----:B------:R-:W1:Y:S02]  /*e1c0*/  LDC R0, c[0x0][0xea8] ;  /* 0x0003aa00ff007b82 */ /* 0x000e640000000800 */
[----:B-1----:R-:W-:-:S13]  /*e1d0*/  ISETP.LE.AND P0, PT, R0, UR4, PT ;  /* 0x0000000400007c0c */ /* 0x002fda000bf03270 */
[----:B------:R-:W-:Y:S05]  /*e1e0*/  @P0 BRA `(.L_x_3314) ;  /* 0x00000030001c0947 */ /* 0x000fea0003800000 */
[----:B------:R-:W1:Y:S01]  /*e1f0*/  S2R R2, SR_TID.X ;  /* 0x0000000000027919 */ /* 0x000e620000002100 */
[----:B------:R-:W-:Y:S01]  /*e200*/  IMAD.U32 R18, RZ, RZ, UR4 ;  /* 0x00000004ff127e24 */ /* 0x000fe2000f8e00ff */
[----:B------:R-:W-:Y:S01]  /*e210*/  MOV R16, RZ ;  /* 0x000000ff00107202 */ /* 0x000fe20000000f00 */
[----:B------:R-:W-:Y:S01]  /*e220*/  IMAD.MOV.U32 R17, RZ, RZ, 0x1 ;  /* 0x00000001ff117424 */ /* 0x000fe200078e00ff */
[----:B------:R-:W-:Y:S01]  /*e230*/  ULDC UR61, c[0x0][0xc] ;  /* 0x00000300003d7ab9 */ /* 0x000fe20000000800 */
[----:B------:R-:W-:Y:S01]  /*e240*/  ULDC.64 UR46, c[0x0][0x198] ;  /* 0x00006600002e7ab9 */ /* 0x000fe20000000a00 */
[----:B------:R-:W-:Y:S01]  /*e250*/  UMOV UR60, URZ ;  /* 0x0000003f003c7c82 */ /* 0x000fe20008000000 */
[----:B-1----:R-:W-:-:S07]  /*e260*/  LOP3.LUT R19, R2, 0x1f, RZ, 0xc0, !PT ;  /* 0x0000001f02137812 */ /* 0x002fce00078ec0ff */
.L_x_3364:
        /* <DEDUP_REMOVED lines=21> */
.L_x_3315:
[----:B------:R-:W-:Y:S01]  /*e3c0*/  ULDC UR11, c[0x0][0xec4] ;  /* 0x0003b100000b7ab9 */ /* 0x000fe20000000800 */
[----:B------:R-:W-:Y:S01]  /*e3d0*/  UMOV UR9, UR10 ;  /* 0x0000000a00097c82 */ /* 0x000fe20008000000 */
[----:B------:R-:W-:-:S11]  /*e3e0*/  UISETP.NE.AND UP0, UPT, UR11, 0x1, UPT ;  /* 0x000000010b00788c */ /* 0x000fd6000bf05270 */
[----:B------:R-:W-:Y:S02]  /*e3f0*/  @UP0 ULDC.64 UR12, c[0x0][0xec8] ;  /* 0x0003b200000c0ab9 */ /* 0x000fe40000000a00 */
[----:B------:R-:W-:-:S04]  /*e400*/  UIMAD.WIDE.U32 UR6, UR10, UR12, URZ ;  /* 0x0000000c0a0672a5 */ /* 0x000fc8000f8e003f */
[----:B------:R-:W-:-:S04]  /*e410*/  @UP0 USHF.R.U32.HI UR9, URZ, UR13, UR7 ;  /* 0x0000000d3f090299 */ /* 0x000fc80008011607 */
[----:B------:R-:W-:-:S12]  /*e420*/  UIMAD UR6, UR9, UR11, URZ ;  /* 0x0000000b090672a4 */ /* 0x000fd8000f8e023f */
.L_x_3316:
        /* <DEDUP_REMOVED lines=53> */
.L_x_3318:
        /* <DEDUP_REMOVED lines=23> */
.L_x_3320:
        /* <DEDUP_REMOVED lines=13> */
[----:B------:R-:W-:Y:S02]  /*e9c0*/  IMAD.U32 R7, RZ, RZ, UR9 ;  /* 0x00000009ff077e24 */ /* 0x000fe4000f8e00ff */
[----:B------:R-:W-:-:S02]  /*e9d0*/  IMAD.U32 R10, RZ, RZ, UR4 ;  /* 0x00000004ff0a7e24 */ /* 0x000fc4000f8e00ff */
[----:B------:R-:W-:Y:S02]  /*e9e0*/  IMAD.MOV.U32 R8, RZ, RZ, 0x70 ;  /* 0x00000070ff087424 */ /* 0x000fe400078e00ff */
[----:B------:R-:W-:Y:S02]  /*e9f0*/  IMAD.MOV.U32 R12, RZ, RZ, 0x1 ;  /* 0x00000001ff0c7424 */ /* 0x000fe400078e00ff */
[----:B-1----:R-:W-:-:S07]  /*ea00*/  IMAD.MOV.U32 R13, RZ, RZ, RZ ;  /* 0x000000ffff0d7224 */ /* 0x002fce00078e00ff */
[----:B------:R-:W-:-:S07]  /*ea10*/  LEPC R20, `(.L_x_3322) ;  /* 0x000000001014794e */ /* 0x000fce0000000000 */
[----:B--2---:R-:W-:Y:S05]  /*ea20*/  CALL.ABS.NOINC R2 ;  /* 0x0000000002007343 */ /* 0x004fea0003c00000 */
.L_x_3322:
[----:B------:R-:W-:Y:S01]  /*ea30*/  MOV R2, 0x0 ;  /* 0x0000000000027802 */ /* 0x000fe20000000f00 */
[----:B------:R-:W-:Y:S01]  /*ea40*/  ULDC.64 UR6, c[0x4][0x88] ;  /* 0x0100220000067ab9 */ /* 0x000fe20000000a00 */
[----:B------:R-:W-:Y:S01]  /*ea50*/  ULDC.64 UR8, c[0x4][0x90] ;  /* 0x0100240000087ab9 */ /* 0x000fe20000000a00 */
[----:B------:R-:W-:Y:S01]  /*ea60*/  ULDC.64 UR4, c[0x4][0x18] ;  /* 0x0100060000047ab9 */ /* 0x000fe20000000a00 */
[----:B------:R-:W-:Y:S01]  /*ea70*/  MOV R4, UR6 ;  /* 0x0000000600047c02 */ /* 0x000fe20008000f00 */
[----:B------:R-:W-:Y:S01]  /*ea80*/  IMAD.U32 R5, RZ, RZ, UR7 ;  /* 0x00000007ff057e24 */ /* 0x000fe2000f8e00ff */
        /* <DEDUP_REMOVED lines=10> */
.L_x_3321:
        /* <DEDUP_REMOVED lines=13> */
[----:B------:R-:W-:Y:S01]  /*ec00*/  MOV R10, UR39 ;  /* 0x00000027000a7c02 */ /* 0x000fe20008000f00 */
[----:B------:R-:W-:Y:S01]  /*ec10*/  UMOV UR6, 0xffffffff ;  /* 0xffffffff00067882 */ /* 0x000fe20000000000 */
        /* <DEDUP_REMOVED lines=14> */
.L_x_3377:
[----:B------:R-:W-:Y:S01]  /*ed00*/  UMOV UR4, 0xffffffff ;  /* 0xffffffff00047882 */ /* 0x000fe20000000000 */
[----:B------:R-:W-:Y:S02]  /*ed10*/  SHF.R.S32.HI R7, RZ, 0x1f, R6 ;  /* 0x0000001fff077819 */ /* 0x000fe40000011406 */
[----:B------:R-:W-:Y:S05]  /*ed20*/  BRA.DIV UR4, `(.L_x_3324) ;  /* 0x0000002a04f87947 */ /* 0x000fea000b800000 */
[----:B------:R-:W-:-:S13]  /*ed30*/  ELECT P6, URZ, PT ;  /* 0x00000000003f782f */ /* 0x000fda00038c0000 */
.L_x_3380:
        /* <DEDUP_REMOVED lines=19> */
[----:B------:R-:W-:-:S04]  /*ee70*/  IMAD.MOV R5, RZ, RZ, -R12 ;  /* 0x000000ffff057224 */ /* 0x000fc800078e0a0c */
[----:B------:R-:W-:-:S07]  /*ee80*/  IMAD R10, R11, R5, R10 ;  /* 0x000000050b0a7224 */ /* 0x000fce00078e020a */
.L_x_3326:
[----:B------:R-:W2:Y:S01]  /*ee90*/  S2R R5, SR_TID.X ;  /* 0x0000000000057919 */ /* 0x000ea20000002100 */
[----:B-1----:R-:W-:Y:S02]  /*eea0*/  LEA R8, R16, UR38, 0x3 ;  /* 0x0000002610087c11 */ /* 0x002fe4000f8e18ff */
[----:B--2---:R-:W-:Y:S02]  /*eeb0*/  LOP3.LUT R9, R5, 0x7f, RZ, 0xc0, !PT ;  /* 0x0000007f05097812 */ /* 0x004fe400078ec0ff */
[----:B------:R-:W-:Y:S02]  /*eec0*/  SHF.L.U32 R5, R17, 0x1f, RZ ;  /* 0x0000001f11057819 */ /* 0x000fe400000006ff */
[----:B------:R-:W-:Y:S02]  /*eed0*/  ISETP.NE.AND P3, PT, R9, RZ, PT ;  /* 0x000000ff0900720c */ /* 0x000fe40003f65270 */
[----:B------:R-:W1:Y:S02]  /*eee0*/  SYNCS.PHASECHK.TRANS64.TRYWAIT P2, [R8+URZ+0x38840], R5 ;  /* 0x03884005080075a7 */ /* 0x000e64000804017f */
[----:B-1----:R-:W-:Y:S09]  /*eef0*/  @!P2 BRA `(.L_x_3327) ;  /* 0x0000002800a4a947 */ /* 0x002ff20003800000 */
.L_x_3381:
[----:B------:R-:W-:Y:S05]  /*ef00*/  @P3 BRA `(.L_x_3328) ;  /* 0x0000000000143947 */ /* 0x000fea0003800000 */
[----:B------:R-:W-:Y:S01]  /*ef10*/  ISETP.NE.AND P2, PT, R19, RZ, PT ;  /* 0x000000ff1300720c */ /* 0x000fe20003f45270 */
[----:B-1----:R-:W-:-:S04]  /*ef20*/  IMAD.MOV.U32 R5, RZ, RZ, 0x2000 ;  /* 0x00002000ff057424 */ /* 0x002fc800078e00ff */
[----:B------:R2:W-:Y:S08]  /*ef30*/  SYNCS.ARRIVE.TRANS64 RZ, [R8+URZ+0x38830], R5 ;  /* 0x0388300508ff79a7 */ /* 0x0005f0000800003f */
[----:B------:R-:W-:Y:S05]  /*ef40*/  @!P2 BRA `(.L_x_3328) ;  /* 0x000000000004a947 */ /* 0x000fea0003800000 */
[----:B------:R-:W-:Y:S01]  /*ef50*/  BPT.TRAP 0x1 ;  /* 0x000000040000795c */ /* 0x000fe20000300000 */
.L_x_3328:
        /* <DEDUP_REMOVED lines=16> */
.L_x_3325:
[----:B------:R-:W-:Y:S05]  /*f060*/  WARPSYNC.ALL ;  /* 0x0000000000007948 */ /* 0x000fea0003800000 */
[----:B------:R-:W-:Y:S01]  /*f070*/  BAR.SYNC.DEFER_BLOCKING 0x8, 0xa0 ;  /* 0x0202800000007b1d */ /* 0x000fe20000010000 */
[----:B------:R-:W-:-:S05]  /*f080*/  ELECT P2, URZ, PT ;  /* 0x00000000003f782f */ /* 0x000fca0003840000 */
[----:B------:R-:W-:Y:S08]  /*f090*/  BSSY B0, `(.L_x_3329) ;  /* 0x0000041000007945 */ /* 0x000ff00003800000 */
[----:B------:R-:W-:Y:S05]  /*f0a0*/  @!P2 BRA `(.L_x_3330) ;  /* 0x0000000000fca947 */ /* 0x000fea0003800000 */
[----:B------:R-:W-:Y:S01]  /*f0b0*/  UIADD3 UR14, UP0, UR46, 0x270, URZ ;  /* 0x000002702e0e7890 */ /* 0x000fe2000ff1e03f */
[----:B-12---:R-:W-:Y:S01]  /*f0c0*/  MOV R5, 0x2000 ;  /* 0x0000200000057802 */ /* 0x006fe20000000f00 */
        /* <DEDUP_REMOVED lines=61> */
.L_x_3330:
[----:B------:R-:W-:Y:S05]  /*f4a0*/  BSYNC B0 ;  /* 0x0000000000007941 */ /* 0x000fea0003800000 */
.L_x_3329:
        /* <DEDUP_REMOVED lines=8> */
.L_x_3382:
[----:B------:R-:W-:Y:S01]  /*f530*/  ULDC.64 UR4, c[0x0][0x408] ;  /* 0x0001020000047ab9 */ /* 0x000fe20000000a00 */
[----:B------:R-:W-:Y:S04]  /*f540*/  BSSY B0, `(.L_x_3332) ;  /* 0x0000042000007945 */ /* 0x000fe80003800000 */
[----:B------:R-:W-:Y:S05]  /*f550*/  @!P6 BRA `(.L_x_3333) ;  /* 0x000000040000e947 */ /* 0x000fea0003800000 */
[----:B-1----:R-:W1:Y:S01]  /*f560*/  S2R R8, SR_TID.X ;  /* 0x0000000000087919 */ /* 0x002e620000002100 */
[----:B------:R-:W-:Y:S02]  /*f570*/  LEA R5, R16, UR38, 0x3 ;  /* 0x0000002610057c11 */ /* 0x000fe4000f8e18ff */
[----:B-1----:R-:W-:Y:S02]  /*f580*/  LOP3.LUT R9, R8, 0x7f, RZ, 0xc0, !PT ;  /* 0x0000007f08097812 */ /* 0x002fe400078ec0ff */
[----:B------:R-:W-:Y:S02]  /*f590*/  SHF.L.U32 R8, R17, 0x1f, RZ ;  /* 0x0000001f11087819 */ /* 0x000fe400000006ff */
[----:B------:R-:W-:Y:S02]  /*f5a0*/  ISETP.NE.AND P3, PT, R9, RZ, PT ;  /* 0x000000ff0900720c */ /* 0x000fe40003f65270 */
[----:B------:R-:W1:Y:S02]  /*f5b0*/  SYNCS.PHASECHK.TRANS64.TRYWAIT P2, [R5+URZ+0x38860], R8 ;  /* 0x03886008050075a7 */ /* 0x000e64000804017f */
[----:B-1----:R-:W-:Y:S09]  /*f5c0*/  @!P2 BRA `(.L_x_3334) ;  /* 0x00000024001ca947 */ /* 0x002ff20003800000 */
.L_x_3383:
[----:B------:R-:W-:Y:S05]  /*f5d0*/  @P3 BRA `(.L_x_3335) ;  /* 0x0000000000143947 */ /* 0x000fea0003800000 */
[----:B------:R-:W-:Y:S01]  /*f5e0*/  ISETP.NE.AND P2, PT, R19, RZ, PT ;  /* 0x000000ff1300720c */ /* 0x000fe20003f45270 */
[----:B-1----:R-:W-:-:S04]  /*f5f0*/  IMAD.MOV.U32 R8, RZ, RZ, 0x10000 ;  /* 0x00010000ff087424 */ /* 0x002fc800078e00ff */
[----:B------:R2:W-:Y:S08]  /*f600*/  SYNCS.ARRIVE.TRANS64 RZ, [R5+URZ+0x38850], R8 ;  /* 0x0388500805ff79a7 */ /* 0x0005f0000800003f */
[----:B------:R-:W-:Y:S05]  /*f610*/  @!P2 BRA `(.L_x_3335) ;  /* 0x000000000004a947 */ /* 0x000fea0003800000 */
[----:B------:R-:W-:Y:S01]  /*f620*/  BPT.TRAP 0x1 ;  /* 0x000000040000795c */ /* 0x000fe20000300000 */
.L_x_3335:
        /* <DEDUP_REMOVED lines=51> */
.L_x_3333:
[----:B------:R-:W-:Y:S05]  /*f960*/  BSYNC B0 ;  /* 0x0000000000007941 */ /* 0x000fea0003800000 */
.L_x_3332:
[----:B------:R-:W-:-:S06]  /*f970*/  UISETP.GE.AND UP0, UPT, UR39, 0x2, UPT ;  /* 0x000000022700788c */ /* 0x000fcc000bf06270 */
[----:B------:R-:W-:-:S13]  /*f980*/  PLOP3.LUT P2, PT, PT, PT, UP0, 0x80, 0x0 ;  /* 0x000000000000781c */ /* 0x000fda0003f4f008 */
[----:B------:R-:W-:Y:S05]  /*f990*/  @!P2 BRA `(.L_x_3336) ;  /* 0x00000014009ca947 */ /* 0x000fea0003800000 */
[----:B------:R-:W-:Y:S02]  /*f9a0*/  ULOP3.LUT UR6, UR39, 0x1, URZ, 0xc0, !UPT ;  /* 0x0000000127067892 */ /* 0x000fe4000f8ec03f */
[----:B------:R-:W-:Y:S02]  /*f9b0*/  MOV R9, UR39 ;  /* 0x0000002700097c02 */ /* 0x000fe40008000f00 */
[----:B------:R-:W-:-:S03]  /*f9c0*/  UISETP.NE.U32.AND UP0, UPT, UR6, 0x1, UPT ;  /* 0x000000010600788c */ /* 0x000fc6000bf05070 */
[----:B------:R-:W-:-:S03]  /*f9d0*/  VIADD R9, R9, 0xfffffffe ;  /* 0xfffffffe09097836 */ /* 0x000fc60000000000 */
[----:B------:R-:W-:Y:S01]  /*f9e0*/  PLOP3.LUT P2, PT, PT, PT, UP0, 0x80, 0x0 ;  /* 0x000000000000781c */ /* 0x000fe20003f4f008 */
[----:B-12---:R-:W-:-:S12]  /*f9f0*/  IMAD.MOV.U32 R8, RZ, RZ, R9 ;  /* 0x000000ffff087224 */ /* 0x006fd800078e0009 */
[----:B------:R-:W-:Y:S05]  /*fa00*/  @!P2 BRA `(.L_x_3337) ;  /* 0x0000000400d0a947 */ /* 0x000fea0003800000 */
[----:B------:R-:W-:Y:S01]  /*fa10*/  VIADD R16, R16, 0x1 ;  /* 0x0000000110107836 */ /* 0x000fe20000000000 */
[----:B------:R-:W-:Y:S04]  /*fa20*/  BSSY B0, `(.L_x_3338) ;  /* 0x0000070000007945 */ /* 0x000fe80003800000 */
[----:B------:R-:W-:-:S04]  /*fa30*/  ISETP.NE.AND P2, PT, R16, 0x2, PT ;  /* 0x000000021000780c */ /* 0x000fc80003f45270 */
[----:B------:R-:W-:Y:S02]  /*fa40*/  SEL R8, RZ, 0x1, P2 ;  /* 0x00000001ff087807 */ /* 0x000fe40001000000 */
[----:B------:R-:W-:Y:S02]  /*fa50*/  SEL R16, R16, RZ, P2 ;  /* 0x000000ff10107207 */ /* 0x000fe40001000000 */
[----:B------:R-:W-:Y:S01]  /*fa60*/  LOP3.LUT R17, R17, R8, RZ, 0x3c, !PT ;  /* 0x0000000811117212 */ /* 0x000fe200078e3cff */
[----:B------:R-:W-:Y:S06]  /*fa70*/  @!P6 BRA `(.L_x_3339) ;  /* 0x0000000400a8e947 */ /* 0x000fec0003800000 */
        /* <DEDUP_REMOVED lines=18> */
[----:B------:R-:W-:-:S05]  /*fba0*/  IADD3 R5, -R10, RZ, RZ ;  /* 0x000000ff0a057210 */ /* 0x000fca0007ffe1ff */
[----:B------:R-:W-:-:S07]  /*fbb0*/  IMAD R8, R8, R5, R9 ;  /* 0x0000000508087224 */ /* 0x000fce00078e0209 */
.L_x_3340:
[----:B-1----:R-:W1:Y:S01]  /*fbc0*/  S2R R2, SR_TID.X ;  /* 0x0000000000027919 */ /* 0x002e620000002100 */
[----:B------:R-:W-:Y:S02]  /*fbd0*/  SHF.L.U32 R3, R17, 0x1f, RZ ;  /* 0x0000001f11037819 */ /* 0x000fe400000006ff */
[----:B-1----:R-:W-:Y:S02]  /*fbe0*/  LOP3.LUT R5, R2, 0x7f, RZ, 0xc0, !PT ;  /* 0x0000007f02057812 */ /* 0x002fe400078ec0ff */
[----:B------:R-:W-:Y:S02]  /*fbf0*/  LEA R2, R16, UR38, 0x3 ;  /* 0x0000002610027c11 */ /* 0x000fe4000f8e18ff */
[----:B------:R-:W-:Y:S02]  /*fc00*/  ISETP.NE.AND P2, PT, R5, RZ, PT ;  /* 0x000000ff0500720c */ /* 0x000fe40003f45270 */
[----:B------:R-:W1:Y:S02]  /*fc10*/  SYNCS.PHASECHK.TRANS64.TRYWAIT P3, [R2+URZ+0x38840], R3 ;  /* 0x03884003020075a7 */ /* 0x000e64000806017f */
[----:B-1----:R-:W-:Y:S09]  /*fc20*/  @!P3 BRA `(.L_x_3341) ;  /* 0x0000001c0098b947 */ /* 0x002ff20003800000 */
.L_x_3384:
[----:B------:R-:W-:Y:S05]  /*fc30*/  @P2 BRA `(.L_x_3342) ;  /* 0x0000000000142947 */ /* 0x000fea0003800000 */
[----:B------:R-:W-:Y:S01]  /*fc40*/  ISETP.NE.AND P3, PT, R19, RZ, PT ;  /* 0x000000ff1300720c */ /* 0x000fe20003f65270 */
[----:B------:R-:W-:-:S04]  /*fc50*/  IMAD.MOV.U32 R5, RZ, RZ, 0x2000 ;  /* 0x00002000ff057424 */ /* 0x000fc800078e00ff */
[----:B------:R2:W-:Y:S08]  /*fc60*/  SYNCS.ARRIVE.TRANS64 RZ, [R2+URZ+0x38830], R5 ;  /* 0x0388300502ff79a7 */ /* 0x0005f0000800003f */
[----:B------:R-:W-:Y:S05]  /*fc70*/  @!P3 BRA `(.L_x_3342) ;  /* 0x000000000004b947 */ /* 0x000fea0003800000 */
[----:B------:R-:W-:Y:S01]  /*fc80*/  BPT.TRAP 0x1 ;  /* 0x000000040000795c */ /* 0x000fe20000300000 */
.L_x_3342:
        /* <DEDUP_REMOVED lines=17> */
.L_x_3385:
[----:B------:R-:W-:Y:S05]  /*fda0*/  @P2 BRA `(.L_x_3344) ;  /* 0x0000000000142947 */ /* 0x000fea0003800000 */
[----:B------:R-:W-:Y:S01]  /*fdb0*/  ISETP.NE.AND P2, PT, R19, RZ, PT ;  /* 0x000000ff1300720c */ /* 0x000fe20003f45270 */
[----:B-12---:R-:W-:-:S04]  /*fdc0*/  IMAD.MOV.U32 R3, RZ, RZ, 0x10000 ;  /* 0x00010000ff037424 */ /* 0x006fc800078e00ff */
[----:B------:R3:W-:Y:S08]  /*fdd0*/  SYNCS.ARRIVE.TRANS64 RZ, [R2+URZ+0x38850], R3 ;  /* 0x0388500302ff79a7 */ /* 0x0007f0000800003f */
[----:B------:R-:W-:Y:S05]  /*fde0*/  @!P2 BRA `(.L_x_3344) ;  /* 0x000000000004a947 */ /* 0x000fea0003800000 */
[----:B------:R-:W-:Y:S01]  /*fdf0*/  BPT.TRAP 0x1 ;  /* 0x000000040000795c */ /* 0x000fe20000300000 */
.L_x_3344:
        /* <DEDUP_REMOVED lines=50> */
.L_x_3339:
[----:B------:R-:W-:Y:S05]  /*10120*/  BSYNC B0 ;  /* 0x0000000000007941 */ /* 0x000fea0003800000 */
.L_x_3338:
[----:B------:R-:W-:-:S06]  /*10130*/  UIADD3 UR6, UR39, -0x3, URZ ;  /* 0xfffffffd27067890 */ /* 0x000fcc000fffe03f */
[----:B------:R-:W-:-:S07]  /*10140*/  MOV R8, UR6 ;  /* 0x0000000600087c02 */ /* 0x000fce0008000f00 */
.L_x_3337:
[----:B------:R-:W-:Y:S01]  /*10150*/  ISETP.NE.AND P2, PT, R9, RZ, PT ;  /* 0x000000ff0900720c */ /* 0x000fe20003f45270 */
[----:B------:R-:W-:-:S12]  /*10160*/  BSSY B0, `(.L_x_3336) ;  /* 0x00000ea000007945 */ /* 0x000fd80003800000 */
[----:B------:R-:W-:Y:S05]  /*10170*/  @!P2 BRA `(.L_x_3345) ;  /* 0x0000000c00a0a947 */ /* 0x000fea0003800000 */
.L_x_3360:
        /* <DEDUP_REMOVED lines=28> */
.L_x_3348:
[----:B------:R-:W1:Y:S01]  /*10340*/  S2R R2, SR_TID.X ;  /* 0x0000000000027919 */ /* 0x000e620000002100 */
[----:B------:R-:W-:Y:S02]  /*10350*/  LEA R3, R9, UR38, 0x3 ;  /* 0x0000002609037c11 */ /* 0x000fe4000f8e18ff */
[----:B-1----:R-:W-:Y:S02]  /*10360*/  LOP3.LUT R5, R2, 0x7f, RZ, 0xc0, !PT ;  /* 0x0000007f02057812 */ /* 0x002fe400078ec0ff */
[----:B------:R-:W-:Y:S02]  /*10370*/  SHF.L.U32 R2, R17, 0x1f, RZ ;  /* 0x0000001f11027819 */ /* 0x000fe400000006ff */
[----:B------:R-:W-:Y:S02]  /*10380*/  ISETP.NE.AND P2, PT, R5, RZ, PT ;  /* 0x000000ff0500720c */ /* 0x000fe40003f45270 */
[----:B------:R-:W1:Y:S02]  /*10390*/  SYNCS.PHASECHK.TRANS64.TRYWAIT P3, [R3+URZ+0x38840], R2 ;  /* 0x03884002030075a7 */ /* 0x000e64000806017f */
[----:B-1----:R-:W-:Y:S09]  /*103a0*/  @!P3 BRA `(.L_x_3349) ;  /* 0x0000001400e0b947 */ /* 0x002ff20003800000 */
.L_x_3386:
[----:B------:R-:W-:Y:S05]  /*103b0*/  @P2 BRA `(.L_x_3350) ;  /* 0x0000000000142947 */ /* 0x000fea0003800000 */
[----:B------:R-:W-:Y:S01]  /*103c0*/  ISETP.NE.AND P3, PT, R19, RZ, PT ;  /* 0x000000ff1300720c */ /* 0x000fe20003f65270 */
[----:B------:R-:W-:-:S04]  /*103d0*/  IMAD.MOV.U32 R12, RZ, RZ, 0x2000 ;  /* 0x00002000ff0c7424 */ /* 0x000fc800078e00ff */
[----:B------:R2:W-:Y:S08]  /*103e0*/  SYNCS.ARRIVE.TRANS64 RZ, [R3+URZ+0x38830], R12 ;  /* 0x0388300c03ff79a7 */ /* 0x0005f0000800003f */
[----:B------:R-:W-:Y:S05]  /*103f0*/  @!P3 BRA `(.L_x_3350) ;  /* 0x000000000004b947 */ /* 0x000fea0003800000 */
[----:B------:R-:W-:Y:S01]  /*10400*/  BPT.TRAP 0x1 ;  /* 0x000000040000795c */ /* 0x000fe20000300000 */
.L_x_3350:
        /* <DEDUP_REMOVED lines=17> */
.L_x_3387:
[----:B------:R-:W-:Y:S05]  /*10520*/  @P2 BRA `(.L_x_3352) ;  /* 0x0000000000142947 */ /* 0x000fea0003800000 */
[----:B------:R-:W-:Y:S01]  /*10530*/  ISETP.NE.AND P2, PT, R19, RZ, PT ;  /* 0x000000ff1300720c */ /* 0x000fe20003f45270 */
[----:B-1-3--:R-:W-:-:S04]  /*10540*/  IMAD.MOV.U32 R2, RZ, RZ, 0x10000 ;  /* 0x00010000ff027424 */ /* 0x00afc800078e00ff */
[----:B------:R4:W-:Y:S08]  /*10550*/  SYNCS.ARRIVE.TRANS64 RZ, [R3+URZ+0x38850], R2 ;  /* 0x0388500203ff79a7 */ /* 0x0009f0000800003f */
[----:B------:R-:W-:Y:S05]  /*10560*/  @!P2 BRA `(.L_x_3352) ;  /* 0x000000000004a947 */ /* 0x000fea0003800000 */
[----:B------:R-:W-:Y:S01]  /*10570*/  BPT.TRAP 0x1 ;  /* 0x000000040000795c */ /* 0x000fe20000300000 */
.L_x_3352:
        /* <DEDUP_REMOVED lines=50> */
.L_x_3347:
[----:B------:R-:W-:Y:S05]  /*108a0*/  BSYNC B1 ;  /* 0x0000000000017941 */ /* 0x000fea0003800000 */
.L_x_3346:
[----:B------:R-:W-:Y:S01]  /*108b0*/  VIADD R9, R9, 0x1 ;  /* 0x0000000109097836 */ /* 0x000fe20000000000 */
[----:B------:R-:W-:Y:S04]  /*108c0*/  BSSY B1, `(.L_x_3353) ;  /* 0x0000070000017945 */ /* 0x000fe80003800000 */
[----:B------:R-:W-:-:S04]  /*108d0*/  ISETP.NE.AND P2, PT, R9, 0x2, PT ;  /* 0x000000020900780c */ /* 0x000fc80003f45270 */
[----:B---34-:R-:W-:Y:S02]  /*108e0*/  SEL R2, RZ, 0x1, P2 ;  /* 0x00000001ff027807 */ /* 0x018fe40001000000 */
[----:B------:R-:W-:Y:S02]  /*108f0*/  SEL R16, R9, RZ, P2 ;  /* 0x000000ff09107207 */ /* 0x000fe40001000000 */
[----:B------:R-:W-:Y:S01]  /*10900*/  LOP3.LUT R17, R17, R2, RZ, 0x3c, !PT ;  /* 0x0000000211117212 */ /* 0x000fe200078e3cff */
[----:B------:R-:W-:Y:S06]  /*10910*/  @!P6 BRA `(.L_x_3354) ;  /* 0x0000000400a8e947 */ /* 0x000fec0003800000 */
[----:B------:R-:W-:Y:S01]  /*10920*/  VIADD R10, R8, 0xffffffff ;  /* 0xffffffff080a7836 */ /* 0x000fe20000000000 */
        /* <DEDUP_REMOVED lines=12> */
[----:B------:R-:W-:-:S04]  /*109f0*/  IMAD.WIDE.U32 R2, R6, UR4, R2 ;  /* 0x0000000406027c25 */ /* 0x000fc8000f8e0002 */
[----:B------:R-:W-:Y:S01]  /*10a00*/  IMAD.IADD R3, R13, 0x1, R3 ;  /* 0x000000010d037824 */ /* 0x000fe200078e0203 */
[----:B---3--:R-:W-:-:S04]  /*10a10*/  LEA R4, P2, R2, R4, 0x2 ;  /* 0x0000000402047211 */ /* 0x008fc800078410ff */
[----:B------:R-:W-:-:S05]  /*10a20*/  LEA.HI.X R5, R2, R5, R3, 0x2, P2 ;  /* 0x0000000502057211 */ /* 0x000fca00010f1403 */
[----:B------:R1:W5:Y:S01]  /*10a30*/  LDG.E R4, desc[UR54][R4.64] ;  /* 0x0000003604047981 */ /* 0x000362000c1e1900 */
[----:B------:R-:W-:-:S04]  /*10a40*/  IMAD.MOV R2, RZ, RZ, -R11 ;  /* 0x000000ffff027224 */ /* 0x000fc800078e0a0b */
[----:B------:R-:W-:-:S07]  /*10a50*/  IMAD R10, R9, R2, R10 ;  /* 0x00000002090a7224 */ /* 0x000fce00078e020a */
.L_x_3355:
[----:B------:R-:W1:Y:S01]  /*10a60*/  S2R R2, SR_TID.X ;  /* 0x0000000000027919 */ /* 0x000e620000002100 */
[----:B--2---:R-:W-:Y:S02]  /*10a70*/  SHF.L.U32 R3, R17, 0x1f, RZ ;  /* 0x0000001f11037819 */ /* 0x004fe400000006ff */
[----:B-1----:R-:W-:Y:S02]  /*10a80*/  LOP3.LUT R5, R2, 0x7f, RZ, 0xc0, !PT ;  /* 0x0000007f02057812 */ /* 0x002fe400078ec0ff */
[----:B------:R-:W-:Y:S02]  /*10a90*/  LEA R2, R16, UR38, 0x3 ;  /* 0x0000002610027c11 */ /* 0x000fe4000f8e18ff */
[----:B------:R-:W-:Y:S02]  /*10aa0*/  ISETP.NE.AND P2, PT, R5, RZ, PT ;  /* 0x000000ff0500720c */ /* 0x000fe40003f45270 */
[----:B------:R-:W1:Y:S02]  /*10ab0*/  SYNCS.PHASECHK.TRANS64.TRYWAIT P3, [R2+URZ+0x38840], R3 ;  /* 0x03884003020075a7 */ /* 0x000e64000806017f */
[----:B-1----:R-:W-:Y:S09]  /*10ac0*/  @!P3 BRA `(.L_x_3356) ;  /* 0x000000100040b947 */ /* 0x002ff20003800000 */
.L_x_3388:
[----:B------:R-:W-:Y:S05]  /*10ad0*/  @P2 BRA `(.L_x_3357) ;  /* 0x0000000000142947 */ /* 0x000fea0003800000 */
[----:B------:R-:W-:Y:S02]  /*10ae0*/  ISETP.NE.AND P3, PT, R19, RZ, PT ;  /* 0x000000ff1300720c */ /* 0x000fe40003f65270 */
[----:B------:R-:W-:-:S04]  /*10af0*/  MOV R5, 0x2000 ;  /* 0x0000200000057802 */ /* 0x000fc80000000f00 */
[----:B------:R2:W-:Y:S07]  /*10b00*/  SYNCS.ARRIVE.TRANS64 RZ, [R2+URZ+0x38830], R5 ;  /* 0x0388300502ff79a7 */ /* 0x0005ee000800003f */
[----:B------:R-:W-:Y:S05]  /*10b10*/  @!P3 BRA `(.L_x_3357) ;  /* 0x000000000004b947 */ /* 0x000fea0003800000 */
[----:B------:R-:W-:Y:S01]  /*10b20*/  BPT.TRAP 0x1 ;  /* 0x000000040000795c */ /* 0x000fe20000300000 */
.L_x_3357:
        /* <DEDUP_REMOVED lines=17> */
.L_x_3389:
[----:B------:R-:W-:Y:S05]  /*10c40*/  @P2 BRA `(.L_x_3359) ;  /* 0x0000000000142947 */ /* 0x000fea0003800000 */
[----:B------:R-:W-:Y:S01]  /*10c50*/  ISETP.NE.AND P2, PT, R19, RZ, PT ;  /* 0x000000ff1300720c */ /* 0x000fe20003f45270 */
[----:B-1-3--:R-:W-:-:S04]  /*10c60*/  IMAD.MOV.U32 R3, RZ, RZ, 0x10000 ;  /* 0x00010000ff037424 */ /* 0x00afc800078e00ff */
[----:B------:R4:W-:Y:S08]  /*10c70*/  SYNCS.ARRIVE.TRANS64 RZ, [R2+URZ+0x38850], R3 ;  /* 0x0388500302ff79a7 */ /* 0x0009f0000800003f */
[----:B------:R-:W-:Y:S05]  /*10c80*/  @!P2 BRA `(.L_x_3359) ;  /* 0x000000000004a947 */ /* 0x000fea0003800000 */
[----:B------:R-:W-:Y:S01]  /*10c90*/  BPT.TRAP 0x1 ;  /* 0x000000040000795c */ /* 0x000fe20000300000 */
.L_x_3359:
        /* <DEDUP_REMOVED lines=50> */
.L_x_3354:
[----:B------:R-:W-:Y:S05]  /*10fc0*/  BSYNC B1 ;  /* 0x0000000000017941 */ /* 0x000fea0003800000 */
.L_x_3353:
[C---:B------:R-:W-:Y:S01]  /*10fd0*/  ISETP.GT.AND P2, PT, R8.reuse, 0x1, PT ;  /* 0x000000010800780c */ /* 0x040fe20003f44270 */
[----:B------:R-:W-:-:S12]  /*10fe0*/  VIADD R8, R8, 0xfffffffe ;  /* 0xfffffffe08087836 */ /* 0x000fd80000000000 */
[----:B------:R-:W-:Y:S05]  /*10ff0*/  @P2 BRA `(.L_x_3360) ;  /* 0xfffffff000602947 */ /* 0x000fea000383ffff */
.L_x_3345:
[----:B------:R-:W-:Y:S05]  /*11000*/  BSYNC B0 ;  /* 0x0000000000007941 */ /* 0x000fea0003800000 */
.L_x_3336:
        /* <DEDUP_REMOVED lines=18> */
.L_x_3362:
[----:B------:R-:W-:Y:S05]  /*11130*/  BSYNC B0 ;  /* 0x0000000000007941 */ /* 0x000fea0003800000 */
.L_x_3361:
[----:B------:R-:W-:Y:S01]  /*11140*/  SEL R16, R16, RZ, P0 ;  /* 0x000000ff10107207 */ /* 0x000fe20000000000 */
[----:B------:R-:W-:-:S07]  /*11150*/  IMAD.MOV.U32 R13, RZ, RZ, R18 ;  /* 0x000000ffff0d7224 */ /* 0x000fce00078e0012 */
.L_x_3319:
[----:B------:R-:W-:Y:S05]  /*11160*/  BSYNC B6 ;  /* 0x0000000000067941 */ /* 0x000fea0003800000 */
.L_x_3317:
[----:B------:R-:W-:-:S03]  /*11170*/  UMOV UR6, 0xffffffff ;  /* 0xffffffff00067882 */ /* 0x000fc60000000000 */
[----:B------:R-:W-:Y:S05]  /*11180*/  BRA.DIV UR6, `(.L_x_3363) ;  /* 0x0000000a06b87947 */ /* 0x000fea000b800000 */
[----:B------:R1:W1:Y:S02]  /*11190*/  SHFL.IDX PT, R14, R13, RZ, 0x1f ;  /* 0x00001fff0d0e7589 */ /* 0x00026400000e0000 */
.L_x_3392:
        /* <DEDUP_REMOVED lines=12> */
.L_x_3314:
        /* <DEDUP_REMOVED lines=11> */
.L_x_3393:
        /* <DEDUP_REMOVED lines=9> */
[----:B------:R-:W2:Y:S02]  /*113a0*/  LDL R2, [R1] ;  /* 0x0000000001027983 */ /* 0x000ea40000100800 */
[----:B--2---:R-:W-:-:S13]  /*113b0*/  R2UR UR4, R2 ;  /* 0x00000000020472ca */ /* 0x004fda00000e0000 */
[----:B------:R-:W-:-:S06]  /*113c0*/  ULOP3.LUT UR4, UR4, 0x2, URZ, 0xfc, !UPT ;  /* 0x0000000204047892 */ /* 0x000fcc000f8efc3f */
[----:B------:R-:W-:-:S04]  /*113d0*/  MOV R0, UR4 ;  /* 0x0000000400007c02 */ /* 0x000fc80008000f00 */
[----:B------:R-:W-:-:S13]  /*113e0*/  ISETP.NE.AND P2, PT, R0, 0x3, PT ;  /* 0x000000030000780c */ /* 0x000fda0003f45270 */
[----:B------:R-:W-:Y:S05]  /*113f0*/  @!P2 BRA `(.L_x_3368) ;  /* 0x000000000004a947 */ /* 0x000fea0003800000 */
[----:B------:R-:W-:Y:S01]  /*11400*/  BPT.TRAP 0x1 ;  /* 0x000000040000795c */ /* 0x000fe20000300000 */
.L_x_3368:
        /* <DEDUP_REMOVED lines=12> */
.L_x_3394:
[----:B------:R-:W2:Y:S02]  /*114d0*/  SYNCS.PHASECHK.TRANS64.TRYWAIT P0, [R3+URZ], R0 ;  /* 0x00000000030075a7 */ /* 0x000ea4000800017f */
[----:B--2---:R-:W-:Y:S05]  /*114e0*/  @!P0 BRA `(.L_x_3370) ;  /* 0x00000008002c8947 */ /* 0x004fea0003800000 */
.L_x_3395:
[----:B------:R-:W-:Y:S05]  /*114f0*/  @!P2 BRA `(.L_x_3371) ;  /* 0x000000000004a947 */ /* 0x000fea0003800000 */
[----:B------:R-:W-:Y:S01]  /*11500*/  BPT.TRAP 0x1 ;  /* 0x000000040000795c */ /* 0x000fe20000300000 */
.L_x_3371:
[----:B--2---:R-:W-:-:S04]  /*11510*/  VIADD R3, R7, 0x38860 ;  /* 0x0003886007037836 */ /* 0x004fc80000000000 */
[----:B-1----:R-:W-:-:S04]  /*11520*/  IMAD R5, R16, 0x8, R3 ;  /* 0x0000000810057824 */ /* 0x002fc800078e0203 */
[----:B------:R-:W1:Y:S02]  /*11530*/  SYNCS.PHASECHK.TRANS64.TRYWAIT P0, [R5+URZ], R4 ;  /* 0x00000004050075a7 */ /* 0x000e64000800017f */
[----:B-1----:R-:W-:Y:S05]  /*11540*/  @!P0 BRA `(.L_x_3372) ;  /* 0x0000000800288947 */ /* 0x002fea0003800000 */
.L_x_3396:
[----:B------:R-:W-:-:S07]  /*11550*/  IMAD R3, R2, 0x8, R3 ;  /* 0x0000000802037824 */ /* 0x000fce00078e0203 */
.L_x_3373:
[----:B--2---:R2:W3:Y:S02]  /*11560*/  SYNCS.PHASECHK.TRANS64.TRYWAIT P0, [R3+URZ], R0 ;  /* 0x00000000030075a7 */ /* 0x0044e4000800017f */
[----:B---3--:R-:W-:Y:S05]  /*11570*/  @!P0 NANOSLEEP.SYNCS 0x989680 ;  /* 0x009896800000895d */ /* 0x008fea0003900000 */
[----:B------:R-:W3:Y:S02]  /*11580*/  @!P0 SYNCS.PHASECHK.TRANS64 P0, [R3+URZ], R0 ;  /* 0x00000000030085a7 */ /* 0x000ee4000800007f */
[----:B---3--:R-:W-:Y:S05]  /*11590*/  @!P0 BRA `(.L_x_3373) ;  /* 0xfffffffc00f08947 */ /* 0x008fea000383ffff */
.L_x_3367:
[----:B------:R-:W-:Y:S05]  /*115a0*/  BSYNC B0 ;  /* 0x0000000000007941 */ /* 0x000fea0003800000 */
.L_x_3366:
[----:B------:R-:W-:Y:S05]  /*115b0*/  EXIT ;  /* 0x000000000000794d */ /* 0x000fea0003800000 */
.L_x_3273:
[----:B-1----:R-:W-:-:S04]  /*115c0*/  MOV R0, UR37 ;  /* 0x0000002500007c02 */ /* 0x002fc80008000f00 */
[----:B------:R1:W2:Y:S03]  /*115d0*/  SYNCS.PHASECHK.TRANS64.TRYWAIT P1, [R0+URZ+0x38800], R3 ;  /* 0x03880003000075a7 */ /* 0x0002a6000802017f */
[----:B--2---:R-:W-:Y:S05]  /*115e0*/  @!P1 NANOSLEEP.SYNCS 0x989680 ;  /* 0x009896800000995d */ /* 0x004fea0003900000 */
[----:B------:R-:W2:Y:S02]  /*115f0*/  @!P1 SYNCS.PHASECHK.TRANS64 P1, [R0+URZ+0x38800], R3 ;  /* 0x03880003000095a7 */ /* 0x000ea4000802007f */
[----:B--2---:R-:W-:Y:S05]  /*11600*/  @!P1 BRA `(.L_x_3273) ;  /* 0xfffffffc00ec9947 */ /* 0x004fea000383ffff */
[----:B------:R-:W-:Y:S05]  /*11610*/  BRA `(.L_x_3374) ;  /* 0xffffff1800e07947 */ /* 0x000fea000383ffff */
.L_x_3277:
[----:B---3--:R3:W4:Y:S02]  /*11620*/  SYNCS.PHASECHK.TRANS64.TRYWAIT P1, [R5+URZ+0x38830], R8 ;  /* 0x03883008050075a7 */ /* 0x008724000802017f */
[----:B----4-:R-:W-:Y:S05]  /*11630*/  @!P1 NANOSLEEP.SYNCS 0x989680 ;  /* 0x009896800000995d */ /* 0x010fea0003900000 */
[----:B------:R-:W4:Y:S02]  /*11640*/  @!P1 SYNCS.PHASECHK.TRANS64 P1, [R5+URZ+0x38830], R8 ;  /* 0x03883008050095a7 */ /* 0x000f24000802007f */
[----:B----4-:R-:W-:Y:S05]  /*11650*/  @!P1 BRA `(.L_x_3277) ;  /* 0xfffffffc00f09947 */ /* 0x010fea000383ffff */
[----:B------:R-:W-:Y:S05]  /*11660*/  BRA `(.L_x_3276) ;  /* 0xffffff1800f47947 */ /* 0x000fea000383ffff */
.L_x_3278:
[----:B-1----:R-:W-:-:S04]  /*11670*/  IMAD.U32 R4, RZ, RZ, UR37 ;  /* 0x00000025ff047e24 */ /* 0x002fc8000f8e00ff */
[----:B------:R1:W4:Y:S03]  /*11680*/  SYNCS.PHASECHK.TRANS64.TRYWAIT P1, [R4+URZ+0x38810], R3 ;  /* 0x03881003040075a7 */ /* 0x000326000802017f */
[----:B----4-:R-:W-:Y:S05]  /*11690*/  @!P1 NANOSLEEP.SYNCS 0x989680 ;  /* 0x009896800000995d */ /* 0x010fea0003900000 */
[----:B------:R-:W4:Y:S02]  /*116a0*/  @!P1 SYNCS.PHASECHK.TRANS64 P1, [R4+URZ+0x38810], R3 ;  /* 0x03881003040095a7 */ /* 0x000f24000802007f */
[----:B----4-:R-:W-:Y:S05]  /*116b0*/  @!P1 BRA `(.L_x_3278) ;  /* 0xfffffffc00ec9947 */ /* 0x010fea000383ffff */
[----:B------:R-:W-:Y:S05]  /*116c0*/  BRA `(.L_x_3375) ;  /* 0xffffff1c007c7947 */ /* 0x000fea000383ffff */
.L_x_3282:
[----:B------:R1:W1:Y:S02]  /*116d0*/  SYNCS.PHASECHK.TRANS64.TRYWAIT P1, [R5+URZ+0x38850], R8 ;  /* 0x03885008050075a7 */ /* 0x000264000802017f */
[----:B-1----:R-:W-:Y:S05]  /*116e0*/  @!P1 NANOSLEEP.SYNCS 0x989680 ;  /* 0x009896800000995d */ /* 0x002fea0003900000 */
[----:B------:R-:W1:Y:S02]  /*116f0*/  @!P1 SYNCS.PHASECHK.TRANS64 P1, [R5+URZ+0x38850], R8 ;  /* 0x03885008050095a7 */ /* 0x000e64000802007f */
[----:B-1----:R-:W-:Y:S05]  /*11700*/  @!P1 BRA `(.L_x_3282) ;  /* 0xfffffffc00f09947 */ /* 0x002fea000383ffff */
[----:B------:R-:W-:Y:S05]  /*11710*/  BRA `(.L_x_3281) ;  /* 0xffffff1c00b07947 */ /* 0x000fea000383ffff */
.L_x_3287:
[----:B--2---:R2:W3:Y:S02]  /*11720*/  SYNCS.PHASECHK.TRANS64.TRYWAIT P2, [R10+URZ+0x38830], R7 ;  /* 0x038830070a0075a7 */ /* 0x0044e4000804017f */
[----:B---3--:R-:W-:Y:S05]  /*11730*/  @!P2 NANOSLEEP.SYNCS 0x989680 ;  /* 0x009896800000a95d */ /* 0x008fea0003900000 */
[----:B------:R-:W3:Y:S02]  /*11740*/  @!P2 SYNCS.PHASECHK.TRANS64 P2, [R10+URZ+0x38830], R7 ;  /* 0x038830070a00a5a7 */ /* 0x000ee4000804007f */
[----:B---3--:R-:W-:Y:S05]  /*11750*/  @!P2 BRA `(.L_x_3287) ;  /* 0xfffffffc00f0a947 */ /* 0x008fea000383ffff */
[----:B------:R-:W-:Y:S05]  /*11760*/  BRA `(.L_x_3286) ;  /* 0xffffff44009c7947 */ /* 0x000fea000383ffff */
.L_x_3291:
[----:B----4-:R4:W1:Y:S02]  /*11770*/  SYNCS.PHASECHK.TRANS64.TRYWAIT P2, [R10+URZ+0x38850], R7 ;  /* 0x038850070a0075a7 */ /* 0x010864000804017f */
[----:B-1----:R-:W-:Y:S05]  /*11780*/  @!P2 NANOSLEEP.SYNCS 0x989680 ;  /* 0x009896800000a95d */ /* 0x002fea0003900000 */
[----:B------:R-:W1:Y:S02]  /*11790*/  @!P2 SYNCS.PHASECHK.TRANS64 P2, [R10+URZ+0x38850], R7 ;  /* 0x038850070a00a5a7 */ /* 0x000e64000804007f */
[----:B-1----:R-:W-:Y:S05]  /*117a0*/  @!P2 BRA `(.L_x_3291) ;  /* 0xfffffffc00f0a947 */ /* 0x002fea000383ffff */
[----:B------:R-:W-:Y:S05]  /*117b0*/  BRA `(.L_x_3290) ;  /* 0xffffff4400f87947 */ /* 0x000fea000383ffff */
.L_x_3297:
[----:B--2---:R2:W3:Y:S02]  /*117c0*/  SYNCS.PHASECHK.TRANS64.TRYWAIT P2, [R9+URZ+0x38830], R8 ;  /* 0x03883008090075a7 */ /* 0x0044e4000804017f */
[----:B---3--:R-:W-:Y:S05]  /*117d0*/  @!P2 NANOSLEEP.SYNCS 0x989680 ;  /* 0x009896800000a95d */ /* 0x008fea0003900000 */
[----:B------:R-:W3:Y:S02]  /*117e0*/  @!P2 SYNCS.PHASECHK.TRANS64 P2, [R9+URZ+0x38830], R8 ;  /* 0x038830080900a5a7 */ /* 0x000ee4000804007f */
[----:B---3--:R-:W-:Y:S05]  /*117f0*/  @!P2 BRA `(.L_x_3297) ;  /* 0xfffffffc00f0a947 */ /* 0x008fea000383ffff */
[----:B------:R-:W-:Y:S05]  /*11800*/  BRA `(.L_x_3296) ;  /* 0xffffff7800087947 */ /* 0x000fea000383ffff */
.L_x_3301:
[----:B----4-:R4:W1:Y:S02]  /*11810*/  SYNCS.PHASECHK.TRANS64.TRYWAIT P2, [R9+URZ+0x38850], R8 ;  /* 0x03885008090075a7 */ /* 0x010864000804017f */
[----:B-1----:R-:W-:Y:S05]  /*11820*/  @!P2 NANOSLEEP.SYNCS 0x989680 ;  /* 0x009896800000a95d */ /* 0x002fea0003900000 */
[----:B------:R-:W1:Y:S02]  /*11830*/  @!P2 SYNCS.PHASECHK.TRANS64 P2, [R9+URZ+0x38850], R8 ;  /* 0x038850080900a5a7 */ /* 0x000e64000804007f */
[----:B-1----:R-:W-:Y:S05]  /*11840*/  @!P2 BRA `(.L_x_3301) ;  /* 0xfffffffc00f0a947 */ /* 0x002fea000383ffff */
[----:B------:R-:W-:Y:S05]  /*11850*/  BRA `(.L_x_3300) ;  /* 0xffffff7800647947 */ /* 0x000fea000383ffff */
.L_x_3323:
        /* <DEDUP_REMOVED lines=10> */
.L_x_3376:
[----:B------:R-:W-:Y:S05]  /*11900*/  BRA `(.L_x_3377) ;  /* 0xffffffd000fc7947 */ /* 0x000fea000383ffff */
.L_x_3324:
[----:B------:R-:W-:Y:S01]  /*11910*/  BSSY B0, `(.L_x_3378) ;  /* 0x0000006000007945 */ /* 0x000fe20003800000 */
[----:B------:R-:W-:-:S07]  /*11920*/  IMAD.MOV.U32 R15, RZ, RZ, -0x1 ;  /* 0xffffffffff0f7424 */ /* 0x000fce00078e00ff */
[----:B------:R-:W-:Y:S05]  /*11930*/  WARPSYNC.COLLECTIVE R15, `(.L_x_3379) ;  /* 0x000000000f0c7348 */ /* 0x000fea0003c00000 */
[----:B------:R-:W-:Y:S02]  /*11940*/  ELECT P6, UR62, PT ;  /* 0x00000000003e782f */ /* 0x000fe400038c0000 */
[----:B------:R-:W-:Y:S01]  /*11950*/  MOV R14, UR62 ;  /* 0x0000003e000e7c02 */ /* 0x000fe20008000f00 */
[----:B------:R-:W-:Y:S10]  /*11960*/  ENDCOLLECTIVE ;  /* 0x000000000000791b */ /* 0x000ff40003800000 */
.L_x_3379:
[----:B------:R-:W-:Y:S05]  /*11970*/  BSYNC B0 ;  /* 0x0000000000007941 */ /* 0x000fea0003800000 */
.L_x_3378:
[----:B------:R-:W-:Y:S05]  /*11980*/  BRA `(.L_x_3380) ;  /* 0xffffffd000ec7947 */ /* 0x000fea000383ffff */
.L_x_3327:
[----:B-1----:R1:W2:Y:S02]  /*11990*/  SYNCS.PHASECHK.TRANS64.TRYWAIT P2, [R8+URZ+0x38840], R5 ;  /* 0x03884005080075a7 */ /* 0x0022a4000804017f */
[----:B--2---:R-:W-:Y:S05]  /*119a0*/  @!P2 NANOSLEEP.SYNCS 0x989680 ;  /* 0x009896800000a95d */ /* 0x004fea0003900000 */
[----:B------:R-:W2:Y:S02]  /*119b0*/  @!P2 SYNCS.PHASECHK.TRANS64 P2, [R8+URZ+0x38840], R5 ;  /* 0x038840050800a5a7 */ /* 0x000ea4000804007f */
[----:B--2---:R-:W-:Y:S05]  /*119c0*/  @!P2 BRA `(.L_x_3327) ;  /* 0xfffffffc00f0a947 */ /* 0x004fea000383ffff */
[----:B------:R-:W-:Y:S05]  /*119d0*/  BRA `(.L_x_3381) ;  /* 0xffffffd400487947 */ /* 0x000fea000383ffff */
.L_x_3331:
[----:B-1----:R-:W-:-:S04]  /*119e0*/  IMAD.U32 R8, RZ, RZ, UR38 ;  /* 0x00000026ff087e24 */ /* 0x002fc8000f8e00ff */
[----:B------:R1:W2:Y:S03]  /*119f0*/  SYNCS.PHASECHK.TRANS64.TRYWAIT P2, [R8+URZ+0x38820], R5 ;  /* 0x03882005080075a7 */ /* 0x0002a6000804017f */
[----:B--2---:R-:W-:Y:S05]  /*11a00*/  @!P2 NANOSLEEP.SYNCS 0x989680 ;  /* 0x009896800000a95d */ /* 0x004fea0003900000 */
[----:B------:R-:W2:Y:S02]  /*11a10*/  @!P2 SYNCS.PHASECHK.TRANS64 P2, [R8+URZ+0x38820], R5 ;  /* 0x038820050800a5a7 */ /* 0x000ea4000804007f */
[----:B--2---:R-:W-:Y:S05]  /*11a20*/  @!P2 BRA `(.L_x_3331) ;  /* 0xfffffffc00eca947 */ /* 0x004fea000383ffff */
[----:B------:R-:W-:Y:S05]  /*11a30*/  BRA `(.L_x_3382) ;  /* 0xffffffd800bc7947 */ /* 0x000fea000383ffff */
.L_x_3334:
[----:B-1----:R1:W2:Y:S02]  /*11a40*/  SYNCS.PHASECHK.TRANS64.TRYWAIT P2, [R5+URZ+0x38860], R8 ;  /* 0x03886008050075a7 */ /* 0x0022a4000804017f */
[----:B--2---:R-:W-:Y:S05]  /*11a50*/  @!P2 NANOSLEEP.SYNCS 0x989680 ;  /* 0x009896800000a95d */ /* 0x004fea0003900000 */
[----:B------:R-:W2:Y:S02]  /*11a60*/  @!P2 SYNCS.PHASECHK.TRANS64 P2, [R5+URZ+0x38860], R8 ;  /* 0x038860080500a5a7 */ /* 0x000ea4000804007f */
[----:B--2---:R-:W-:Y:S05]  /*11a70*/  @!P2 BRA `(.L_x_3334) ;  /* 0xfffffffc00f0a947 */ /* 0x004fea000383ffff */
[----:B------:R-:W-:Y:S05]  /*11a80*/  BRA `(.L_x_3383) ;  /* 0xffffffd800d07947 */ /* 0x000fea000383ffff */
.L_x_3341:
[----:B-1----:R1:W2:Y:S02]  /*11a90*/  SYNCS.PHASECHK.TRANS64.TRYWAIT P3, [R2+URZ+0x38840], R3 ;  /* 0x03884003020075a7 */ /* 0x0022a4000806017f */
[----:B--2---:R-:W-:Y:S05]  /*11aa0*/  @!P3 NANOSLEEP.SYNCS 0x989680 ;  /* 0x009896800000b95d */ /* 0x004fea0003900000 */
[----:B------:R-:W2:Y:S02]  /*11ab0*/  @!P3 SYNCS.PHASECHK.TRANS64 P3, [R2+URZ+0x38840], R3 ;  /* 0x038840030200b5a7 */ /* 0x000ea4000806007f */
[----:B--2---:R-:W-:Y:S05]  /*11ac0*/  @!P3 BRA `(.L_x_3341) ;  /* 0xfffffffc00f0b947 */ /* 0x004fea000383ffff */
[----:B------:R-:W-:Y:S05]  /*11ad0*/  BRA `(.L_x_3384) ;  /* 0xffffffe000547947 */ /* 0x000fea000383ffff */
.L_x_3343:
[----:B--2---:R2:W3:Y:S02]  /*11ae0*/  SYNCS.PHASECHK.TRANS64.TRYWAIT P3, [R2+URZ+0x38860], R3 ;  /* 0x03886003020075a7 */ /* 0x0044e4000806017f */
[----:B---3--:R-:W-:Y:S05]  /*11af0*/  @!P3 NANOSLEEP.SYNCS 0x989680 ;  /* 0x009896800000b95d */ /* 0x008fea0003900000 */
[----:B------:R-:W3:Y:S02]  /*11b00*/  @!P3 SYNCS.PHASECHK.TRANS64 P3, [R2+URZ+0x38860], R3 ;  /* 0x038860030200b5a7 */ /* 0x000ee4000806007f */
[----:B---3--:R-:W-:Y:S05]  /*11b10*/  @!P3 BRA `(.L_x_3343) ;  /* 0xfffffffc00f0b947 */ /* 0x008fea000383ffff */
[----:B------:R-:W-:Y:S05]  /*11b20*/  BRA `(.L_x_3385) ;  /* 0xffffffe0009c7947 */ /* 0x000fea000383ffff */
.L_x_3349:
[----:B-1----:R1:W2:Y:S02]  /*11b30*/  SYNCS.PHASECHK.TRANS64.TRYWAIT P3, [R3+URZ+0x38840], R2 ;  /* 0x03884002030075a7 */ /* 0x0022a4000806017f */
[----:B--2---:R-:W-:Y:S05]  /*11b40*/  @!P3 NANOSLEEP.SYNCS 0x989680 ;  /* 0x009896800000b95d */ /* 0x004fea0003900000 */
[----:B------:R-:W2:Y:S02]  /*11b50*/  @!P3 SYNCS.PHASECHK.TRANS64 P3, [R3+URZ+0x38840], R2 ;  /* 0x038840020300b5a7 */ /* 0x000ea4000806007f */
[----:B--2---:R-:W-:Y:S05]  /*11b60*/  @!P3 BRA `(.L_x_3349) ;  /* 0xfffffffc00f0b947 */ /* 0x004fea000383ffff */
[----:B------:R-:W-:Y:S05]  /*11b70*/  BRA `(.L_x_3386) ;  /* 0xffffffe8000c7947 */ /* 0x000fea000383ffff */
.L_x_3351:
[----:B---3--:R3:W4:Y:S02]  /*11b80*/  SYNCS.PHASECHK.TRANS64.TRYWAIT P3, [R3+URZ+0x38860], R2 ;  /* 0x03886002030075a7 */ /* 0x008724000806017f */
[----:B----4-:R-:W-:Y:S05]  /*11b90*/  @!P3 NANOSLEEP.SYNCS 0x989680 ;  /* 0x009896800000b95d */ /* 0x010fea0003900000 */
[----:B------:R-:W4:Y:S02]  /*11ba0*/  @!P3 SYNCS.PHASECHK.TRANS64 P3, [R3+URZ+0x38860], R2 ;  /* 0x038860020300b5a7 */ /* 0x000f24000806007f */
[----:B----4-:R-:W-:Y:S05]  /*11bb0*/  @!P3 BRA `(.L_x_3351) ;  /* 0xfffffffc00f0b947 */ /* 0x010fea000383ffff */
[----:B------:R-:W-:Y:S05]  /*11bc0*/  BRA `(.L_x_3387) ;  /* 0xffffffe800547947 */ /* 0x000fea000383ffff */
.L_x_3356:
[----:B-1----:R1:W2:Y:S02]  /*11bd0*/  SYNCS.PHASECHK.TRANS64.TRYWAIT P3, [R2+URZ+0x38840], R3 ;  /* 0x03884003020075a7 */ /* 0x0022a4000806017f */
[----:B--2---:R-:W-:Y:S05]  /*11be0*/  @!P3 NANOSLEEP.SYNCS 0x989680 ;  /* 0x009896800000b95d */ /* 0x004fea0003900000 */
[----:B------:R-:W2:Y:S02]  /*11bf0*/  @!P3 SYNCS.PHASECHK.TRANS64 P3, [R2+URZ+0x38840], R3 ;  /* 0x038840030200b5a7 */ /* 0x000ea4000806007f */
[----:B--2---:R-:W-:Y:S05]  /*11c00*/  @!P3 BRA `(.L_x_3356) ;  /* 0xfffffffc00f0b947 */ /* 0x004fea000383ffff */
[----:B------:R-:W-:Y:S05]  /*11c10*/  BRA `(.L_x_3388) ;  /* 0xffffffec00ac7947 */ /* 0x000fea000383ffff */
.L_x_3358:
[----:B---3--:R3:W4:Y:S02]  /*11c20*/  SYNCS.PHASECHK.TRANS64.TRYWAIT P3, [R2+URZ+0x38860], R3 ;  /* 0x03886003020075a7 */ /* 0x008724000806017f */
[----:B----4-:R-:W-:Y:S05]  /*11c30*/  @!P3 NANOSLEEP.SYNCS 0x989680 ;  /* 0x009896800000b95d */ /* 0x010fea0003900000 */
[----:B------:R-:W4:Y:S02]  /*11c40*/  @!P3 SYNCS.PHASECHK.TRANS64 P3, [R2+URZ+0x38860], R3 ;  /* 0x038860030200b5a7 */ /* 0x000f24000806007f */
[----:B----4-:R-:W-:Y:S05]  /*11c50*/  @!P3 BRA `(.L_x_3358) ;  /* 0xfffffffc00f0b947 */ /* 0x010fea000383ffff */
[----:B------:R-:W-:Y:S05]  /*11c60*/  BRA `(.L_x_3389) ;  /* 0xffffffec00f47947 */ /* 0x000fea000383ffff */
.L_x_3363:
[----:B------:R-:W-:Y:S01]  /*11c70*/  BSSY B0, `(.L_x_3390) ;  /* 0x0000007000007945 */ /* 0x000fe20003800000 */
[----:B--2---:R-:W-:Y:S01]  /*11c80*/  MOV R12, RZ ;  /* 0x000000ff000c7202 */ /* 0x004fe20000000f00 */
[----:B------:R-:W-:Y:S02]  /*11c90*/  IMAD.MOV.U32 R11, RZ, RZ, 0x1f ;  /* 0x0000001fff0b7424 */ /* 0x000fe400078e00ff */
[----:B------:R-:W-:-:S07]  /*11ca0*/  IMAD.MOV.U32 R15, RZ, RZ, -0x1 ;  /* 0xffffffffff0f7424 */ /* 0x000fce00078e00ff */
[----:B-1-34-:R-:W-:Y:S05]  /*11cb0*/  WARPSYNC.COLLECTIVE R15, `(.L_x_3391) ;  /* 0x000000000f087348 */ /* 0x01afea0003c00000 */
[----:B------:R2:W1:Y:S02]  /*11cc0*/  SHFL.IDX P6, R14, R13, R12, R11 ;  /* 0x0000000c0d0e7389 */ /* 0x00046400000c000b */
[----:B-1234-:R-:W-:Y:S01]  /*11cd0*/  ENDCOLLECTIVE ;  /* 0x000000000000791b */ /* 0x01efe20003800000 */
.L_x_3391:
[----:B------:R-:W-:Y:S05]  /*11ce0*/  BSYNC B0 ;  /* 0x0000000000007941 */ /* 0x000fea0003800000 */
.L_x_3390:
[----:B------:R-:W-:Y:S05]  /*11cf0*/  BRA `(.L_x_3392) ;  /* 0xfffffff400287947 */ /* 0x000fea000383ffff */
.L_x_3365:
[----:B-1----:R1:W2:Y:S02]  /*11d00*/  SYNCS.PHASECHK.TRANS64.TRYWAIT P0, [R7+URZ+0x38820], R0 ;  /* 0x03882000070075a7 */ /* 0x0022a4000800017f */
[----:B--2---:R-:W-:Y:S05]  /*11d10*/  @!P0 NANOSLEEP.SYNCS 0x989680 ;  /* 0x009896800000895d */ /* 0x004fea0003900000 */
[----:B------:R-:W2:Y:S02]  /*11d20*/  @!P0 SYNCS.PHASECHK.TRANS64 P0, [R7+URZ+0x38820], R0 ;  /* 0x03882000070085a7 */ /* 0x000ea4000800007f */
[----:B--2---:R-:W-:Y:S05]  /*11d30*/  @!P0 BRA `(.L_x_3365) ;  /* 0xfffffffc00f08947 */ /* 0x004fea000383ffff */
[----:B------:R-:W-:Y:S05]  /*11d40*/  BRA `(.L_x_3393) ;  /* 0xfffffff400707947 */ /* 0x000fea000383ffff */
.L_x_3369:
[----:B-1----:R1:W2:Y:S02]  /*11d50*/  SYNCS.PHASECHK.TRANS64.TRYWAIT P0, [R5+URZ], R4 ;  /* 0x00000004050075a7 */ /* 0x0022a4000800017f */
[----:B--2---:R-:W-:Y:S05]  /*11d60*/  @!P0 NANOSLEEP.SYNCS 0x989680 ;  /* 0x009896800000895d */ /* 0x004fea0003900000 */
[----:B------:R-:W2:Y:S02]  /*11d70*/  @!P0 SYNCS.PHASECHK.TRANS64 P0, [R5+URZ], R4 ;  /* 0x00000004050085a7 */ /* 0x000ea4000800007f */
[----:B--2---:R-:W-:Y:S05]  /*11d80*/  @!P0 BRA `(.L_x_3369) ;  /* 0xfffffffc00f08947 */ /* 0x004fea000383ffff */
[----:B------:R-:W-:Y:S05]  /*11d90*/  BRA `(.L_x_3394) ;  /* 0xfffffff400cc7947 */ /* 0x000fea000383ffff */
.L_x_3370:
[----:B--2---:R2:W3:Y:S02]  /*11da0*/  SYNCS.PHASECHK.TRANS64.TRYWAIT P0, [R3+URZ], R0 ;  /* 0x00000000030075a7 */ /* 0x0044e4000800017f */
[----:B---3--:R-:W-:Y:S05]  /*11db0*/  @!P0 NANOSLEEP.SYNCS 0x989680 ;  /* 0x009896800000895d */ /* 0x008fea0003900000 */
[----:B------:R-:W3:Y:S02]  /*11dc0*/  @!P0 SYNCS.PHASECHK.TRANS64 P0, [R3+URZ], R0 ;  /* 0x00000000030085a7 */ /* 0x000ee4000800007f */
[----:B---3--:R-:W-:Y:S05]  /*11dd0*/  @!P0 BRA `(.L_x_3370) ;  /* 0xfffffffc00f08947 */ /* 0x008fea000383ffff */
[----:B------:R-:W-:Y:S05]  /*11de0*/  BRA `(.L_x_3395) ;  /* 0xfffffff400c07947 */ /* 0x000fea000383ffff */
.L_x_3372:
[----:B-1----:R1:W2:Y:S02]  /*11df0*/  SYNCS.PHASECHK.TRANS64.TRYWAIT P0, [R5+URZ], R4 ;  /* 0x00000004050075a7 */ /* 0x0022a4000800017f */
[----:B--2---:R-:W-:Y:S05]  /*11e00*/  @!P0 NANOSLEEP.SYNCS 0x989680 ;  /* 0x009896800000895d */ /* 0x004fea0003900000 */
[----:B------:R-:W2:Y:S02]  /*11e10*/  @!P0 SYNCS.PHASECHK.TRANS64 P0, [R5+URZ], R4 ;  /* 0x00000004050085a7 */ /* 0x000ea4000800007f */
[----:B--2---:R-:W-:Y:S05]  /*11e20*/  @!P0 BRA `(.L_x_3372) ;  /* 0xfffffffc00f08947 */ /* 0x004fea000383ffff */
[----:B------:R-:W-:Y:S05]  /*11e30*/  BRA `(.L_x_3396) ;  /* 0xfffffff400c47947 */ /* 0x000fea000383ffff */
.L_x_3397:
        /* <DEDUP_REMOVED lines=12> */
.L_x_4562:


//--------------------- .text._ZN7cutlass13device_kernelIN5flash11enable_sm90INS1_16FlashAttnFwdSm90INS1_25CollectiveMainloopFwdSm90ILi2EN4cute5tupleIJNS5_1CILi1EEES8_S8_EEENS6_IJNS7_ILi64EEESA_SA_EEELi512ENS_10bfloat16_tEfNS_4arch4Sm90ELb1ELb0ELb0ELb1ELb0ELb0ELb0ELb0ELb0ELb0ELb0ELb0EEENS1_21CollectiveEpilogueFwdINS6_IJSA_NS7_ILi512EEESA_EEES9_SC_SE_Li256ELb1ELb0ELb0ELb0EEENS1_36VarlenDynamicPersistentTileSchedulerILi64ELi64ELi256ELi32ELb0ELb0ELb1ELb1ELb1ELb1EEEEEEEEEvNT_6ParamsE --------------------------
	.section	.text._ZN7cutlass13device_kernelIN5flash11enable_sm90INS1_16FlashAttnFwdSm90INS1_25CollectiveMainloopFwdSm90ILi2EN4cute5tupleIJNS5_1CILi1EEES8_S8_EEENS6_IJNS7_ILi64EEESA_SA_EEELi512ENS_10bfloat16_tEfNS_4arch4Sm90ELb1ELb0ELb0ELb1ELb0ELb0ELb0ELb0ELb0ELb0ELb0ELb0EEENS1_21CollectiveEpilogueFwdINS6_IJSA_NS7_ILi512EEESA_EEES9_SC_SE_Li256ELb1ELb0ELb0ELb0EEENS1_36VarlenDynamicPersistentTileSchedulerILi64ELi64ELi256ELi32ELb0ELb0ELb1ELb1ELb1ELb1EEEEEEEEEvNT_6ParamsE,"ax",@progbits
	.align	128
.text._ZN7cutlass13device_kernelIN5flash11enable_sm90INS1_16FlashAttnFwdSm90INS1_25CollectiveMainloopFwdSm90ILi2EN4cute5tupleIJNS5_1CILi1EEES8_S8_EEENS6_IJNS7_ILi64EEESA_SA_EEELi512ENS_10bfloat16_tEfNS_4arch4Sm90ELb1ELb0ELb0ELb1ELb0ELb0ELb0ELb0ELb0ELb0ELb0ELb0EEENS1_21CollectiveEpilogueFwdINS6_IJSA_NS7_ILi512EEESA_EEES9_SC_SE_Li256ELb1ELb0ELb0ELb0EEENS1_36VarlenDynamicPersistentTileSchedulerILi64ELi64ELi256ELi32ELb0ELb0ELb1ELb1ELb1ELb1EEEEEEEEEvNT_6ParamsE:
        .type           _ZN7cutlass13device_kernelIN5flash11enable_sm90INS1_16FlashAttnFwdSm90INS1_25CollectiveMainloopFwdSm90ILi2EN4cute5tupleIJNS5_1CILi1EEES8_S8_EEENS6_IJNS7_ILi64EEESA_SA_EEELi512ENS_10bfloat16_tEfNS_4arch4Sm90ELb1ELb0ELb0ELb1ELb0ELb0ELb0ELb0ELb0ELb0ELb0ELb0EEENS1_21CollectiveEpilogueFwdINS6_IJSA_NS7_ILi512EEESA_EEES9_SC_SE_Li256ELb1ELb0ELb0ELb0EEENS1_36VarlenDynamicPersistentTileSchedulerILi64ELi64ELi256ELi32ELb0ELb0ELb1ELb1ELb1ELb1EEEEEEEEEvNT_6ParamsE,@function
        .size           _ZN7cutlass13device_kernelIN5flash11enable_sm90INS1_16FlashAttnFwdSm90INS1_25CollectiveMainloopFwdSm90ILi2EN4cute5tupleIJNS5_1CILi1EEES8_S8_EEENS6_IJNS7_ILi64EEESA_SA_EEELi512ENS_10bfloat16_tEfNS_4arch4Sm90ELb1ELb0ELb0ELb1ELb0ELb0ELb0ELb0ELb0ELb0ELb0ELb0EEENS1_21CollectiveEpilogueFwdINS6_IJSA_NS7_ILi512EEESA_EEES9_SC_SE_Li256ELb1ELb0ELb0ELb0EEENS1_36VarlenDynamicPersistentTileSchedulerILi64ELi64ELi256ELi32ELb0ELb0ELb1ELb1ELb1ELb1EEEEEEEEEvNT_6ParamsE,(.L_x_4563 - _ZN7cutlass13device_kernelIN5flash11enable_sm90INS1_16FlashAttnFwdSm90INS1_25CollectiveMainloopFwdSm90ILi2EN4cute5tupleIJNS5_1CILi1EEES8_S8_EEENS6_IJNS7_ILi64EEESA_SA_EEELi512ENS_10bfloat16_tEfNS_4arch4Sm90ELb1ELb0ELb0ELb1ELb0ELb0ELb0ELb0ELb0ELb0ELb0ELb0EEENS1_21CollectiveEpilogueFwdINS6_IJSA_NS7_ILi512EEESA_EEES9_SC_SE_Li256ELb1ELb0ELb0ELb0EEENS1_36VarlenDynamicPersistentTileSchedulerILi64ELi64ELi256ELi32ELb0ELb0ELb1ELb1ELb1ELb1EEEEEEEEEvNT_6ParamsE)
        .other          _ZN7cutlass13device_kernelIN5flash11enable_sm90INS1_16FlashAttnFwdSm90INS1_25CollectiveMainloopFwdSm90ILi2EN4cute5tupleIJNS5_1CILi1EEES8_S8_EEENS6_IJNS7_ILi64EEESA_SA_EEELi512ENS_10bfloat16_tEfNS_4arch4Sm90ELb1ELb0ELb0ELb1ELb0ELb0ELb0ELb0ELb0ELb0ELb0ELb0EEENS1_21CollectiveEpilogueFwdINS6_IJSA_NS7_ILi512EEESA_EEES9_SC_SE_Li256ELb1ELb0ELb0ELb0EEENS1_36VarlenDynamicPersistentTileSchedulerILi64ELi64ELi256ELi32ELb0ELb0ELb1ELb1ELb1ELb1EEEEEEEEEvNT_6ParamsE,@"STO_CUDA_ENTRY STV_DEFAULT"
_ZN7cutlass13device_kernelIN5flash11enable_sm90INS1_16FlashAttnFwdSm90INS1_25CollectiveMainloopFwdSm90ILi2EN4cute5tupleIJNS5_1CILi1EEES8_S8_EEENS6_IJNS7_ILi64EEESA_SA_EEELi512ENS_10bfloat16_tEfNS_4arch4Sm90ELb1ELb0ELb0ELb1ELb0ELb0ELb0ELb0ELb0ELb0ELb0ELb0EEENS1_21CollectiveEpilogueFwdINS6_IJSA_NS7_ILi512EEESA_EEES9_SC_SE_Li256ELb1ELb0ELb0ELb0EEENS1_36VarlenDynamicPersistentTileSchedulerILi64ELi64ELi256ELi32ELb0ELb0ELb1ELb1ELb1ELb1EEEEEEEEEvNT_6ParamsE:
        /* <DEDUP_REMOVED lines=21> */
.L_x_3399:
[----:B------:R-:W-:Y:S05]  /*0150*/  BSYNC B0 ;  /* 0x0000000000007941 */ /* 0x000fea0003800000 */
.L_x_3398:
        /* <DEDUP_REMOVED lines=37> */
.L_x_3400:
        /* <DEDUP_REMOVED lines=22> */
.L_x_3401:
        /* <DEDUP_REMOVED lines=18> */
.L_x_3402:
        /* <DEDUP_REMOVED lines=22> */
.L_x_3403:
        /* <DEDUP_REMOVED lines=22> */
.L_x_3404:
[----:B------:R-:W-:Y:S01]  /*08f0*/  PLOP3.LUT P0, PT, PT, PT, UP0, 0x80, 0x0 ;  /* 0x000000000000781c */ /* 0x000fe20003f0f008 */
[----:B------:R-:W-:Y:S01]  /*0900*/  UMOV UR36, 0x1 ;  /* 0x0000000100247882 */ /* 0x000fe20000000000 */
[----:B------:R-:W-:Y:S01]  /*0910*/  NOP ;  /* 0x0000000000007918 */ /* 0x000fe20000000000 */
[----:B------:R-:W-:Y:S01]  /*0920*/  USEL UR36, UR36, 0x2, !UP0 ;  /* 0x0000000224247887 */ /* 0x000fe2000c000000 */
[----:B------:R-:W-:Y:S01]  /*0930*/  ULDC.64 UR48, c[0x0][0x208] ;  /* 0x0000820000307ab9 */ /* 0x000fe20000000a00 */
[----:B012-4-:R-:W-:Y:S08]  /*0940*/  BAR.SYNC.DEFER_BLOCKING 0x0 ;  /* 0x0000000000007b1d */ /* 0x017ff00000010000 */
[----:B------:R-:W-:Y:S05]  /*0950*/  @!P0 BRA `(.L_x_3405) ;  /* 0x000000a800b88947 */ /* 0x000fea0003800000 */
.L_x_3406:
        /* <DEDUP_REMOVED lines=20> */
[----:B------:R-:W-:Y:S01]  /*0aa0*/  MOV R23, 0x40 ;  /* 0x0000004000177802 */ /* 0x000fe20000000f00 */
[----:B------:R-:W-:Y:S01]  /*0ab0*/  ULOP3.LUT UR41, UR36, 0x1, URZ, 0xfc, !UPT ;  /* 0x0000000124297892 */ /* 0x000fe2000f8efc3f */
[----:B------:R-:W-:Y:S01]  /*0ac0*/  R2UR UR52, R13 ;  /* 0x000000000d3472ca */ /* 0x000fe200000e0000 */
[----:B------:R-:W-:Y:S01]  /*0ad0*/  UMOV UR37, URZ ;  /* 0x0000003f00257c82 */ /* 0x000fe20008000000 */
[----:B------:R-:W-:Y:S01]  /*0ae0*/  SHF.R.S32.HI R0, RZ, 0x1f, R189 ;  /* 0x0000001fff007819 */ /* 0x000fe200000114bd */
[----:B------:R-:W-:Y:S01]  /*0af0*/  UMOV UR38, URZ ;  /* 0x0000003f00267c82 */ /* 0x000fe20008000000 */
[----:B------:R-:W-:Y:S01]  /*0b00*/  R2UR UR5, R14 ;  /* 0x000000000e0572ca */ /* 0x000fe200000e0000 */
[----:B------:R-:W-:Y:S01]  /*0b10*/  UMOV UR39, URZ ;  /* 0x0000003f00277c82 */ /* 0x000fe20008000000 */
[CC--:B------:R-:W-:Y:S02]  /*0b20*/  LEA.HI R2, R0.reuse, R189.reuse, RZ, 0x4 ;  /* 0x000000bd00027211 */ /* 0x0c0fe400078f20ff */
[----:B------:R-:W-:-:S02]  /*0b30*/  LEA.HI R6, R0, R189, RZ, 0x5 ;  /* 0x000000bd00067211 */ /* 0x000fc400078f28ff */
[----:B------:R-:W-:Y:S02]  /*0b40*/  SHF.R.S32.HI R3, RZ, 0x4, R2 ;  /* 0x00000004ff037819 */ /* 0x000fe40000011402 */
[--C-:B------:R-:W-:Y:S02]  /*0b50*/  SHF.R.S32.HI R12, RZ, 0x5, R6.reuse ;  /* 0x00000005ff0c7819 */ /* 0x100fe40000011406 */
[C---:B------:R-:W-:Y:S02]  /*0b60*/  LEA.HI R5, R2.reuse, R3, RZ, 0x1 ;  /* 0x0000000302057211 */ /* 0x040fe400078f08ff */
[----:B------:R-:W-:Y:S02]  /*0b70*/  LOP3.LUT R2, R2, 0xfffffff0, RZ, 0xc0, !PT ;  /* 0xfffffff002027812 */ /* 0x000fe400078ec0ff */
[----:B------:R-:W-:Y:S02]  /*0b80*/  LOP3.LUT R8, R5, 0x1ffffffe, RZ, 0xc0, !PT ;  /* 0x1ffffffe05087812 */ /* 0x000fe400078ec0ff */
[----:B------:R-:W-:Y:S01]  /*0b90*/  SHF.R.S32.HI R5, RZ, 0x1f, R6 ;  /* 0x0000001fff057819 */ /* 0x000fe20000011406 */
[----:B------:R-:W-:Y:S01]  /*0ba0*/  IMAD.IADD R6, R189, 0x1, -R2 ;  /* 0x00000001bd067824 */ /* 0x000fe200078e0a02 */
[----:B------:R-:W-:Y:S01]  /*0bb0*/  LEA.HI R4, R0, R189, RZ, 0x7 ;  /* 0x000000bd00047211 */ /* 0x000fe200078f38ff */
[----:B------:R-:W-:Y:S01]  /*0bc0*/  IMAD.IADD R9, R3, 0x1, -R8 ;  /* 0x0000000103097824 */ /* 0x000fe200078e0a08 */
[----:B------:R-:W-:-:S02]  /*0bd0*/  LEA.HI R5, R5, R12, RZ, 0x2 ;  /* 0x0000000c05057211 */ /* 0x000fc400078f10ff */
[----:B------:R-:W-:Y:S01]  /*0be0*/  SHF.R.S32.HI R3, RZ, 0x1f, R6 ;  /* 0x0000001fff037819 */ /* 0x000fe20000011406 */
[----:B------:R-:W-:Y:S01]  /*0bf0*/  IMAD.SHL.U32 R9, R9, 0x8, RZ ;  /* 0x0000000809097824 */ /* 0x000fe200078e00ff */
        /* <DEDUP_REMOVED lines=8> */
[----:B------:R-:W-:Y:S01]  /*0c80*/  IADD3 R2, R189, -R2, RZ ;  /* 0x80000002bd027210 */ /* 0x000fe20007ffe0ff */
[----:B------:R-:W-:Y:S01]  /*0c90*/  IMAD R188, R8, 0x10, R11 ;  /* 0x0000001008bc7824 */ /* 0x000fe200078e020b */
[----:B------:R-:W-:-:S02]  /*0ca0*/  IADD3 R8, R6, -R7, RZ ;  /* 0x8000000706087210 */ /* 0x000fc40007ffe0ff */
[----:B------:R-:W-:Y:S01]  /*0cb0*/  LOP3.LUT R11, R10, 0x7ffffe00, RZ, 0xc0, !PT ;  /* 0x7ffffe000a0b7812 */ /* 0x000fe200078ec0ff */
[----:B------:R-:W-:Y:S01]  /*0cc0*/  IMAD.U32 R188, R188, 0x40, R9 ;  /* 0x00000040bcbc7824 */ /* 0x000fe200078e0009 */
[----:B------:R-:W-:Y:S01]  /*0cd0*/  SHF.R.S32.HI R3, RZ, 0x1f, R2 ;  /* 0x0000001fff037819 */ /* 0x000fe20000011402 */
[C---:B------:R-:W-:Y:S01]  /*0ce0*/  IMAD.SHL.U32 R10, R8.reuse, 0x40, RZ ;  /* 0x00000040080a7824 */ /* 0x040fe200078e00ff */
[----:B------:R-:W-:Y:S01]  /*0cf0*/  R2P PR, R8, 0x6 ;  /* 0x0000000608007804 */ /* 0x000fe20000000000 */
[----:B------:R-:W-:Y:S01]  /*0d00*/  IMAD R11, R12, 0x400, R11 ;  /* 0x000004000c0b7824 */ /* 0x000fe200078e020b */
[----:B------:R-:W-:Y:S02]  /*0d10*/  LEA.HI R5, R3, R2, RZ, 0x2 ;  /* 0x0000000203057211 */ /* 0x000fe400078f10ff */
[----:B------:R-:W-:Y:S02]  /*0d20*/  LOP3.LUT R10, R10, 0x1c0, RZ, 0xc0, !PT ;  /* 0x000001c00a0a7812 */ /* 0x000fe400078ec0ff */
[----:B------:R-:W-:-:S02]  /*0d30*/  SHF.R.S32.HI R6, RZ, 0x2, R5 ;  /* 0x00000002ff067819 */ /* 0x000fc40000011405 */
[----:B------:R-:W-:Y:S02]  /*0d40*/  LOP3.LUT R9, R10, 0x8, R9, 0xf8, !PT ;  /* 0x000000080a097812 */ /* 0x000fe400078ef809 */
[----:B------:R-:W-:Y:S02]  /*0d50*/  SHF.R.S32.HI R7, RZ, 0x1f, R5 ;  /* 0x0000001fff077819 */ /* 0x000fe40000011405 */
[----:B------:R-:W-:Y:S02]  /*0d60*/  SHF.R.U32.HI R10, RZ, 0x3, R10 ;  /* 0x00000003ff0a7819 */ /* 0x000fe4000001160a */
[----:B------:R-:W-:Y:S02]  /*0d70*/  LEA.HI R7, R7, R6, RZ, 0x3 ;  /* 0x0000000607077211 */ /* 0x000fe400078f18ff */
[----:B------:R-:W-:Y:S02]  /*0d80*/  LOP3.LUT R10, R9, R10, RZ, 0x3c, !PT ;  /* 0x0000000a090a7212 */ /* 0x000fe400078e3cff */
[----:B------:R-:W-:-:S02]  /*0d90*/  LEA.HI R3, R3, R2, RZ, 0x5 ;  /* 0x0000000203037211 */ /* 0x000fc400078f28ff */
[----:B------:R-:W-:Y:S01]  /*0da0*/  LOP3.LUT R7, R7, 0xfffffff8, RZ, 0xc0, !PT ;  /* 0xfffffff807077812 */ /* 0x000fe200078ec0ff */
[----:B------:R-:W-:Y:S01]  /*0db0*/  IMAD.IADD R10, R11, 0x1, R10 ;  /* 0x000000010b0a7824 */ /* 0x000fe200078e020a */
[----:B------:R-:W-:Y:S02]  /*0dc0*/  LOP3.LUT R5, R5, 0x7ffffffc, RZ, 0xc0, !PT ;  /* 0x7ffffffc05057812 */ /* 0x000fe400078ec0ff */
[----:B------:R-:W-:Y:S01]  /*0dd0*/  IADD3 R6, R6, -R7, RZ ;  /* 0x8000000706067210 */ /* 0x000fe20007ffe0ff */
[----:B------:R-:W-:Y:S01]  /*0de0*/  IMAD.MOV.U32 R7, RZ, RZ, R15 ;  /* 0x000000ffff077224 */ /* 0x000fe200078e000f */
[----:B------:R-:W-:Y:S01]  /*0df0*/  SHF.R.S32.HI R3, RZ, 0x5, R3 ;  /* 0x00000005ff037819 */ /* 0x000fe20000011403 */
[----:B------:R-:W-:Y:S01]  /*0e00*/  IMAD.IADD R5, R2, 0x1, -R5 ;  /* 0x0000000102057824 */ /* 0x000fe200078e0a05 */
[----:B------:R-:W-:Y:S02]  /*0e10*/  LEA.HI R0, R0, R189, RZ, 0x3 ;  /* 0x000000bd00007211 */ /* 0x000fe400078f18ff */
[----:B------:R-:W-:Y:S01]  /*0e20*/  LEA R19, R10, UR40, 0x1 ;  /* 0x000000280a137c11 */ /* 0x000fe2000f8e08ff */
[----:B------:R-:W-:Y:S01]  /*0e30*/  IMAD R2, R3, 0x10, R6 ;  /* 0x0000001003027824 */ /* 0x000fe200078e0206 */
[----:B------:R-:W-:Y:S01]  /*0e40*/  LEA.HI R4, R4, R185, RZ, 0x1 ;  /* 0x000000b904047211 */ /* 0x000fe200078f08ff */
[----:B------:R-:W-:Y:S01]  /*0e50*/  IMAD.SHL.U32 R16, R5, 0x2, RZ ;  /* 0x0000000205107824 */ /* 0x000fe200078e00ff */
[----:B------:R-:W-:Y:S01]  /*0e60*/  LOP3.LUT R6, R0, 0x1ffffff8, RZ, 0xc0, !PT ;  /* 0x1ffffff800067812 */ /* 0x000fe200078ec0ff */
[C---:B------:R-:W-:Y:S01]  /*0e70*/  VIADD R184, R19.reuse, 0x26800 ;  /* 0x0002680013b87836 */ /* 0x040fe20000000000 */
[----:B------:R-:W-:Y:S01]  /*0e80*/  LOP3.LUT R4, R4, 0xfffffe, RZ, 0xc0, !PT ;  /* 0x00fffffe04047812 */ /* 0x000fe200078ec0ff */
[----:B------:R-:W-:Y:S01]  /*0e90*/  VIADD R22, R19, 0x26820 ;  /* 0x0002682013167836 */ /* 0x000fe20000000000 */
[----:B------:R-:W-:Y:S01]  /*0ea0*/  SEL R23, R23, 0xffffffc0, !P2 ;  /* 0xffffffc017177807 */ /* 0x000fe20005000000 */
[----:B------:R-:W-:Y:S01]  /*0eb0*/  IMAD.IADD R6, R189, 0x1, -R6 ;  /* 0x00000001bd067824 */ /* 0x000fe200078e0a06 */
[----:B------:R-:W-:Y:S01]  /*0ec0*/  SHF.R.S32.HI R186, RZ, 0x3, R0 ;  /* 0x00000003ffba7819 */ /* 0x000fe20000011400 */
[----:B------:R-:W-:-:S02]  /*0ed0*/  @P1 VIADD R22, R184, 0xffffffe0 ;  /* 0xffffffe0b8161836 */ /* 0x000fc40000000000 */
[----:B------:R-:W-:Y:S01]  /*0ee0*/  IMAD.IADD R4, R185, 0x1, -R4 ;  /* 0x00000001b9047824 */ /* 0x000fe200078e0a04 */
[----:B------:R-:W-:Y:S01]  /*0ef0*/  SHF.L.U32 R17, R6, 0x3, RZ ;  /* 0x0000000306117819 */ /* 0x000fe200000006ff */
[----:B------:R-:W-:Y:S01]  /*0f00*/  IMAD.IADD R184, R184, 0x1, R23 ;  /* 0x00000001b8b87824 */ /* 0x000fe200078e0217 */
[----:B------:R-:W-:Y:S01]  /*0f10*/  IADD3 R23, R23, R22, RZ ;  /* 0x0000001617177210 */ /* 0x000fe20007ffe0ff */
[----:B------:R-:W-:-:S07]  /*0f20*/  IMAD.SHL.U32 R18, R4, 0x100, RZ ;  /* 0x0000010004127824 */ /* 0x000fce00078e00ff */
.L_x_3462:
[----:B0-----:R-:W0:Y:S01]  /*0f30*/  LDC.64 R4, c[0x0][0xc60] ;  /* 0x00031800ff047b82 */ /* 0x001e220000000a00 */
[----:B------:R-:W-:Y:S01]  /*0f40*/  ULDC.64 UR6, c[0x0][0xa28] ;  /* 0x00028a0000067ab9 */ /* 0x000fe20000000a00 */
[----:B------:R-:W-:Y:S01]  /*0f50*/  ULDC.64 UR8, c[0x0][0xa18] ;  /* 0x0002860000087ab9 */ /* 0x000fe20000000a00 */
[----:B------:R-:W-:Y:S01]  /*0f60*/  ULDC UR4, c[0x0][0x404] ;  /* 0x0001010000047ab9 */ /* 0x000fe20000000800 */
[----:B0-----:R-:W-:-:S06]  /*0f70*/  IMAD.WIDE R4, R7, 0x4, R4 ;  /* 0x0000000407047825 */ /* 0x001fcc00078e0204 */
[----:B--2---:R-:W2:Y:S01]  /*0f80*/  LDG.E R4, desc[UR48][R4.64] ;  /* 0x0000003004047981 */ /* 0x004ea2000c1e1900 */
[----:B------:R-:W-:Y:S02]  /*0f90*/  UISETP.NE.U32.AND UP0, UPT, UR6, URZ, UPT ;  /* 0x0000003f0600728c */ /* 0x000fe4000bf05070 */
[----:B------:R-:W-:Y:S02]  /*0fa0*/  UISETP.NE.U32.AND UP1, UPT, UR8, URZ, UPT ;  /* 0x0000003f0800728c */ /* 0x000fe4000bf25070 */
[----:B------:R-:W-:Y:S02]  /*0fb0*/  UISETP.NE.AND.EX UP0, UPT, UR7, URZ, UPT, UP0 ;  /* 0x0000003f0700728c */ /* 0x000fe4000bf05300 */
[----:B------:R-:W-:-:S04]  /*0fc0*/  UISETP.NE.AND.EX UP1, UPT, UR9, URZ, UPT, UP1 ;  /* 0x0000003f0900728c */ /* 0x000fc8000bf25310 */
[----:B------:R-:W-:Y:S02]  /*0fd0*/  PLOP3.LUT P0, PT, PT, PT, UP0, 0x80, 0x0 ;  /* 0x000000000000781c */ /* 0x000fe40003f0f008 */
[----:B------:R-:W-:Y:S02]  /*0fe0*/  PLOP3.LUT P2, PT, PT, PT, UP1, 0x80, 0x0 ;  /* 0x000000000000781c */ /* 0x000fe40003f4f018 */
[----:B--2---:R-:W-:-:S13]  /*0ff0*/  R2UR UR42, R4 ;  /* 0x00000000042a72ca */ /* 0x004fda00000e0000 */
[----:B------:R-:W-:Y:S02]  /*1000*/  USHF.R.S32.HI UR43, URZ, 0x1f, UR42 ;  /* 0x0000001f3f2b7899 */ /* 0x000fe4000801142a */
[----:B------:R-:W-:-:S04]  /*1010*/  @UP0 ULEA UR6, UP2, UR42, UR6, 0x2 ;  /* 0x000000062a060291 */ /* 0x000fc8000f84103f */
[----:B------:R-:W-:Y:S02]  /*1020*/  @UP0 ULEA.HI.X UR7, UR42, UR7, UR43, 0x2, UP2 ;  /* 0x000000072a070291 */ /* 0x000fe400090f142b */
[----:B------:R-:W-:Y:S01]  /*1030*/  @UP1 ULEA UR8, UP0, UR42, UR8, 0x2 ;  /* 0x000000082a081291 */ /* 0x000fe2000f80103f */
[----:B------:R-:W-:-:S03]  /*1040*/  IMAD.U32 R4, RZ, RZ, UR6 ;  /* 0x00000006ff047e24 */ /* 0x000fc6000f8e00ff */
[----:B------:R-:W-:Y:S01]  /*1050*/  @UP1 ULEA.HI.X UR9, UR42, UR9, UR43, 0x2, UP0 ;  /* 0x000000092a091291 */ /* 0x000fe200080f142b */
[----:B------:R-:W-:Y:S01]  /*1060*/  IMAD.U32 R5, RZ, RZ, UR7 ;  /* 0x00000007ff057e24 */ /* 0x000fe2000f8e00ff */
[----:B------:R-:W-:Y:S01]  /*1070*/  ULDC.64 UR6, c[0x0][0x3f8] ;  /* 0x0000fe0000067ab9 */ /* 0x000fe20000000a00 */
[----:B------:R-:W-:-:S03]  /*1080*/  IMAD.U32 R6, RZ, RZ, UR8 ;  /* 0x00000008ff067e24 */ /* 0x000fc6000f8e00ff */
[----:B------:R-:W-:Y:S01]  /*1090*/  IMAD.U32 R7, RZ, RZ, UR9 ;  /* 0x00000009ff077e24 */ /* 0x000fe2000f8e00ff */
[----:B------:R-:W2:Y:S01]  /*10a0*/  @P0 LDG.E R4, desc[UR48][R4.64] ;  /* 0x0000003004040981 */ /* 0x000ea2000c1e1900 */
[----:B------:R-:W-:Y:S01]  /*10b0*/  UISETP.NE.U32.AND UP0, UPT, UR6, URZ, UPT ;  /* 0x0000003f0600728c */ /* 0x000fe2000bf05070 */
[----:B------:R-:W-:Y:S02]  /*10c0*/  ULDC.64 UR8, c[0x0][0xa20] ;  /* 0x0002880000087ab9 */ /* 0x000fe40000000a00 */
[----:B---3--:R-:W3:Y:S01]  /*10d0*/  @P2 LDG.E R6, desc[UR48][R6.64] ;  /* 0x0000003006062981 */ /* 0x008ee2000c1e1900 */
[----:B------:R-:W-:Y:S01]  /*10e0*/  UISETP.NE.AND.EX UP0, UPT, UR7, URZ, UPT, UP0 ;  /* 0x0000003f0700728c */ /* 0x000fe2000bf05300 */
[----:B------:R-:W-:Y:S01]  /*10f0*/  ISETP.NE.U32.AND P1, PT, RZ, UR8, PT ;  /* 0x00000008ff007c0c */ /* 0x000fe2000bf25070 */
[----:B------:R-:W-:Y:S01]  /*1100*/  ULDC UR6, c[0x0][0x2e0] ;  /* 0x0000b80000067ab9 */ /* 0x000fe20000000800 */
[----:B------:R-:W-:Y:S01]  /*1110*/  UMOV UR50, URZ ;  /* 0x0000003f00327c82 */ /* 0x000fe20008000000 */
[----:B------:R-:W-:Y:S01]  /*1120*/  USEL UR4, UR4, 0x1, UP0 ;  /* 0x0000000104047887 */ /* 0x000fe20008000000 */
[----:B------:R-:W-:Y:S01]  /*1130*/  ISETP.NE.AND.EX P1, PT, RZ, UR9, PT, P1 ;  /* 0x00000009ff007c0c */ /* 0x000fe2000bf25310 */
[----:B------:R-:W-:Y:S01]  /*1140*/  ULDC UR51, c[0x0][0x288] ;  /* 0x0000a20000337ab9 */ /* 0x000fe20000000800 */
[----:B------:R-:W-:Y:S01]  /*1150*/  UMOV UR44, UR5 ;  /* 0x00000005002c7c82 */ /* 0x000fe20008000000 */
[----:B------:R-:W-:Y:S01]  /*1160*/  UIMAD UR6, UR4, UR6, URZ ;  /* 0x00000006040672a4 */ /* 0x000fe2000f8e023f */
[----:B--2---:R-:W-:-:S02]  /*1170*/  @P0 R2UR UR50, R4 ;  /* 0x00000000043202ca */ /* 0x004fc400000e0000 */
[----:B---3--:R-:W-:Y:S01]  /*1180*/  @P2 R2UR UR51, R6 ;  /* 0x00000000063322ca */ /* 0x008fe200000e0000 */
[----:B-1---5:R-:W-:-:S14]  /*1190*/  @P2 BRA `(.L_x_3407) ;  /* 0x0000000000342947 */ /* 0x022fdc0003800000 */
[----:B------:R-:W-:Y:S02]  /*11a0*/  ULDC.64 UR4, c[0x0][0xa00] ;  /* 0x0002800000047ab9 */ /* 0x000fe40000000a00 */
[----:B------:R-:W-:-:S04]  /*11b0*/  ISETP.NE.U32.AND P0, PT, RZ, UR4, PT ;  /* 0x00000004ff007c0c */ /* 0x000fc8000bf05070 */
[----:B------:R-:W-:-:S13]  /*11c0*/  ISETP.NE.AND.EX P0, PT, RZ, UR5, PT, P0 ;  /* 0x00000005ff007c0c */ /* 0x000fda000bf05300 */
[----:B------:R-:W-:Y:S05]  /*11d0*/  @!P0 BRA `(.L_x_3407) ;  /* 0x0000000000248947 */ /* 0x000fea0003800000 */
[----:B------:R-:W-:Y:S02]  /*11e0*/  ULDC.64 UR4, c[0x0][0xa00] ;  /* 0x0002800000047ab9 */ /* 0x000fe40000000a00 */
[----:B------:R-:W-:-:S06]  /*11f0*/  UIMAD.WIDE UR4, UR42, 0x4, UR4 ;  /* 0x000000042a0478a5 */ /* 0x000fcc000f8e0204 */
[----:B------:R-:W-:Y:S01]  /*1200*/  MOV R4, UR4 ;  /* 0x0000000400047c02 */ /* 0x000fe20008000f00 */
[----:B------:R-:W-:-:S05]  /*1210*/  IMAD.U32 R5, RZ, RZ, UR5 ;  /* 0x00000005ff057e24 */ /* 0x000fca000f8e00ff */
[----:B------:R-:W2:Y:S04]  /*1220*/  LDG.E R3, desc[UR48][R4.64] ;  /* 0x0000003004037981 */ /* 0x000ea8000c1e1900 */
[----:B------:R-:W3:Y:S01]  /*1230*/  LDG.E R0, desc[UR48][R4.64+0x4] ;  /* 0x0000043004007981 */ /* 0x000ee2000c1e1900 */
[----:B--2---:R-:W-:Y:S02]  /*1240*/  R2UR UR51, R3 ;  /* 0x00000000033372ca */ /* 0x004fe400000e0000 */
[----:B---3--:R-:W-:-:S13]  /*1250*/  R2UR UR4, R0 ;  /* 0x00000000000472ca */ /* 0x008fda00000e0000 */
[----:B------:R-:W-:-:S12]  /*1260*/  UIADD3 UR51, -UR51, UR4, URZ ;  /* 0x0000000433337290 */ /* 0x000fd8000fffe13f */
.L_x_3407:
[----:B------:R-:W-:Y:S01]  /*1270*/  UMOV UR45, UR52 ;  /* 0x00000034002d7c82 */ /* 0x000fe20008000000 */
[----:B------:R-:W-:Y:S05]  /*1280*/  @!P1 BRA `(.L_x_3408) ;  /* 0x00000000001c9947 */ /* 0x000fea0003800000 */
[----:B------:R-:W-:-:S04]  /*1290*/  ULEA UR4, UP0, UR42, UR8, 0x2 ;  /* 0x000000082a047291 */ /* 0x000fc8000f80103f */
[----:B------:R-:W-:Y:S02]  /*12a0*/  ULEA.HI.X UR5, UR42, UR9, UR43, 0x2, UP0 ;  /* 0x000000092a057291 */ /* 0x000fe400080f142b */
[----:B------:R-:W-:-:S04]  /*12b0*/  IMAD.U32 R4, RZ, RZ, UR4 ;  /* 0x00000004ff047e24 */ /* 0x000fc8000f8e00ff */
[----:B------:R-:W-:-:S05]  /*12c0*/  IMAD.U32 R5, RZ, RZ, UR5 ;  /* 0x00000005ff057e24 */ /* 0x000fca000f8e00ff */
[----:B------:R-:W2:Y:S02]  /*12d0*/  LDG.E R4, desc[UR48][R4.64] ;  /* 0x0000003004047981 */ /* 0x000ea4000c1e1900 */
[----:B--2---:R-:W-:Y:S01]  /*12e0*/  R2UR UR6, R4 ;  /* 0x00000000040672ca */ /* 0x004fe200000e0000 */
[----:B------:R-:W-:-:S14]  /*12f0*/  BRA `(.L_x_3409) ;  /* 0x0000000000347947 */ /* 0x000fdc0003800000 */
.L_x_3408:
[----:B------:R-:W-:Y:S02]  /*1300*/  ULDC.64 UR4, c[0x0][0xa08] ;  /* 0x0002820000047ab9 */ /* 0x000fe40000000a00 */
[----:B------:R-:W-:-:S04]  /*1310*/  ISETP.NE.U32.AND P0, PT, RZ, UR4, PT ;  /* 0x00000004ff007c0c */ /* 0x000fc8000bf05070 */
[----:B------:R-:W-:-:S13]  /*1320*/  ISETP.NE.AND.EX P0, PT, RZ, UR5, PT, P0 ;  /* 0x00000005ff007c0c */ /* 0x000fda000bf05300 */
[----:B------:R-:W-:Y:S05]  /*1330*/  @!P0 BRA `(.L_x_3409) ;  /* 0x0000000000248947 */ /* 0x000fea0003800000 */
[----:B------:R-:W-:Y:S02]  /*1340*/  ULDC.64 UR4, c[0x0][0xa08] ;  /* 0x0002820000047ab9 */ /* 0x000fe40000000a00 */
[----:B------:R-:W-:-:S06]  /*1350*/  UIMAD.WIDE UR4, UR42, 0x4, UR4 ;  /* 0x000000042a0478a5 */ /* 0x000fcc000f8e0204 */
[----:B------:R-:W-:Y:S01]  /*1360*/  IMAD.U32 R4, RZ, RZ, UR4 ;  /* 0x00000004ff047e24 */ /* 0x000fe2000f8e00ff */
[----:B------:R-:W-:-:S05]  /*1370*/  MOV R5, UR5 ;  /* 0x0000000500057c02 */ /* 0x000fca0008000f00 */
[----:B------:R-:W2:Y:S04]  /*1380*/  LDG.E R3, desc[UR48][R4.64] ;  /* 0x0000003004037981 */ /* 0x000ea8000c1e1900 */
[----:B------:R-:W3:Y:S01]  /*1390*/  LDG.E R0, desc[UR48][R4.64+0x4] ;  /* 0x0000043004007981 */ /* 0x000ee2000c1e1900 */
[----:B--2---:R-:W-:Y:S02]  /*13a0*/  R2UR UR6, R3 ;  /* 0x00000000030672ca */ /* 0x004fe400000e0000 */
[----:B---3--:R-:W-:-:S13]  /*13b0*/  R2UR UR4, R0 ;  /* 0x00000000000472ca */ /* 0x008fda00000e0000 */
[----:B------:R-:W-:-:S12]  /*13c0*/  UIADD3 UR6, -UR6, UR4, URZ ;  /* 0x0000000406067290 */ /* 0x000fd8000fffe13f */
.L_x_3409:
[----:B------:R-:W-:Y:S01]  /*13d0*/  UIADD3 UR50, -UR50, UR6, URZ ;  /* 0x0000000632327290 */ /* 0x000fe2000fffe13f */
[----:B------:R-:W-:Y:S01]  /*13e0*/  IMAD.MOV.U32 R3, RZ, RZ, RZ ;  /* 0x000000ffff037224 */ /* 0x000fe200078e00ff */
[----:B------:R-:W-:Y:S01]  /*13f0*/  ULEA UR5, UR52, 0x7f, 0x6 ;  /* 0x0000007f34057891 */ /* 0x000fe2000f8e303f */
[----:B------:R-:W-:Y:S01]  /*1400*/  IMAD.MOV.U32 R0, RZ, RZ, RZ ;  /* 0x000000ffff007224 */ /* 0x000fe200078e00ff */
[----:B------:R-:W-:Y:S01]  /*1410*/  UIADD3 UR4, UR50, 0x3f, URZ ;  /* 0x0000003f32047890 */ /* 0x000fe2000fffe03f */
[----:B------:R-:W-:Y:S01]  /*1420*/  CS2R R150, SRZ ;  /* 0x0000000000967805 */ /* 0x000fe2000001ff00 */
[----:B------:R-:W-:Y:S01]  /*1430*/  UIADD3 UR6, UR50, UR5, -UR51 ;  /* 0x0000000532067290 */ /* 0x000fe2000fffe833 */
[----:B------:R-:W-:Y:S01]  /*1440*/  CS2R R148, SRZ ;  /* 0x0000000000947805 */ /* 0x000fe2000001ff00 */
[----:B------:R-:W-:Y:S01]  /*1450*/  UISETP.NE.AND UP0, UPT, UR46, 0x1, UPT ;  /* 0x000000012e00788c */ /* 0x000fe2000bf05270 */
[----:B------:R-:W-:Y:S01]  /*1460*/  CS2R R146, SRZ ;  /* 0x0000000000927805 */ /* 0x000fe2000001ff00 */
[----:B------:R-:W-:Y:S01]  /*1470*/  USHF.R.S32.HI UR5, URZ, 0x1f, UR4 ;  /* 0x0000001f3f057899 */ /* 0x000fe20008011404 */
[----:B------:R-:W-:Y:S01]  /*1480*/  CS2R R144, SRZ ;  /* 0x0000000000907805 */ /* 0x000fe2000001ff00 */
[----:B------:R-:W-:Y:S01]  /*1490*/  USHF.R.S32.HI UR7, URZ, 0x1f, UR6 ;  /* 0x0000001f3f077899 */ /* 0x000fe20008011406 */
[----:B------:R-:W-:Y:S01]  /*14a0*/  CS2R R142, SRZ ;  /* 0x00000000008e7805 */ /* 0x000fe2000001ff00 */
[----:B------:R-:W-:Y:S01]  /*14b0*/  ULEA.HI UR5, UR5, UR4, URZ, 0x6 ;  /* 0x0000000405057291 */ /* 0x000fe2000f8f303f */
[----:B------:R-:W-:Y:S01]  /*14c0*/  PLOP3.LUT P0, PT, PT, PT, UP0, 0x80, 0x0 ;  /* 0x000000000000781c */ /* 0x000fe20003f0f008 */
[----:B------:R-:W-:Y:S01]  /*14d0*/  ULEA.HI UR7, UR7, UR6, URZ, 0x6 ;  /* 0x0000000607077291 */ /* 0x000fe2000f8f303f */
[----:B------:R-:W-:Y:S01]  /*14e0*/  CS2R R140, SRZ ;  /* 0x00000000008c7805 */ /* 0x000fe2000001ff00 */
[----:B------:R-:W-:Y:S01]  /*14f0*/  USHF.R.S32.HI UR5, URZ, 0x6, UR5 ;  /* 0x000000063f057899 */ /* 0x000fe20008011405 */
[----:B------:R-:W-:Y:S01]  /*1500*/  CS2R R138, SRZ ;  /* 0x00000000008a7805 */ /* 0x000fe2000001ff00 */
[----:B------:R-:W-:Y:S01]  /*1510*/  USHF.R.S32.HI UR7, URZ, 0x6, UR7 ;  /* 0x000000063f077899 */ /* 0x000fe20008011407 */
[----:B------:R-:W-:-:S02]  /*1520*/  CS2R R136, SRZ ;  /* 0x0000000000887805 */ /* 0x000fc4000001ff00 */
[----:B------:R-:W-:Y:S02]  /*1530*/  CS2R R134, SRZ ;  /* 0x0000000000867805 */ /* 0x000fe4000001ff00 */
[----:B------:R-:W-:Y:S01]  /*1540*/  CS2R R132, SRZ ;  /* 0x0000000000847805 */ /* 0x000fe2000001ff00 */
[----:B------:R-:W-:Y:S01]  /*1550*/  UISETP.LT.AND UP1, UPT, UR5, UR7, UPT ;  /* 0x000000070500728c */ /* 0x000fe2000bf21270 */
[----:B------:R-:W-:Y:S02]  /*1560*/  CS2R R130, SRZ ;  /* 0x0000000000827805 */ /* 0x000fe4000001ff00 */
[----:B------:R-:W-:Y:S02]  /*1570*/  CS2R R128, SRZ ;  /* 0x0000000000807805 */ /* 0x000fe4000001ff00 */
        /* <DEDUP_REMOVED lines=53> */
[----:B------:R-:W-:Y:S06]  /*18d0*/  @!P0 BRA `(.L_x_3410) ;  /* 0x0000001800248947 */ /* 0x000fec0003800000 */
[----:B------:R-:W-:Y:S01]  /*18e0*/  UISETP.GE.AND UP0, UPT, UR53, 0x1, UPT ;  /* 0x000000013500788c */ /* 0x000fe2000bf06270 */
[----:B------:R-:W-:-:S05]  /*18f0*/  PLOP3.LUT P0, PT, PT, PT, PT, 0x80, 0x0 ;  /* 0x000000000000781c */ /* 0x000fca0003f0f070 */
[----:B------:R-:W-:-:S13]  /*1900*/  PLOP3.LUT P1, PT, PT, PT, UP0, 0x80, 0x0 ;  /* 0x000000000000781c */ /* 0x000fda0003f2f008 */
        /* <DEDUP_REMOVED lines=15> */
.L_x_3412:
[----:B------:R-:W-:Y:S01]  /*1a00*/  ULEA UR21, UR39, UR40, 0x3 ;  /* 0x0000002827157291 */ /* 0x000fe2000f8e183f */
[----:B------:R-:W-:-:S05]  /*1a10*/  IMAD.U32 R4, RZ, RZ, UR38 ;  /* 0x00000026ff047e24 */ /* 0x000fca000f8e00ff */
[----:B------:R-:W-:-:S04]  /*1a20*/  SHF.L.U32 R4, R4, 0x1f, RZ ;  /* 0x0000001f04047819 */ /* 0x000fc800000006ff */
[----:B------:R-:W0:Y:S02]  /*1a30*/  SYNCS.PHASECHK.TRANS64.TRYWAIT P1, [UR21+0x28c50], R4 ;  /* 0x028c5004ff0075a7 */ /* 0x000e240008020155 */
[----:B0-----:R-:W-:Y:S05]  /*1a40*/  @!P1 BRA `(.L_x_3413) ;  /* 0x000000e800b09947 */ /* 0x001fea0003800000 */
.L_x_3548:
        /* <DEDUP_REMOVED lines=24> */
[----:B------:R-:W-:-:S06]  /*1bd0*/  UISETP.GE.AND UP0, UPT, UR53, 0x2, UPT ;  /* 0x000000023500788c */ /* 0x000fcc000bf06270 */
[----:B------:R-:W-:Y:S02]  /*1be0*/  PLOP3.LUT P1, PT, PT, PT, UP0, 0x80, 0x0 ;  /* 0x000000000000781c */ /* 0x000fe40003f2f008 */
        /* <DEDUP_REMOVED lines=19> */
[----:B------:R-:W-:-:S06]  /*1d20*/  UIADD3 UR53, UR53, -0x2, URZ ;  /* 0xfffffffe35357890 */ /* 0x000fcc000fffe03f */
[----:B0-----:R-:W-:-:S07]  /*1d30*/  IMAD.U32 R4, RZ, RZ, UR53 ;  /* 0x00000035ff047e24 */ /* 0x001fce000f8e00ff */
.L_x_3419:
[----:B------:R-:W-:Y:S01]  /*1d40*/  BAR.SYNC.DEFER_BLOCKING 0xe, 0x100 ;  /* 0x0384000000007b1d */ /* 0x000fe20000010000 */
[----:B-1----:R-:W-:Y:S01]  /*1d50*/  IMAD.U32 R5, RZ, RZ, UR39 ;  /* 0x00000027ff057e24 */ /* 0x002fe2000f8e00ff */
[----:B------:R-:W-:Y:S01]  /*1d60*/  UIADD3 UR39, UR39, 0x1, URZ ;  /* 0x0000000127277890 */ /* 0x000fe2000fffe03f */
[C---:B------:R-:W-:Y:S01]  /*1d70*/  ISETP.GT.AND P3, PT, R4.reuse, RZ, PT ;  /* 0x000000ff0400720c */ /* 0x040fe20003f64270 */
[----:B------:R-:W-:Y:S02]  /*1d80*/  VIADD R4, R4, 0xffffffff ;  /* 0xffffffff04047836 */ /* 0x000fe40000000000 */
[----:B------:R-:W-:Y:S01]  /*1d90*/  IMAD R5, R5, 0x40, R2 ;  /* 0x0000004005057824 */ /* 0x000fe200078e0202 */
        /* <DEDUP_REMOVED lines=137> */
.L_x_3415:
[----:B------:R-:W-:Y:S01]  /*2630*/  ULEA UR21, UR39, UR40, 0x3 ;  /* 0x0000002827157291 */ /* 0x000fe2000f8e183f */
[----:B------:R-:W-:-:S04]  /*2640*/  MOV R5, UR38 ;  /* 0x0000002600057c02 */ /* 0x000fc80008000f00 */
[----:B------:R-:W-:-:S04]  /*2650*/  SHF.L.U32 R5, R5, 0x1f, RZ ;  /* 0x0000001f05057819 */ /* 0x000fc800000006ff */
[----:B------:R0:W1:Y:S01]  /*2660*/  SYNCS.PHASECHK.TRANS64.TRYWAIT P1, [UR21+0x28c50], R5 ;  /* 0x028c5005ff0075a7 */ /* 0x0000620008020155 */
[----:B------:R-:W-:Y:S05]  /*2670*/  @!P0 BRA `(.L_x_3416) ;  /* 0x0000000000048947 */ /* 0x000fea0003800000 */
[----:B------:R-:W-:Y:S01]  /*2680*/  BPT.TRAP 0x1 ;  /* 0x000000040000795c */ /* 0x000fe20000300000 */
.L_x_3416:
[----:B-1----:R-:W-:Y:S05]  /*2690*/  @P1 BRA `(.L_x_3417) ;  /* 0x0000000000081947 */ /* 0x002fea0003800000 */
[----:B------:R-:W1:Y:S02]  /*26a0*/  SYNCS.PHASECHK.TRANS64.TRYWAIT P1, [UR21+0x28c50], R5 ;  /* 0x028c5005ff0075a7 */ /* 0x000e640008020155 */
[----:B-1----:R-:W-:Y:S05]  /*26b0*/  @!P1 BRA `(.L_x_3418) ;  /* 0x000000dc00ac9947 */ /* 0x002fea0003800000 */
.L_x_3417:
        /* <DEDUP_REMOVED lines=29> */
.L_x_3414:
[----:B------:R-:W-:Y:S01]  /*2890*/  BAR.SYNC.DEFER_BLOCKING 0xe, 0x100 ;  /* 0x0384000000007b1d */ /* 0x000fe20000010000 */
[----:B-1----:R-:W-:Y:S01]  /*28a0*/  IMAD.U32 R5, RZ, RZ, UR39 ;  /* 0x00000027ff057e24 */ /* 0x002fe2000f8e00ff */
        /* <DEDUP_REMOVED lines=140> */
.L_x_3410:
[----:B------:R-:W-:Y:S01]  /*3170*/  UISETP.GE.AND UP0, UPT, UR53, 0x1, UPT ;  /* 0x000000013500788c */ /* 0x000fe2000bf06270 */
[----:B------:R-:W-:-:S05]  /*3180*/  PLOP3.LUT P0, PT, PT, PT, PT, 0x80, 0x0 ;  /* 0x000000000000781c */ /* 0x000fca0003f0f070 */
[----:B------:R-:W-:-:S13]  /*3190*/  PLOP3.LUT P1, PT, PT, PT, UP0, 0x80, 0x0 ;  /* 0x000000000000781c */ /* 0x000fda0003f2f008 */
        /* <DEDUP_REMOVED lines=31> */
.L_x_3420:
        /* <DEDUP_REMOVED lines=9> */
.L_x_3549:
[----:B------:R-:W-:Y:S05]  /*3420*/  @!P0 BRA `(.L_x_3422) ;  /* 0x0000000000048947 */ /* 0x000fea0003800000 */
[----:B------:R-:W-:Y:S01]  /*3430*/  BPT.TRAP 0x1 ;  /* 0x000000040000795c */ /* 0x000fe20000300000 */
.L_x_3422:
[----:B------:R-:W-:Y:S02]  /*3440*/  IMAD.U32 R7, RZ, RZ, UR39 ;  /* 0x00000027ff077e24 */ /* 0x000fe4000f8e00ff */
[----:B------:R-:W-:-:S03]  /*3450*/  IMAD.U32 R8, RZ, RZ, UR38 ;  /* 0x00000026ff087e24 */ /* 0x000fc6000f8e00ff */
[----:B------:R-:W-:Y:S02]  /*3460*/  LEA R7, R7, UR40, 0x3 ;  /* 0x0000002807077c11 */ /* 0x000fe4000f8e18ff */
[----:B------:R-:W-:-:S04]  /*3470*/  SHF.L.U32 R8, R8, 0x1f, RZ ;  /* 0x0000001f08087819 */ /* 0x000fc800000006ff */
[----:B------:R1:W2:Y:S01]  /*3480*/  SYNCS.PHASECHK.TRANS64.TRYWAIT P1, [R7+URZ+0x28c30], R8 ;  /* 0x028c3008070075a7 */ /* 0x0002a2000802017f */
[----:B------:R-:W-:Y:S05]  /*3490*/  @!P0 BRA `(.L_x_3423) ;  /* 0x0000000000048947 */ /* 0x000fea0003800000 */
[----:B------:R-:W-:Y:S01]  /*34a0*/  BPT.TRAP 0x1 ;  /* 0x000000040000795c */ /* 0x000fe20000300000 */
.L_x_3423:
[----:B--2---:R-:W-:Y:S05]  /*34b0*/  @P1 BRA `(.L_x_3424) ;  /* 0x0000000000081947 */ /* 0x004fea0003800000 */
[----:B------:R-:W2:Y:S02]  /*34c0*/  SYNCS.PHASECHK.TRANS64.TRYWAIT P1, [R7+URZ+0x28c30], R8 ;  /* 0x028c3008070075a7 */ /* 0x000ea4000802017f */
[----:B--2---:R-:W-:Y:S05]  /*34d0*/  @!P1 BRA `(.L_x_3425) ;  /* 0x000000d000549947 */ /* 0x004fea0003800000 */
.L_x_3424:
[----:B0-----:R-:W0:Y:S01]  /*34e0*/  S2R R0, SR_TID.X ;  /* 0x0000000000007919 */ /* 0x001e220000002100 */
[----:B------:R-:W-:-:S04]  /*34f0*/  UIADD3 UR4, UR40, 0x22400, URZ ;  /* 0x0002240028047890 */ /* 0x000fc8000fffe03f */
[----:B------:R-:W-:-:S04]  /*3500*/  USHF.R.U32.HI UR4, URZ, 0x4, UR4 ;  /* 0x000000043f047899 */ /* 0x000fc80008011604 */
[----:B------:R-:W-:Y:S01]  /*3510*/  ULOP3.LUT UR4, UR4, 0x3fff, URZ, 0xc0, !UPT ;  /* 0x00003fff04047892 */ /* 0x000fe2000f8ec03f */
[----:B0-----:R-:W-:-:S05]  /*3520*/  LOP3.LUT R3, R0, 0x7f, RZ, 0xc0, !PT ;  /* 0x0000007f00037812 */ /* 0x001fca00078ec0ff */
        /* <DEDUP_REMOVED lines=10> */
[----:B------:R-:W-:Y:S01]  /*35d0*/  IMAD.U32 R5, RZ, RZ, UR52 ;  /* 0x00000034ff057e24 */ /* 0x000fe2000f8e00ff */
[----:B------:R-:W-:Y:S01]  /*35e0*/  UMOV UR7, 0x40000040 ;  /* 0x4000004000077882 */ /* 0x000fe20000000000 */
[----:B------:R-:W-:Y:S01]  /*35f0*/  UMOV UR5, 0x40000040 ;  /* 0x4000004000057882 */ /* 0x000fe20000000000 */
[----:B------:R-:W-:Y:S01]  /*3600*/  ULOP3.LUT UR4, UR4, 0x3fff, URZ, 0xc0, !UPT ;  /* 0x00003fff04047892 */ /* 0x000fe2000f8ec03f */
[----:B------:R-:W-:Y:S01]  /*3610*/  IMAD R5, R5, 0x40, R2 ;  /* 0x0000004005057824 */ /* 0x000fe200078e0202 */
[----:B------:R-:W-:Y:S01]  /*3620*/  UMOV UR11, 0x40000040 ;  /* 0x40000040000b7882 */ /* 0x000fe20000000000 */
[----:B------:R-:W-:Y:S01]  /*3630*/  UMOV UR9, 0x40000040 ;  /* 0x4000004000097882 */ /* 0x000fe20000000000 */
[----:B------:R-:W-:-:S02]  /*3640*/  ULEA UR18, UR39, UR18, 0x9 ;  /* 0x0000001227127291 */ /* 0x000fc4000f8e483f */
[----:B------:R-:W-:Y:S02]  /*3650*/  ULOP3.LUT UR16, UR4, 0x10000, URZ, 0xfc, !UPT ;  /* 0x0001000004107892 */ /* 0x000fe4000f8efc3f */
[----:B------:R-:W-:Y:S02]  /*3660*/  UIADD3 UR6, UR18, 0x2, URZ ;  /* 0x0000000212067890 */ /* 0x000fe4000fffe03f */
[----:B------:R-:W-:Y:S02]  /*3670*/  UIADD3 UR4, UR16, 0x2, URZ ;  /* 0x0000000210047890 */ /* 0x000fe4000fffe03f */
[----:B------:R-:W-:Y:S02]  /*3680*/  UIADD3 UR10, UR18, 0x4, URZ ;  /* 0x00000004120a7890 */ /* 0x000fe4000fffe03f */
[----:B------:R-:W-:Y:S02]  /*3690*/  UIADD3 UR8, UR16, 0x4, URZ ;  /* 0x0000000410087890 */ /* 0x000fe4000fffe03f */
[----:B------:R-:W-:Y:S01]  /*36a0*/  HGMMA.64x64x16.F32.BF16 R24, gdesc[UR16], RZ, !UPT, gsb0 ;  /* 0x00e00000101879f0 */ /* 0x000fe2000c0018ff */
[----:B------:R-:W-:-:S02]  /*36b0*/  UIADD3 UR14, UR18, 0x6, URZ ;  /* 0x00000006120e7890 */ /* 0x000fc4000fffe03f */
[----:B------:R-:W-:Y:S01]  /*36c0*/  UIADD3 UR12, UR16, 0x6, URZ ;  /* 0x00000006100c7890 */ /* 0x000fe2000fffe03f */
[----:B------:R-:W-:Y:S01]  /*36d0*/  UMOV UR15, 0x40000040 ;  /* 0x40000040000f7882 */ /* 0x000fe20000000000 */
[----:B------:R-:W-:Y:S01]  /*36e0*/  UMOV UR13, 0x40000040 ;  /* 0x40000040000d7882 */ /* 0x000fe20000000000 */
[----:B------:R-:W-:Y:S02]  /*36f0*/  WARPGROUP.DEPBAR.LE gsb0, 0x0 ;  /* 0x00008000000079c5 */ /* 0x000fe40000010000 */
[----:B------:R-:W-:-:S06]  /*3700*/  WARPGROUP.ARRIVE ;  /* 0x00000000000079c5 */ /* 0x000fcc0000000000 */
[----:B------:R-:W-:Y:S01]  /*3710*/  HGMMA.64x64x16.F32.BF16 R24, gdesc[UR4], R24, gsb0 ;  /* 0x00e00000041879f0 */ /* 0x000fe20008001818 */
[----:B------:R-:W-:Y:S02]  /*3720*/  UMOV UR6, 0x40 ;  /* 0x0000004000067882 */ /* 0x000fe40000000000 */
[----:B------:R-:W-:-:S04]  /*3730*/  UIMAD UR6, UR53, -0x40, UR6 ;  /* 0xffffffc0350678a4 */ /* 0x000fc8000f8e0206 */
[----:B------:R-:W-:Y:S02]  /*3740*/  UIADD3 UR7, UR50, 0x1, UR6 ;  /* 0x0000000132077890 */ /* 0x000fe4000fffe006 */
[----:B------:R-:W-:-:S04]  /*3750*/  IMAD.U32 R3, RZ, RZ, UR6 ;  /* 0x00000006ff037e24 */ /* 0x000fc8000f8e00ff */
[----:B------:R-:W-:Y:S02]  /*3760*/  MOV R9, UR7 ;  /* 0x0000000700097c02 */ /* 0x000fe40008000f00 */
[----:B------:R-:W-:Y:S02]  /*3770*/  IADD3 R3, -R16, UR50, R3 ;  /* 0x0000003210037c10 */ /* 0x000fe4000fffe103 */
[----:B------:R-:W-:-:S04]  /*3780*/  IADD3 R4, R9, -UR51, -R16 ;  /* 0x8000003309047c10 */ /* 0x000fc8000fffe810 */
[----:B------:R-:W-:-:S04]  /*3790*/  IADD3 R6, R4, 0x8, R5 ;  /* 0x0000000804067810 */ /* 0x000fc80007ffe005 */
[----:B------:R-:W-:Y:S02]  /*37a0*/  VIMNMX R6, R3, R6, PT ;  /* 0x0000000603067248 */ /* 0x000fe40003fe0100 */
[----:B------:R-:W-:Y:S02]  /*37b0*/  VIADDMNMX R3, R5, R4, R3, PT ;  /* 0x0000000405037246 */ /* 0x000fe40003800103 */
[C---:B------:R-:W-:Y:S02]  /*37c0*/  ISETP.GT.AND P2, PT, R6.reuse, RZ, PT ;  /* 0x000000ff0600720c */ /* 0x040fe40003f44270 */
[C---:B------:R-:W-:Y:S02]  /*37d0*/  ISETP.GT.AND P3, PT, R6.reuse, 0x1, PT ;  /* 0x000000010600780c */ /* 0x040fe40003f64270 */
[----:B------:R-:W-:Y:S01]  /*37e0*/  ISETP.GT.AND P4, PT, R6, 0x8, PT ;  /* 0x000000080600780c */ /* 0x000fe20003f84270 */
[----:B------:R-:W-:Y:S02]  /*37f0*/  WARPGROUP.DEPBAR.LE gsb0, 0x0 ;  /* 0x00008000000079c5 */ /* 0x000fe40000010000 */
[----:B------:R-:W-:-:S06]  /*3800*/  WARPGROUP.ARRIVE ;  /* 0x00000000000079c5 */ /* 0x000fcc0000000000 */
[----:B------:R-:W-:Y:S01]  /*3810*/  HGMMA.64x64x16.F32.BF16 R24, gdesc[UR8], R24, gsb0 ;  /* 0x00e00000081879f0 */ /* 0x000fe20008001818 */
[----:B------:R-:W-:Y:S02]  /*3820*/  ULDC UR10, c[0x0][0x988] ;  /* 0x00026200000a7ab9 */ /* 0x000fe40000000800 */
[----:B------:R-:W-:Y:S02]  /*3830*/  WARPGROUP.DEPBAR.LE gsb0, 0x0 ;  /* 0x00008000000079c5 */ /* 0x000fe40000010000 */
[----:B------:R-:W-:-:S06]  /*3840*/  WARPGROUP.ARRIVE ;  /* 0x00000000000079c5 */ /* 0x000fcc0000000000 */
[----:B------:R-:W-:Y:S03]  /*3850*/  HGMMA.64x64x16.F32.BF16 R24, gdesc[UR12], R24, gsb0 ;  /* 0x00e000000c1879f0 */ /* 0x000fe60008001818 */
[----:B------:R-:W-:Y:S02]  /*3860*/  WARPGROUP.DEPBAR.LE gsb0, 0x0 ;  /* 0x00008000000079c5 */ /* 0x000fe40000010000 */
[----:B------:R-:W-:Y:S02]  /*3870*/  FSEL R26, R26, -INF , P2 ;  /* 0xff8000001a1a7808 */ /* 0x000fe40001000000 */
[----:B------:R-:W-:Y:S02]  /*3880*/  FSEL R27, R27, -INF , P3 ;  /* 0xff8000001b1b7808 */ /* 0x000fe40001800000 */
        /* <DEDUP_REMOVED lines=39> */
[----:B------:R-:W-:Y:S02]  /*3b00*/  FSEL R55, R55, -INF , P2 ;  /* 0xff80000037377808 */ /* 0x000fe40001000000 */
[----:B------:R-:W-:Y:S02]  /*3b10*/  FMNMX.FTZ R6, R54, R9, !PT ;  /* 0x0000000936067209 */ /* 0x000fe40007810000 */
[----:B------:R-:W-:Y:S02]  /*3b20*/  ISETP.GT.AND P2, PT, R3, RZ, PT ;  /* 0x000000ff0300720c */ /* 0x000fe40003f44270 */
[----:B------:R-:W-:Y:S02]  /*3b30*/  FMNMX.FTZ R6, R55, R6, !PT ;  /* 0x0000000637067209 */ /* 0x000fe40007810000 */
[----:B------:R-:W-:-:S02]  /*3b40*/  ISETP.GT.AND P3, PT, R3, 0x1, PT ;  /* 0x000000010300780c */ /* 0x000fc40003f64270 */
[----:B------:R-:W-:Y:S01]  /*3b50*/  ISETP.GT.AND P4, PT, R3, 0x8, PT ;  /* 0x000000080300780c */ /* 0x000fe20003f84270 */
[----:B------:R-:W0:Y:S01]  /*3b60*/  SHFL.BFLY PT, R9, R6, 0x2, 0x1f ;  /* 0x0c401f0006097f89 */ /* 0x000e2200000e0000 */
[----:B------:R-:W-:Y:S02]  /*3b70*/  FSEL R24, R24, -INF , P2 ;  /* 0xff80000018187808 */ /* 0x000fe40001000000 */
        /* <DEDUP_REMOVED lines=13> */
[----:B0-----:R-:W-:Y:S02]  /*3c50*/  FMNMX.FTZ R10, R6, R9, !PT ;  /* 0x00000009060a7209 */ /* 0x001fe40007810000 */
[----:B------:R-:W-:Y:S02]  /*3c60*/  ISETP.GT.AND P2, PT, R3, 0x19, PT ;  /* 0x000000190300780c */ /* 0x000fe40003f44270 */
[----:B------:R-:W-:Y:S01]  /*3c70*/  FSEL R36, R36, -INF , P3 ;  /* 0xff80000024247808 */ /* 0x000fe20001800000 */
[----:B------:R-:W0:Y:S01]  /*3c80*/  SHFL.BFLY PT, R11, R10, 0x1, 0x1f ;  /* 0x0c201f000a0b7f89 */ /* 0x000e2200000e0000 */
        /* <DEDUP_REMOVED lines=25> */
[----:B------:R-:W-:Y:S02]  /*3e20*/  FSEL R53, R53, -INF , P3 ;  /* 0xff80000035357808 */ /* 0x000fe40001800000 */
[----:B------:R-:W-:Y:S02]  /*3e30*/  FMNMX.FTZ R4, R52, R3, !PT ;  /* 0x0000000334047209 */ /* 0x000fe40007810000 */
[----:B0-----:R-:W-:Y:S02]  /*3e40*/  FMNMX.FTZ R5, R10, R11, !PT ;  /* 0x0000000b0a057209 */ /* 0x001fe40007810000 */
[----:B------:R-:W-:Y:S02]  /*3e50*/  FMNMX.FTZ R4, R53, R4, !PT ;  /* 0x0000000435047209 */ /* 0x000fe40007810000 */
[C---:B------:R-:W-:Y:S01]  /*3e60*/  FSETP.NEU.FTZ.AND P5, PT, R5.reuse, -INF , PT ;  /* 0xff8000000500780b */ /* 0x040fe20003fbd000 */
[----:B------:R-:W-:Y:S02]  /*3e70*/  FMUL.FTZ R6, R5, UR10 ;  /* 0x0000000a05067c20 */ /* 0x000fe40008410000 */
[----:B------:R-:W0:Y:S03]  /*3e80*/  SHFL.BFLY PT, R3, R4, 0x2, 0x1f ;  /* 0x0c401f0004037f89 */ /* 0x000e2600000e0000 */
[----:B------:R-:W-:-:S05]  /*3e90*/  FSEL R6, R6, RZ, P5 ;  /* 0x000000ff06067208 */ /* 0x000fca0002800000 */
        /* <DEDUP_REMOVED lines=16> */
[----:B0-----:R-:W-:Y:S01]  /*3fa0*/  FMNMX.FTZ R3, R4, R3, !PT ;  /* 0x0000000304037209 */ /* 0x001fe20007810000 */
[----:B------:R-:W-:Y:S04]  /*3fb0*/  MUFU.EX2 R26, R26 ;  /* 0x0000001a001a7308 */ /* 0x000fe80000000800 */
[----:B------:R-:W0:Y:S04]  /*3fc0*/  SHFL.BFLY PT, R4, R3, 0x1, 0x1f ;  /* 0x0c201f0003047f89 */ /* 0x000e2800000e0000 */
[----:B------:R-:W3:Y:S08]  /*3fd0*/  MUFU.EX2 R27, R27 ;  /* 0x0000001b001b7308 */ /* 0x000ef00000000800 */
[----:B------:R-:W-:Y:S08]  /*3fe0*/  MUFU.EX2 R30, R30 ;  /* 0x0000001e001e7308 */ /* 0x000ff00000000800 */
[----:B------:R-:W4:Y:S01]  /*3ff0*/  MUFU.EX2 R31, R31 ;  /* 0x0000001f001f7308 */ /* 0x000f220000000800 */
[----:B---3--:R-:W-:-:S02]  /*4000*/  F2FP.BF16.F32.PACK_AB R153, R27, R26 ;  /* 0x0000001a1b99723e */ /* 0x008fc400000010ff */
[----:B0-----:R-:W-:-:S04]  /*4010*/  FMNMX.FTZ R4, R3, R4, !PT ;  /* 0x0000000403047209 */ /* 0x001fc80007810000 */
[C---:B------:R-:W-:Y:S01]  /*4020*/  FSETP.NEU.FTZ.AND P2, PT, R4.reuse, -INF , PT ;  /* 0xff8000000400780b */ /* 0x040fe20003f5d000 */
[----:B------:R-:W-:Y:S01]  /*4030*/  FMUL.FTZ R3, R4, UR10 ;  /* 0x0000000a04037c20 */ /* 0x000fe20008410000 */
[----:B------:R-:W0:Y:S04]  /*4040*/  MUFU.EX2 R34, R34 ;  /* 0x0000002200227308 */ /* 0x000e280000000800 */
[----:B------:R-:W-:Y:S01]  /*4050*/  FSEL R6, R3, RZ, P2 ;  /* 0x000000ff03067208 */ /* 0x000fe20001000000 */
[----:B------:R-:W-:Y:S01]  /*4060*/  FADD.FTZ R3, R26, R27 ;  /* 0x0000001b1a037221 */ /* 0x000fe20000010000 */
[----:B----4-:R-:W-:Y:S02]  /*4070*/  F2FP.BF16.F32.PACK_AB R155, R31, R30 ;  /* 0x0000001e1f9b723e */ /* 0x010fe400000010ff */
[----:B------:R-:W3:Y:S01]  /*4080*/  MUFU.EX2 R35, R35 ;  /* 0x0000002300237308 */ /* 0x000ee20000000800 */
        /* <DEDUP_REMOVED lines=16> */
[----:B0-----:R-:W-:Y:S01]  /*4190*/  FADD.FTZ R12, R34, R11 ;  /* 0x0000000b220c7221 */ /* 0x001fe20000010000 */
        /* <DEDUP_REMOVED lines=8> */
[----:B---3--:R-:W-:-:S06]  /*4220*/  F2FP.BF16.F32.PACK_AB R157, R35, R34 ;  /* 0x00000022239d723e */ /* 0x008fcc00000010ff */
[----:B------:R-:W0:Y:S01]  /*4230*/  MUFU.EX2 R29, R29 ;  /* 0x0000001d001d7308 */ /* 0x000e220000000800 */
[----:B----4-:R-:W-:Y:S01]  /*4240*/  FADD.FTZ R9, R24, R25 ;  /* 0x0000001918097221 */ /* 0x010fe20000010000 */
[----:B------:R-:W-:-:S06]  /*4250*/  F2FP.BF16.F32.PACK_AB R152, R25, R24 ;  /* 0x000000181998723e */ /* 0x000fcc00000010ff */
[----:B------:R-:W3:Y:S01]  /*4260*/  MUFU.EX2 R32, R32 ;  /* 0x0000002000207308 */ /* 0x000ee20000000800 */
[----:B-----5:R-:W-:Y:S01]  /*4270*/  FADD.FTZ R10, R28, R9 ;  /* 0x000000091c0a7221 */ /* 0x020fe20000010000 */
[----:B------:R-:W-:-:S06]  /*4280*/  FADD.FTZ R9, R35, R12 ;  /* 0x0000000c23097221 */ /* 0x000fcc0000010000 */
[----:B------:R-:W4:Y:S01]  /*4290*/  MUFU.EX2 R38, R38 ;  /* 0x0000002600267308 */ /* 0x000f220000000800 */
[C---:B0-----:R-:W-:Y:S01]  /*42a0*/  FADD.FTZ R3, R29.reuse, R10 ;  /* 0x0000000a1d037221 */ /* 0x041fe20000010000 */
[----:B------:R-:W-:Y:S01]  /*42b0*/  F2FP.BF16.F32.PACK_AB R154, R29, R28 ;  /* 0x0000001c1d9a723e */ /* 0x000fe200000010ff */
[----:B------:R-:W-:Y:S06]  /*42c0*/  BAR.SYNC.DEFER_BLOCKING 0xf, 0x100 ;  /* 0x03c4000000007b1d */ /* 0x000fec0000010000 */
[----:B------:R-:W0:Y:S01]  /*42d0*/  MUFU.EX2 R33, R33 ;  /* 0x0000002100217308 */ /* 0x000e220000000800 */
[----:B---3--:R-:W-:-:S07]  /*42e0*/  FADD.FTZ R10, R32, R3 ;  /* 0x00000003200a7221 */ /* 0x008fce0000010000 */
[----:B------:R-:W3:Y:S01]  /*42f0*/  MUFU.EX2 R39, R39 ;  /* 0x0000002700277308 */ /* 0x000ee20000000800 */
[----:B----4-:R-:W-:-:S07]  /*4300*/  FADD.FTZ R12, R38, R9 ;  /* 0x00000009260c7221 */ /* 0x010fce0000010000 */
[----:B------:R-:W4:Y:S01]  /*4310*/  MUFU.EX2 R36, R36 ;  /* 0x0000002400247308 */ /* 0x000f220000000800 */
[C---:B0-----:R-:W-:Y:S01]  /*4320*/  FADD.FTZ R3, R33.reuse, R10 ;  /* 0x0000000a21037221 */ /* 0x041fe20000010000 */
[----:B------:R-:W-:Y:S01]  /*4330*/  F2FP.BF16.F32.PACK_AB R156, R33, R32 ;  /* 0x00000020219c723e */ /* 0x000fe200000010ff */
[----:B------:R0:W-:Y:S05]  /*4340*/  STSM.16.M88.4 [R19+0x26800], R152 ;  /* 0x0268009813007844 */ /* 0x0001ea0000000200 */
[----:B------:R-:W5:Y:S01]  /*4350*/  MUFU.EX2 R42, R42 ;  /* 0x0000002a002a7308 */ /* 0x000f620000000800 */
[C---:B---3--:R-:W-:Y:S01]  /*4360*/  FADD.FTZ R9, R39.reuse, R12 ;  /* 0x0000000c27097221 */ /* 0x048fe20000010000 */
[----:B------:R-:W-:-:S06]  /*4370*/  F2FP.BF16.F32.PACK_AB R159, R39, R38 ;  /* 0x00000026279f723e */ /* 0x000fcc00000010ff */
[----:B------:R-:W3:Y:S01]  /*4380*/  MUFU.EX2 R37, R37 ;  /* 0x0000002500257308 */ /* 0x000ee20000000800 */
[----:B----4-:R-:W-:-:S07]  /*4390*/  FADD.FTZ R10, R36, R3 ;  /* 0x00000003240a7221 */ /* 0x010fce0000010000 */
[----:B------:R-:W4:Y:S01]  /*43a0*/  MUFU.EX2 R40, R40 ;  /* 0x0000002800287308 */ /* 0x000f220000000800 */
[----:B-----5:R-:W-:-:S07]  /*43b0*/  FADD.FTZ R12, R42, R9 ;  /* 0x000000092a0c7221 */ /* 0x020fce0000010000 */
[----:B------:R-:W5:Y:S01]  /*43c0*/  MUFU.EX2 R43, R43 ;  /* 0x0000002b002b7308 */ /* 0x000f620000000800 */
[C---:B---3--:R-:W-:Y:S01]  /*43d0*/  FADD.FTZ R9, R37.reuse, R10 ;  /* 0x0000000a25097221 */ /* 0x048fe20000010000 */
[----:B------:R-:W-:-:S05]  /*43e0*/  F2FP.BF16.F32.PACK_AB R158, R37, R36 ;  /* 0x00000024259e723e */ /* 0x000fca00000010ff */
[----:B------:R0:W-:Y:S01]  /*43f0*/  STSM.16.M88.4 [R22], R156 ;  /* 0x0000009c16007844 */ /* 0x0001e20000000200 */
[----:B------:R-:W3:Y:S01]  /*4400*/  MUFU.EX2 R41, R41 ;  /* 0x0000002900297308 */ /* 0x000ee20000000800 */
[----:B----4-:R-:W-:-:S07]  /*4410*/  FADD.FTZ R10, R40, R9 ;  /* 0x00000009280a7221 */ /* 0x010fce0000010000 */
[----:B------:R-:W4:Y:S01]  /*4420*/  MUFU.EX2 R46, R46 ;  /* 0x0000002e002e7308 */ /* 0x000f220000000800 */
[C---:B-----5:R-:W-:Y:S01]  /*4430*/  FADD.FTZ R11, R43.reuse, R12 ;  /* 0x0000000c2b0b7221 */ /* 0x060fe20000010000 */
[----:B------:R-:W-:-:S06]  /*4440*/  F2FP.BF16.F32.PACK_AB R161, R43, R42 ;  /* 0x0000002a2ba1723e */ /* 0x000fcc00000010ff */
[----:B------:R-:W-:Y:S01]  /*4450*/  MUFU.EX2 R44, R44 ;  /* 0x0000002c002c7308 */ /* 0x000fe20000000800 */
[C---:B---3--:R-:W-:Y:S01]  /*4460*/  FADD.FTZ R9, R41.reuse, R10 ;  /* 0x0000000a29097221 */ /* 0x048fe20000010000 */
[----:B------:R-:W-:-:S06]  /*4470*/  F2FP.BF16.F32.PACK_AB R160, R41, R40 ;  /* 0x0000002829a0723e */ /* 0x000fcc00000010ff */
[----:B------:R-:W3:Y:S01]  /*4480*/  MUFU.EX2 R47, R47 ;  /* 0x0000002f002f7308 */ /* 0x000ee20000000800 */
[----:B----4-:R-:W-:-:S07]  /*4490*/  FADD.FTZ R10, R46, R11 ;  /* 0x0000000b2e0a7221 */ /* 0x010fce0000010000 */
[----:B------:R-:W4:Y:S08]  /*44a0*/  MUFU.EX2 R45, R45 ;  /* 0x0000002d002d7308 */ /* 0x000f300000000800 */
[----:B------:R-:W-:Y:S01]  /*44b0*/  MUFU.EX2 R50, R50 ;  /* 0x0000003200327308 */ /* 0x000fe20000000800 */
[C---:B---3--:R-:W-:Y:S01]  /*44c0*/  F2FP.BF16.F32.PACK_AB R163, R47.reuse, R46 ;  /* 0x0000002e2fa3723e */ /* 0x048fe200000010ff */
[----:B------:R-:W-:-:S06]  /*44d0*/  FADD.FTZ R47, R47, R10 ;  /* 0x0000000a2f2f7221 */ /* 0x000fcc0000010000 */
[----:B------:R-:W3:Y:S01]  /*44e0*/  MUFU.EX2 R51, R51 ;  /* 0x0000003300337308 */ /* 0x000ee20000000800 */
[----:B----4-:R-:W-:-:S05]  /*44f0*/  F2FP.BF16.F32.PACK_AB R162, R45, R44 ;  /* 0x0000002c2da2723e */ /* 0x010fca00000010ff */
[----:B------:R0:W-:Y:S02]  /*4500*/  STSM.16.M88.4 [R184], R160 ;  /* 0x000000a0b8007844 */ /* 0x0001e40000000200 */
[----:B------:R-:W-:Y:S08]  /*4510*/  MUFU.EX2 R48, R48 ;  /* 0x0000003000307308 */ /* 0x000ff00000000800 */
[----:B------:R-:W4:Y:S01]  /*4520*/  MUFU.EX2 R49, R49 ;  /* 0x0000003100317308 */ /* 0x000f220000000800 */
[----:B---3--:R-:W-:Y:S01]  /*4530*/  F2FP.BF16.F32.PACK_AB R165, R51, R50 ;  /* 0x0000003233a5723e */ /* 0x008fe200000010ff */
[----:B------:R-:W-:-:S04]  /*4540*/  FADD.FTZ R50, R50, R47 ;  /* 0x0000002f32327221 */ /* 0x000fc80000010000 */
[----:B------:R-:W-:Y:S02]  /*4550*/  FADD.FTZ R51, R51, R50 ;  /* 0x0000003233337221 */ /* 0x000fe40000010000 */
[----:B------:R-:W-:Y:S08]  /*4560*/  MUFU.EX2 R54, R54 ;  /* 0x0000003600367308 */ /* 0x000ff00000000800 */
[----:B------:R-:W3:Y:S01]  /*4570*/  MUFU.EX2 R55, R55 ;  /* 0x0000003700377308 */ /* 0x000ee20000000800 */
[----:B----4-:R-:W-:-:S07]  /*4580*/  F2FP.BF16.F32.PACK_AB R164, R49, R48 ;  /* 0x0000003031a4723e */ /* 0x010fce00000010ff */
[----:B------:R-:W-:Y:S08]  /*4590*/  MUFU.EX2 R52, R52 ;  /* 0x0000003400347308 */ /* 0x000ff00000000800 */
[----:B------:R4:W5:Y:S01]  /*45a0*/  MUFU.EX2 R3, R6 ;  /* 0x0000000600037308 */ /* 0x0009620000000800 */
[----:B---3--:R-:W-:Y:S01]  /*45b0*/  F2FP.BF16.F32.PACK_AB R167, R55, R54 ;  /* 0x0000003637a7723e */ /* 0x008fe200000010ff */
[----:B----4-:R-:W-:-:S04]  /*45c0*/  FADD.FTZ R6, R44, R9 ;  /* 0x000000092c067221 */ /* 0x010fc80000010000 */
        /* <DEDUP_REMOVED lines=11> */
.L_x_3426:
[----:B------:R3:W4:Y:S01]  /*4680*/  SYNCS.PHASECHK.TRANS64.TRYWAIT P2, [R7+URZ+0x28c50], R8 ;  /* 0x028c5008070075a7 */ /* 0x000722000804017f */
[----:B------:R-:W-:Y:S05]  /*4690*/  @!P0 BRA `(.L_x_3427) ;  /* 0x0000000000048947 */ /* 0x000fea0003800000 */
[----:B------:R-:W-:Y:S01]  /*46a0*/  BPT.TRAP 0x1 ;  /* 0x000000040000795c */ /* 0x000fe20000300000 */
.L_x_3427:
[----:B----4-:R-:W-:Y:S05]  /*46b0*/  @P2 BRA `(.L_x_3428) ;  /* 0x0000000000082947 */ /* 0x010fea0003800000 */
[----:B------:R-:W4:Y:S02]  /*46c0*/  SYNCS.PHASECHK.TRANS64.TRYWAIT P2, [R7+URZ+0x28c50], R8 ;  /* 0x028c5008070075a7 */ /* 0x000f24000804017f */
[----:B----4-:R-:W-:Y:S05]  /*46d0*/  @!P2 BRA `(.L_x_3429) ;  /* 0x000000bc00e8a947 */ /* 0x010fea0003800000 */
.L_x_3428:
[----:B------:R-:W-:Y:S01]  /*46e0*/  ULEA UR11, UR39, UR47, 0xc ;  /* 0x0000002f270b7291 */ /* 0x000fe2000f8e603f */
[----:B------:R-:W-:Y:S01]  /*46f0*/  WARPGROUP.ARRIVE ;  /* 0x00000000000079c5 */ /* 0x000fe20000000000 */
[----:B------:R-:W-:Y:S01]  /*4700*/  UMOV UR7, 0x40000040 ;  /* 0x4000004000077882 */ /* 0x000fe20000000000 */
[----:B------:R-:W-:Y:S01]  /*4710*/  UIADD3 UR21, UR53, -0x2, URZ ;  /* 0xfffffffe35157890 */ /* 0x000fe2000fffe03f */
[----:B-1234-:R-:W-:-:S03]  /*4720*/  @!P1 VIADD R7, R7, 0x28c60 ;  /* 0x00028c6007079836 */ /* 0x01efc60000000000 */
[----:B------:R-:W-:Y:S02]  /*4730*/  UMOV UR6, UR11 ;  /* 0x0000000b00067c82 */ /* 0x000fe40008000000 */
[----:B------:R-:W-:Y:S01]  /*4740*/  HGMMA.64x256x16.F32.BF16 R24, R152, gdesc[UR4].tnspB, RZ, !UPT, gsb0 ;  /* 0x43e0000498187df0 */ /* 0x000fe2000c0018ff */
[----:B------:R-:W-:Y:S01]  /*4750*/  UIADD3 UR6, UR11, 0x80, URZ ;  /* 0x000000800b067890 */ /* 0x000fe2000fffe03f */
[----:B------:R-:W-:Y:S01]  /*4760*/  @!P1 PRMT R7, RZ, 0x654, R7 ;  /* 0x00000654ff079816 */ /* 0x000fe20000000007 */
        /* <DEDUP_REMOVED lines=17> */
[----:B------:R-:W-:-:S04]  /*4880*/  UIADD3 UR6, UR50, -UR51, URZ ;  /* 0x8000003332067290 */ /* 0x000fc8000fffe03f */
[----:B------:R-:W-:-:S04]  /*4890*/  ULEA UR6, UR52, UR6, 0x6 ;  /* 0x0000000634067291 */ /* 0x000fc8000f8e303f */
        /* <DEDUP_REMOVED lines=21> */
[----:B------:R-:W-:-:S05]  /*49f0*/  ULDC UR22, c[0x0][0x988] ;  /* 0x0002620000167ab9 */ /* 0x000fca0000000800 */
.L_x_3439:
[----:B------:R-:W-:-:S04]  /*4a00*/  UIADD3 UR39, UR23, 0x1, URZ ;  /* 0x0000000117277890 */ /* 0x000fc8000fffe03f */
[----:B------:R-:W-:-:S04]  /*4a10*/  UISETP.NE.AND UP0, UPT, UR39, 0x2, UPT ;  /* 0x000000022700788c */ /* 0x000fc8000bf05270 */
[----:B------:R-:W-:Y:S02]  /*4a20*/  USEL UR6, URZ, 0x1, UP0 ;  /* 0x000000013f067887 */ /* 0x000fe40008000000 */
[----:B------:R-:W-:Y:S02]  /*4a30*/  USEL UR39, UR39, URZ, UP0 ;  /* 0x0000003f27277287 */ /* 0x000fe40008000000 */
[----:B------:R-:W-:Y:S01]  /*4a40*/  ULOP3.LUT UR38, UR38, UR6, URZ, 0x3c, !UPT ;  /* 0x0000000626267292 */ /* 0x000fe2000f8e3c3f */
[----:B0-23--:R-:W-:Y:S11]  /*4a50*/  @!P0 BRA `(.L_x_3431) ;  /* 0x0000000000048947 */ /* 0x00dff60003800000 */
[----:B------:R-:W-:Y:S01]  /*4a60*/  BPT.TRAP 0x1 ;  /* 0x000000040000795c */ /* 0x000fe20000300000 */
.L_x_3431:
[----:B------:R-:W-:Y:S01]  /*4a70*/  ULEA UR24, UR39, UR40, 0x3 ;  /* 0x0000002827187291 */ /* 0x000fe2000f8e183f */
[----:B-1----:R-:W-:-:S05]  /*4a80*/  IMAD.U32 R7, RZ, RZ, UR38 ;  /* 0x00000026ff077e24 */ /* 0x002fca000f8e00ff */
[----:B------:R-:W-:-:S04]  /*4a90*/  SHF.L.U32 R7, R7, 0x1f, RZ ;  /* 0x0000001f07077819 */ /* 0x000fc800000006ff */
[----:B------:R1:W2:Y:S01]  /*4aa0*/  SYNCS.PHASECHK.TRANS64.TRYWAIT P2, [UR24+0x28c30], R7 ;  /* 0x028c3007ff0075a7 */ /* 0x0002a20008040158 */
[----:B------:R-:W-:Y:S05]  /*4ab0*/  @!P0 BRA `(.L_x_3432) ;  /* 0x0000000000048947 */ /* 0x000fea0003800000 */
[----:B------:R-:W-:Y:S01]  /*4ac0*/  BPT.TRAP 0x1 ;  /* 0x000000040000795c */ /* 0x000fe20000300000 */
.L_x_3432:
[----:B--2---:R-:W-:Y:S05]  /*4ad0*/  @P2 BRA `(.L_x_3433) ;  /* 0x0000000000082947 */ /* 0x004fea0003800000 */
[----:B------:R-:W2:Y:S02]  /*4ae0*/  SYNCS.PHASECHK.TRANS64.TRYWAIT P2, [UR24+0x28c30], R7 ;  /* 0x028c3007ff0075a7 */ /* 0x000ea40008040158 */
[----:B--2---:R-:W-:Y:S05]  /*4af0*/  @!P2 BRA `(.L_x_3434) ;  /* 0x000000b800f4a947 */ /* 0x004fea0003800000 */
.L_x_3433:
[----:B------:R-:W-:Y:S01]  /*4b00*/  R2UR UR18, R0 ;  /* 0x00000000001272ca */ /* 0x000fe200000e0000 */
[----:B0-----:R-:W-:Y:S01]  /*4b10*/  WARPGROUP.ARRIVE ;  /* 0x00000000000079c5 */ /* 0x001fe20000000000 */
        /* <DEDUP_REMOVED lines=12> */
[----:B------:R-:W-:Y:S02]  /*4be0*/  UMOV UR6, 0x1 ;  /* 0x0000000100067882 */ /* 0x000fe40000000000 */
[----:B------:R-:W-:-:S04]  /*4bf0*/  UIMAD UR6, UR21, -0x40, UR6 ;  /* 0xffffffc0150678a4 */ /* 0x000fc8000f8e0206 */
[----:B------:R-:W-:-:S04]  /*4c00*/  ULEA UR6, UR52, UR6, 0x6 ;  /* 0x0000000634067291 */ /* 0x000fc8000f8e303f */
[----:B------:R-:W-:-:S06]  /*4c10*/  UIADD3 UR6, -UR51, UR6, UR50 ;  /* 0x0000000633067290 */ /* 0x000fcc000fffe132 */
[----:B--2---:R-:W-:-:S04]  /*4c20*/  IADD3 R4, R2, UR6, -R16 ;  /* 0x0000000602047c10 */ /* 0x004fc8000fffe810 */
        /* <DEDUP_REMOVED lines=59> */
[----:B------:R-:W0:Y:S01]  /*4fe0*/  SHFL.BFLY PT, R11, R10, 0x2, 0x1f ;  /* 0x0c401f000a0b7f89 */ /* 0x000e2200000e0000 */
[----:B------:R-:W-:Y:S02]  /*4ff0*/  ISETP.GT.AND P4, PT, R5, 0x28, PT ;  /* 0x000000280500780c */ /* 0x000fe40003f84270 */
[----:B------:R-:W-:Y:S02]  /*5000*/  FSEL R155, R155, -INF , P3 ;  /* 0xff8000009b9b7808 */ /* 0x000fe40001800000 */
[----:B------:R-:W-:-:S02]  /*5010*/  ISETP.GT.AND P3, PT, R5, 0x9, PT ;  /* 0x000000090500780c */ /* 0x000fc40003f64270 */
[----:B------:R-:W-:Y:S02]  /*5020*/  ISETP.GT.AND P5, PT, R5, 0x29, PT ;  /* 0x000000290500780c */ /* 0x000fe40003fa4270 */
[----:B------:R-:W-:Y:S02]  /*5030*/  FSEL R159, R159, -INF , P3 ;  /* 0xff8000009f9f7808 */ /* 0x000fe40001800000 */
[----:B------:R-:W-:Y:S02]  /*5040*/  ISETP.GT.AND P3, PT, R5, 0x11, PT ;  /* 0x000000110500780c */ /* 0x000fe40003f64270 */
[----:B------:R-:W-:Y:S02]  /*5050*/  FSEL R174, R174, -INF , P4 ;  /* 0xff800000aeae7808 */ /* 0x000fe40002000000 */
[----:B------:R-:W-:Y:S02]  /*5060*/  FSEL R163, R163, -INF , P3 ;  /* 0xff800000a3a37808 */ /* 0x000fe40001800000 */
[----:B------:R-:W-:-:S02]  /*5070*/  ISETP.GT.AND P3, PT, R5, 0x19, PT ;  /* 0x000000190500780c */ /* 0x000fc40003f64270 */
[----:B------:R-:W-:Y:S02]  /*5080*/  FSEL R175, R175, -INF , P5 ;  /* 0xff800000afaf7808 */ /* 0x000fe40002800000 */
[----:B------:R-:W-:Y:S02]  /*5090*/  FSEL R167, R167, -INF , P3 ;  /* 0xff800000a7a77808 */ /* 0x000fe40001800000 */
[C---:B------:R-:W-:Y:S02]  /*50a0*/  ISETP.GT.AND P3, PT, R5.reuse, 0x21, PT ;  /* 0x000000210500780c */ /* 0x040fe40003f64270 */
[----:B0-----:R-:W-:Y:S02]  /*50b0*/  FMNMX.FTZ R12, R10, R11, !PT ;  /* 0x0000000b0a0c7209 */ /* 0x001fe40007810000 */
[----:B------:R-:W-:Y:S02]  /*50c0*/  FSEL R11, R154, -INF , P2 ;  /* 0xff8000009a0b7808 */ /* 0x000fe40001000000 */
[----:B------:R-:W-:Y:S01]  /*50d0*/  ISETP.GT.AND P2, PT, R5, 0x8, PT ;  /* 0x000000080500780c */ /* 0x000fe20003f44270 */
[----:B------:R-:W0:Y:S01]  /*50e0*/  SHFL.BFLY PT, R15, R12, 0x1, 0x1f ;  /* 0x0c201f000c0f7f89 */ /* 0x000e2200000e0000 */
[----:B------:R-:W-:-:S02]  /*50f0*/  FMNMX.FTZ R4, R11, R8, !PT ;  /* 0x000000080b047209 */ /* 0x000fc40007810000 */
[----:B------:R-:W-:Y:S02]  /*5100*/  FSEL R158, R158, -INF , P2 ;  /* 0xff8000009e9e7808 */ /* 0x000fe40001000000 */
[----:B------:R-:W-:Y:S02]  /*5110*/  FMNMX.FTZ R13, R155, R4, !PT ;  /* 0x000000049b0d7209 */ /* 0x000fe40007810000 */
[----:B------:R-:W-:Y:S02]  /*5120*/  ISETP.GT.AND P2, PT, R5, 0x10, PT ;  /* 0x000000100500780c */ /* 0x000fe40003f44270 */
        /* <DEDUP_REMOVED lines=25> */
[----:B0-----:R-:W-:Y:S02]  /*52c0*/  FMNMX.FTZ R4, R12, R15, !PT ;  /* 0x0000000f0c047209 */ /* 0x001fe40007810000 */
[----:B------:R-:W-:-:S02]  /*52d0*/  FSEL R183, R183, -INF , P4 ;  /* 0xff800000b7b77808 */ /* 0x000fc40002000000 */
[----:B------:R-:W-:Y:S01]  /*52e0*/  FMNMX.FTZ R10, R182, R5, !PT ;  /* 0x00000005b60a7209 */ /* 0x000fe20007810000 */
[C---:B------:R-:W-:Y:S01]  /*52f0*/  FMUL.FTZ R12, R4.reuse, UR10 ;  /* 0x0000000a040c7c20 */ /* 0x040fe20008410000 */
[----:B------:R-:W-:Y:S02]  /*5300*/  FSETP.NEU.FTZ.AND P2, PT, R4, -INF , PT ;  /* 0xff8000000400780b */ /* 0x000fe40003f5d000 */
[----:B------:R-:W-:Y:S02]  /*5310*/  FMNMX.FTZ R5, R183, R10, !PT ;  /* 0x0000000ab7057209 */ /* 0x000fe40007810000 */
[----:B------:R-:W-:-:S03]  /*5320*/  FSEL R20, R12, RZ, P2 ;  /* 0x000000ff0c147208 */ /* 0x000fc60001000000 */
[----:B------:R-:W0:Y:S02]  /*5330*/  SHFL.BFLY PT, R12, R5, 0x2, 0x1f ;  /* 0x0c401f00050c7f89 */ /* 0x000e2400000e0000 */
[--C-:B------:R-:W-:Y:S01]  /*5340*/  FFMA.FTZ R13, R153, UR10, -R20.reuse ;  /* 0x0000000a990d7c23 */ /* 0x100fe20008010814 */
[--C-:B------:R-:W-:Y:S01]  /*5350*/  FFMA.FTZ R154, R156, UR10, -R20.reuse ;  /* 0x0000000a9c9a7c23 */ /* 0x100fe20008010814 */
[--C-:B------:R-:W-:Y:S01]  /*5360*/  FFMA.FTZ R156, R160, UR10, -R20.reuse ;  /* 0x0000000aa09c7c23 */ /* 0x100fe20008010814 */
[--C-:B------:R-:W-:Y:S01]  /*5370*/  FFMA.FTZ R160, R168, UR10, -R20.reuse ;  /* 0x0000000aa8a07c23 */ /* 0x100fe20008010814 */
[----:B------:R-:W-:Y:S01]  /*5380*/  FSEL R168, R4, RZ, P2 ;  /* 0x000000ff04a87208 */ /* 0x000fe20001000000 */
[--C-:B------:R-:W-:Y:S01]  /*5390*/  FFMA.FTZ R21, R161, UR10, -R20.reuse ;  /* 0x0000000aa1157c23 */ /* 0x100fe20008010814 */
[--C-:B------:R-:W-:Y:S01]  /*53a0*/  FFMA.FTZ R152, R152, UR10, -R20.reuse ;  /* 0x0000000a98987c23 */ /* 0x100fe20008010814 */
[--C-:B------:R-:W-:Y:S01]  /*53b0*/  FFMA.FTZ R161, R165, UR10, -R20.reuse ;  /* 0x0000000aa5a17c23 */ /* 0x100fe20008010814 */
[--C-:B------:R-:W-:Y:S01]  /*53c0*/  FFMA.FTZ R165, R169, UR10, -R20.reuse ;  /* 0x0000000aa9a57c23 */ /* 0x100fe20008010814 */
[----:B------:R-:W-:Y:S01]  /*53d0*/  FADD.FTZ R168, -R168, R9 ;  /* 0x00000009a8a87221 */ /* 0x000fe20000010100 */
[--C-:B------:R-:W-:Y:S01]  /*53e0*/  FFMA.FTZ R169, R173, UR10, -R20.reuse ;  /* 0x0000000aada97c23 */ /* 0x100fe20008010814 */
[--C-:B------:R-:W-:Y:S01]  /*53f0*/  FFMA.FTZ R10, R164, UR10, -R20.reuse ;  /* 0x0000000aa40a7c23 */ /* 0x100fe20008010814 */
[--C-:B------:R-:W-:Y:S01]  /*5400*/  FFMA.FTZ R173, R177, UR10, -R20.reuse ;  /* 0x0000000ab1ad7c23 */ /* 0x100fe20008010814 */
[----:B------:R-:W-:Y:S01]  /*5410*/  FMUL.FTZ R9, R168, UR10 ;  /* 0x0000000aa8097c20 */ /* 0x000fe20008410000 */
[--C-:B------:R-:W-:Y:S01]  /*5420*/  FFMA.FTZ R15, R157, UR10, -R20.reuse ;  /* 0x0000000a9d0f7c23 */ /* 0x100fe20008010814 */
[--C-:B------:R-:W-:Y:S01]  /*5430*/  FFMA.FTZ R164, R176, UR10, -R20.reuse ;  /* 0x0000000ab0a47c23 */ /* 0x100fe20008010814 */
[----:B------:R-:W-:Y:S01]  /*5440*/  FFMA.FTZ R177, R181, UR10, -R20 ;  /* 0x0000000ab5b17c23 */ /* 0x000fe20008010814 */
[----:B------:R-:W-:Y:S01]  /*5450*/  MUFU.EX2 R152, R152 ;  /* 0x0000009800987308 */ /* 0x000fe20000000800 */
[----:B------:R-:W-:-:S02]  /*5460*/  MOV R168, UR24 ;  /* 0x0000001800a87c02 */ /* 0x000fc40008000f00 */
[----:B0-----:R-:W-:Y:S01]  /*5470*/  FMNMX.FTZ R14, R5, R12, !PT ;  /* 0x0000000c050e7209 */ /* 0x001fe20007810000 */
[----:B------:R-:W-:-:S04]  /*5480*/  FFMA.FTZ R12, R172, UR10, -R20 ;  /* 0x0000000aac0c7c23 */ /* 0x000fc80008010814 */
[----:B------:R-:W0:Y:S01]  /*5490*/  MUFU.EX2 R9, R9 ;  /* 0x0000000900097308 */ /* 0x000e220000000800 */
[----:B------:R-:W2:Y:S07]  /*54a0*/  SHFL.BFLY PT, R5, R14, 0x1, 0x1f ;  /* 0x0c201f000e057f89 */ /* 0x000eae00000e0000 */
[----:B------:R-:W3:Y:S08]  /*54b0*/  MUFU.EX2 R13, R13 ;  /* 0x0000000d000d7308 */ /* 0x000ef00000000800 */
[----:B------:R-:W4:Y:S01]  /*54c0*/  MUFU.EX2 R154, R154 ;  /* 0x0000009a009a7308 */ /* 0x000f220000000800 */
[----:B0-----:R-:W-:Y:S01]  /*54d0*/  FFMA.FTZ R176, R9, R3, R152 ;  /* 0x0000000309b07223 */ /* 0x001fe20000010098 */
[-C--:B------:R-:W-:Y:S01]  /*54e0*/  FMUL.FTZ R24, R24, R9.reuse ;  /* 0x0000000918187220 */ /* 0x080fe20000410000 */
[-C--:B------:R-:W-:Y:S01]  /*54f0*/  FMUL.FTZ R25, R25, R9.reuse ;  /* 0x0000000919197220 */ /* 0x080fe20000410000 */
[-C--:B------:R-:W-:Y:S01]  /*5500*/  FMUL.FTZ R28, R28, R9.reuse ;  /* 0x000000091c1c7220 */ /* 0x080fe20000410000 */
[-C--:B------:R-:W-:Y:S01]  /*5510*/  FMUL.FTZ R29, R29, R9.reuse ;  /* 0x000000091d1d7220 */ /* 0x080fe20000410000 */
[-C--:B------:R-:W-:Y:S01]  /*5520*/  FMUL.FTZ R32, R32, R9.reuse ;  /* 0x0000000920207220 */ /* 0x080fe20000410000 */
[----:B------:R-:W-:Y:S01]  /*5530*/  FMUL.FTZ R33, R33, R9 ;  /* 0x0000000921217220 */ /* 0x000fe20000410000 */
[----:B------:R-:W0:Y:S01]  /*5540*/  MUFU.EX2 R15, R15 ;  /* 0x0000000f000f7308 */ /* 0x000e220000000800 */
[C---:B---3--:R-:W-:Y:S01]  /*5550*/  FADD.FTZ R181, R13.reuse, R176 ;  /* 0x000000b00db57221 */ /* 0x048fe20000010000 */
[----:B--2---:R-:W-:Y:S01]  /*5560*/  FMNMX.FTZ R5, R14, R5, !PT ;  /* 0x000000050e057209 */ /* 0x004fe20007810000 */
[----:B------:R-:W-:Y:S01]  /*5570*/  FFMA.FTZ R14, R180, UR10, -R20 ;  /* 0x0000000ab40e7c23 */ /* 0x000fe20008010814 */
[----:B------:R-:W-:Y:S01]  /*5580*/  F2FP.BF16.F32.PACK_AB R152, R13, R152 ;  /* 0x000000980d98723e */ /* 0x000fe200000010ff */
[-C--:B------:R-:W-:Y:S01]  /*5590*/  FMUL.FTZ R36, R36, R9.reuse ;  /* 0x0000000924247220 */ /* 0x080fe20000410000 */
[C---:B------:R-:W-:Y:S01]  /*55a0*/  FSETP.NEU.FTZ.AND P3, PT, R5.reuse, -INF , PT ;  /* 0xff8000000500780b */ /* 0x040fe20003f7d000 */
[----:B------:R-:W-:Y:S01]  /*55b0*/  FMUL.FTZ R153, R5, UR10 ;  /* 0x0000000a05997c20 */ /* 0x000fe20008410000 */
[----:B------:R-:W-:Y:S01]  /*55c0*/  MUFU.EX2 R156, R156 ;  /* 0x0000009c009c7308 */ /* 0x000fe20000000800 */
[----:B----4-:R-:W-:Y:S01]  /*55d0*/  FADD.FTZ R176, R154, R181 ;  /* 0x000000b59ab07221 */ /* 0x010fe20000010000 */
[-C--:B------:R-:W-:Y:S01]  /*55e0*/  FMUL.FTZ R37, R37, R9.reuse ;  /* 0x0000000925257220 */ /* 0x080fe20000410000 */
[-C--:B------:R-:W-:Y:S01]  /*55f0*/  FMUL.FTZ R40, R40, R9.reuse ;  /* 0x0000000928287220 */ /* 0x080fe20000410000 */
[----:B------:R-:W-:Y:S01]  /*5600*/  FSEL R172, R153, RZ, P3 ;  /* 0x000000ff99ac7208 */ /* 0x000fe20001800000 */
[-C--:B------:R-:W-:Y:S01]  /*5610*/  FMUL.FTZ R41, R41, R9.reuse ;  /* 0x0000000929297220 */ /* 0x080fe20000410000 */
[-C--:B------:R-:W-:Y:S01]  /*5620*/  FMUL.FTZ R44, R44, R9.reuse ;  /* 0x000000092c2c7220 */ /* 0x080fe20000410000 */
[----:B------:R-:W-:Y:S01]  /*5630*/  FMUL.FTZ R45, R45, R9 ;  /* 0x000000092d2d7220 */ /* 0x000fe20000410000 */
[----:B------:R-:W-:Y:S01]  /*5640*/  MUFU.EX2 R21, R21 ;  /* 0x0000001500157308 */ /* 0x000fe20000000800 */
[--C-:B------:R-:W-:Y:S01]  /*5650*/  FFMA.FTZ R153, R11, UR10, -R172.reuse ;  /* 0x0000000a0b997c23 */ /* 0x100fe200080108ac */
[----:B------:R-:W-:Y:S01]  /*5660*/  FSEL R11, R5, RZ, P3 ;  /* 0x000000ff050b7208 */ /* 0x000fe20001800000 */
[--C-:B------:R-:W-:Y:S01]  /*5670*/  FFMA.FTZ R20, R155, UR10, -R172.reuse ;  /* 0x0000000a9b147c23 */ /* 0x100fe200080108ac */
[--C-:B------:R-:W-:Y:S01]  /*5680*/  FFMA.FTZ R155, R158, UR10, -R172.reuse ;  /* 0x0000000a9e9b7c23 */ /* 0x100fe200080108ac */
[--C-:B------:R-:W-:Y:S01]  /*5690*/  FFMA.FTZ R158, R159, UR10, -R172.reuse ;  /* 0x0000000a9f9e7c23 */ /* 0x100fe200080108ac */
[----:B------:R-:W-:Y:S01]  /*56a0*/  FFMA.FTZ R157, R162, UR10, -R172 ;  /* 0x0000000aa29d7c23 */ /* 0x000fe200080108ac */
[----:B------:R-:W-:Y:S01]  /*56b0*/  FADD.FTZ R11, -R11, R8 ;  /* 0x000000080b0b7221 */ /* 0x000fe20000010100 */
[----:B------:R-:W-:Y:S01]  /*56c0*/  MUFU.EX2 R153, R153 ;  /* 0x0000009900997308 */ /* 0x000fe20000000800 */
[----:B------:R-:W-:Y:S01]  /*56d0*/  FFMA.FTZ R162, R163, UR10, -R172 ;  /* 0x0000000aa3a27c23 */ /* 0x000fe200080108ac */
[----:B------:R-:W-:-:S02]  /*56e0*/  IMAD.MOV R163, RZ, RZ, -R18 ;  /* 0x000000ffffa37224 */ /* 0x000fc400078e0a12 */
[----:B------:R-:W-:Y:S01]  /*56f0*/  FMUL.FTZ R8, R11, UR10 ;  /* 0x0000000a0b087c20 */ /* 0x000fe20008410000 */
[--C-:B------:R-:W-:Y:S01]  /*5700*/  FFMA.FTZ R159, R166, UR10, -R172.reuse ;  /* 0x0000000aa69f7c23 */ /* 0x100fe200080108ac */
[--C-:B------:R-:W-:Y:S01]  /*5710*/  FFMA.FTZ R166, R167, UR10, -R172.reuse ;  /* 0x0000000aa7a67c23 */ /* 0x100fe200080108ac */
[--C-:B------:R-:W-:Y:S01]  /*5720*/  FFMA.FTZ R171, R171, UR10, -R172.reuse ;  /* 0x0000000aabab7c23 */ /* 0x100fe200080108ac */
[----:B------:R-:W-:Y:S01]  /*5730*/  ISETP.NE.AND P2, PT, R16, R163, PT ;  /* 0x000000a31000720c */ /* 0x000fe20003f45270 */
[----:B------:R-:W-:Y:S01]  /*5740*/  MUFU.EX2 R20, R20 ;  /* 0x0000001400147308 */ /* 0x000fe20000000800 */
[----:B------:R-:W-:Y:S02]  /*5750*/  @!P1 VIADD R163, R168, 0x28c40 ;  /* 0x00028c40a8a39836 */ /* 0x000fe40000000000 */
[--C-:B------:R-:W-:Y:S01]  /*5760*/  FFMA.FTZ R11, R170, UR10, -R172.reuse ;  /* 0x0000000aaa0b7c23 */ /* 0x100fe200080108ac */
[--C-:B------:R-:W-:Y:S01]  /*5770*/  FFMA.FTZ R174, R174, UR10, -R172.reuse ;  /* 0x0000000aaeae7c23 */ /* 0x100fe200080108ac */
[--C-:B------:R-:W-:Y:S01]  /*5780*/  FFMA.FTZ R175, R175, UR10, -R172.reuse ;  /* 0x0000000aafaf7c23 */ /* 0x100fe200080108ac */
[--C-:B------:R-:W-:Y:S01]  /*5790*/  FFMA.FTZ R178, R178, UR10, -R172.reuse ;  /* 0x0000000ab2b27c23 */ /* 0x100fe200080108ac */
[----:B------:R-:W-:Y:S01]  /*57a0*/  @!P1 PRMT R163, RZ, 0x654, R163 ;  /* 0x00000654ffa39816 */ /* 0x000fe200000000a3 */
[--C-:B------:R-:W-:Y:S01]  /*57b0*/  FFMA.FTZ R179, R179, UR10, -R172.reuse ;  /* 0x0000000ab3b37c23 */ /* 0x100fe200080108ac */
[----:B------:R-:W2:Y:S01]  /*57c0*/  MUFU.EX2 R8, R8 ;  /* 0x0000000800087308 */ /* 0x000ea20000000800 */
[--C-:B------:R-:W-:Y:S01]  /*57d0*/  FFMA.FTZ R182, R182, UR10, -R172.reuse ;  /* 0x0000000ab6b67c23 */ /* 0x100fe200080108ac */
[----:B------:R3:W-:Y:S01]  /*57e0*/  @!P1 SYNCS.ARRIVE.TRANS64.RED.A1T0 RZ, [R163+URZ], RZ ;  /* 0x000000ffa3ff99a7 */ /* 0x0007e2000810043f */
[----:B------:R-:W-:Y:S01]  /*57f0*/  FFMA.FTZ R172, R183, UR10, -R172 ;  /* 0x0000000ab7ac7c23 */ /* 0x000fe200080108ac */
[----:B0-----:R-:W-:Y:S01]  /*5800*/  F2FP.BF16.F32.PACK_AB R154, R15, R154 ;  /* 0x0000009a0f9a723e */ /* 0x001fe200000010ff */
[-C--:B------:R-:W-:Y:S01]  /*5810*/  FMUL.FTZ R48, R48, R9.reuse ;  /* 0x0000000930307220 */ /* 0x080fe20000410000 */
[-C--:B------:R-:W-:Y:S01]  /*5820*/  FMUL.FTZ R49, R49, R9.reuse ;  /* 0x0000000931317220 */ /* 0x080fe20000410000 */
[-C--:B------:R-:W-:Y:S01]  /*5830*/  FMUL.FTZ R52, R52, R9.reuse ;  /* 0x0000000934347220 */ /* 0x080fe20000410000 */
[----:B------:R-:W0:Y:S01]  /*5840*/  MUFU.EX2 R155, R155 ;  /* 0x0000009b009b7308 */ /* 0x000e220000000800 */
[----:B------:R-:W-:Y:S01]  /*5850*/  FMUL.FTZ R53, R53, R9 ;  /* 0x0000000935357220 */ /* 0x000fe20000410000 */
[----:B---3--:R-:W-:-:S02]  /*5860*/  IMAD.U32 R163, RZ, RZ, UR23 ;  /* 0x00000017ffa37e24 */ /* 0x008fc4000f8e00ff */
[-C--:B------:R-:W-:Y:S01]  /*5870*/  FMUL.FTZ R56, R56, R9.reuse ;  /* 0x0000000938387220 */ /* 0x080fe20000410000 */
[-C--:B------:R-:W-:Y:S01]  /*5880*/  FMUL.FTZ R57, R57, R9.reuse ;  /* 0x0000000939397220 */ /* 0x080fe20000410000 */
[-C--:B------:R-:W-:Y:S01]  /*5890*/  FMUL.FTZ R60, R60, R9.reuse ;  /* 0x000000093c3c7220 */ /* 0x080fe20000410000 */
[----:B------:R-:W-:Y:S02]  /*58a0*/  @!P2 IMAD R3, R163, 0x40, R2 ;  /* 0x00000040a303a824 */ /* 0x000fe400078e0202 */
[----:B------:R-:W-:Y:S01]  /*58b0*/  FMUL.FTZ R61, R61, R9 ;  /* 0x000000093d3d7220 */ /* 0x000fe20000410000 */
[----:B------:R-:W3:Y:S01]  /*58c0*/  MUFU.EX2 R158, R158 ;  /* 0x0000009e009e7308 */ /* 0x000ee20000000800 */
[----:B--2---:R-:W-:Y:S01]  /*58d0*/  FFMA.FTZ R167, R8, R6, R153 ;  /* 0x0000000608a77223 */ /* 0x004fe20000010099 */
[----:B------:R-:W-:Y:S01]  /*58e0*/  F2FP.BF16.F32.PACK_AB R153, R20, R153 ;  /* 0x000000991499723e */ /* 0x000fe200000010ff */
[-C--:B------:R-:W-:Y:S01]  /*58f0*/  FMUL.FTZ R64, R64, R9.reuse ;  /* 0x0000000940407220 */ /* 0x080fe20000410000 */
[----:B------:R-:W-:Y:S01]  /*5900*/  @!P2 LEA R3, R3, UR40, 0x2 ;  /* 0x000000280303ac11 */ /* 0x000fe2000f8e10ff */
[----:B------:R-:W-:Y:S01]  /*5910*/  FADD.FTZ R6, R20, R167 ;  /* 0x000000a714067221 */ /* 0x000fe20000010000 */
[-C--:B------:R-:W-:Y:S01]  /*5920*/  FMUL.FTZ R65, R65, R9.reuse ;  /* 0x0000000941417220 */ /* 0x080fe20000410000 */
[-C--:B------:R-:W-:Y:S01]  /*5930*/  FMUL.FTZ R68, R68, R9.reuse ;  /* 0x0000000944447220 */ /* 0x080fe20000410000 */
[----:B------:R-:W-:Y:S01]  /*5940*/  MUFU.EX2 R157, R157 ;  /* 0x0000009d009d7308 */ /* 0x000fe20000000800 */
[----:B0-----:R-:W-:Y:S01]  /*5950*/  FADD.FTZ R167, R155, R6 ;  /* 0x000000069ba77221 */ /* 0x001fe20000010000 */
[----:B------:R-:W-:Y:S01]  /*5960*/  @!P2 STS [R3+0x28800], R9 ;  /* 0x028800090300a388 */ /* 0x000fe20000000800 */
[-C--:B------:R-:W-:Y:S01]  /*5970*/  FMUL.FTZ R69, R69, R9.reuse ;  /* 0x0000000945457220 */ /* 0x080fe20000410000 */
[-C--:B------:R-:W-:Y:S01]  /*5980*/  FMUL.FTZ R72, R72, R9.reuse ;  /* 0x0000000948487220 */ /* 0x080fe20000410000 */
[-C--:B------:R-:W-:Y:S01]  /*5990*/  FMUL.FTZ R73, R73, R9.reuse ;  /* 0x0000000949497220 */ /* 0x080fe20000410000 */
[----:B------:R0:W-:Y:S01]  /*59a0*/  @!P2 STS [R3+0x28820], R8 ;  /* 0x028820080300a388 */ /* 0x0001e20000000800 */
[----:B------:R-:W-:Y:S01]  /*59b0*/  FMUL.FTZ R76, R76, R9 ;  /* 0x000000094c4c7220 */ /* 0x000fe20000410000 */
[----:B------:R-:W-:Y:S01]  /*59c0*/  MUFU.EX2 R162, R162 ;  /* 0x000000a200a27308 */ /* 0x000fe20000000800 */
        /* <DEDUP_REMOVED lines=41> */
[----:B------:R-:W-:Y:S01]  /*5c60*/  FADD.FTZ R176, R158, R167 ;  /* 0x000000a79eb07221 */ /* 0x000fe20000010000 */
[----:B--2---:R-:W-:Y:S01]  /*5c70*/  F2FP.BF16.F32.PACK_AB R158, R161, R10 ;  /* 0x0000000aa19e723e */ /* 0x004fe200000010ff */
[-C--:B------:R-:W-:Y:S01]  /*5c80*/  FMUL.FTZ R141, R141, R9.reuse ;  /* 0x000000098d8d7220 */ /* 0x080fe20000410000 */
[----:B------:R-:W-:Y:S01]  /*5c90*/  FMUL.FTZ R144, R144, R9 ;  /* 0x0000000990907220 */ /* 0x000fe20000410000 */
[----:B------:R-:W-:Y:S01]  /*5ca0*/  FADD.FTZ R167, R157, R176 ;  /* 0x000000b09da77221 */ /* 0x000fe20000010000 */
[----:B------:R-:W-:Y:S01]  /*5cb0*/  F2FP.BF16.F32.PACK_AB R157, R162, R157 ;  /* 0x0000009da29d723e */ /* 0x000fe200000010ff */
[----:B------:R-:W2:Y:S01]  /*5cc0*/  MUFU.EX2 R160, R160 ;  /* 0x000000a000a07308 */ /* 0x000ea20000000800 */
[-C--:B------:R-:W-:Y:S01]  /*5cd0*/  FMUL.FTZ R145, R145, R9.reuse ;  /* 0x0000000991917220 */ /* 0x080fe20000410000 */
[-C--:B------:R-:W-:Y:S01]  /*5ce0*/  FMUL.FTZ R148, R148, R9.reuse ;  /* 0x0000000994947220 */ /* 0x080fe20000410000 */
[----:B------:R-:W-:Y:S01]  /*5cf0*/  FMUL.FTZ R149, R149, R9 ;  /* 0x0000000995957220 */ /* 0x000fe20000410000 */
        /* <DEDUP_REMOVED lines=13> */
[----:B----4-:R-:W-:Y:S01]  /*5dd0*/  FADD.FTZ R174, R156, R171 ;  /* 0x000000ab9cae7221 */ /* 0x010fe20000010000 */
[----:B------:R-:W-:Y:S01]  /*5de0*/  F2FP.BF16.F32.PACK_AB R156, R21, R156 ;  /* 0x0000009c159c723e */ /* 0x000fe200000010ff */
[-C--:B------:R-:W-:Y:S01]  /*5df0*/  FMUL.FTZ R47, R47, R8.reuse ;  /* 0x000000082f2f7220 */ /* 0x080fe20000410000 */
[-C--:B------:R-:W-:Y:S01]  /*5e00*/  FMUL.FTZ R50, R50, R8.reuse ;  /* 0x0000000832327220 */ /* 0x080fe20000410000 */
[----:B------:R-:W-:Y:S01]  /*5e10*/  FADD.FTZ R171, R21, R174 ;  /* 0x000000ae15ab7221 */ /* 0x000fe20000010000 */
[----:B------:R-:W-:Y:S01]  /*5e20*/  FADD.FTZ R174, R162, R167 ;  /* 0x000000a7a2ae7221 */ /* 0x000fe20000010000 */
[-C--:B------:R-:W-:Y:S01]  /*5e30*/  FMUL.FTZ R51, R51, R8.reuse ;  /* 0x0000000833337220 */ /* 0x080fe20000410000 */
[----:B------:R-:W0:Y:S01]  /*5e40*/  MUFU.EX2 R165, R165 ;  /* 0x000000a500a57308 */ /* 0x000e220000000800 */
[----:B------:R-:W-:Y:S01]  /*5e50*/  FADD.FTZ R176, R10, R171 ;  /* 0x000000ab0ab07221 */ /* 0x000fe20000010000 */
[----:B------:R-:W-:Y:S01]  /*5e60*/  FADD.FTZ R167, R159, R174 ;  /* 0x000000ae9fa77221 */ /* 0x000fe20000010000 */
[----:B-----5:R-:W-:Y:S01]  /*5e70*/  F2FP.BF16.F32.PACK_AB R159, R166, R159 ;  /* 0x0000009fa69f723e */ /* 0x020fe200000010ff */
[-C--:B------:R-:W-:Y:S01]  /*5e80*/  FMUL.FTZ R54, R54, R8.reuse ;  /* 0x0000000836367220 */ /* 0x080fe20000410000 */
[----:B------:R-:W-:Y:S01]  /*5e90*/  FADD.FTZ R13, R161, R176 ;  /* 0x000000b0a10d7221 */ /* 0x000fe20000010000 */
[----:B------:R-:W-:Y:S01]  /*5ea0*/  FADD.FTZ R174, R166, R167 ;  /* 0x000000a7a6ae7221 */ /* 0x000fe20000010000 */
[-C--:B------:R-:W-:Y:S01]  /*5eb0*/  FMUL.FTZ R55, R55, R8.reuse ;  /* 0x0000000837377220 */ /* 0x080fe20000410000 */
[----:B------:R-:W4:Y:S01]  /*5ec0*/  MUFU.EX2 R12, R12 ;  /* 0x0000000c000c7308 */ /* 0x000f220000000800 */
[----:B--2---:R-:W-:Y:S01]  /*5ed0*/  FADD.FTZ R176, R160, R13 ;  /* 0x0000000da0b07221 */ /* 0x004fe20000010000 */
[----:B-1----:R-:W-:Y:S01]  /*5ee0*/  FADD.FTZ R13, R11, R174 ;  /* 0x000000ae0b0d7221 */ /* 0x002fe20000010000 */
[----:B------:R-:W-:Y:S01]  /*5ef0*/  F2FP.BF16.F32.PACK_AB R161, R170, R11 ;  /* 0x0000000baaa1723e */ /* 0x000fe200000010ff */
[----:B------:R3:W-:Y:S01]  /*5f00*/  STSM.16.M88.4 [R22], R156 ;  /* 0x0000009c16007844 */ /* 0x0007e20000000200 */
[-C--:B------:R-:W-:Y:S01]  /*5f10*/  FMUL.FTZ R58, R58, R8.reuse ;  /* 0x000000083a3a7220 */ /* 0x080fe20000410000 */
[----:B------:R-:W-:Y:S01]  /*5f20*/  FADD.FTZ R20, R170, R13 ;  /* 0x0000000daa147221 */ /* 0x000fe20000010000 */
[----:B------:R-:W-:Y:S01]  /*5f30*/  FMUL.FTZ R59, R59, R8 ;  /* 0x000000083b3b7220 */ /* 0x000fe20000410000 */
[----:B------:R-:W1:Y:S01]  /*5f40*/  MUFU.EX2 R6, R175 ;  /* 0x000000af00067308 */ /* 0x000e620000000800 */
        /* <DEDUP_REMOVED lines=8> */
[----:B----4-:R-:W-:Y:S01]  /*5fd0*/  FADD.FTZ R174, R12, R3 ;  /* 0x000000030cae7221 */ /* 0x010fe20000010000 */
[----:B------:R-:W-:Y:S01]  /*5fe0*/  FADD.FTZ R3, R163, R20 ;  /* 0x00000014a3037221 */ /* 0x000fe20000010000 */
[-C--:B------:R-:W-:Y:S01]  /*5ff0*/  FMUL.FTZ R71, R71, R8.reuse ;  /* 0x0000000847477220 */ /* 0x080fe20000410000 */
[-C--:B------:R-:W-:Y:S01]  /*6000*/  FMUL.FTZ R74, R74, R8.reuse ;  /* 0x000000084a4a7220 */ /* 0x080fe20000410000 */
[-C--:B------:R-:W-:Y:S01]  /*6010*/  FMUL.FTZ R75, R75, R8.reuse ;  /* 0x000000084b4b7220 */ /* 0x080fe20000410000 */
[-C--:B------:R-:W-:Y:S01]  /*6020*/  FMUL.FTZ R78, R78, R8.reuse ;  /* 0x000000084e4e7220 */ /* 0x080fe20000410000 */
[-C--:B------:R-:W-:Y:S01]  /*6030*/  FMUL.FTZ R79, R79, R8.reuse ;  /* 0x000000084f4f7220 */ /* 0x080fe20000410000 */
[----:B------:R-:W2:Y:S01]  /*6040*/  MUFU.EX2 R178, R178 ;  /* 0x000000b200b27308 */ /* 0x000ea20000000800 */
        /* <DEDUP_REMOVED lines=14> */
[----:B------:R3:W-:Y:S01]  /*6130*/  STSM.16.M88.4 [R184], R160 ;  /* 0x000000a0b8007844 */ /* 0x0007e20000000200 */
        /* <DEDUP_REMOVED lines=25> */
[C---:B--2---:R-:W-:Y:S01]  /*62d0*/  FADD.FTZ R3, R173.reuse, R10 ;  /* 0x0000000aad037221 */ /* 0x044fe20000010000 */
[----:B------:R-:W-:Y:S01]  /*62e0*/  F2FP.BF16.F32.PACK_AB R164, R173, R164 ;  /* 0x000000a4ada4723e */ /* 0x000fe200000010ff */
        /* <DEDUP_REMOVED lines=11> */
[----:B------:R-:W-:-:S02]  /*63a0*/  FMUL.FTZ R151, R151, R8 ;  /* 0x0000000897977220 */ /* 0x000fc40000410000 */
[----:B------:R-:W1:Y:S01]  /*63b0*/  MUFU.EX2 R172, R172 ;  /* 0x000000ac00ac7308 */ /* 0x000e620000000800 */
[----:B0-----:R-:W-:Y:S01]  /*63c0*/  FADD.FTZ R6, R14, R3 ;  /* 0x000000030e067221 */ /* 0x001fe20000010000 */
[----:B--2---:R-:W-:-:S03]  /*63d0*/  F2FP.BF16.F32.PACK_AB R166, R177, R14 ;  /* 0x0000000eb1a6723e */ /* 0x004fc600000010ff */
[----:B------:R-:W-:Y:S01]  /*63e0*/  FADD.FTZ R3, R177, R6 ;  /* 0x00000006b1037221 */ /* 0x000fe20000010000 */
[C---:B-1----:R-:W-:Y:S01]  /*63f0*/  F2FP.BF16.F32.PACK_AB R167, R172.reuse, R167 ;  /* 0x000000a7aca7723e */ /* 0x042fe200000010ff */
[----:B------:R-:W-:-:S04]  /*6400*/  FADD.FTZ R6, R172, R11 ;  /* 0x0000000bac067221 */ /* 0x000fc80000010000 */
[----:B------:R3:W-:Y:S01]  /*6410*/  STSM.16.M88.4 [R23], R164 ;  /* 0x000000a417007844 */ /* 0x0007e20000000200 */
[----:B------:R-:W-:Y:S05]  /*6420*/  @!P0 BRA `(.L_x_3435) ;  /* 0x0000000000048947 */ /* 0x000fea0003800000 */
[----:B------:R-:W-:Y:S01]  /*6430*/  BPT.TRAP 0x1 ;  /* 0x000000040000795c */ /* 0x000fe20000300000 */
.L_x_3435:
[----:B------:R0:W1:Y:S01]  /*6440*/  SYNCS.PHASECHK.TRANS64.TRYWAIT P2, [UR24+0x28c50], R7 ;  /* 0x028c5007ff0075a7 */ /* 0x0000620008040158 */
[----:B------:R-:W-:Y:S05]  /*6450*/  @!P0 BRA `(.L_x_3436) ;  /* 0x0000000000048947 */ /* 0x000fea0003800000 */
[----:B------:R-:W-:Y:S01]  /*6460*/  BPT.TRAP 0x1 ;  /* 0x000000040000795c */ /* 0x000fe20000300000 */
.L_x_3436:
[----:B-1----:R-:W-:Y:S05]  /*6470*/  @P2 BRA `(.L_x_3437) ;  /* 0x0000000000082947 */ /* 0x002fea0003800000 */
[----:B------:R-:W1:Y:S02]  /*6480*/  SYNCS.PHASECHK.TRANS64.TRYWAIT P2, [UR24+0x28c50], R7 ;  /* 0x028c5007ff0075a7 */ /* 0x000e640008040158 */
[----:B-1----:R-:W-:Y:S05]  /*6490*/  @!P2 BRA `(.L_x_3438) ;  /* 0x000000a000a4a947 */ /* 0x002fea0003800000 */
.L_x_3437:
[----:B------:R-:W-:Y:S01]  /*64a0*/  ULEA UR11, UR39, UR47, 0xc ;  /* 0x0000002f270b7291 */ /* 0x000fe2000f8e603f */
[----:B------:R-:W-:Y:S01]  /*64b0*/  WARPGROUP.ARRIVE ;  /* 0x00000000000079c5 */ /* 0x000fe20000000000 */
[----:B------:R-:W-:Y:S01]  /*64c0*/  UMOV UR7, 0x40000040 ;  /* 0x4000004000077882 */ /* 0x000fe20000000000 */
[----:B------:R-:W-:Y:S01]  /*64d0*/  UISETP.GT.AND UP0, UPT, UR21, UR20, UPT ;  /* 0x000000141500728c */ /* 0x000fe2000bf04270 */
[----:B-1----:R-:W-:Y:S01]  /*64e0*/  @!P1 VIADD R168, R168, 0x28c60 ;  /* 0x00028c60a8a89836 */ /* 0x002fe20000000000 */
        /* <DEDUP_REMOVED lines=37> */
.L_x_3430:
[----:B------:R-:W-:-:S13]  /*6740*/  ISETP.LE.AND P2, PT, RZ, UR21, PT ;  /* 0x00000015ff007c0c */ /* 0x000fda000bf43270 */
[----:B------:R-:W-:Y:S05]  /*6750*/  @!P2 BRA `(.L_x_3440) ;  /* 0x00000018002ca947 */ /* 0x000fea0003800000 */
[----:B------:R-:W-:Y:S01]  /*6760*/  IMAD.MOV.U32 R8, RZ, RZ, R5 ;  /* 0x000000ffff087224 */ /* 0x000fe200078e0005 */
[----:B------:R-:W-:Y:S01]  /*6770*/  UMOV UR22, UR39 ;  /* 0x0000002700167c82 */ /* 0x000fe20008000000 */
[----:B------:R-:W-:Y:S01]  /*6780*/  IMAD.MOV.U32 R9, RZ, RZ, R4 ;  /* 0x000000ffff097224 */ /* 0x000fe200078e0004 */
[----:B------:R-:W-:-:S06]  /*6790*/  ULDC UR20, c[0x0][0x988] ;  /* 0x0002620000147ab9 */ /* 0x000fcc0000000800 */
.L_x_3449:
[----:B------:R-:W-:-:S04]  /*67a0*/  UIADD3 UR39, UR22, 0x1, URZ ;  /* 0x0000000116277890 */ /* 0x000fc8000fffe03f */
[----:B------:R-:W-:-:S04]  /*67b0*/  UISETP.NE.AND UP0, UPT, UR39, 0x2, UPT ;  /* 0x000000022700788c */ /* 0x000fc8000bf05270 */
[----:B------:R-:W-:Y:S02]  /*67c0*/  USEL UR6, URZ, 0x1, UP0 ;  /* 0x000000013f067887 */ /* 0x000fe40008000000 */
[----:B------:R-:W-:Y:S02]  /*67d0*/  USEL UR39, UR39, URZ, UP0 ;  /* 0x0000003f27277287 */ /* 0x000fe40008000000 */
[----:B------:R-:W-:Y:S01]  /*67e0*/  ULOP3.LUT UR38, UR38, UR6, URZ, 0x3c, !UPT ;  /* 0x0000000626267292 */ /* 0x000fe2000f8e3c3f */
[----:B-12-4-:R-:W-:Y:S11]  /*67f0*/  @!P0 BRA `(.L_x_3441) ;  /* 0x0000000000048947 */ /* 0x016ff60003800000 */
[----:B------:R-:W-:Y:S01]  /*6800*/  BPT.TRAP 0x1 ;  /* 0x000000040000795c */ /* 0x000fe20000300000 */
.L_x_3441:
[----:B------:R-:W-:Y:S01]  /*6810*/  ULEA UR23, UR39, UR40, 0x3 ;  /* 0x0000002827177291 */ /* 0x000fe2000f8e183f */
[----:B01----:R-:W-:-:S05]  /*6820*/  IMAD.U32 R7, RZ, RZ, UR38 ;  /* 0x00000026ff077e24 */ /* 0x003fca000f8e00ff */
[----:B------:R-:W-:-:S04]  /*6830*/  SHF.L.U32 R7, R7, 0x1f, RZ ;  /* 0x0000001f07077819 */ /* 0x000fc800000006ff */
[----:B------:R0:W1:Y:S01]  /*6840*/  SYNCS.PHASECHK.TRANS64.TRYWAIT P2, [UR23+0x28c30], R7 ;  /* 0x028c3007ff0075a7 */ /* 0x0000620008040157 */
[----:B------:R-:W-:Y:S05]  /*6850*/  @!P0 BRA `(.L_x_3442) ;  /* 0x0000000000048947 */ /* 0x000fea0003800000 */
[----:B------:R-:W-:Y:S01]  /*6860*/  BPT.TRAP 0x1 ;  /* 0x000000040000795c */ /* 0x000fe20000300000 */
.L_x_3442:
[----:B-1----:R-:W-:Y:S05]  /*6870*/  @P2 BRA `(.L_x_3443) ;  /* 0x0000000000082947 */ /* 0x002fea0003800000 */
[----:B------:R-:W1:Y:S02]  /*6880*/  SYNCS.PHASECHK.TRANS64.TRYWAIT P2, [UR23+0x28c30], R7 ;  /* 0x028c3007ff0075a7 */ /* 0x000e640008040157 */
[----:B-1----:R-:W-:Y:S05]  /*6890*/  @!P2 BRA `(.L_x_3444) ;  /* 0x0000009c00b8a947 */ /* 0x002fea0003800000 */
.L_x_3443:
[----:B------:R-:W-:Y:S01]  /*68a0*/  R2UR UR18, R0 ;  /* 0x00000000001272ca */ /* 0x000fe200000e0000 */
[----:B--23--:R-:W-:Y:S01]  /*68b0*/  WARPGROUP.ARRIVE ;  /* 0x00000000000079c5 */ /* 0x00cfe20000000000 */
        /* <DEDUP_REMOVED lines=20> */
[----:B-1----:R-:W-:-:S04]  /*6a00*/  FMNMX.FTZ R4, R152, R9, !PT ;  /* 0x0000000998047209 */ /* 0x002fc80007810000 */
        /* <DEDUP_REMOVED lines=49> */
[----:B------:R-:W-:Y:S01]  /*6d20*/  IADD3 R173, -R18, RZ, RZ ;  /* 0x000000ff12ad7210 */ /* 0x000fe20007ffe1ff */
[----:B------:R-:W2:Y:S01]  /*6d30*/  MUFU.EX2 R9, R9 ;  /* 0x0000000900097308 */ /* 0x000ea20000000800 */
[----:B------:R-:W-:Y:S01]  /*6d40*/  FMNMX.FTZ R12, R182, R5, !PT ;  /* 0x00000005b60c7209 */ /* 0x000fe20007810000 */
[----:B------:R-:W-:Y:S01]  /*6d50*/  FFMA.FTZ R181, R181, UR10, -R190 ;  /* 0x0000000ab5b57c23 */ /* 0x000fe200080108be */
[----:B------:R-:W-:-:S02]  /*6d60*/  ISETP.NE.AND P2, PT, R16, R173, PT ;  /* 0x000000ad1000720c */ /* 0x000fc40003f45270 */
[----:B------:R-:W-:-:S03]  /*6d70*/  FMNMX.FTZ R5, R183, R12, !PT ;  /* 0x0000000cb7057209 */ /* 0x000fc60007810000 */
[----:B------:R3:W-:Y:S01]  /*6d80*/  MUFU.EX2 R12, R157 ;  /* 0x0000009d000c7308 */ /* 0x0007e20000000800 */
[-C--:B-1----:R-:W-:Y:S01]  /*6d90*/  FMUL.FTZ R24, R24, R10.reuse ;  /* 0x0000000a18187220 */ /* 0x082fe20000410000 */
[----:B------:R-:W1:Y:S01]  /*6da0*/  SHFL.BFLY PT, R20, R5, 0x2, 0x1f ;  /* 0x0c401f0005147f89 */ /* 0x000e6200000e0000 */
[-C--:B------:R-:W-:Y:S01]  /*6db0*/  FMUL.FTZ R25, R25, R10.reuse ;  /* 0x0000000a19197220 */ /* 0x080fe20000410000 */
[-C--:B------:R-:W-:Y:S01]  /*6dc0*/  FMUL.FTZ R28, R28, R10.reuse ;  /* 0x0000000a1c1c7220 */ /* 0x080fe20000410000 */
[-C--:B------:R-:W-:Y:S01]  /*6dd0*/  FMUL.FTZ R29, R29, R10.reuse ;  /* 0x0000000a1d1d7220 */ /* 0x080fe20000410000 */
[-C--:B------:R-:W-:Y:S01]  /*6de0*/  FMUL.FTZ R32, R32, R10.reuse ;  /* 0x0000000a20207220 */ /* 0x080fe20000410000 */
[-C--:B------:R-:W-:Y:S01]  /*6df0*/  FMUL.FTZ R33, R33, R10.reuse ;  /* 0x0000000a21217220 */ /* 0x080fe20000410000 */
[----:B------:R-:W-:Y:S01]  /*6e00*/  MUFU.EX2 R152, R152 ;  /* 0x0000009800987308 */ /* 0x000fe20000000800 */
[--C-:B---3--:R-:W-:Y:S01]  /*6e10*/  FFMA.FTZ R157, R177, UR10, -R190.reuse ;  /* 0x0000000ab19d7c23 */ /* 0x108fe200080108be */
[----:B--2---:R-:W-:Y:S01]  /*6e20*/  FFMA.FTZ R3, R10, R3, R9 ;  /* 0x000000030a037223 */ /* 0x004fe20000010009 */
        /* <DEDUP_REMOVED lines=15> */
[----:B-1----:R-:W-:Y:S01]  /*6f20*/  FMNMX.FTZ R161, R5, R20, !PT ;  /* 0x0000001405a17209 */ /* 0x002fe20007810000 */
[--C-:B------:R-:W-:Y:S01]  /*6f30*/  FFMA.FTZ R20, R172, UR10, -R190.reuse ;  /* 0x0000000aac147c23 */ /* 0x100fe200080108be */
[-C--:B------:R-:W-:Y:S01]  /*6f40*/  FMUL.FTZ R61, R61, R10.reuse ;  /* 0x0000000a3d3d7220 */ /* 0x080fe20000410000 */
[-C--:B------:R-:W-:Y:S01]  /*6f50*/  FMUL.FTZ R64, R64, R10.reuse ;  /* 0x0000000a40407220 */ /* 0x080fe20000410000 */
[-C--:B------:R-:W-:Y:S01]  /*6f60*/  FMUL.FTZ R65, R65, R10.reuse ;  /* 0x0000000a41417220 */ /* 0x080fe20000410000 */
[----:B------:R-:W1:Y:S01]  /*6f70*/  SHFL.BFLY PT, R168, R161, 0x1, 0x1f ;  /* 0x0c201f00a1a87f89 */ /* 0x000e6200000e0000 */
        /* <DEDUP_REMOVED lines=9> */
[----:B--2---:R-:W-:Y:S01]  /*7010*/  FFMA.FTZ R164, R176, UR10, -R190 ;  /* 0x0000000ab0a47c23 */ /* 0x004fe200080108be */
        /* <DEDUP_REMOVED lines=13> */
[----:B-1----:R-:W-:Y:S01]  /*70f0*/  FMNMX.FTZ R5, R161, R168, !PT ;  /* 0x000000a8a1057209 */ /* 0x002fe20007810000 */
        /* <DEDUP_REMOVED lines=19> */
[--C-:B-1----:R-:W-:Y:S01]  /*7230*/  FFMA.FTZ R180, R167, UR10, -R177.reuse ;  /* 0x0000000aa7b47c23 */ /* 0x102fe200080108b1 */
[----:B------:R-:W-:Y:S01]  /*7240*/  FFMA.FTZ R167, R170, UR10, -R177 ;  /* 0x0000000aaaa77c23 */ /* 0x000fe200080108b1 */
[----:B------:R-:W-:-:S02]  /*7250*/  IMAD.U32 R170, RZ, RZ, UR23 ;  /* 0x00000017ffaa7e24 */ /* 0x000fc4000f8e00ff */
[--C-:B------:R-:W-:Y:S01]  /*7260*/  FFMA.FTZ R171, R174, UR10, -R177.reuse ;  /* 0x0000000aaeab7c23 */ /* 0x100fe200080108b1 */
[--C-:B------:R-:W-:Y:S01]  /*7270*/  FFMA.FTZ R174, R175, UR10, -R177.reuse ;  /* 0x0000000aafae7c23 */ /* 0x100fe200080108b1 */
[----:B------:R-:W-:Y:S02]  /*7280*/  IMAD.U32 R175, RZ, RZ, UR22 ;  /* 0x00000016ffaf7e24 */ /* 0x000fe4000f8e00ff */
[--C-:B------:R-:W-:Y:S01]  /*7290*/  FFMA.FTZ R173, R178, UR10, -R177.reuse ;  /* 0x0000000ab2ad7c23 */ /* 0x100fe200080108b1 */
[----:B------:R-:W1:Y:S01]  /*72a0*/  MUFU.EX2 R168, R168 ;  /* 0x000000a800a87308 */ /* 0x000e620000000800 */
[----:B------:R-:W-:Y:S02]  /*72b0*/  @!P1 VIADD R154, R170, 0x28c40 ;  /* 0x00028c40aa9a9836 */ /* 0x000fe40000000000 */
[--C-:B------:R-:W-:Y:S01]  /*72c0*/  FFMA.FTZ R182, R182, UR10, -R177.reuse ;  /* 0x0000000ab6b67c23 */ /* 0x100fe200080108b1 */
[----:B------:R-:W-:Y:S02]  /*72d0*/  @!P2 IMAD R158, R175, 0x40, R2 ;  /* 0x00000040af9ea824 */ /* 0x000fe400078e0202 */
[--C-:B------:R-:W-:Y:S01]  /*72e0*/  FFMA.FTZ R183, R183, UR10, -R177.reuse ;  /* 0x0000000ab7b77c23 */ /* 0x100fe200080108b1 */
[----:B------:R-:W-:Y:S01]  /*72f0*/  FFMA.FTZ R179, R179, UR10, -R177 ;  /* 0x0000000ab3b37c23 */ /* 0x000fe200080108b1 */
[----:B------:R-:W-:Y:S01]  /*7300*/  @!P1 PRMT R154, RZ, 0x654, R154 ;  /* 0x00000654ff9a9816 */ /* 0x000fe2000000009a */
[-C--:B------:R-:W-:Y:S01]  /*7310*/  FMUL.FTZ R116, R116, R10.reuse ;  /* 0x0000000a74747220 */ /* 0x080fe20000410000 */
[----:B------:R-:W2:Y:S01]  /*7320*/  MUFU.EX2 R155, R155 ;  /* 0x0000009b009b7308 */ /* 0x000ea20000000800 */
[----:B------:R-:W-:Y:S01]  /*7330*/  @!P2 LEA R158, R158, UR40, 0x2 ;  /* 0x000000289e9eac11 */ /* 0x000fe2000f8e10ff */
[----:B------:R3:W-:Y:S01]  /*7340*/  @!P1 SYNCS.ARRIVE.TRANS64.RED.A1T0 RZ, [R154+URZ], RZ ;  /* 0x000000ff9aff99a7 */ /* 0x0007e2000810043f */
[-C--:B------:R-:W-:Y:S01]  /*7350*/  FMUL.FTZ R117, R117, R10.reuse ;  /* 0x0000000a75757220 */ /* 0x080fe20000410000 */
[-C--:B------:R-:W-:Y:S01]  /*7360*/  FMUL.FTZ R120, R120, R10.reuse ;  /* 0x0000000a78787220 */ /* 0x080fe20000410000 */
[-C--:B------:R-:W-:Y:S01]  /*7370*/  FMUL.FTZ R121, R121, R10.reuse ;  /* 0x0000000a79797220 */ /* 0x080fe20000410000 */
[----:B------:R-:W-:Y:S01]  /*7380*/  @!P2 STS [R158+0x28800], R10 ;  /* 0x0288000a9e00a388 */ /* 0x000fe20000000800 */
[----:B------:R-:W-:Y:S01]  /*7390*/  FMUL.FTZ R124, R124, R10 ;  /* 0x0000000a7c7c7220 */ /* 0x000fe20000410000 */
[----:B------:R-:W4:Y:S01]  /*73a0*/  MUFU.EX2 R165, R165 ;  /* 0x000000a500a57308 */ /* 0x000f220000000800 */
[----:B-1----:R-:W-:Y:S01]  /*73b0*/  FFMA.FTZ R6, R169, R6, R168 ;  /* 0x00000006a9067223 */ /* 0x002fe200000100a8 */
[C---:B---3--:R-:W-:Y:S01]  /*73c0*/  FADD.FTZ R154, R152.reuse, R3 ;  /* 0x00000003989a7221 */ /* 0x048fe20000010000 */
[----:B------:R1:W-:Y:S01]  /*73d0*/  @!P2 STS [R158+0x28820], R169 ;  /* 0x028820a99e00a388 */ /* 0x0003e20000000800 */
[----:B------:R-:W-:Y:S01]  /*73e0*/  F2FP.BF16.F32.PACK_AB R152, R152, R9 ;  /* 0x000000099898723e */ /* 0x000fe200000010ff */
[-C--:B------:R-:W-:Y:S01]  /*73f0*/  FMUL.FTZ R125, R125, R10.reuse ;  /* 0x0000000a7d7d7220 */ /* 0x080fe20000410000 */
[----:B------:R-:W-:Y:S01]  /*7400*/  FADD.FTZ R3, R11, R154 ;  /* 0x0000009a0b037221 */ /* 0x000fe20000010000 */
[-C--:B------:R-:W-:Y:S01]  /*7410*/  FMUL.FTZ R128, R128, R10.reuse ;  /* 0x0000000a80807220 */ /* 0x080fe20000410000 */
[----:B------:R-:W3:Y:S01]  /*7420*/  MUFU.EX2 R172, R172 ;  /* 0x000000ac00ac7308 */ /* 0x000ee20000000800 */
[----:B--2---:R-:W-:Y:S01]  /*7430*/  FADD.FTZ R6, R155, R6 ;  /* 0x000000069b067221 */ /* 0x004fe20000010000 */
[----:B------:R-:W-:Y:S01]  /*7440*/  FADD.FTZ R3, R12, R3 ;  /* 0x000000030c037221 */ /* 0x000fe20000010000 */
[-C--:B------:R-:W-:Y:S01]  /*7450*/  FMUL.FTZ R129, R129, R10.reuse ;  /* 0x0000000a81817220 */ /* 0x080fe20000410000 */
[-C--:B------:R-:W-:Y:S01]  /*7460*/  FMUL.FTZ R132, R132, R10.reuse ;  /* 0x0000000a84847220 */ /* 0x080fe20000410000 */
[-C--:B------:R-:W-:Y:S01]  /*7470*/  FMUL.FTZ R133, R133, R10.reuse ;  /* 0x0000000a85857220 */ /* 0x080fe20000410000 */
[----:B------:R-:W-:Y:S01]  /*7480*/  FADD.FTZ R154, R156, R3 ;  /* 0x000000039c9a7221 */ /* 0x000fe20000010000 */
[-C--:B------:R-:W-:Y:S01]  /*7490*/  FMUL.FTZ R136, R136, R10.reuse ;  /* 0x0000000a88887220 */ /* 0x080fe20000410000 */
[----:B------:R-:W2:Y:S01]  /*74a0*/  MUFU.EX2 R159, R159 ;  /* 0x0000009f009f7308 */ /* 0x000ea20000000800 */
[----:B----4-:R-:W-:Y:S01]  /*74b0*/  FADD.FTZ R3, R165, R6 ;  /* 0x00000006a5037221 */ /* 0x010fe20000010000 */
[----:B------:R-:W-:Y:S01]  /*74c0*/  FADD.FTZ R175, R13, R154 ;  /* 0x0000009a0daf7221 */ /* 0x000fe20000010000 */
[-C--:B------:R-:W-:Y:S01]  /*74d0*/  FMUL.FTZ R137, R137, R10.reuse ;  /* 0x0000000a89897220 */ /* 0x080fe20000410000 */
[-C--:B------:R-:W-:Y:S01]  /*74e0*/  FMUL.FTZ R140, R140, R10.reuse ;  /* 0x0000000a8c8c7220 */ /* 0x080fe20000410000 */
        /* <DEDUP_REMOVED lines=8> */
[----:B------:R-:W-:Y:S01]  /*7570*/  FMUL.FTZ R149, R149, R10 ;  /* 0x0000000a95957220 */ /* 0x000fe20000410000 */
[----:B------:R-:W-:Y:S01]  /*7580*/  FADD.FTZ R154, R160, R175 ;  /* 0x000000afa09a7221 */ /* 0x000fe20000010000 */
[----:B------:R-:W-:Y:S01]  /*7590*/  F2FP.BF16.F32.PACK_AB R156, R13, R156 ;  /* 0x0000009c0d9c723e */ /* 0x000fe200000010ff */
[----:B------:R-:W3:Y:S01]  /*75a0*/  MUFU.EX2 R163, R163 ;  /* 0x000000a300a37308 */ /* 0x000ee20000000800 */
[----:B--2---:R-:W-:Y:S01]  /*75b0*/  FADD.FTZ R3, R159, R6 ;  /* 0x000000069f037221 */ /* 0x004fe20000010000 */
[----:B-1----:R-:W-:Y:S01]  /*75c0*/  F2FP.BF16.F32.PACK_AB R158, R15, R14 ;  /* 0x0000000e0f9e723e */ /* 0x002fe200000010ff */
        /* <DEDUP_REMOVED lines=64> */
[-C--:B------:R-:W-:Y:S01]  /*79d0*/  FMUL.FTZ R118, R118, R169.reuse ;  /* 0x000000a976767220 */ /* 0x080fe20000410000 */
[----:B------:R-:W-:Y:S01]  /*79e0*/  F2FP.BF16.F32.PACK_AB R153, R155, R168 ;  /* 0x000000a89b99723e */ /* 0x000fe200000010ff */
[----:B------:R-:W-:Y:S01]  /*79f0*/  FMUL.FTZ R119, R119, R169 ;  /* 0x000000a977777220 */ /* 0x000fe20000410000 */
[----:B------:R-:W-:Y:S01]  /*7a00*/  F2FP.BF16.F32.PACK_AB R154, R12, R11 ;  /* 0x0000000b0c9a723e */ /* 0x000fe200000010ff */
[----:B------:R-:W-:Y:S01]  /*7a10*/  FMUL.FTZ R122, R122, R169 ;  /* 0x000000a97a7a7220 */ /* 0x000fe20000410000 */
[----:B------:R-:W3:Y:S01]  /*7a20*/  MUFU.EX2 R174, R174 ;  /* 0x000000ae00ae7308 */ /* 0x000ee20000000800 */
[----:B-1----:R-:W-:Y:S01]  /*7a30*/  FADD.FTZ R3, R171, R6 ;  /* 0x00000006ab037221 */ /* 0x002fe20000010000 */
[----:B------:R-:W-:Y:S01]  /*7a40*/  F2FP.BF16.F32.PACK_AB R155, R172, R165 ;  /* 0x000000a5ac9b723e */ /* 0x000fe200000010ff */
[----:B------:R-:W-:Y:S01]  /*7a50*/  BAR.SYNC.DEFER_BLOCKING 0xf, 0x100 ;  /* 0x03c4000000007b1d */ /* 0x000fe20000010000 */
        /* <DEDUP_REMOVED lines=18> */
[----:B------:R-:W-:-:S03]  /*7b80*/  FMUL.FTZ R151, R151, R169 ;  /* 0x000000a997977220 */ /* 0x000fc60000410000 */
[----:B------:R-:W3:Y:S01]  /*7b90*/  MUFU.EX2 R8, R181 ;  /* 0x000000b500087308 */ /* 0x000ee20000000800 */
[C---:B-1----:R-:W-:Y:S01]  /*7ba0*/  FADD.FTZ R10, R157.reuse, R10 ;  /* 0x0000000a9d0a7221 */ /* 0x042fe20000010000 */
[----:B------:R-:W-:Y:S01]  /*7bb0*/  F2FP.BF16.F32.PACK_AB R164, R157, R164 ;  /* 0x000000a49da4723e */ /* 0x000fe200000010ff */
[----:B------:R1:W-:Y:S01]  /*7bc0*/  STSM.16.M88.4 [R19+0x26800], R152 ;  /* 0x0268009813007844 */ /* 0x0003e20000000200 */
[----:B------:R-:W-:Y:S01]  /*7bd0*/  F2FP.BF16.F32.PACK_AB R157, R176, R159 ;  /* 0x0000009fb09d723e */ /* 0x000fe200000010ff */
[----:B------:R-:W-:Y:S01]  /*7be0*/  FADD.FTZ R3, R161, R10 ;  /* 0x0000000aa1037221 */ /* 0x000fe20000010000 */
[----:B------:R-:W-:Y:S02]  /*7bf0*/  F2FP.BF16.F32.PACK_AB R159, R180, R163 ;  /* 0x000000a3b49f723e */ /* 0x000fe400000010ff */
[----:B------:R-:W4:Y:S01]  /*7c00*/  MUFU.EX2 R178, R179 ;  /* 0x000000b300b27308 */ /* 0x000f220000000800 */
[----:B--2---:R-:W-:Y:S01]  /*7c10*/  FADD.FTZ R9, R173, R6 ;  /* 0x00000006ad097221 */ /* 0x004fe20000010000 */
[----:B------:R-:W-:Y:S01]  /*7c20*/  F2FP.BF16.F32.PACK_AB R163, R174, R171 ;  /* 0x000000abaea3723e */ /* 0x000fe200000010ff */
[----:B------:R1:W-:Y:S05]  /*7c30*/  STSM.16.M88.4 [R22], R156 ;  /* 0x0000009c16007844 */ /* 0x0003ea0000000200 */
[----:B------:R-:W2:Y:S01]  /*7c40*/  MUFU.EX2 R182, R182 ;  /* 0x000000b600b67308 */ /* 0x000ea20000000800 */
[C---:B---3--:R-:W-:Y:S01]  /*7c50*/  F2FP.BF16.F32.PACK_AB R166, R8.reuse, R161 ;  /* 0x000000a108a6723e */ /* 0x048fe200000010ff */
[----:B------:R-:W-:Y:S01]  /*7c60*/  FADD.FTZ R3, R8, R3 ;  /* 0x0000000308037221 */ /* 0x000fe20000010000 */
[----:B------:R-:W-:-:S05]  /*7c70*/  F2FP.BF16.F32.PACK_AB R161, R190, R167 ;  /* 0x000000a7bea1723e */ /* 0x000fca00000010ff */
[----:B------:R-:W3:Y:S01]  /*7c80*/  MUFU.EX2 R183, R183 ;  /* 0x000000b700b77308 */ /* 0x000ee20000000800 */
[C---:B----4-:R-:W-:Y:S01]  /*7c90*/  FADD.FTZ R9, R178.reuse, R9 ;  /* 0x00000009b2097221 */ /* 0x050fe20000010000 */
[----:B------:R-:W-:Y:S01]  /*7ca0*/  F2FP.BF16.F32.PACK_AB R165, R178, R173 ;  /* 0x000000adb2a5723e */ /* 0x000fe200000010ff */
[----:B------:R1:W-:Y:S02]  /*7cb0*/  STSM.16.M88.4 [R184], R160 ;  /* 0x000000a0b8007844 */ /* 0x0003e40000000200 */
[----:B--2---:R-:W-:Y:S01]  /*7cc0*/  FADD.FTZ R6, R182, R9 ;  /* 0x00000009b6067221 */ /* 0x004fe20000010000 */
[----:B---3--:R-:W-:-:S03]  /*7cd0*/  F2FP.BF16.F32.PACK_AB R167, R183, R182 ;  /* 0x000000b6b7a7723e */ /* 0x008fc600000010ff */
[----:B------:R-:W-:Y:S02]  /*7ce0*/  FADD.FTZ R6, R183, R6 ;  /* 0x00000006b7067221 */ /* 0x000fe40000010000 */
[----:B------:R1:W-:Y:S01]  /*7cf0*/  STSM.16.M88.4 [R23], R164 ;  /* 0x000000a417007844 */ /* 0x0003e20000000200 */
[----:B------:R-:W-:Y:S05]  /*7d00*/  @!P0 BRA `(.L_x_3445) ;  /* 0x0000000000048947 */ /* 0x000fea0003800000 */
[----:B------:R-:W-:Y:S01]  /*7d10*/  BPT.TRAP 0x1 ;  /* 0x000000040000795c */ /* 0x000fe20000300000 */
.L_x_3445:
[----:B------:R2:W3:Y:S01]  /*7d20*/  SYNCS.PHASECHK.TRANS64.TRYWAIT P2, [UR23+0x28c50], R7 ;  /* 0x028c5007ff0075a7 */ /* 0x0004e20008040157 */
[----:B------:R-:W-:Y:S05]  /*7d30*/  @!P0 BRA `(.L_x_3446) ;  /* 0x0000000000048947 */ /* 0x000fea0003800000 */
[----:B------:R-:W-:Y:S01]  /*7d40*/  BPT.TRAP 0x1 ;  /* 0x000000040000795c */ /* 0x000fe20000300000 */
.L_x_3446:
[----:B---3--:R-:W-:Y:S05]  /*7d50*/  @P2 BRA `(.L_x_3447) ;  /* 0x0000000000082947 */ /* 0x008fea0003800000 */
[----:B------:R-:W3:Y:S02]  /*7d60*/  SYNCS.PHASECHK.TRANS64.TRYWAIT P2, [UR23+0x28c50], R7 ;  /* 0x028c5007ff0075a7 */ /* 0x000ee40008040157 */
[----:B---3--:R-:W-:Y:S05]  /*7d70*/  @!P2 BRA `(.L_x_3448) ;  /* 0x000000880098a947 */ /* 0x008fea0003800000 */
.L_x_3447:
        /* <DEDUP_REMOVED lines=41> */
.L_x_3440:
[----:B------:R-:W5:Y:S01]  /*8010*/  SHFL.BFLY PT, R0, R3, 0x2, 0x1f ;  /* 0x0c401f0003007f89 */ /* 0x000f6200000e0000 */
[----:B------:R-:W-:Y:S01]  /*8020*/  IMAD.U32 R11, RZ, RZ, UR10 ;  /* 0x0000000aff0b7e24 */ /* 0x000fe2000f8e00ff */
[----:B------:R-:W-:Y:S01]  /*8030*/  UIADD3 UR37, UR37, 0x1, URZ ;  /* 0x0000000125257890 */ /* 0x000fe2000fffe03f */
[----:B------:R-:W-:Y:S01]  /*8040*/  IMAD.U32 R15, RZ, RZ, UR10 ;  /* 0x0000000aff0f7e24 */ /* 0x000fe2000f8e00ff */
[----:B------:R-:W0:Y:S01]  /*8050*/  SHFL.BFLY PT, R9, R6, 0x2, 0x1f ;  /* 0x0c401f0006097f89 */ /* 0x000e2200000e0000 */
[----:B------:R-:W-:Y:S08]  /*8060*/  BAR.ARV 0x8, 0xa0 ;  /* 0x0202800000007b1d */ /* 0x000ff00000002000 */
[----:B------:R-:W-:Y:S01]  /*8070*/  BAR.SYNC.DEFER_BLOCKING 0xf, 0x100 ;  /* 0x03c4000000007b1d */ /* 0x000fe20000010000 */
[----:B-----5:R-:W-:Y:S01]  /*8080*/  FADD.FTZ R0, R0, R3 ;  /* 0x0000000300007221 */ /* 0x020fe20000010000 */
[----:B------:R-:W-:Y:S01]  /*8090*/  IMAD.U32 R3, RZ, RZ, UR39 ;  /* 0x00000027ff037e24 */ /* 0x000fe2000f8e00ff */
[----:B------:R-:W-:Y:S01]  /*80a0*/  UIADD3 UR39, UR39, 0x1, URZ ;  /* 0x0000000127277890 */ /* 0x000fe2000fffe03f */
[----:B0-----:R-:W-:-:S02]  /*80b0*/  FADD.FTZ R9, R9, R6 ;  /* 0x0000000609097221 */ /* 0x001fc40000010000 */
[----:B-12---:R-:W0:Y:S01]  /*80c0*/  SHFL.BFLY PT, R7, R0, 0x1, 0x1f ;  /* 0x0c201f0000077f89 */ /* 0x006e2200000e0000 */
[----:B------:R-:W-:-:S03]  /*80d0*/  UISETP.NE.AND UP0, UPT, UR39, 0x2, UPT ;  /* 0x000000022700788c */ /* 0x000fc6000bf05270 */
[----:B------:R-:W1:Y:S01]  /*80e0*/  SHFL.BFLY PT, R8, R9, 0x1, 0x1f ;  /* 0x0c201f0009087f89 */ /* 0x000e6200000e0000 */
[----:B------:R-:W-:Y:S02]  /*80f0*/  USEL UR4, URZ, 0x1, UP0 ;  /* 0x000000013f047887 */ /* 0x000fe40008000000 */
[----:B------:R-:W-:Y:S02]  /*8100*/  USEL UR39, UR39, URZ, UP0 ;  /* 0x0000003f27277287 */ /* 0x000fe40008000000 */
[----:B------:R-:W-:Y:S01]  /*8110*/  ULOP3.LUT UR38, UR38, UR4, URZ, 0x3c, !UPT ;  /* 0x0000000426267292 */ /* 0x000fe2000f8e3c3f */
[----:B0-----:R-:W-:Y:S01]  /*8120*/  FADD.FTZ R12, R0, R7 ;  /* 0x00000007000c7221 */ /* 0x001fe20000010000 */
[----:B------:R-:W-:Y:S02]  /*8130*/  IMAD.MOV R7, RZ, RZ, -R18 ;  /* 0x000000ffff077224 */ /* 0x000fe400078e0a12 */
[----:B-1----:R-:W-:Y:S02]  /*8140*/  FADD.FTZ R13, R9, R8 ;  /* 0x00000008090d7221 */ /* 0x002fe40000010000 */
[----:B------:R-:W-:-:S02]  /*8150*/  FSETP.NE.FTZ.AND P1, PT, R12, RZ, PT ;  /* 0x000000ff0c00720b */ /* 0x000fc40003f35000 */
[----:B------:R-:W-:Y:S02]  /*8160*/  ISETP.NE.AND P0, PT, R16, R7, PT ;  /* 0x000000071000720c */ /* 0x000fe40003f05270 */
[----:B------:R-:W-:Y:S02]  /*8170*/  CS2R R6, SRZ ;  /* 0x0000000000067805 */ /* 0x000fe4000001ff00 */
[----:B------:R-:W-:-:S07]  /*8180*/  FSETP.NE.FTZ.AND P2, PT, R13, RZ, PT ;  /* 0x000000ff0d00720b */ /* 0x000fce0003f55000 */
[----:B------:R-:W0:Y:S02]  /*8190*/  @P1 MUFU.RCP R7, R12 ;  /* 0x0000000c00071308 */ /* 0x000e240000001000 */
[----:B------:R-:W-:Y:S01]  /*81a0*/  @!P0 LEA R0, R3, R2, 0x6 ;  /* 0x0000000203008211 */ /* 0x000fe200078e30ff */
[----:B------:R-:W-:-:S03]  /*81b0*/  IMAD.MOV.U32 R3, RZ, RZ, -0x800000 ;  /* 0xff800000ff037424 */ /* 0x000fc600078e00ff */
[----:B------:R-:W-:Y:S01]  /*81c0*/  @P2 FMUL.FTZ R15, R15, 0.69314718246459960938 ;  /* 0x3f3172180f0f2820 */ /* 0x000fe20000410000 */
[----:B------:R-:W-:Y:S01]  /*81d0*/  @!P0 LEA R9, R0, UR40, 0x2 ;  /* 0x0000002800098c11 */ /* 0x000fe2000f8e10ff */
[----:B------:R-:W-:Y:S01]  /*81e0*/  IMAD.MOV.U32 R0, RZ, RZ, -0x800000 ;  /* 0xff800000ff007424 */ /* 0x000fe200078e00ff */
[----:B------:R-:W1:Y:S08]  /*81f0*/  @P2 MUFU.RCP R6, R13 ;  /* 0x0000000d00062308 */ /* 0x000e700000001000 */
[----:B------:R-:W2:Y:S01]  /*8200*/  @P1 MUFU.LG2 R12, R12 ;  /* 0x0000000c000c1308 */ /* 0x000ea20000000c00 */
[----:B0-----:R0:W-:Y:S01]  /*8210*/  @!P0 STS [R9+0x28800], R7 ;  /* 0x0288000709008388 */ /* 0x0011e20000000800 */
[-C--:B---3--:R-:W-:Y:S01]  /*8220*/  FMUL.FTZ R161, R24, R7.reuse ;  /* 0x0000000718a17220 */ /* 0x088fe20000410000 */
[-C--:B------:R-:W-:Y:S01]  /*8230*/  FMUL.FTZ R8, R25, R7.reuse ;  /* 0x0000000719087220 */ /* 0x080fe20000410000 */
[-C--:B------:R-:W-:Y:S01]  /*8240*/  FMUL.FTZ R10, R28, R7.reuse ;  /* 0x000000071c0a7220 */ /* 0x080fe20000410000 */
        /* <DEDUP_REMOVED lines=64> */
[----:B--2---:R-:W-:Y:S01]  /*8650*/  @P1 FMUL.FTZ R12, R12, 0.69314718246459960938 ;  /* 0x3f3172180c0c1820 */ /* 0x004fe20000410000 */
[----:B---3--:R-:W-:Y:S01]  /*8660*/  @P2 FMUL.FTZ R14, R13, 0.69314718246459960938 ;  /* 0x3f3172180d0e2820 */ /* 0x008fe20000410000 */
[-C--:B-1----:R-:W-:Y:S01]  /*8670*/  FMUL.FTZ R9, R26, R6.reuse ;  /* 0x000000061a097220 */ /* 0x082fe20000410000 */
        /* <DEDUP_REMOVED lines=67> */
.L_x_3411:
[----:B------:R-:W0:Y:S08]  /*8ab0*/  S2UR UR4, SR_CgaCtaId ;  /* 0x00000000000479c3 */ /* 0x000e300000008800 */
[----:B------:R-:W-:Y:S06]  /*8ac0*/  BAR.SYNC.DEFER_BLOCKING 0x5, 0x120 ;  /* 0x0144800000007b1d */ /* 0x000fec0000010000 */
[----:B------:R-:W-:Y:S01]  /*8ad0*/  UMOV UR40, 0x400 ;  /* 0x0000040000287882 */ /* 0x000fe20000000000 */
[----:B------:R-:W-:Y:S01]  /*8ae0*/  BSSY B0, `(.L_x_3450) ;  /* 0x0000291000007945 */ /* 0x000fe20003800000 */
[----:B0-----:R-:W-:-:S09]  /*8af0*/  ULEA UR40, UR4, UR40, 0x18 ;  /* 0x0000002804287291 */ /* 0x001fd2000f8ec03f */
[----:B------:R-:W0:Y:S02]  /*8b00*/  LDS.128 R4, [UR40+0x28cd0] ;  /* 0x028cd028ff047984 */ /* 0x000e240008000c00 */
[----:B0-----:R-:W-:Y:S02]  /*8b10*/  R2UR UR52, R5 ;  /* 0x00000000053472ca */ /* 0x001fe400000e0000 */
[----:B------:R-:W-:Y:S01]  /*8b20*/  R2UR UR5, R6 ;  /* 0x00000000060572ca */ /* 0x000fe200000e0000 */
        /* <DEDUP_REMOVED lines=10> */
[----:B------:R-:W-:Y:S01]  /*8bd0*/  F2FP.BF16.F32.PACK_AB R8, R8, R161 ;  /* 0x000000a10808723e */ /* 0x000fe200000010ff */
[----:B------:R-:W-:Y:S01]  /*8be0*/  UISETP.NE.U32.AND UP0, UPT, UR8, URZ, UPT ;  /* 0x0000003f0800728c */ /* 0x000fe2000bf05070 */
[----:B------:R-:W-:-:S02]  /*8bf0*/  F2FP.BF16.F32.PACK_AB R11, R31, R11 ;  /* 0x0000000b1f0b723e */ /* 0x000fc400000010ff */
[----:B------:R-:W-:Y:S01]  /*8c00*/  F2FP.BF16.F32.PACK_AB R33, R35, R34 ;  /* 0x000000222321723e */ /* 0x000fe200000010ff */
[----:B------:R-:W-:Y:S01]  /*8c10*/  UISETP.NE.AND.EX UP0, UPT, UR9, URZ, UPT, UP0 ;  /* 0x0000003f0900728c */ /* 0x000fe2000bf05300 */
[----:B------:R-:W-:Y:S02]  /*8c20*/  F2FP.BF16.F32.PACK_AB R40, R41, R40 ;  /* 0x000000282928723e */ /* 0x000fe400000010ff */
[----:B------:R-:W-:Y:S02]  /*8c30*/  F2FP.BF16.F32.PACK_AB R34, R37, R36 ;  /* 0x000000242522723e */ /* 0x000fe400000010ff */
[----:B------:R-:W-:Y:S02]  /*8c40*/  F2FP.BF16.F32.PACK_AB R35, R39, R38 ;  /* 0x000000262723723e */ /* 0x000fe400000010ff */
[----:B------:R-:W-:Y:S02]  /*8c50*/  F2FP.BF16.F32.PACK_AB R41, R43, R42 ;  /* 0x0000002a2b29723e */ /* 0x000fe400000010ff */
[----:B------:R-:W-:Y:S01]  /*8c60*/  F2FP.BF16.F32.PACK_AB R48, R49, R48 ;  /* 0x000000303130723e */ /* 0x000fe200000010ff */
[----:B------:R-:W-:Y:S01]  /*8c70*/  UMOV UR6, UR40 ;  /* 0x0000002800067c82 */ /* 0x000fe20008000000 */
[----:B0-----:R-:W-:Y:S01]  /*8c80*/  UMOV UR7, UR4 ;  /* 0x0000000400077c82 */ /* 0x001fe20008000000 */
[----:B------:R-:W-:Y:S01]  /*8c90*/  F2FP.BF16.F32.PACK_AB R42, R45, R44 ;  /* 0x0000002c2d2a723e */ /* 0x000fe200000010ff */
[----:B------:R-:W-:Y:S01]  /*8ca0*/  IMAD.U32 R127, RZ, RZ, UR7 ;  /* 0x00000007ff7f7e24 */ /* 0x000fe2000f8e00ff */
[----:B------:R-:W-:Y:S01]  /*8cb0*/  MOV R126, UR6 ;  /* 0x00000006007e7c02 */ /* 0x000fe20008000f00 */
[----:B------:R-:W-:Y:S01]  /*8cc0*/  ULDC.64 UR6, c[0x0][0xbd8] ;  /* 0x0002f60000067ab9 */ /* 0x000fe20000000a00 */
[----:B------:R-:W-:Y:S01]  /*8cd0*/  F2FP.BF16.F32.PACK_AB R43, R47, R46 ;  /* 0x0000002e2f2b723e */ /* 0x000fe200000010ff */
[----:B------:R-:W-:Y:S01]  /*8ce0*/  UISETP.NE.U32.AND UP1, UPT, UR6, URZ, UPT ;  /* 0x0000003f0600728c */ /* 0x000fe2000bf25070 */
[----:B------:R-:W-:Y:S01]  /*8cf0*/  F2FP.BF16.F32.PACK_AB R49, R51, R50 ;  /* 0x000000323331723e */ /* 0x000fe200000010ff */
[----:B------:R-:W-:Y:S01]  /*8d00*/  IMAD.WIDE R122, R188, 0x2, R126 ;  /* 0x00000002bc7a7825 */ /* 0x000fe200078e027e */
[----:B------:R-:W-:Y:S01]  /*8d10*/  F2FP.BF16.F32.PACK_AB R56, R57, R56 ;  /* 0x000000383938723e */ /* 0x000fe200000010ff */
[----:B------:R-:W-:Y:S01]  /*8d20*/  UISETP.NE.AND.EX UP1, UPT, UR7, URZ, UPT, UP1 ;  /* 0x0000003f0700728c */ /* 0x000fe2000bf25310 */
[----:B------:R-:W-:Y:S01]  /*8d30*/  F2FP.BF16.F32.PACK_AB R50, R53, R52 ;  /* 0x000000343532723e */ /* 0x000fe200000010ff */
[----:B------:R-:W-:Y:S01]  /*8d40*/  UIADD3 UR4, UP2, UR10, UR6, URZ ;  /* 0x000000060a047290 */ /* 0x000fe2000ff5e03f */
[C---:B------:R-:W-:Y:S01]  /*8d50*/  IADD3 R177, P0, R122.reuse, 0x40, RZ ;  /* 0x000000407ab17810 */ /* 0x040fe20007f1e0ff */
[----:B------:R-:W-:Y:S01]  /*8d60*/  @UP0 UIADD3 UR6, UP3, UR10, UR8, URZ ;  /* 0x000000080a060290 */ /* 0x000fe2000ff7e03f */
[C---:B------:R-:W-:Y:S01]  /*8d70*/  IADD3 R183, P6, R122.reuse, 0x2020, RZ ;  /* 0x000020207ab77810 */ /* 0x040fe20007fde0ff */
[----:B------:R-:W-:Y:S01]  /*8d80*/  UIADD3.X UR8, UR11, UR7, URZ, UP2, !UPT ;  /* 0x000000070b087290 */ /* 0x000fe200097fe43f */
[----:B------:R-:W-:Y:S01]  /*8d90*/  LOP3.LUT R6, R177, 0x380, RZ, 0xc0, !PT ;  /* 0x00000380b1067812 */ /* 0x000fe200078ec0ff */
[--C-:B------:R-:W-:Y:S01]  /*8da0*/  IMAD.X R13, RZ, RZ, R123.reuse, P0 ;  /* 0x000000ffff0d7224 */ /* 0x100fe200000e067b */
[----:B------:R-:W-:Y:S01]  /*8db0*/  IADD3 R175, P1, R122, 0x20, RZ ;  /* 0x000000207aaf7810 */ /* 0x000fe20007f3e0ff */
[--C-:B------:R-:W-:Y:S01]  /*8dc0*/  IMAD.X R25, RZ, RZ, R123.reuse, P6 ;  /* 0x000000ffff197224 */ /* 0x100fe200030e067b */
[----:B------:R-:W-:Y:S01]  /*8dd0*/  SHF.R.U64 R6, R6, 0x3, RZ ;  /* 0x0000000306067819 */ /* 0x000fe200000012ff */
[----:B------:R-:W-:Y:S01]  /*8de0*/  @UP0 UIADD3.X UR7, UR11, UR9, URZ, UP3, !UPT ;  /* 0x000000090b070290 */ /* 0x000fe20009ffe43f */
[----:B------:R-:W-:Y:S01]  /*8df0*/  IADD3 R197, P0, R122, 0x4020, RZ ;  /* 0x000040207ac57810 */ /* 0x000fe20007f1e0ff */
[----:B------:R-:W-:Y:S01]  /*8e00*/  IMAD.X R5, RZ, RZ, R123, P1 ;  /* 0x000000ffff057224 */ /* 0x000fe200008e067b */
[----:B------:R-:W-:-:S02]  /*8e10*/  LOP3.LUT R12, R6, R177, RZ, 0x3c, !PT ;  /* 0x000000b1060c7212 */ /* 0x000fc400078e3cff */
[----:B------:R-:W-:Y:S02]  /*8e20*/  LOP3.LUT R6, R183, 0x380, RZ, 0xc0, !PT ;  /* 0x00000380b7067812 */ /* 0x000fe400078ec0ff */
[----:B------:R-:W-:Y:S02]  /*8e30*/  IADD3 R191, P5, R122, 0x2040, RZ ;  /* 0x000020407abf7810 */ /* 0x000fe40007fbe0ff */
[----:B------:R-:W-:Y:S02]  /*8e40*/  SHF.R.U64 R6, R6, 0x3, RZ ;  /* 0x0000000306067819 */ /* 0x000fe400000012ff */
[----:B------:R-:W-:Y:S01]  /*8e50*/  IADD3 R195, P1, R122, 0x4000, RZ ;  /* 0x000040007ac37810 */ /* 0x000fe20007f3e0ff */
[--C-:B------:R-:W-:Y:S01]  /*8e60*/  IMAD.X R83, RZ, RZ, R123.reuse, P5 ;  /* 0x000000ffff537224 */ /* 0x100fe200028e067b */
[----:B------:R-:W-:Y:S02]  /*8e70*/  LOP3.LUT R24, R6, R183, RZ, 0x3c, !PT ;  /* 0x000000b706187212 */ /* 0x000fe400078e3cff */
[----:B------:R-:W-:Y:S01]  /*8e80*/  LOP3.LUT R6, R197, 0x380, RZ, 0xc0, !PT ;  /* 0x00000380c5067812 */ /* 0x000fe200078ec0ff */
[----:B------:R-:W-:Y:S01]  /*8e90*/  IMAD.X R91, RZ, RZ, R123, P1 ;  /* 0x000000ffff5b7224 */ /* 0x000fe200008e067b */
[----:B------:R-:W-:-:S02]  /*8ea0*/  IADD3 R179, P4, R122, 0x60, RZ ;  /* 0x000000607ab37810 */ /* 0x000fc40007f9e0ff */
[----:B------:R-:W-:Y:S02]  /*8eb0*/  SHF.R.U64 R6, R6, 0x3, RZ ;  /* 0x0000000306067819 */ /* 0x000fe400000012ff */
[C---:B------:R-:W-:Y:S01]  /*8ec0*/  LOP3.LUT R107, R122.reuse, 0x380, RZ, 0xc0, !PT ;  /* 0x000003807a6b7812 */ /* 0x040fe200078ec0ff */
[--C-:B------:R-:W-:Y:S01]  /*8ed0*/  IMAD.X R15, RZ, RZ, R123.reuse, P4 ;  /* 0x000000ffff0f7224 */ /* 0x100fe200020e067b */
[C---:B------:R-:W-:Y:S02]  /*8ee0*/  IADD3 R181, P3, R122.reuse, 0x2000, RZ ;  /* 0x000020007ab57810 */ /* 0x040fe40007f7e0ff */
[C---:B------:R-:W-:Y:S02]  /*8ef0*/  IADD3 R193, P2, R122.reuse, 0x2060, RZ ;  /* 0x000020607ac17810 */ /* 0x040fe40007f5e0ff */
[C---:B------:R-:W-:Y:S02]  /*8f00*/  IADD3 R205, P5, R122.reuse, 0x6020, RZ ;  /* 0x000060207acd7810 */ /* 0x040fe40007fbe0ff */
[----:B------:R-:W-:Y:S01]  /*8f10*/  LOP3.LUT R4, R175, 0x380, RZ, 0xc0, !PT ;  /* 0x00000380af047812 */ /* 0x000fe200078ec0ff */
[--C-:B------:R-:W-:Y:S01]  /*8f20*/  IMAD.X R87, RZ, RZ, R123.reuse, P2 ;  /* 0x000000ffff577224 */ /* 0x100fe200010e067b */
[----:B------:R-:W-:Y:S01]  /*8f30*/  IADD3 R118, P1, R122, 0x6060, RZ ;  /* 0x000060607a767810 */ /* 0x000fe20007f3e0ff */
[----:B------:R-:W-:Y:S01]  /*8f40*/  IMAD.X R111, RZ, RZ, R123, P5 ;  /* 0x000000ffff6f7224 */ /* 0x000fe200028e067b */
[----:B------:R-:W-:-:S02]  /*8f50*/  LOP3.LUT R14, R179, 0x380, RZ, 0xc0, !PT ;  /* 0x00000380b30e7812 */ /* 0x000fc400078ec0ff */
[----:B------:R-:W-:Y:S01]  /*8f60*/  LOP3.LUT R94, R6, R197, RZ, 0x3c, !PT ;  /* 0x000000c5065e7212 */ /* 0x000fe200078e3cff */
[----:B------:R-:W-:Y:S01]  /*8f70*/  IMAD.X R119, RZ, RZ, R123, P1 ;  /* 0x000000ffff777224 */ /* 0x000fe200008e067b */
[----:B------:R-:W-:Y:S02]  /*8f80*/  SHF.R.U64 R107, R107, 0x3, RZ ;  /* 0x000000036b6b7819 */ /* 0x000fe400000012ff */
[----:B------:R-:W-:Y:S02]  /*8f90*/  LOP3.LUT R20, R181, 0x380, RZ, 0xc0, !PT ;  /* 0x00000380b5147812 */ /* 0x000fe400078ec0ff */
[----:B------:R-:W-:Y:S02]  /*8fa0*/  LOP3.LUT R6, R205, 0x380, RZ, 0xc0, !PT ;  /* 0x00000380cd067812 */ /* 0x000fe400078ec0ff */
[----:B------:R-:W-:Y:S02]  /*8fb0*/  IADD3 R203, P6, R122, 0x6000, RZ ;  /* 0x000060007acb7810 */ /* 0x000fe40007fde0ff */
[----:B------:R-:W-:-:S02]  /*8fc0*/  SHF.R.U64 R4, R4, 0x3, RZ ;  /* 0x0000000304047819 */ /* 0x000fc400000012ff */
[C---:B------:R-:W-:Y:S02]  /*8fd0*/  IADD3 R199, P4, R122.reuse, 0x4040, RZ ;  /* 0x000040407ac77810 */ /* 0x040fe40007f9e0ff */
[----:B------:R-:W-:Y:S02]  /*8fe0*/  IADD3.X R21, RZ, R123, RZ, P3, !PT ;  /* 0x0000007bff157210 */ /* 0x000fe40001ffe4ff */
[C---:B------:R-:W-:Y:S01]  /*8ff0*/  IADD3 R114, P2, R122.reuse, 0x6040, RZ ;  /* 0x000060407a727810 */ /* 0x040fe20007f5e0ff */
[----:B------:R-:W-:Y:S01]  /*9000*/  IMAD.X R99, RZ, RZ, R123, P4 ;  /* 0x000000ffff637224 */ /* 0x000fe200020e067b */
[----:B------:R-:W-:Y:S02]  /*9010*/  LOP3.LUT R82, R191, 0x380, RZ, 0xc0, !PT ;  /* 0x00000380bf527812 */ /* 0x000fe400078ec0ff */
[----:B------:R-:W-:Y:S02]  /*9020*/  IADD3 R201, P3, R122, 0x4060, RZ ;  /* 0x000040607ac97810 */ /* 0x000fe40007f7e0ff */
[----:B------:R-:W-:-:S02]  /*9030*/  SHF.R.U64 R14, R14, 0x3, RZ ;  /* 0x000000030e0e7819 */ /* 0x000fc400000012ff */
[----:B------:R-:W-:Y:S01]  /*9040*/  LOP3.LUT R86, R193, 0x380, RZ, 0xc0, !PT ;  /* 0x00000380c1567812 */ /* 0x000fe200078ec0ff */
[--C-:B------:R-:W-:Y:S01]  /*9050*/  IMAD.X R103, RZ, RZ, R123.reuse, P3 ;  /* 0x000000ffff677224 */ /* 0x100fe200018e067b */
[----:B------:R-:W-:Y:S02]  /*9060*/  LOP3.LUT R110, R118, 0x380, RZ, 0xc0, !PT ;  /* 0x00000380766e7812 */ /* 0x000fe400078ec0ff */
[----:B------:R-:W-:Y:S01]  /*9070*/  LOP3.LUT R122, R107, R122, RZ, 0x3c, !PT ;  /* 0x0000007a6b7a7212 */ /* 0x000fe200078e3cff */
[----:B------:R-:W-:Y:S01]  /*9080*/  IMAD.X R107, RZ, RZ, R123, P6 ;  /* 0x000000ffff6b7224 */ /* 0x000fe200030e067b */
[----:B------:R-:W-:Y:S02]  /*9090*/  SHF.R.U64 R20, R20, 0x3, RZ ;  /* 0x0000000314147819 */ /* 0x000fe400000012ff */
[----:B------:R-:W-:Y:S02]  /*90a0*/  LOP3.LUT R90, R195, 0x380, RZ, 0xc0, !PT ;  /* 0x00000380c35a7812 */ /* 0x000fe400078ec0ff */
[----:B------:R-:W-:-:S02]  /*90b0*/  SHF.R.U64 R6, R6, 0x3, RZ ;  /* 0x0000000306067819 */ /* 0x000fc400000012ff */
[----:B------:R-:W-:Y:S02]  /*90c0*/  LOP3.LUT R4, R4, R175, RZ, 0x3c, !PT ;  /* 0x000000af04047212 */ /* 0x000fe400078e3cff */
[----:B------:R-:W-:Y:S02]  /*90d0*/  LOP3.LUT R106, R203, 0x380, RZ, 0xc0, !PT ;  /* 0x00000380cb6a7812 */ /* 0x000fe400078ec0ff */
[----:B------:R-:W-:Y:S02]  /*90e0*/  SHF.R.U64 R82, R82, 0x3, RZ ;  /* 0x0000000352527819 */ /* 0x000fe400000012ff */
[----:B------:R-:W-:Y:S02]  /*90f0*/  LOP3.LUT R98, R199, 0x380, RZ, 0xc0, !PT ;  /* 0x00000380c7627812 */ /* 0x000fe400078ec0ff */
[----:B------:R-:W-:Y:S02]  /*9100*/  LOP3.LUT R27, R114, 0x380, RZ, 0xc0, !PT ;  /* 0x00000380721b7812 */ /* 0x000fe400078ec0ff */
[----:B------:R-:W-:-:S02]  /*9110*/  LOP3.LUT R14, R14, R179, RZ, 0x3c, !PT ;  /* 0x000000b30e0e7212 */ /* 0x000fc400078e3cff */
[----:B------:R-:W-:Y:S02]  /*9120*/  SHF.R.U64 R86, R86, 0x3, RZ ;  /* 0x0000000356567819 */ /* 0x000fe400000012ff */
[----:B------:R-:W-:Y:S02]  /*9130*/  LOP3.LUT R102, R201, 0x380, RZ, 0xc0, !PT ;  /* 0x00000380c9667812 */ /* 0x000fe400078ec0ff */
[----:B------:R-:W-:Y:S02]  /*9140*/  SHF.R.U64 R29, R110, 0x3, RZ ;  /* 0x000000036e1d7819 */ /* 0x000fe400000012ff */
[----:B------:R-:W-:Y:S02]  /*9150*/  LOP3.LUT R20, R20, R181, RZ, 0x3c, !PT ;  /* 0x000000b514147212 */ /* 0x000fe400078e3cff */
[----:B------:R-:W-:Y:S02]  /*9160*/  SHF.R.U64 R90, R90, 0x3, RZ ;  /* 0x000000035a5a7819 */ /* 0x000fe400000012ff */
[----:B------:R-:W-:-:S02]  /*9170*/  MOV R122, R122 ;  /* 0x0000007a007a7202 */ /* 0x000fc40000000f00 */
[----:B------:R-:W-:Y:S02]  /*9180*/  LOP3.LUT R110, R6, R205, RZ, 0x3c, !PT ;  /* 0x000000cd066e7212 */ /* 0x000fe400078e3cff */
[----:B------:R-:W-:Y:S01]  /*9190*/  SHF.R.U64 R106, R106, 0x3, RZ ;  /* 0x000000036a6a7819 */ /* 0x000fe200000012ff */
[----:B------:R0:W-:Y:S01]  /*91a0*/  STSM.16.M88.4 [R122], R8 ;  /* 0x000000087a007844 */ /* 0x0001e20000000200 */
[----:B------:R-:W-:Y:S02]  /*91b0*/  MOV R6, R4 ;  /* 0x0000000400067202 */ /* 0x000fe40000000f00 */
[----:B------:R-:W-:Y:S02]  /*91c0*/  LOP3.LUT R82, R82, R191, RZ, 0x3c, !PT ;  /* 0x000000bf52527212 */ /* 0x000fe400078e3cff */
[----:B------:R-:W-:Y:S01]  /*91d0*/  SHF.R.U64 R98, R98, 0x3, RZ ;  /* 0x0000000362627819 */ /* 0x000fe200000012ff */
[----:B------:R-:W-:Y:S01]  /*91e0*/  STSM.16.M88.4 [R6], R32 ;  /* 0x0000002006007844 */ /* 0x000fe20000000200 */
[----:B------:R-:W-:-:S02]  /*91f0*/  SHF.R.U64 R27, R27, 0x3, RZ ;  /* 0x000000031b1b7819 */ /* 0x000fc400000012ff */
[----:B------:R-:W-:Y:S02]  /*9200*/  MOV R12, R12 ;  /* 0x0000000c000c7202 */ /* 0x000fe40000000f00 */
[----:B------:R-:W-:Y:S02]  /*9210*/  LOP3.LUT R86, R86, R193, RZ, 0x3c, !PT ;  /* 0x000000c156567212 */ /* 0x000fe400078e3cff */
[----:B------:R-:W-:Y:S01]  /*9220*/  SHF.R.U64 R102, R102, 0x3, RZ ;  /* 0x0000000366667819 */ /* 0x000fe200000012ff */
[----:B------:R-:W-:Y:S01]  /*9230*/  STSM.16.M88.4 [R12], R40 ;  /* 0x000000280c007844 */ /* 0x000fe20000000200 */
[----:B------:R-:W-:Y:S01]  /*9240*/  MOV R14, R14 ;  /* 0x0000000e000e7202 */ /* 0x000fe20000000f00 */
[----:B0-----:R-:W-:Y:S01]  /*9250*/  IMAD.U32 R10, RZ, RZ, UR6 ;  /* 0x00000006ff0a7e24 */ /* 0x001fe2000f8e00ff */
        /* <DEDUP_REMOVED lines=10> */
[----:B------:R-:W-:Y:S01]  /*9300*/  F2FP.BF16.F32.PACK_AB R72, R73, R72 ;  /* 0x000000484948723e */ /* 0x000fe200000010ff */
[----:B------:R-:W-:Y:S01]  /*9310*/  STSM.16.M88.4 [R20], R56 ;  /* 0x0000003814007844 */ /* 0x000fe20000000200 */
[----:B------:R-:W-:Y:S02]  /*9320*/  IADD3.X R95, RZ, R123, RZ, P0, !PT ;  /* 0x0000007bff5f7210 */ /* 0x000fe400007fe4ff */
[----:B------:R-:W-:Y:S02]  /*9330*/  LOP3.LUT R106, R106, R203, RZ, 0x3c, !PT ;  /* 0x000000cb6a6a7212 */ /* 0x000fe400078e3cff */
[----:B------:R-:W-:Y:S02]  /*9340*/  MOV R24, R24 ;  /* 0x0000001800187202 */ /* 0x000fe40000000f00 */
[----:B------:R-:W-:Y:S02]  /*9350*/  F2FP.BF16.F32.PACK_AB R66, R69, R68 ;  /* 0x000000444542723e */ /* 0x000fe400000010ff */
[----:B------:R-:W-:-:S02]  /*9360*/  F2FP.BF16.F32.PACK_AB R67, R71, R70 ;  /* 0x000000464743723e */ /* 0x000fc400000010ff */
[----:B------:R-:W-:Y:S02]  /*9370*/  F2FP.BF16.F32.PACK_AB R73, R75, R74 ;  /* 0x0000004a4b49723e */ /* 0x000fe400000010ff */
[----:B------:R-:W-:Y:S01]  /*9380*/  IADD3.X R115, RZ, R123, RZ, P2, !PT ;  /* 0x0000007bff737210 */ /* 0x000fe200017fe4ff */
[----:B------:R-:W-:Y:S01]  /*9390*/  STSM.16.M88.4 [R24], R64 ;  /* 0x0000004018007844 */ /* 0x000fe20000000200 */
[----:B------:R-:W-:Y:S02]  /*93a0*/  LOP3.LUT R98, R98, R199, RZ, 0x3c, !PT ;  /* 0x000000c762627212 */ /* 0x000fe400078e3cff */
[----:B------:R-:W-:Y:S02]  /*93b0*/  LOP3.LUT R114, R27, R114, RZ, 0x3c, !PT ;  /* 0x000000721b727212 */ /* 0x000fe400078e3cff */
        /* <DEDUP_REMOVED lines=31> */
[----:B------:R-:W-:Y:S01]  /*95b0*/  LOP3.LUT R118, R29, R118, RZ, 0x3c, !PT ;  /* 0x000000761d767212 */ /* 0x000fe200078e3cff */
        /* <DEDUP_REMOVED lines=19> */
[----:B------:R-:W-:Y:S01]  /*96f0*/  STSM.16.M88.4 [R110], R128 ;  /* 0x000000806e007844 */ /* 0x000fe20000000200 */
[----:B------:R-:W-:-:S02]  /*9700*/  F2FP.BF16.F32.PACK_AB R138, R141, R140 ;  /* 0x0000008c8d8a723e */ /* 0x000fc400000010ff */
[----:B------:R-:W-:Y:S02]  /*9710*/  F2FP.BF16.F32.PACK_AB R139, R143, R142 ;  /* 0x0000008e8f8b723e */ /* 0x000fe400000010ff */
[----:B------:R-:W-:Y:S01]  /*9720*/  F2FP.BF16.F32.PACK_AB R145, R147, R146 ;  /* 0x000000929391723e */ /* 0x000fe200000010ff */
[----:B0-----:R-:W-:Y:S01]  /*9730*/  IMAD.U32 R4, RZ, RZ, UR4 ;  /* 0x00000004ff047e24 */ /* 0x001fe2000f8e00ff */
[----:B------:R-:W-:Y:S01]  /*9740*/  MOV R118, R118 ;  /* 0x0000007600767202 */ /* 0x000fe20000000f00 */
[----:B------:R0:W-:Y:S01]  /*9750*/  STSM.16.M88.4 [R8], R136 ;  /* 0x0000008808007844 */ /* 0x0001e20000000200 */
[----:B------:R-:W-:Y:S02]  /*9760*/  F2FP.BF16.F32.PACK_AB R146, R149, R148 ;  /* 0x000000949592723e */ /* 0x000fe400000010ff */
[----:B------:R-:W-:Y:S02]  /*9770*/  F2FP.BF16.F32.PACK_AB R147, R151, R150 ;  /* 0x000000969793723e */ /* 0x000fe400000010ff */
[----:B------:R-:W-:-:S02]  /*9780*/  PLOP3.LUT P6, PT, PT, PT, UP0, 0x80, 0x0 ;  /* 0x000000000000781c */ /* 0x000fc40003fcf008 */
[----:B------:R-:W-:Y:S01]  /*9790*/  PLOP3.LUT P0, PT, PT, PT, UP1, 0x80, 0x0 ;  /* 0x000000000000781c */ /* 0x000fe20003f0f018 */
[----:B------:R1:W-:Y:S01]  /*97a0*/  STSM.16.M88.4 [R118], R144 ;  /* 0x0000009076007844 */ /* 0x0003e20000000200 */
[----:B------:R-:W-:Y:S01]  /*97b0*/  MOV R5, UR8 ;  /* 0x0000000800057c02 */ /* 0x000fe20008000f00 */
[----:B------:R-:W-:Y:S08]  /*97c0*/  BAR.SYNC.DEFER_BLOCKING 0x1, 0x100 ;  /* 0x0044000000007b1d */ /* 0x000ff00000010000 */
[----:B------:R2:W3:Y:S04]  /*97d0*/  @P6 LDG.E R10, desc[UR48][R10.64] ;  /* 0x000000300a0a6981 */ /* 0x0004e8000c1e1900 */
[----:B------:R-:W4:Y:S01]  /*97e0*/  @P0 LDG.E R6, desc[UR48][R4.64] ;  /* 0x0000003004060981 */ /* 0x000f22000c1e1900 */
[----:B------:R-:W-:Y:S01]  /*97f0*/  IMAD R9, R186, 0x40, R17 ;  /* 0x00000040ba097824 */ /* 0x000fe200078e0211 */
[----:B------:R-:W-:Y:S01]  /*9800*/  ULDC UR8, c[0x0][0xa88] ;  /* 0x0002a20000087ab9 */ /* 0x000fe20000000800 */
[----:B------:R-:W-:-:S02]  /*9810*/  UMOV UR4, URZ ;  /* 0x0000003f00047c82 */ /* 0x000fc40008000000 */
[----:B------:R-:W-:-:S03]  /*9820*/  IMAD.WIDE R126, R9, 0x2, R126 ;  /* 0x00000002097e7825 */ /* 0x000fc600078e027e */
[C---:B------:R-:W-:Y:S02]  /*9830*/  IADD3 R12, P2, R126.reuse, 0x1000, RZ ;  /* 0x000010007e0c7810 */ /* 0x040fe40007f5e0ff */
[C---:B------:R-:W-:Y:S02]  /*9840*/  IADD3 R33, P1, R126.reuse, 0x2000, RZ ;  /* 0x000020007e217810 */ /* 0x040fe40007f3e0ff */
[----:B--2---:R-:W-:Y:S02]  /*9850*/  P2R R11, PR, RZ, 0x4 ;  /* 0x00000004ff0b7803 */ /* 0x004fe40000000000 */
[C---:B------:R-:W-:Y:S02]  /*9860*/  IADD3 R25, P2, R126.reuse, 0x3000, RZ ;  /* 0x000030007e197810 */ /* 0x040fe40007f5e0ff */
[C---:B------:R-:W-:Y:S02]  /*9870*/  IADD3 R41, P3, R126.reuse, 0x4000, RZ ;  /* 0x000040007e297810 */ /* 0x040fe40007f7e0ff */
        /* <DEDUP_REMOVED lines=14> */
[----:B0-----:R-:W-:Y:S02]  /*9960*/  LOP3.LUT R8, R9, R12, RZ, 0x3c, !PT ;  /* 0x0000000c09087212 */ /* 0x001fe400078e3cff */
[----:B------:R-:W-:Y:S02]  /*9970*/  LOP3.LUT R32, R32, R33, RZ, 0x3c, !PT ;  /* 0x0000002120207212 */ /* 0x000fe400078e3cff */
[----:B------:R-:W-:Y:S02]  /*9980*/  LOP3.LUT R24, R24, R25, RZ, 0x3c, !PT ;  /* 0x0000001918187212 */ /* 0x000fe400078e3cff */
[----:B------:R-:W-:Y:S02]  /*9990*/  LOP3.LUT R40, R40, R41, RZ, 0x3c, !PT ;  /* 0x0000002928287212 */ /* 0x000fe400078e3cff */
[----:B------:R-:W-:-:S02]  /*99a0*/  LOP3.LUT R28, R28, R29, RZ, 0x3c, !PT ;  /* 0x0000001d1c1c7212 */ /* 0x000fc400078e3cff */
[----:B------:R-:W-:Y:S02]  /*99b0*/  LOP3.LUT R44, R44, R45, RZ, 0x3c, !PT ;  /* 0x0000002d2c2c7212 */ /* 0x000fe400078e3cff */
[----:B---3--:R-:W-:Y:S02]  /*99c0*/  @P6 R2UR UR8, R10 ;  /* 0x000000000a0862ca */ /* 0x008fe400000e0000 */
[----:B----4-:R-:W-:Y:S01]  /*99d0*/  @P0 R2UR UR4, R6 ;  /* 0x00000000060402ca */ /* 0x010fe200000e0000 */
[----:B-1----:R-:W-:-:S14]  /*99e0*/  @P6 BRA `(.L_x_3452) ;  /* 0x0000000000186947 */ /* 0x002fdc0003800000 */
[----:B------:R-:W-:Y:S05]  /*99f0*/  @!P0 BRA `(.L_x_3452) ;  /* 0x0000000000148947 */ /* 0x000fea0003800000 */
[----:B------:R-:W2:Y:S04]  /*9a00*/  LDG.E R10, desc[UR48][R4.64] ;  /* 0x00000030040a7981 */ /* 0x000ea8000c1e1900 */
[----:B------:R-:W3:Y:S01]  /*9a10*/  LDG.E R6, desc[UR48][R4.64+0x4] ;  /* 0x0000043004067981 */ /* 0x000ee2000c1e1900 */
[----:B--2---:R-:W-:Y:S02]  /*9a20*/  R2UR UR6, R10 ;  /* 0x000000000a0672ca */ /* 0x004fe400000e0000 */
[----:B---3--:R-:W-:-:S13]  /*9a30*/  R2UR UR8, R6 ;  /* 0x00000000060872ca */ /* 0x008fda00000e0000 */
[----:B------:R-:W-:-:S12]  /*9a40*/  UIADD3 UR8, -UR6, UR8, URZ ;  /* 0x0000000806087290 */ /* 0x000fd8000fffe13f */
.L_x_3452:
        /* <DEDUP_REMOVED lines=23> */
[----:B------:R-:W-:Y:S01]  /*9bc0*/  IMAD.X R37, RZ, RZ, R127, P0 ;  /* 0x000000ffff257224 */ /* 0x000fe200000e067f */
[----:B0-----:R-:W-:Y:S02]  /*9bd0*/  ISETP.NE.AND P6, PT, R4, RZ, PT ;  /* 0x000000ff0400720c */ /* 0x001fe40003fc5270 */
[----:B------:R-:W-:Y:S02]  /*9be0*/  LOP3.LUT R48, R48, R49, RZ, 0x3c, !PT ;  /* 0x0000003130307212 */ /* 0x000fe400078e3cff */
[----:B------:R-:W-:Y:S02]  /*9bf0*/  IADD3.X R41, RZ, R127, RZ, P3, !PT ;  /* 0x0000007fff297210 */ /* 0x000fe40001ffe4ff */
[----:B------:R-:W-:-:S02]  /*9c00*/  IADD3 R61, P2, R126, 0xa000, RZ ;  /* 0x0000a0007e3d7810 */ /* 0x000fc40007f5e0ff */
[C---:B------:R-:W-:Y:S02]  /*9c10*/  IADD3 R57, P3, R126.reuse, 0xb000, RZ ;  /* 0x0000b0007e397810 */ /* 0x040fe40007f7e0ff */
[C---:B------:R-:W-:Y:S02]  /*9c20*/  IADD3 R69, P4, R126.reuse, 0xc000, RZ ;  /* 0x0000c0007e457810 */ /* 0x040fe40007f9e0ff */
[C---:B------:R-:W-:Y:S02]  /*9c30*/  IADD3 R65, P5, R126.reuse, 0xd000, RZ ;  /* 0x0000d0007e417810 */ /* 0x040fe40007fbe0ff */
[C---:B------:R-:W-:Y:S02]  /*9c40*/  IADD3 R77, P0, R126.reuse, 0xe000, RZ ;  /* 0x0000e0007e4d7810 */ /* 0x040fe40007f1e0ff */
[----:B------:R-:W-:Y:S02]  /*9c50*/  IADD3.X R49, RZ, R127, RZ, P1, !PT ;  /* 0x0000007fff317210 */ /* 0x000fe40000ffe4ff */
[----:B------:R-:W-:-:S02]  /*9c60*/  IADD3 R5, P1, R126, 0xf000, RZ ;  /* 0x0000f0007e057810 */ /* 0x000fc40007f3e0ff */
[----:B------:R-:W-:Y:S02]  /*9c70*/  LOP3.LUT R60, R61, 0x380, RZ, 0xc0, !PT ;  /* 0x000003803d3c7812 */ /* 0x000fe400078ec0ff */
[----:B------:R-:W-:Y:S01]  /*9c80*/  LOP3.LUT R56, R57, 0x380, RZ, 0xc0, !PT ;  /* 0x0000038039387812 */ /* 0x000fe200078ec0ff */
[----:B------:R-:W-:Y:S01]  /*9c90*/  IMAD.X R73, RZ, RZ, R127, P1 ;  /* 0x000000ffff497224 */ /* 0x000fe200008e067f */
        /* <DEDUP_REMOVED lines=22> */
[----:B------:R-:W-:Y:S02]  /*9e00*/  LOP3.LUT R126, R11, R126, RZ, 0x3c, !PT ;  /* 0x0000007e0b7e7212 */ /* 0x000fe400078e3cff */
        /* <DEDUP_REMOVED lines=14> */
[C---:B------:R-:W-:Y:S01]  /*9ef0*/  IADD3 R10, R6.reuse, 0x8, RZ ;  /* 0x00000008060a7810 */ /* 0x040fe20007ffe0ff */
        /* <DEDUP_REMOVED lines=14> */
.L_x_3453:
        /* <DEDUP_REMOVED lines=11> */
[----:B------:R-:W5:Y:S01]  /*a090*/  LD.E.128 R32, desc[UR48][R32.64] ;  /* 0x0000003020207980 */ /* 0x000f62000c101d00 */
[----:B------:R-:W-:-:S02]  /*a0a0*/  SHF.L.U32 R5, R4, 0x1, RZ ;  /* 0x0000000104057819 */ /* 0x000fc400000006ff */
[----:B------:R-:W-:Y:S01]  /*a0b0*/  ISETP.GE.AND P0, PT, R6, UR14, PT ;  /* 0x0000000e06007c0c */ /* 0x000fe2000bf06270 */
[----:B------:R-:W5:Y:S01]  /*a0c0*/  LD.E.128 R24, desc[UR48][R24.64] ;  /* 0x0000003018187980 */ /* 0x000f62000c101d00 */
[----:B------:R-:W-:Y:S02]  /*a0d0*/  ISETP.GE.AND P1, PT, R84, UR14, PT ;  /* 0x0000000e54007c0c */ /* 0x000fe4000bf26270 */
[----:B------:R-:W-:Y:S01]  /*a0e0*/  LOP3.LUT R0, R5, 0x2, R0, 0xe2, !PT ;  /* 0x0000000205007812 */ /* 0x000fe200078ee200 */
[----:B------:R-:W5:Y:S01]  /*a0f0*/  LD.E.128 R40, desc[UR48][R40.64] ;  /* 0x0000003028287980 */ /* 0x000f62000c101d00 */
[----:B------:R-:W-:Y:S02]  /*a100*/  SEL R5, RZ, 0x4, P0 ;  /* 0x00000004ff057807 */ /* 0x000fe40000000000 */
[----:B------:R-:W-:Y:S01]  /*a110*/  SEL R4, RZ, 0x8, P1 ;  /* 0x00000008ff047807 */ /* 0x000fe20000800000 */
[----:B------:R-:W-:Y:S02]  /*a120*/  UIMAD UR6, UR12, UR10, URZ ;  /* 0x0000000a0c0672a4 */ /* 0x000fe4000f8e023f */
[----:B------:R-:W-:Y:S01]  /*a130*/  IMAD.U32 R21, RZ, RZ, UR10 ;  /* 0x0000000aff157e24 */ /* 0x000fe2000f8e00ff */
[----:B------:R-:W5:Y:S01]  /*a140*/  LD.E.128 R28, desc[UR48][R28.64] ;  /* 0x000000301c1c7980 */ /* 0x000f62000c101d00 */
[----:B------:R-:W-:Y:S01]  /*a150*/  LOP3.LUT R0, R4, R0, R5, 0xfe, !PT ;  /* 0x0000000004007212 */ /* 0x000fe200078efe05 */
[--C-:B------:R-:W-:Y:S01]  /*a160*/  IMAD.MOV.U32 R4, RZ, RZ, R17.reuse ;  /* 0x000000ffff047224 */ /* 0x100fe200078e0011 */
[----:B------:R-:W-:Y:S01]  /*a170*/  SHF.R.S32.HI R5, RZ, 0x1f, R17 ;  /* 0x0000001fff057819 */ /* 0x000fe20000011411 */
[----:B------:R-:W-:Y:S01]  /*a180*/  UIMAD UR6, UR4, UR11, UR6 ;  /* 0x0000000b040672a4 */ /* 0x000fe2000f8e0206 */
[----:B------:R-:W5:Y:S01]  /*a190*/  LD.E.128 R44, desc[UR48][R44.64] ;  /* 0x000000302c2c7980 */ /* 0x000f62000c101d00 */
[C---:B------:R-:W-:Y:S01]  /*a1a0*/  VIADD R86, R17.reuse, 0x100 ;  /* 0x0000010011567836 */ /* 0x040fe20000000000 */
[----:B------:R-:W-:Y:S01]  /*a1b0*/  ULDC.64 UR10, c[0x0][0xae0] ;  /* 0x0002b800000a7ab9 */ /* 0x000fe20000000a00 */
[----:B------:R-:W-:Y:S01]  /*a1c0*/  VIADD R88, R17, 0x140 ;  /* 0x0000014011587836 */ /* 0x000fe20000000000 */
[----:B------:R-:W5:Y:S01]  /*a1d0*/  LD.E.128 R36, desc[UR48][R36.64] ;  /* 0x0000003024247980 */ /* 0x000f62000c101d00 */
[----:B------:R-:W-:-:S03]  /*a1e0*/  IMAD.WIDE.U32 R4, R21, UR4, R4 ;  /* 0x0000000415047c25 */ /* 0x000fc6000f8e0004 */
        /* <DEDUP_REMOVED lines=9> */
[----:B------:R-:W-:Y:S01]  /*a280*/  VIADD R5, R5, UR6 ;  /* 0x0000000605057c36 */ /* 0x000fe20008000000 */
[----:B------:R-:W-:Y:S01]  /*a290*/  ISETP.GE.AND P0, PT, R86, UR14, PT ;  /* 0x0000000e56007c0c */ /* 0x000fe2000bf06270 */
[----:B------:R-:W-:Y:S01]  /*a2a0*/  @!PT LDS RZ, [RZ] ;  /* 0x00000000fffff984 */ /* 0x000fe20000000800 */
[----:B------:R-:W-:Y:S01]  /*a2b0*/  @!PT LDS RZ, [RZ] ;  /* 0x00000000fffff984 */ /* 0x000fe20000000800 */
[----:B------:R-:W-:Y:S01]  /*a2c0*/  @!PT LDS RZ, [RZ] ;  /* 0x00000000fffff984 */ /* 0x000fe20000000800 */
[----:B------:R-:W-:Y:S01]  /*a2d0*/  @!PT LDS RZ, [RZ] ;  /* 0x00000000fffff984 */ /* 0x000fe20000000800 */
[----:B------:R1:W-:Y:S06]  /*a2e0*/  MEMBAR.ALL.CTA ;  /* 0x0000000000007992 */ /* 0x0003ec0000008000 */
[----:B-1----:R-:W1:Y:S01]  /*a2f0*/  FENCE.VIEW.ASYNC.S ;  /* 0x00000000000073c6 */ /* 0x002e620000000000 */
[----:B------:R-:W-:Y:S01]  /*a300*/  IMAD.U32 R81, RZ, RZ, UR10 ;  /* 0x0000000aff517e24 */ /* 0x000fe2000f8e00ff */
[----:B------:R-:W-:Y:S01]  /*a310*/  ISETP.GE.AND P1, PT, R88, UR14, PT ;  /* 0x0000000e58007c0c */ /* 0x000fe2000bf26270 */
[----:B------:R-:W-:Y:S01]  /*a320*/  UIMAD UR7, UR45, -0x40, UR8 ;  /* 0xffffffc02d0778a4 */ /* 0x000fe2000f8e0208 */
[----:B------:R-:W-:Y:S01]  /*a330*/  IADD3 R80, R17, 0x180, RZ ;  /* 0x0000018011507810 */ /* 0x000fe20007ffe0ff */
[----:B------:R-:W-:-:S02]  /*a340*/  UIMAD UR6, UR44, UR11, UR4 ;  /* 0x0000000b2c0672a4 */ /* 0x000fc4000f8e0204 */
[----:B------:R-:W-:Y:S01]  /*a350*/  IMAD.WIDE.U32 R4, R81, UR44, R4 ;  /* 0x0000002c51047c25 */ /* 0x000fe2000f8e0004 */
[----:B------:R-:W-:Y:S01]  /*a360*/  SEL R21, RZ, 0x10, P0 ;  /* 0x00000010ff157807 */ /* 0x000fe20000000000 */
[----:B------:R-:W-:Y:S01]  /*a370*/  UIADD3 UR4, UR40, 0x28c20, URZ ;  /* 0x00028c2028047890 */ /* 0x000fe2000fffe03f */
[----:B------:R-:W-:Y:S01]  /*a380*/  SEL R20, RZ, 0x20, P1 ;  /* 0x00000020ff147807 */ /* 0x000fe20000800000 */
[----:B------:R-:W-:Y:S01]  /*a390*/  ULDC.64 UR8, c[0x0][0xae8] ;  /* 0x0002ba0000087ab9 */ /* 0x000fe20000000a00 */
[----:B------:R-:W-:Y:S01]  /*a3a0*/  ISETP.GE.AND P2, PT, R186, UR7, PT ;  /* 0x00000007ba007c0c */ /* 0x000fe2000bf46270 */
[----:B------:R-:W-:Y:S01]  /*a3b0*/  UPRMT UR4, URZ, 0x654, UR4 ;  /* 0x000006543f047896 */ /* 0x000fe20008000004 */
[----:B------:R-:W-:Y:S01]  /*a3c0*/  ISETP.GE.AND P0, PT, R80, UR14, PT ;  /* 0x0000000e50007c0c */ /* 0x000fe2000bf06270 */
[----:B------:R-:W-:Y:S01]  /*a3d0*/  VIADD R80, R186, 0x20 ;  /* 0x00000020ba507836 */ /* 0x000fe20000000000 */
[----:B------:R-:W-:Y:S01]  /*a3e0*/  LOP3.LUT R21, R20, R0, R21, 0xfe, !PT ;  /* 0x0000000014157212 */ /* 0x000fe200078efe15 */
[----:B------:R-:W-:Y:S01]  /*a3f0*/  VIADD R20, R17, 0x1c0 ;  /* 0x000001c011147836 */ /* 0x000fe20000000000 */
[----:B------:R-:W-:Y:S01]  /*a400*/  IADD3 R5, R5, UR6, RZ ;  /* 0x0000000605057c10 */ /* 0x000fe2000fffe0ff */
[----:B------:R-:W-:-:S02]  /*a410*/  UIMAD UR6, UR43, UR8, URZ ;  /* 0x000000082b0672a4 */ /* 0x000fc4000f8e023f */
[----:B------:R-:W-:Y:S01]  /*a420*/  IMAD.U32 R81, RZ, RZ, UR8 ;  /* 0x00000008ff517e24 */ /* 0x000fe2000f8e00ff */
[----:B------:R-:W-:Y:S01]  /*a430*/  SEL R0, RZ, 0x40, P0 ;  /* 0x00000040ff007807 */ /* 0x000fe20000000000 */
[----:B------:R-:W-:Y:S01]  /*a440*/  BSSY B1, `(.L_x_3454) ;  /* 0x0000028000017945 */ /* 0x000fe20003800000 */
[----:B------:R-:W-:Y:S01]  /*a450*/  UIMAD UR6, UR42, UR9, UR6 ;  /* 0x000000092a0672a4 */ /* 0x000fe2000f8e0206 */
[----:B------:R-:W-:Y:S01]  /*a460*/  ISETP.GE.AND P1, PT, R20, UR14, PT ;  /* 0x0000000e14007c0c */ /* 0x000fe2000bf26270 */
[----:B-1----:R-:W-:Y:S01]  /*a470*/  SYNCS.ARRIVE.TRANS64.RED.A1T0 RZ, [UR4], RZ ;  /* 0x000000ffffff79a7 */ /* 0x002fe20008100404 */
[----:B------:R-:W-:Y:S01]  /*a480*/  ISETP.GE.AND P0, PT, R80, UR7, PT ;  /* 0x0000000750007c0c */ /* 0x000fe2000bf06270 */
[----:B------:R-:W-:Y:S01]  /*a490*/  IMAD.WIDE.U32 R80, R81, UR42, R4 ;  /* 0x0000002a51507c25 */ /* 0x000fe2000f8e0004 */
[----:B------:R-:W-:Y:S02]  /*a4a0*/  LOP3.LUT R0, R21, R0, RZ, 0xfc, !PT ;  /* 0x0000000015007212 */ /* 0x000fe400078efcff */
        /* <DEDUP_REMOVED lines=8> */
[----:B------:R-:W-:Y:S01]  /*a530*/  MOV R5, R87 ;  /* 0x0000005700057202 */ /* 0x000fe20000000f00 */
        /* <DEDUP_REMOVED lines=24> */
.L_x_3455:
[----:B------:R-:W-:Y:S05]  /*a6c0*/  BSYNC B1 ;  /* 0x0000000000017941 */ /* 0x000fea0003800000 */
.L_x_3454:
        /* <DEDUP_REMOVED lines=31> */
.L_x_3451:
[----:B------:R-:W-:Y:S01]  /*a8c0*/  ULDC.64 UR6, c[0x0][0xbe0] ;  /* 0x0002f80000067ab9 */ /* 0x000fe20000000a00 */
[----:B------:R-:W-:Y:S02]  /*a8d0*/  USHF.L.U32 UR4, UR42, 0x2, URZ ;  /* 0x000000022a047899 */ /* 0x000fe4000800063f */
[----:B------:R-:W-:Y:S01]  /*a8e0*/  UISETP.NE.U32.AND UP0, UPT, UR6, URZ, UPT ;  /* 0x0000003f0600728c */ /* 0x000fe2000bf05070 */
[----:B------:R-:W-:Y:S01]  /*a8f0*/  ULDC.64 UR8, c[0x0][0xbd8] ;  /* 0x0002f60000087ab9 */ /* 0x000fe20000000a00 */
[----:B------:R-:W-:Y:S02]  /*a900*/  USHF.L.U64.HI UR10, UR42, 0x2, UR43 ;  /* 0x000000022a0a7899 */ /* 0x000fe4000801022b */
[----:B------:R-:W-:Y:S02]  /*a910*/  UISETP.NE.AND.EX UP1, UPT, UR7, URZ, UPT, UP0 ;  /* 0x0000003f0700728c */ /* 0x000fe4000bf25300 */
[----:B------:R-:W-:Y:S01]  /*a920*/  UISETP.NE.U32.AND UP0, UPT, UR8, URZ, UPT ;  /* 0x0000003f0800728c */ /* 0x000fe2000bf05070 */
[----:B------:R-:W-:Y:S01]  /*a930*/  MOV R3, RZ ;  /* 0x000000ff00037202 */ /* 0x000fe20000000f00 */
[----:B------:R-:W-:Y:S01]  /*a940*/  VIADD R12, R17, 0x40 ;  /* 0x00000040110c7836 */ /* 0x000fe20000000000 */
[----:B------:R-:W-:Y:S01]  /*a950*/  ULDC UR12, c[0x0][0xa8c] ;  /* 0x0002a300000c7ab9 */ /* 0x000fe20000000800 */
[----:B------:R-:W-:Y:S01]  /*a960*/  PLOP3.LUT P4, PT, PT, PT, UP1, 0x80, 0x0 ;  /* 0x000000000000781c */ /* 0x000fe20003f8f018 */
[----:B------:R-:W-:-:S04]  /*a970*/  UISETP.NE.AND.EX UP0, UPT, UR9, URZ, UPT, UP0 ;  /* 0x0000003f0900728c */ /* 0x000fc8000bf05300 */
[----:B------:R-:W-:Y:S02]  /*a980*/  @UP1 UIADD3 UR6, UP2, UR4, UR6, URZ ;  /* 0x0000000604061290 */ /* 0x000fe4000ff5e03f */
[----:B------:R-:W-:Y:S02]  /*a990*/  PLOP3.LUT P3, PT, PT, PT, UP0, 0x80, 0x0 ;  /* 0x000000000000781c */ /* 0x000fe40003f6f008 */
[----:B------:R-:W-:Y:S02]  /*a9a0*/  @UP1 UIADD3.X UR7, UR10, UR7, URZ, UP2, !UPT ;  /* 0x000000070a071290 */ /* 0x000fe400097fe43f */
[----:B------:R-:W-:Y:S01]  /*a9b0*/  UIADD3 UR4, UP1, UR4, UR8, URZ ;  /* 0x0000000804047290 */ /* 0x000fe2000ff3e03f */
[----:B------:R-:W-:-:S03]  /*a9c0*/  IMAD.U32 R8, RZ, RZ, UR6 ;  /* 0x00000006ff087e24 */ /* 0x000fc6000f8e00ff */
[----:B------:R-:W-:Y:S01]  /*a9d0*/  IMAD.U32 R9, RZ, RZ, UR7 ;  /* 0x00000007ff097e24 */ /* 0x000fe2000f8e00ff */
[----:B------:R-:W-:Y:S01]  /*a9e0*/  UIADD3.X UR6, UR10, UR9, URZ, UP1, !UPT ;  /* 0x000000090a067290 */ /* 0x000fe20008ffe43f */
[----:B------:R-:W-:-:S03]  /*a9f0*/  IMAD.U32 R4, RZ, RZ, UR4 ;  /* 0x00000004ff047e24 */ /* 0x000fc6000f8e00ff */
[----:B------:R0:W2:Y:S02]  /*aa00*/  @P4 LDG.E R8, desc[UR48][R8.64] ;  /* 0x0000003008084981 */ /* 0x0000a4000c1e1900 */
        /* <DEDUP_REMOVED lines=11> */
[----:B------:R-:W-:-:S02]  /*aac0*/  ISETP.GE.AND P2, PT, R15, UR12, PT ;  /* 0x0000000c0f007c0c */ /* 0x000fc4000bf46270 */
[----:B------:R-:W-:Y:S02]  /*aad0*/  ISETP.GT.AND P0, PT, R189, 0x3f, PT ;  /* 0x0000003fbd00780c */ /* 0x000fe40003f04270 */
        /* <DEDUP_REMOVED lines=12> */
.L_x_3457:
[----:B------:R-:W-:Y:S01]  /*aba0*/  USHF.R.S32.HI UR8, URZ, 0x1f, UR44 ;  /* 0x0000001f3f087899 */ /* 0x000fe2000801142c */
[----:B------:R-:W-:Y:S01]  /*abb0*/  BSSY B1, `(.L_x_3458) ;  /* 0x0000021000017945 */ /* 0x000fe20003800000 */
[----:B------:R-:W-:Y:S01]  /*abc0*/  USEL UR42, UR42, URZ, !UP0 ;  /* 0x0000003f2a2a7287 */ /* 0x000fe2000c000000 */
[C---:B------:R-:W-:Y:S01]  /*abd0*/  IADD3 R20, R17.reuse, 0x100, RZ ;  /* 0x0000010011147810 */ /* 0x040fe20007ffe0ff */
[----:B------:R-:W-:Y:S01]  /*abe0*/  USEL UR43, UR43, URZ, !UP0 ;  /* 0x0000003f2b2b7287 */ /* 0x000fe2000c000000 */
[----:B------:R-:W-:Y:S01]  /*abf0*/  VIADD R26, R17, 0x140 ;  /* 0x00000140111a7836 */ /* 0x000fe20000000000 */
[----:B------:R-:W-:Y:S02]  /*ac00*/  SHF.R.S32.HI R10, RZ, 0x1f, R17 ;  /* 0x0000001fff0a7819 */ /* 0x000fe40000011411 */
[----:B-----5:R-:W-:Y:S01]  /*ac10*/  SHF.R.S32.HI R6, RZ, 0x1f, R3 ;  /* 0x0000001fff067819 */ /* 0x020fe20000011403 */
[----:B------:R-:W-:Y:S07]  /*ac20*/  @P0 BRA `(.L_x_3459) ;  /* 0x0000000000640947 */ /* 0x000fee0003800000 */
        /* <DEDUP_REMOVED lines=9> */
[----:B------:R-:W-:Y:S02]  /*acc0*/  LEA.HI.X.SX32 R5, R0, R6, 0x1, P0 ;  /* 0x0000000600057211 */ /* 0x000fe400000f0eff */
[----:B------:R-:W-:Y:S01]  /*acd0*/  MOV R9, UR10 ;  /* 0x0000000a00097c02 */ /* 0x000fe20008000f00 */
[----:B------:R-:W-:-:S03]  /*ace0*/  UIMAD UR6, UR44, UR11, UR6 ;  /* 0x0000000b2c0672a4 */ /* 0x000fc6000f8e0206 */
[----:B------:R-:W-:Y:S01]  /*acf0*/  ULDC.64 UR10, c[0x0][0xb78] ;  /* 0x0002de00000a7ab9 */ /* 0x000fe20000000a00 */
[----:B------:R-:W-:Y:S01]  /*ad00*/  IMAD.WIDE.U32 R4, R9, UR44, R4 ;  /* 0x0000002c09047c25 */ /* 0x000fe2000f8e0004 */
[----:B------:R-:W-:-:S03]  /*ad10*/  UIMAD UR7, UR43, UR10, URZ ;  /* 0x0000000a2b0772a4 */ /* 0x000fc6000f8e023f */
[----:B------:R-:W-:Y:S01]  /*ad20*/  VIADD R5, R5, UR6 ;  /* 0x0000000605057c36 */ /* 0x000fe20008000000 */
[----:B------:R-:W-:Y:S01]  /*ad30*/  UIMAD UR7, UR42, UR11, UR7 ;  /* 0x0000000b2a0772a4 */ /* 0x000fe2000f8e0207 */
[----:B------:R-:W-:Y:S02]  /*ad40*/  IMAD.U32 R9, RZ, RZ, UR10 ;  /* 0x0000000aff097e24 */ /* 0x000fe4000f8e00ff */
[----:B------:R-:W-:Y:S02]  /*ad50*/  ULDC.64 UR10, c[0x0][0xb40] ;  /* 0x0002d000000a7ab9 */ /* 0x000fe40000000a00 */
[----:B------:R-:W-:-:S04]  /*ad60*/  IMAD.WIDE.U32 R4, R9, UR42, R4 ;  /* 0x0000002a09047c25 */ /* 0x000fc8000f8e0004 */
[----:B------:R-:W-:Y:S01]  /*ad70*/  VIADD R5, R5, UR7 ;  /* 0x0000000705057c36 */ /* 0x000fe20008000000 */
[----:B------:R-:W-:-:S04]  /*ad80*/  LEA R8, P0, R4, UR10, 0x2 ;  /* 0x0000000a04087c11 */ /* 0x000fc8000f8010ff */
[----:B------:R-:W-:Y:S01]  /*ad90*/  LEA.HI.X R9, R4, UR11, R5, 0x2, P0 ;  /* 0x0000000b04097c11 */ /* 0x000fe200080f1405 */
[----:B------:R-:W-:-:S05]  /*ada0*/  IMAD.MOV.U32 R5, RZ, RZ, -0x800000 ;  /* 0xff800000ff057424 */ /* 0x000fca00078e00ff */
[----:B------:R0:W-:Y:S03]  /*adb0*/  STG.E desc[UR48][R8.64], R5 ;  /* 0x0000000508007986 */ /* 0x0001e6000c101930 */
.L_x_3459:
[----:B------:R-:W-:Y:S05]  /*adc0*/  BSYNC B1 ;  /* 0x0000000000017941 */ /* 0x000fea0003800000 */
.L_x_3458:
[----:B------:R-:W-:Y:S01]  /*add0*/  ULDC.64 UR6, c[0x0][0xaa0] ;  /* 0x0002a80000067ab9 */ /* 0x000fe20000000a00 */
[----:B------:R-:W-:Y:S01]  /*ade0*/  MOV R4, R17 ;  /* 0x0000001100047202 */ /* 0x000fe20000000f00 */
        /* <DEDUP_REMOVED lines=9> */
[----:B------:R-:W-:Y:S01]  /*ae80*/  VIADD R8, R17, 0x180 ;  /* 0x0000018011087836 */ /* 0x000fe20000000000 */
[----:B------:R-:W-:Y:S01]  /*ae90*/  SEL R0, RZ, 0x10, P0 ;  /* 0x00000010ff007807 */ /* 0x000fe20000000000 */
[----:B------:R-:W-:-:S02]  /*aea0*/  IMAD.IADD R5, R5, 0x1, R3 ;  /* 0x0000000105057824 */ /* 0x000fc400078e0203 */
[----:B------:R-:W-:Y:S01]  /*aeb0*/  IMAD.U32 R3, RZ, RZ, UR6 ;  /* 0x00000006ff037e24 */ /* 0x000fe2000f8e00ff */
[----:B------:R-:W-:Y:S01]  /*aec0*/  UIMAD UR6, UR8, UR6, URZ ;  /* 0x00000006080672a4 */ /* 0x000fe2000f8e023f */
[----:B------:R-:W-:Y:S02]  /*aed0*/  ISETP.GE.AND P0, PT, R8, UR12, PT ;  /* 0x0000000c08007c0c */ /* 0x000fe4000bf06270 */
[----:B------:R-:W-:Y:S01]  /*aee0*/  IMAD.WIDE.U32 R4, R3, UR44, R4 ;  /* 0x0000002c03047c25 */ /* 0x000fe2000f8e0004 */
[----:B------:R-:W-:Y:S01]  /*aef0*/  UIMAD UR6, UR44, UR7, UR6 ;  /* 0x000000072c0672a4 */ /* 0x000fe2000f8e0206 */
[----:B------:R-:W-:Y:S01]  /*af00*/  IADD3 R3, R17, 0x1c0, RZ ;  /* 0x000001c011037810 */ /* 0x000fe20007ffe0ff */
[----:B------:R-:W-:Y:S01]  /*af10*/  UIMAD UR7, UR45, -0x40, UR4 ;  /* 0xffffffc02d0778a4 */ /* 0x000fe2000f8e0204 */
[----:B------:R-:W-:Y:S01]  /*af20*/  LOP3.LUT R11, R6, R11, R0, 0xfe, !PT ;  /* 0x0000000b060b7212 */ /* 0x000fe200078efe00 */
[----:B------:R-:W-:Y:S01]  /*af30*/  ULDC.64 UR8, c[0x0][0xae8] ;  /* 0x0002ba0000087ab9 */ /* 0x000fe20000000a00 */
[----:B------:R-:W-:Y:S01]  /*af40*/  SEL R0, RZ, 0x40, P0 ;  /* 0x00000040ff007807 */ /* 0x000fe20000000000 */
[----:B------:R-:W-:Y:S01]  /*af50*/  UIMAD UR4, UR43, UR8, URZ ;  /* 0x000000082b0472a4 */ /* 0x000fe2000f8e023f */
[----:B------:R-:W-:Y:S01]  /*af60*/  VIADD R5, R5, UR6 ;  /* 0x0000000605057c36 */ /* 0x000fe20008000000 */
[C---:B------:R-:W-:Y:S01]  /*af70*/  ISETP.GE.AND P1, PT, R186.reuse, UR7, PT ;  /* 0x00000007ba007c0c */ /* 0x040fe2000bf26270 */
[----:B------:R-:W-:Y:S01]  /*af80*/  IMAD.U32 R9, RZ, RZ, UR8 ;  /* 0x00000008ff097e24 */ /* 0x000fe2000f8e00ff */
[----:B------:R-:W-:Y:S01]  /*af90*/  UIMAD UR4, UR42, UR9, UR4 ;  /* 0x000000092a0472a4 */ /* 0x000fe2000f8e0204 */
[----:B------:R-:W-:Y:S01]  /*afa0*/  ISETP.GE.AND P2, PT, R3, UR12, PT ;  /* 0x0000000c03007c0c */ /* 0x000fe2000bf46270 */
[----:B------:R-:W-:Y:S01]  /*afb0*/  VIADD R6, R186, 0x20 ;  /* 0x00000020ba067836 */ /* 0x000fe20000000000 */
[----:B------:R-:W-:Y:S01]  /*afc0*/  LOP3.LUT R21, R11, R0, RZ, 0xfc, !PT ;  /* 0x000000000b157212 */ /* 0x000fe200078efcff */
[----:B------:R-:W-:Y:S01]  /*afd0*/  IMAD.WIDE.U32 R8, R9, UR42, R4 ;  /* 0x0000002a09087c25 */ /* 0x000fe2000f8e0004 */
[----:B------:R-:W-:-:S02]  /*afe0*/  SHF.R.S32.HI R5, RZ, 0x1f, R186 ;  /* 0x0000001fff057819 */ /* 0x000fc400000114ba */
[----:B------:R-:W-:Y:S01]  /*aff0*/  MOV R4, R186 ;  /* 0x000000ba00047202 */ /* 0x000fe20000000f00 */
[----:B------:R-:W-:Y:S01]  /*b000*/  IMAD.U32 R11, RZ, RZ, UR45 ;  /* 0x0000002dff0b7e24 */ /* 0x000fe2000f8e00ff */
[----:B------:R-:W-:Y:S01]  /*b010*/  SEL R0, RZ, 0x80, P2 ;  /* 0x00000080ff007807 */ /* 0x000fe20001000000 */
[----:B------:R-:W-:Y:S01]  /*b020*/  VIADD R13, R9, UR4 ;  /* 0x00000004090d7c36 */ /* 0x000fe20008000000 */
[----:B------:R-:W-:Y:S01]  /*b030*/  ISETP.GE.AND P0, PT, R6, UR7, PT ;  /* 0x0000000706007c0c */ /* 0x000fe2000bf06270 */
[----:B------:R-:W-:Y:S01]  /*b040*/  IMAD.WIDE R10, R11, 0x40, R4 ;  /* 0x000000400b0a7825 */ /* 0x000fe200078e0204 */
[----:B------:R-:W-:Y:S01]  /*b050*/  LOP3.LUT R0, R21, R0, RZ, 0xfc, !PT ;  /* 0x0000000015007212 */ /* 0x000fe200078efcff */
[----:B------:R-:W-:Y:S10]  /*b060*/  @P1 BRA `(.L_x_3461) ;  /* 0x0000000000681947 */ /* 0x000ff40003800000 */
        /* <DEDUP_REMOVED lines=26> */
.L_x_3461:
[----:B------:R-:W-:Y:S05]  /*b210*/  BSYNC B1 ;  /* 0x0000000000017941 */ /* 0x000fea0003800000 */
.L_x_3460:
        /* <DEDUP_REMOVED lines=29> */
.L_x_3456:
[----:B------:R-:W-:Y:S05]  /*b3f0*/  BSYNC B0 ;  /* 0x0000000000007941 */ /* 0x000fea0003800000 */
.L_x_3450:
[----:B------:R-:W-:Y:S02]  /*b400*/  ULDC UR4, c[0x0][0xc14] ;  /* 0x0003050000047ab9 */ /* 0x000fe40000000800 */
[----:B------:R-:W-:-:S13]  /*b410*/  ISETP.GE.AND P0, PT, R7, UR4, PT ;  /* 0x0000000407007c0c */ /* 0x000fda000bf06270 */
[----:B------:R-:W-:Y:S05]  /*b420*/  @!P0 BRA `(.L_x_3462) ;  /* 0xffffff5800c08947 */ /* 0x000fea000383ffff */
[----:B------:R-:W-:Y:S05]  /*b430*/  EXIT ;  /* 0x000000000000794d */ /* 0x000fea0003800000 */
.L_x_3405:
        /* <DEDUP_REMOVED lines=19> */
[C---:B------:R-:W-:Y:S02]  /*b570*/  ISETP.NE.AND P1, PT, R7.reuse, RZ, PT ;  /* 0x000000ff0700720c */ /* 0x040fe40003f25270 */
[----:B------:R-:W-:Y:S02]  /*b580*/  ISETP.GE.U32.AND P0, PT, R7, 0x2, PT ;  /* 0x000000020700780c */ /* 0x000fe40003f06070 */
[----:B------:R-:W-:Y:S02]  /*b590*/  LOP3.LUT R0, R0, 0xfffffffe, RZ, 0xc0, !PT ;  /* 0xfffffffe00007812 */ /* 0x000fe400078ec0ff */
[----:B------:R-:W-:-:S07]  /*b5a0*/  MOV R16, RZ ;  /* 0x000000ff00107202 */ /* 0x000fce0000000f00 */
        /* <DEDUP_REMOVED lines=14> */
[----:B0-----:R-:W-:Y:S01]  /*b690*/  SEL R3, R6, RZ, P0 ;  /* 0x000000ff06037207 */ /* 0x001fe20000000000 */
[----:B------:R-:W-:Y:S01]  /*b6a0*/  IMAD.MOV.U32 R6, RZ, RZ, RZ ;  /* 0x000000ffff067224 */ /* 0x000fe200078e00ff */
        /* <DEDUP_REMOVED lines=22> */
.L_x_3467:
[----:B------:R-:W-:Y:S01]  /*b810*/  IADD3 R6, R6, 0x1f, RZ ;  /* 0x0000001f06067810 */ /* 0x000fe20007ffe0ff */
        /* <DEDUP_REMOVED lines=14> */
.L_x_3466:
[----:B------:R-:W-:Y:S05]  /*b900*/  BSYNC B0 ;  /* 0x0000000000007941 */ /* 0x000fea0003800000 */
.L_x_3465:
        /* <DEDUP_REMOVED lines=25> */
.L_x_3463:
[----:B------:R-:W-:-:S05]  /*baa0*/  IADD3 R7, -R2, R5, RZ ;  /* 0x0000000502077210 */ /* 0x000fca0007ffe1ff */
        /* <DEDUP_REMOVED lines=19> */
.L_x_3468:
[----:B-1----:R-:W-:Y:S01]  /*bbe0*/  IMAD.MOV R2, RZ, RZ, -R3 ;  /* 0x000000ffff027224 */ /* 0x002fe200078e0a03 */
[----:B--2---:R-:W-:Y:S01]  /*bbf0*/  IABS R4, R6 ;  /* 0x0000000600047213 */ /* 0x004fe20000000000 */
[----:B---3--:R-:W-:Y:S02]  /*bc00*/  IMAD R16, R16, UR4, R7 ;  /* 0x0000000410107c24 */ /* 0x008fe4000f8e0207 */
[----:B------:R-:W-:Y:S01]  /*bc10*/  IMAD R5, R2, R11, RZ ;  /* 0x0000000b02057224 */ /* 0x000fe200078e02ff */
[----:B------:R-:W-:Y:S01]  /*bc20*/  MOV R2, RZ ;  /* 0x000000ff00027202 */ /* 0x000fe20000000f00 */
[----:B------:R-:W-:-:S04]  /*bc30*/  IMAD.MOV R4, RZ, RZ, -R4 ;  /* 0x000000ffff047224 */ /* 0x000fc800078e0a04 */
        /* <DEDUP_REMOVED lines=28> */
[----:B------:R-:W-:Y:S01]  /*be00*/  IMAD R9, R2, R7, RZ ;  /* 0x0000000702097224 */ /* 0x000fe200078e02ff */
[----:B------:R-:W-:-:S05]  /*be10*/  MOV R2, RZ ;  /* 0x000000ff00027202 */ /* 0x000fca0000000f00 */
        /* <DEDUP_REMOVED lines=14> */
[----:B------:R-:W-:Y:S01]  /*bf00*/  @!P0 LOP3.LUT R2, RZ, R10, RZ, 0x33, !PT ;  /* 0x0000000aff028212 */ /* 0x000fe200078e33ff */
[----:B------:R-:W-:-:S04]  /*bf10*/  IMAD.MOV R10, RZ, RZ, -R10 ;  /* 0x000000ffff0a7224 */ /* 0x000fc800078e0a0a */
[----:B------:R-:W-:Y:S01]  /*bf20*/  IMAD R18, R2, R10, R5 ;  /* 0x0000000a02127224 */ /* 0x000fe200078e0205 */
[----:B------:R-:W-:-:S05]  /*bf30*/  LOP3.LUT R2, RZ, R2, RZ, 0x33, !PT ;  /* 0x00000002ff027212 */ /* 0x000fca00078e33ff */
[----:B------:R-:W-:Y:S01]  /*bf40*/  IMAD.IADD R17, R17, 0x1, R2 ;  /* 0x0000000111117824 */ /* 0x000fe200078e0202 */
[----:B------:R-:W-:Y:S06]  /*bf50*/  BRA `(.L_x_3469) ;  /* 0x00000000000c7947 */ /* 0x000fec0003800000 */
.L_x_3464:
[----:B------:R-:W-:Y:S01]  /*bf60*/  IMAD.MOV.U32 R17, RZ, RZ, RZ ;  /* 0x000000ffff117224 */ /* 0x000fe200078e00ff */
[----:B------:R-:W-:Y:S01]  /*bf70*/  MOV R16, UR6 ;  /* 0x0000000600107c02 */ /* 0x000fe20008000f00 */
[----:B------:R-:W-:-:S07]  /*bf80*/  IMAD.MOV.U32 R18, RZ, RZ, RZ ;  /* 0x000000ffff127224 */ /* 0x000fce00078e00ff */
.L_x_3469:
[----:B------:R-:W1:Y:S01]  /*bf90*/  S2R R2, SR_TID.X ;  /* 0x0000000000027919 */ /* 0x000e620000002100 */
[----:B------:R-:W-:Y:S01]  /*bfa0*/  STL [R1+0x20], RZ ;  /* 0x000020ff01007387 */ /* 0x000fe20000100800 */
        /* <DEDUP_REMOVED lines=10> */
[----:B------:R1:W-:Y:S03]  /*c050*/  STL [R1], RZ ;  /* 0x000000ff01007387 */ /* 0x0003e60000100800 */
[----:B------:R-:W-:Y:S05]  /*c060*/  @P0 BRA `(.L_x_3470) ;  /* 0x0000004000340947 */ /* 0x000fea0003800000 */
[----:B-1----:R-:W-:Y:S01]  /*c070*/  IMAD.MOV.U32 R0, RZ, RZ, 0x1 ;  /* 0x00000001ff007424 */ /* 0x002fe200078e00ff */
[----:B------:R1:W-:Y:S01]  /*c080*/  STL [R1], RZ ;  /* 0x000000ff01007387 */ /* 0x0003e20000100800 */
[----:B------:R-:W-:Y:S01]  /*c090*/  ULDC UR37, c[0x0][0xc] ;  /* 0x0000030000257ab9 */ /* 0x000fe20000000800 */
[----:B------:R-:W-:Y:S02]  /*c0a0*/  ULDC.64 UR38, c[0x0][0x198] ;  /* 0x0000660000267ab9 */ /* 0x000fe40000000a00 */
[----:B------:R1:W-:Y:S04]  /*c0b0*/  STL [R1+0x4], R0 ;  /* 0x0000040001007387 */ /* 0x0003e80000100800 */
[----:B------:R1:W-:Y:S02]  /*c0c0*/  STL [R1+0x20], RZ ;  /* 0x000020ff01007387 */ /* 0x0003e40000100800 */
.L_x_3535:
[----:B--2---:R-:W2:Y:S02]  /*c0d0*/  LDC.64 R2, c[0x0][0xc60] ;  /* 0x00031800ff027b82 */ /* 0x004ea40000000a00 */
[----:B--2---:R-:W-:-:S05]  /*c0e0*/  IMAD.WIDE R2, R19, 0x4, R2 ;  /* 0x0000000413027825 */ /* 0x004fca00078e0202 */
[----:B------:R-:W2:Y:S01]  /*c0f0*/  LDG.E R5, desc[UR48][R2.64] ;  /* 0x0000003002057981 */ /* 0x000ea2000c1e1900 */
[----:B------:R-:W-:Y:S05]  /*c100*/  YIELD ;  /* 0x0000000000007946 */ /* 0x000fea0003800000 */
[----:B------:R-:W-:Y:S01]  /*c110*/  ULDC.64 UR4, c[0x0][0xa28] ;  /* 0x00028a0000047ab9 */ /* 0x000fe20000000a00 */
[----:B-1----:R-:W-:Y:S01]  /*c120*/  IMAD.MOV.U32 R0, RZ, RZ, RZ ;  /* 0x000000ffff007224 */ /* 0x002fe200078e00ff */
[----:B------:R-:W-:Y:S01]  /*c130*/  ISETP.NE.U32.AND P0, PT, RZ, UR4, PT ;  /* 0x00000004ff007c0c */ /* 0x000fe2000bf05070 */
[----:B------:R-:W-:Y:S01]  /*c140*/  IMAD.MOV.U32 R6, RZ, RZ, RZ ;  /* 0x000000ffff067224 */ /* 0x000fe200078e00ff */
[----:B------:R-:W-:-:S02]  /*c150*/  ULDC.64 UR6, c[0x0][0xa08] ;  /* 0x0002820000067ab9 */ /* 0x000fc40000000a00 */
[----:B------:R-:W-:Y:S02]  /*c160*/  ISETP.NE.AND.EX P0, PT, RZ, UR5, PT, P0 ;  /* 0x00000005ff007c0c */ /* 0x000fe4000bf05300 */
[----:B--2---:R-:W-:Y:S01]  /*c170*/  SHF.R.S32.HI R4, RZ, 0x1f, R5 ;  /* 0x0000001fff047819 */ /* 0x004fe20000011405 */
[----:B------:R1:W-:Y:S10]  /*c180*/  STL [R1+0x10], R5 ;  /* 0x0000100501007387 */ /* 0x0003f40000100800 */
[----:B------:R-:W-:-:S04]  /*c190*/  @P0 LEA R2, P1, R5, UR4, 0x2 ;  /* 0x0000000405020c11 */ /* 0x000fc8000f8210ff */
[C-C-:B------:R-:W-:Y:S01]  /*c1a0*/  @P0 LEA.HI.X R3, R5.reuse, UR5, R4.reuse, 0x2, P1 ;  /* 0x0000000505030c11 */ /* 0x140fe200088f1404 */
[----:B------:R-:W-:Y:S02]  /*c1b0*/  ULDC.64 UR4, c[0x0][0xa18] ;  /* 0x0002860000047ab9 */ /* 0x000fe40000000a00 */
[----:B------:R-:W-:Y:S02]  /*c1c0*/  ISETP.NE.U32.AND P1, PT, RZ, UR4, PT ;  /* 0x00000004ff007c0c */ /* 0x000fe4000bf25070 */
[C---:B------:R-:W-:Y:S01]  /*c1d0*/  SHF.L.U32 R11, R5.reuse, 0x2, RZ ;  /* 0x00000002050b7819 */ /* 0x040fe200000006ff */
[----:B------:R2:W5:Y:S01]  /*c1e0*/  @P0 LDG.E R0, desc[UR48][R2.64] ;  /* 0x0000003002000981 */ /* 0x000562000c1e1900 */
[----:B------:R-:W-:Y:S02]  /*c1f0*/  ISETP.NE.AND.EX P1, PT, RZ, UR5, PT, P1 ;  /* 0x00000005ff007c0c */ /* 0x000fe4000bf25310 */
[----:B------:R-:W-:Y:S01]  /*c200*/  SHF.L.U64.HI R10, R5, 0x2, R4 ;  /* 0x00000002050a7819 */ /* 0x000fe20000010204 */
[----:B------:R-:W-:Y:S04]  /*c210*/  STL [R1+0x18], R11 ;  /* 0x0000180b01007387 */ /* 0x000fe80000100800 */
[----:B------:R-:W-:Y:S06]  /*c220*/  STL [R1+0x1c], R10 ;  /* 0x00001c0a01007387 */ /* 0x000fec0000100800 */
[----:B------:R-:W-:-:S04]  /*c230*/  @P1 IADD3 R8, P0, R11, UR4, RZ ;  /* 0x000000040b081c10 */ /* 0x000fc8000ff1e0ff */
[C---:B------:R-:W-:Y:S01]  /*c240*/  @P1 IADD3.X R9, R10.reuse, UR5, RZ, P0, !PT ;  /* 0x000000050a091c10 */ /* 0x040fe200087fe4ff */
[----:B------:R-:W-:Y:S02]  /*c250*/  ULDC.64 UR4, c[0x0][0xa00] ;  /* 0x0002800000047ab9 */ /* 0x000fe40000000a00 */
[----:B------:R-:W-:Y:S02]  /*c260*/  ISETP.NE.U32.AND P2, PT, RZ, UR4, PT ;  /* 0x00000004ff007c0c */ /* 0x000fe4000bf45070 */
[C---:B--2---:R-:W-:Y:S02]  /*c270*/  IADD3 R2, P0, R11.reuse, UR4, RZ ;  /* 0x000000040b027c10 */ /* 0x044fe4000ff1e0ff */
[----:B------:R-:W-:Y:S02]  /*c280*/  ISETP.NE.AND.EX P2, PT, RZ, UR5, PT, P2 ;  /* 0x00000005ff007c0c */ /* 0x000fe4000bf45320 */
[----:B------:R-:W-:Y:S01]  /*c290*/  IADD3.X R3, R10, UR5, RZ, P0, !PT ;  /* 0x000000050a037c10 */ /* 0x000fe200087fe4ff */
[----:B------:R-:W-:Y:S01]  /*c2a0*/  ULDC UR4, c[0x0][0x288] ;  /* 0x0000a20000047ab9 */ /* 0x000fe20000000800 */
[----:B------:R-:W-:-:S04]  /*c2b0*/  IADD3 R4, P0, R11, UR6, RZ ;  /* 0x000000060b047c10 */ /* 0x000fc8000ff1e0ff */
[----:B-1----:R-:W-:-:S05]  /*c2c0*/  IADD3.X R5, R10, UR7, RZ, P0, !PT ;  /* 0x000000070a057c10 */ /* 0x002fca00087fe4ff */
[----:B------:R-:W2:Y:S01]  /*c2d0*/  @P2 LDG.E R6, desc[UR48][R2.64] ;  /* 0x0000003002062981 */ /* 0x000ea2000c1e1900 */
[----:B------:R-:W-:-:S03]  /*c2e0*/  ISETP.NE.U32.AND P0, PT, RZ, UR6, PT ;  /* 0x00000006ff007c0c */ /* 0x000fc6000bf05070 */
[----:B--2---:R1:W-:Y:S02]  /*c2f0*/  STL [R1+0x24], R6 ;  /* 0x0000240601007387 */ /* 0x0043e40000100800 */
[----:B-1----:R-:W-:Y:S01]  /*c300*/  IMAD.U32 R6, RZ, RZ, UR4 ;  /* 0x00000004ff067e24 */ /* 0x002fe2000f8e00ff */
[----:B------:R-:W-:-:S05]  /*c310*/  ULDC.64 UR4, c[0x0][0x3f8] ;  /* 0x0000fe0000047ab9 */ /* 0x000fca0000000a00 */
[----:B------:R1:W5:Y:S01]  /*c320*/  @P1 LDG.E R6, desc[UR48][R8.64] ;  /* 0x0000003008061981 */ /* 0x000362000c1e1900 */
[----:B------:R-:W-:Y:S01]  /*c330*/  UISETP.NE.U32.AND UP0, UPT, UR4, URZ, UPT ;  /* 0x0000003f0400728c */ /* 0x000fe2000bf05070 */
[----:B------:R-:W-:Y:S02]  /*c340*/  ISETP.NE.AND.EX P0, PT, RZ, UR7, PT, P0 ;  /* 0x00000007ff007c0c */ /* 0x000fe4000bf05300 */
[----:B------:R-:W-:Y:S01]  /*c350*/  ULDC UR4, c[0x0][0x404] ;  /* 0x0001010000047ab9 */ /* 0x000fe20000000800 */
[----:B------:R-:W-:-:S03]  /*c360*/  UISETP.NE.AND.EX UP0, UPT, UR5, URZ, UPT, UP0 ;  /* 0x0000003f0500728c */ /* 0x000fc6000bf05300 */
[----:B------:R-:W-:Y:S01]  /*c370*/  ULDC UR5, c[0x0][0x2e0] ;  /* 0x0000b80000057ab9 */ /* 0x000fe20000000800 */
[----:B------:R-:W-:-:S04]  /*c380*/  USEL UR4, UR4, 0x1, UP0 ;  /* 0x0000000104047887 */ /* 0x000fc80008000000 */
[----:B------:R-:W-:-:S06]  /*c390*/  UIMAD UR4, UR4, UR5, URZ ;  /* 0x00000005040472a4 */ /* 0x000fcc000f8e023f */
[----:B------:R-:W-:Y:S01]  /*c3a0*/  IMAD.U32 R7, RZ, RZ, UR4 ;  /* 0x00000004ff077e24 */ /* 0x000fe2000f8e00ff */
[----:B-1----:R-:W-:Y:S06]  /*c3b0*/  @P1 BRA `(.L_x_3471) ;  /* 0x0000000000101947 */ /* 0x002fec0003800000 */
[----:B------:R-:W-:Y:S05]  /*c3c0*/  @!P2 BRA `(.L_x_3471) ;  /* 0x00000000000ca947 */ /* 0x000fea0003800000 */
[----:B-----5:R-:W2:Y:S04]  /*c3d0*/  LDG.E R6, desc[UR48][R2.64] ;  /* 0x0000003002067981 */ /* 0x020ea8000c1e1900 */
[----:B------:R-:W2:Y:S02]  /*c3e0*/  LDG.E R9, desc[UR48][R2.64+0x4] ;  /* 0x0000043002097981 */ /* 0x000ea4000c1e1900 */
[----:B--2---:R-:W-:-:S07]  /*c3f0*/  IMAD.IADD R6, R9, 0x1, -R6 ;  /* 0x0000000109067824 */ /* 0x004fce00078e0a06 */
.L_x_3471:
[----:B------:R-:W-:Y:S01]  /*c400*/  MOV R3, RZ ;  /* 0x000000ff00037202 */ /* 0x000fe20000000f00 */
[----:B------:R-:W-:-:S05]  /*c410*/  ULDC.64 UR4, c[0x0][0xa20] ;  /* 0x0002880000047ab9 */ /* 0x000fca0000000a00 */
[----:B------:R-:W2:Y:S01]  /*c420*/  @P0 LDG.E R3, desc[UR48][R4.64] ;  /* 0x0000003004030981 */ /* 0x000ea2000c1e1900 */
[----:B------:R-:W-:-:S04]  /*c430*/  ISETP.NE.U32.AND P1, PT, RZ, UR4, PT ;  /* 0x00000004ff007c0c */ /* 0x000fc8000bf25070 */
[----:B------:R-:W-:Y:S01]  /*c440*/  ISETP.NE.AND.EX P1, PT, RZ, UR5, PT, P1 ;  /* 0x00000005ff007c0c */ /* 0x000fe2000bf25310 */
[----:B--2--5:R-:W-:-:S05]  /*c450*/  IMAD.IADD R2, R3, 0x1, R0 ;  /* 0x0000000103027824 */ /* 0x024fca00078e0200 */
[----:B------:R1:W-:Y:S07]  /*c460*/  STL [R1+0x8], R2 ;  /* 0x0000080201007387 */ /* 0x0003ee0000100800 */
[----:B------:R-:W-:Y:S05]  /*c470*/  @!P1 BRA `(.L_x_3472) ;  /* 0x0000000000109947 */ /* 0x000fea0003800000 */
[----:B-1----:R-:W-:-:S04]  /*c480*/  IADD3 R2, P0, R11, UR4, RZ ;  /* 0x000000040b027c10 */ /* 0x002fc8000ff1e0ff */
[----:B------:R-:W-:-:S05]  /*c490*/  IADD3.X R3, R10, UR5, RZ, P0, !PT ;  /* 0x000000050a037c10 */ /* 0x000fca00087fe4ff */
[----:B------:R2:W5:Y:S01]  /*c4a0*/  LDG.E R7, desc[UR48][R2.64] ;  /* 0x0000003002077981 */ /* 0x000562000c1e1900 */
[----:B------:R-:W-:Y:S05]  /*c4b0*/  BRA `(.L_x_3473) ;  /* 0x0000000000107947 */ /* 0x000fea0003800000 */
.L_x_3472:
[----:B------:R-:W-:Y:S05]  /*c4c0*/  @!P0 BRA `(.L_x_3473) ;  /* 0x00000000000c8947 */ /* 0x000fea0003800000 */
[----:B-1----:R-:W2:Y:S04]  /*c4d0*/  LDG.E R2, desc[UR48][R4.64] ;  /* 0x0000003004027981 */ /* 0x002ea8000c1e1900 */
[----:B------:R-:W2:Y:S02]  /*c4e0*/  LDG.E R7, desc[UR48][R4.64+0x4] ;  /* 0x0000043004077981 */ /* 0x000ea4000c1e1900 */
[----:B--2---:R-:W-:-:S07]  /*c4f0*/  IMAD.IADD R7, R7, 0x1, -R2 ;  /* 0x0000000107077824 */ /* 0x004fce00078e0a02 */
.L_x_3473:
[----:B-----5:R-:W-:Y:S01]  /*c500*/  IMAD.IADD R7, R7, 0x1, -R0 ;  /* 0x0000000107077824 */ /* 0x020fe200078e0a00 */
[----:B------:R-:W-:Y:S01]  /*c510*/  LEA R0, R17, 0x7f, 0x6 ;  /* 0x0000007f11007811 */ /* 0x000fe200078e30ff */
[----:B------:R-:W-:Y:S03]  /*c520*/  BSSY B6, `(.L_x_3474) ;  /* 0x0000300000067945 */ /* 0x000fe60003800000 */
[C---:B------:R-:W-:Y:S01]  /*c530*/  IADD3 R6, R7.reuse, R0, -R6 ;  /* 0x0000000007067210 */ /* 0x040fe20007ffe806 */
[----:B------:R-:W-:-:S03]  /*c540*/  VIADD R7, R7, 0x3f ;  /* 0x0000003f07077836 */ /* 0x000fc60000000000 */
[----:B--2---:R-:W-:Y:S02]  /*c550*/  SHF.R.S32.HI R3, RZ, 0x1f, R6 ;  /* 0x0000001fff037819 */ /* 0x004fe40000011406 */
[----:B------:R-:W-:Y:S02]  /*c560*/  SHF.R.S32.HI R0, RZ, 0x1f, R7 ;  /* 0x0000001fff007819 */ /* 0x000fe40000011407 */
[----:B------:R-:W-:Y:S02]  /*c570*/  LEA.HI R3, R3, R6, RZ, 0x6 ;  /* 0x0000000603037211 */ /* 0x000fe400078f30ff */
[----:B------:R-:W-:Y:S02]  /*c580*/  LEA.HI R0, R0, R7, RZ, 0x6 ;  /* 0x0000000700007211 */ /* 0x000fe400078f30ff */
[----:B------:R-:W-:Y:S02]  /*c590*/  SHF.R.S32.HI R3, RZ, 0x6, R3 ;  /* 0x00000006ff037819 */ /* 0x000fe40000011403 */
[----:B------:R-:W-:-:S04]  /*c5a0*/  SHF.R.S32.HI R0, RZ, 0x6, R0 ;  /* 0x00000006ff007819 */ /* 0x000fc80000011400 */
[----:B-1----:R-:W-:-:S04]  /*c5b0*/  VIMNMX R2, R0, R3, PT ;  /* 0x0000000300027248 */ /* 0x002fc80003fe0100 */
[----:B------:R-:W-:Y:S01]  /*c5c0*/  ISETP.GT.AND P0, PT, R2, RZ, PT ;  /* 0x000000ff0200720c */ /* 0x000fe20003f04270 */
[----:B------:R1:W-:-:S12]  /*c5d0*/  STL [R1+0x14], R2 ;  /* 0x0000140201007387 */ /* 0x0003d80000100800 */
[----:B-1----:R-:W-:Y:S05]  /*c5e0*/  @P0 BRA `(.L_x_3475) ;  /* 0x0000000000440947 */ /* 0x002fea0003800000 */
[----:B------:R-:W1:Y:S02]  /*c5f0*/  S2R R2, SR_TID.X ;  /* 0x0000000000027919 */ /* 0x000e640000002100 */
[----:B-1----:R-:W-:-:S04]  /*c600*/  LOP3.LUT R2, R2, 0x1f, RZ, 0xc0, !PT ;  /* 0x0000001f02027812 */ /* 0x002fc800078ec0ff */
[----:B------:R-:W-:-:S13]  /*c610*/  ISETP.NE.AND P1, PT, R2, RZ, PT ;  /* 0x000000ff0200720c */ /* 0x000fda0003f25270 */
[----:B------:R-:W-:Y:S05]  /*c620*/  @P1 BRA `(.L_x_3476) ;  /* 0x0000002c00bc1947 */ /* 0x000fea0003800000 */
[----:B------:R-:W1:Y:S01]  /*c630*/  S2R R7, SR_LANEID ;  /* 0x0000000000077919 */ /* 0x000e620000000000 */
[----:B------:R-:W-:Y:S01]  /*c640*/  VOTEU.ANY UR4, UPT, PT ;  /* 0x0000000000047886 */ /* 0x000fe200038e0100 */
[----:B------:R-:W2:Y:S01]  /*c650*/  LDC.64 R2, c[0x0][0xc38] ;  /* 0x00030e00ff027b82 */ /* 0x000ea20000000a00 */
[----:B------:R-:W1:Y:S08]  /*c660*/  FLO.U32 R0, UR4 ;  /* 0x0000000400007d00 */ /* 0x000e7000080e0000 */
[----:B------:R-:W2:Y:S01]  /*c670*/  POPC R5, UR4 ;  /* 0x0000000400057d09 */ /* 0x000ea20008000000 */
[----:B-1----:R-:W-:-:S13]  /*c680*/  ISETP.EQ.U32.AND P0, PT, R0, R7, PT ;  /* 0x000000070000720c */ /* 0x002fda0003f02070 */
[----:B--2---:R-:W2:Y:S01]  /*c690*/  @P0 ATOMG.E.ADD.STRONG.GPU PT, R3, desc[UR48][R2.64], R5 ;  /* 0x00000005020309a8 */ /* 0x004ea200081ee1f0 */
[----:B------:R-:W1:Y:S02]  /*c6a0*/  S2R R4, SR_LTMASK ;  /* 0x0000000000047919 */ /* 0x000e640000003900 */
[----:B-1----:R-:W-:-:S04]  /*c6b0*/  LOP3.LUT R4, R4, UR4, RZ, 0xc0, !PT ;  /* 0x0000000404047c12 */ /* 0x002fc8000f8ec0ff */
[----:B------:R-:W1:Y:S01]  /*c6c0*/  POPC R7, R4 ;  /* 0x0000000400077309 */ /* 0x000e620000000000 */
[----:B--2---:R-:W1:Y:S02]  /*c6d0*/  SHFL.IDX PT, R0, R3, R0, 0x1f ;  /* 0x00001f0003007589 */ /* 0x004e6400000e0000 */
[----:B-1----:R-:W-:Y:S01]  /*c6e0*/  IADD3 R16, R0, UR37, R7 ;  /* 0x0000002500107c10 */ /* 0x002fe2000fffe007 */
[----:B------:R-:W-:Y:S06]  /*c6f0*/  BRA `(.L_x_3476) ;  /* 0x0000002c00887947 */ /* 0x000fec0003800000 */
.L_x_3475:
[----:B------:R-:W1:Y:S01]  /*c700*/  S2R R3, SR_CgaCtaId ;  /* 0x0000000000037919 */ /* 0x000e620000008800 */
[----:B------:R-:W-:-:S04]  /*c710*/  MOV R0, 0x400 ;  /* 0x0000040000007802 */ /* 0x000fc80000000f00 */
[----:B-1----:R-:W-:-:S04]  /*c720*/  LEA R2, R3, R0, 0x18 ;  /* 0x0000000003027211 */ /* 0x002fc800078ec0ff */
[----:B------:R-:W-:Y:S01]  /*c730*/  IADD3 R0, R2, 0x22400, RZ ;  /* 0x0002240002007810 */ /* 0x000fe20007ffe0ff */
[----:B------:R1:W-:Y:S03]  /*c740*/  STL [R1+0xc], R2 ;  /* 0x00000c0201007387 */ /* 0x0003e60000100800 */
[----:B------:R-:W-:-:S13]  /*c750*/  LOP3.LUT P0, RZ, R0, 0x3ff, RZ, 0xc0, !PT ;  /* 0x000003ff00ff7812 */ /* 0x000fda000780c0ff */
[----:B-1----:R-:W-:Y:S05]  /*c760*/  @!P0 BRA `(.L_x_3477) ;  /* 0x0000000000408947 */ /* 0x002fea0003800000 */
[----:B------:R-:W-:Y:S01]  /*c770*/  MOV R2, 0x0 ;  /* 0x0000000000027802 */ /* 0x000fe20000000f00 */
[----:B------:R-:W-:Y:S01]  /*c780*/  ULDC.64 UR6, c[0x4][0x88] ;  /* 0x0100220000067ab9 */ /* 0x000fe20000000a00 */
[----:B------:R-:W-:Y:S01]  /*c790*/  ULDC.64 UR8, c[0x4][0x90] ;  /* 0x0100240000087ab9 */ /* 0x000fe20000000a00 */
[----:B------:R-:W-:Y:S01]  /*c7a0*/  ULDC.64 UR4, c[0x4][0x8] ;  /* 0x0100020000047ab9 */ /* 0x000fe20000000a00 */
[----:B------:R-:W-:Y:S01]  /*c7b0*/  IMAD.U32 R4, RZ, RZ, UR6 ;  /* 0x00000006ff047e24 */ /* 0x000fe2000f8e00ff */
[----:B------:R-:W-:Y:S01]  /*c7c0*/  MOV R10, UR4 ;  /* 0x00000004000a7c02 */ /* 0x000fe20008000f00 */
        /* <DEDUP_REMOVED lines=10> */
.L_x_3477:
        /* <DEDUP_REMOVED lines=17> */
[----:B01----:R-:W-:-:S07]  /*c980*/  IMAD.MOV.U32 R13, RZ, RZ, RZ ;  /* 0x000000ffff0d7224 */ /* 0x003fce00078e00ff */
[----:B------:R-:W-:-:S07]  /*c990*/  LEPC R20, `(.L_x_3479) ;  /* 0x000000001014794e */ /* 0x000fce0000000000 */
[----:B--2---:R-:W-:Y:S05]  /*c9a0*/  CALL.ABS.NOINC R2 ;  /* 0x0000000002007343 */ /* 0x004fea0003c00000 */
.L_x_3479:
        /* <DEDUP_REMOVED lines=15> */
[----:B0-----:R-:W-:Y:S05]  /*caa0*/  CALL.ABS.NOINC R2 ;  /* 0x0000000002007343 */ /* 0x001fea0003c00000 */
.L_x_3478:
[----:B------:R-:W2:Y:S01]  /*cab0*/  LDL.LU R2, [R1+0x18] ;  /* 0x0000180001027983 */ /* 0x000ea20000300800 */
[----:B------:R-:W-:Y:S01]  /*cac0*/  ULDC.64 UR4, c[0x0][0x9f8] ;  /* 0x00027e0000047ab9 */ /* 0x000fe20000000a00 */
[----:B------:R-:W1:Y:S02]  /*cad0*/  LDC R4, c[0x0][0x428] ;  /* 0x00010a00ff047b82 */ /* 0x000e640000000800 */
        /* <DEDUP_REMOVED lines=17> */
[----:B-1----:R-:W-:Y:S01]  /*cbf0*/  ISETP.NE.AND P0, PT, R4, 0x1, PT ;  /* 0x000000010400780c */ /* 0x002fe20003f05270 */
[----:B------:R-:W-:Y:S01]  /*cc00*/  IMAD R17, R17, 0x40, R7 ;  /* 0x0000004011117824 */ /* 0x000fe200078e0207 */
[----:B------:R-:W-:Y:S02]  /*cc10*/  MOV R4, R18 ;  /* 0x0000001200047202 */ /* 0x000fe40000000f00 */
[----:B------:R-:W-:-:S09]  /*cc20*/  PLOP3.LUT P1, PT, P6, PT, PT, 0x8, 0x0 ;  /* 0x000000000000781c */ /* 0x000fd2000372e170 */
[----:B------:R-:W1:Y:S08]  /*cc30*/  @P0 LDC R5, c[0x0][0x42c] ;  /* 0x00010b00ff050b82 */ /* 0x000e700000000800 */
[----:B------:R-:W2:Y:S01]  /*cc40*/  @P0 LDC R6, c[0x0][0x430] ;  /* 0x00010c00ff060b82 */ /* 0x000ea20000000800 */
[----:B-1----:R-:W-:-:S05]  /*cc50*/  @P0 IMAD.HI.U32 R5, R18, R5, RZ ;  /* 0x0000000512050227 */ /* 0x002fca00078e00ff */
[----:B--2---:R-:W-:Y:S02]  /*cc60*/  @P0 SHF.R.U32.HI R4, RZ, R6, R5 ;  /* 0x00000006ff040219 */ /* 0x004fe40000011605 */
[----:B------:R-:W-:-:S04]  /*cc70*/  ISETP.NE.U32.AND P0, PT, RZ, UR4, PT ;  /* 0x00000004ff007c0c */ /* 0x000fc8000bf05070 */
[----:B------:R-:W-:-:S04]  /*cc80*/  ISETP.NE.AND.EX P0, PT, RZ, UR5, PT, P0 ;  /* 0x00000005ff007c0c */ /* 0x000fc8000bf05300 */
[----:B0-----:R-:W-:-:S09]  /*cc90*/  SEL R6, R8, RZ, !P0 ;  /* 0x000000ff08067207 */ /* 0x001fd20004000000 */
.L_x_3480:
        /* <DEDUP_REMOVED lines=19> */
.L_x_3552:
[----:B------:R-:W-:Y:S01]  /*cdd0*/  UMOV UR4, 0xffffffff ;  /* 0xffffffff00047882 */ /* 0x000fe20000000000 */
[----:B------:R-:W-:Y:S02]  /*cde0*/  SHF.R.S32.HI R5, RZ, 0x1f, R0 ;  /* 0x0000001fff057819 */ /* 0x000fe40000011400 */
[----:B------:R-:W-:Y:S05]  /*cdf0*/  BRA.DIV UR4, `(.L_x_3482) ;  /* 0x0000003a04c07947 */ /* 0x000fea000b800000 */
[----:B------:R-:W-:-:S13]  /*ce00*/  ELECT P6, URZ, PT ;  /* 0x00000000003f782f */ /* 0x000fda00038c0000 */
.L_x_3555:
[----:B------:R-:W-:Y:S05]  /*ce10*/  @!P6 BRA `(.L_x_3483) ;  /* 0x0000000000f8e947 */ /* 0x000fea0003800000 */
[----:B------:R-:W-:-:S04]  /*ce20*/  ISETP.NE.U32.AND P0, PT, R2, RZ, PT ;  /* 0x000000ff0200720c */ /* 0x000fc80003f05070 */
[----:B------:R-:W-:-:S13]  /*ce30*/  ISETP.NE.AND.EX P0, PT, R3, RZ, PT, P0 ;  /* 0x000000ff0300720c */ /* 0x000fda0003f05300 */
[----:B------:R-:W-:Y:S05]  /*ce40*/  @!P0 BRA `(.L_x_3484) ;  /* 0x0000000000448947 */ /* 0x000fea0003800000 */
[----:B------:R-:W0:Y:S01]  /*ce50*/  LDC R11, c[0x0][0x41c] ;  /* 0x00010700ff0b7b82 */ /* 0x000e220000000800 */
[----:B------:R-:W-:Y:S01]  /*ce60*/  ULDC.64 UR4, c[0x0][0x408] ;  /* 0x0001020000047ab9 */ /* 0x000fe20000000a00 */
[----:B0-----:R-:W-:-:S13]  /*ce70*/  ISETP.NE.AND P0, PT, R11, 0x1, PT ;  /* 0x000000010b00780c */ /* 0x001fda0003f05270 */
[----:B------:R-:W0:Y:S02]  /*ce80*/  @P0 LDC.64 R8, c[0x0][0x420] ;  /* 0x00010800ff080b82 */ /* 0x000e240000000a00 */
[----:B0-----:R-:W-:-:S04]  /*ce90*/  @P0 IMAD.HI.U32 R10, R7, R8, RZ ;  /* 0x00000008070a0227 */ /* 0x001fc800078e00ff */
[----:B------:R-:W-:Y:S01]  /*cea0*/  IMAD.MOV.U32 R8, RZ, RZ, R7 ;  /* 0x000000ffff087224 */ /* 0x000fe200078e0007 */
[----:B------:R-:W-:Y:S01]  /*ceb0*/  @P0 SHF.R.U32.HI R8, RZ, R9, R10 ;  /* 0x00000009ff080219 */ /* 0x000fe2000001160a */
[----:B------:R-:W-:-:S04]  /*cec0*/  IMAD R10, R5, UR4, RZ ;  /* 0x00000004050a7c24 */ /* 0x000fc8000f8e02ff */
[----:B------:R-:W-:Y:S02]  /*ced0*/  IMAD.MOV R9, RZ, RZ, -R8 ;  /* 0x000000ffff097224 */ /* 0x000fe400078e0a08 */
[----:B------:R-:W-:Y:S02]  /*cee0*/  IMAD R10, R0, UR5, R10 ;  /* 0x00000005000a7c24 */ /* 0x000fe4000f8e020a */
[----:B------:R-:W-:Y:S01]  /*cef0*/  IMAD R7, R11, R9, R7 ;  /* 0x000000090b077224 */ /* 0x000fe200078e0207 */
[----:B------:R-:W-:-:S03]  /*cf00*/  SHF.R.S32.HI R9, RZ, 0x1f, R8 ;  /* 0x0000001fff097819 */ /* 0x000fc60000011408 */
[----:B------:R-:W-:-:S05]  /*cf10*/  IMAD.WIDE.U32 R8, R0, UR4, R8 ;  /* 0x0000000400087c25 */ /* 0x000fca000f8e0008 */
[----:B------:R-:W-:Y:S02]  /*cf20*/  IADD3 R9, R9, R10, RZ ;  /* 0x0000000a09097210 */ /* 0x000fe40007ffe0ff */
[----:B------:R-:W-:-:S04]  /*cf30*/  LEA R10, P0, R8, R2, 0x2 ;  /* 0x00000002080a7211 */ /* 0x000fc800078010ff */
[----:B------:R-:W-:-:S05]  /*cf40*/  LEA.HI.X R11, R8, R3, R9, 0x2, P0 ;  /* 0x00000003080b7211 */ /* 0x000fca00000f1409 */
[----:B------:R0:W5:Y:S04]  /*cf50*/  LDG.E R9, desc[UR48][R10.64] ;  /* 0x000000300a097981 */ /* 0x000168000c1e1900 */
.L_x_3484:
[----:B------:R-:W2:Y:S01]  /*cf60*/  LDL R8, [R1] ;  /* 0x0000000001087983 */ /* 0x000ea20000100800 */
[----:B0-----:R-:W-:-:S03]  /*cf70*/  MOV R11, 0x400 ;  /* 0x00000400000b7802 */ /* 0x001fc60000000f00 */
[----:B------:R-:W3:Y:S01]  /*cf80*/  LDL R10, [R1+0x4] ;  /* 0x00000400010a7983 */ /* 0x000ee20000100800 */
[----:B------:R-:W0:Y:S02]  /*cf90*/  S2R R12, SR_CgaCtaId ;  /* 0x00000000000c7919 */ /* 0x000e240000008800 */
[----:B0-----:R-:W-:-:S05]  /*cfa0*/  LEA R11, R12, R11, 0x18 ;  /* 0x0000000b0c0b7211 */ /* 0x001fca00078ec0ff */
[----:B--2---:R-:W-:Y:S01]  /*cfb0*/  IMAD R8, R8, 0x8, R11 ;  /* 0x0000000808087824 */ /* 0x004fe200078e020b */
[----:B---3--:R-:W-:-:S04]  /*cfc0*/  SHF.L.U32 R10, R10, 0x1f, RZ ;  /* 0x0000001f0a0a7819 */ /* 0x008fc800000006ff */
[----:B------:R-:W0:Y:S02]  /*cfd0*/  SYNCS.PHASECHK.TRANS64.TRYWAIT P0, [R8+URZ+0x28c40], R10 ;  /* 0x028c400a080075a7 */ /* 0x000e24000800017f */
[----:B0-----:R-:W-:Y:S05]  /*cfe0*/  @!P0 BRA `(.L_x_3485) ;  /* 0x0000003800648947 */ /* 0x001fea0003800000 */
.L_x_3556:
        /* <DEDUP_REMOVED lines=11> */
.L_x_3486:
        /* <DEDUP_REMOVED lines=22> */
.L_x_3483:
        /* <DEDUP_REMOVED lines=22> */
[----:B--2---:R-:W-:-:S04]  /*d360*/  IADD3 R12, R12, 0x1, RZ ;  /* 0x000000010c0c7810 */ /* 0x004fc80007ffe0ff */
[----:B------:R-:W-:Y:S01]  /*d370*/  LEA.HI R6, R12, R12, RZ, 0x1 ;  /* 0x0000000c0c067211 */ /* 0x000fe200078f08ff */
[----:B------:R0:W-:Y:S03]  /*d380*/  STL [R1+0x20], R12 ;  /* 0x0000200c01007387 */ /* 0x0001e60000100800 */
[----:B------:R-:W-:-:S05]  /*d390*/  LOP3.LUT R6, R6, 0xfffffffe, RZ, 0xc0, !PT ;  /* 0xfffffffe06067812 */ /* 0x000fca00078ec0ff */
[----:B------:R-:W-:-:S05]  /*d3a0*/  IMAD.IADD R6, R12, 0x1, -R6 ;  /* 0x000000010c067824 */ /* 0x000fca00078e0a06 */
[----:B------:R-:W-:-:S04]  /*d3b0*/  SHF.L.U32 R6, R6, 0x1f, RZ ;  /* 0x0000001f06067819 */ /* 0x000fc800000006ff */
[----:B------:R-:W1:Y:S02]  /*d3c0*/  SYNCS.PHASECHK.TRANS64.TRYWAIT P0, [R10+URZ+0x28c20], R6 ;  /* 0x028c20060a0075a7 */ /* 0x000e64000800017f */
[----:B01----:R-:W-:Y:S05]  /*d3d0*/  @!P0 BRA `(.L_x_3488) ;  /* 0x00000034007c8947 */ /* 0x003fea0003800000 */
.L_x_3557:
[----:B------:R-:W-:Y:S05]  /*d3e0*/  BSYNC B0 ;  /* 0x0000000000007941 */ /* 0x000fea0003800000 */
.L_x_3487:
        /* <DEDUP_REMOVED lines=11> */
.L_x_3558:
        /* <DEDUP_REMOVED lines=11> */
.L_x_3492:
[----:B0-----:R-:W2:Y:S01]  /*d550*/  LDL R6, [R1] ;  /* 0x0000000001067983 */ /* 0x001ea20000100800 */
[----:B------:R-:W-:-:S03]  /*d560*/  MOV R10, 0x400 ;  /* 0x00000400000a7802 */ /* 0x000fc60000000f00 */
[----:B------:R-:W3:Y:S01]  /*d570*/  LDL R8, [R1+0x8] ;  /* 0x0000080001087983 */ /* 0x000ee20000100800 */
[----:B------:R-:W0:Y:S01]  /*d580*/  S2R R12, SR_CgaCtaId ;  /* 0x00000000000c7919 */ /* 0x000e220000008800 */
[----:B------:R-:W-:Y:S02]  /*d590*/  R2UR UR11, R7 ;  /* 0x00000000070b72ca */ /* 0x000fe400000e0000 */
        /* <DEDUP_REMOVED lines=52> */
.L_x_3490:
[----:B------:R-:W-:Y:S05]  /*d8e0*/  BSYNC B0 ;  /* 0x0000000000007941 */ /* 0x000fea0003800000 */
.L_x_3489:
[----:B------:R-:W2:Y:S01]  /*d8f0*/  LDL R7, [R1+0x14] ;  /* 0x0000140001077983 */ /* 0x000ea20000100800 */
[----:B------:R-:W-:Y:S01]  /*d900*/  BSSY B0, `(.L_x_3493) ;  /* 0x00001a6000007945 */ /* 0x000fe20003800000 */
[----:B--2---:R-:W-:-:S13]  /*d910*/  ISETP.GE.AND P0, PT, R7, 0x2, PT ;  /* 0x000000020700780c */ /* 0x004fda0003f06270 */
[----:B------:R-:W-:Y:S05]  /*d920*/  @!P0 BRA `(.L_x_3494) ;  /* 0x00000018008c8947 */ /* 0x000fea0003800000 */
[C---:B0-----:R-:W-:Y:S01]  /*d930*/  LOP3.LUT R6, R7.reuse, 0x1, RZ, 0xc0, !PT ;  /* 0x0000000107067812 */ /* 0x041fe200078ec0ff */
[----:B------:R-:W-:Y:S01]  /*d940*/  BSSY B1, `(.L_x_3495) ;  /* 0x000008f000017945 */ /* 0x000fe20003800000 */
[----:B------:R-:W-:Y:S02]  /*d950*/  IADD3 R10, R7, -0x2, RZ ;  /* 0xfffffffe070a7810 */ /* 0x000fe40007ffe0ff */
[----:B------:R-:W-:-:S03]  /*d960*/  ISETP.NE.U32.AND P0, PT, R6, 0x1, PT ;  /* 0x000000010600780c */ /* 0x000fc60003f05070 */
[----:B------:R-:W-:-:S10]  /*d970*/  IMAD.MOV.U32 R8, RZ, RZ, R10 ;  /* 0x000000ffff087224 */ /* 0x000fd400078e000a */
[----:B------:R-:W-:Y:S05]  /*d980*/  @!P0 BRA `(.L_x_3496) ;  /* 0x0000000800288947 */ /* 0x000fea0003800000 */
        /* <DEDUP_REMOVED lines=11> */
[----:B------:R-:W-:Y:S01]  /*da40*/  ISETP.NE.U32.AND P0, PT, R2, RZ, PT ;  /* 0x000000ff0200720c */ /* 0x000fe20003f05070 */
[----:B------:R-:W-:-:S03]  /*da50*/  IMAD.MOV.U32 R11, RZ, RZ, R10 ;  /* 0x000000ffff0b7224 */ /* 0x000fc600078e000a */
        /* <DEDUP_REMOVED lines=16> */
[----:B------:R-:W-:Y:S01]  /*db60*/  LEA.HI.X R3, R6, R3, R9, 0x2, P0 ;  /* 0x0000000306037211 */ /* 0x000fe200000f1409 */
[----:B------:R-:W-:-:S04]  /*db70*/  IMAD.MOV R6, RZ, RZ, -R8 ;  /* 0x000000ffff067224 */ /* 0x000fc800078e0a08 */
[----:B------:R1:W5:Y:S01]  /*db80*/  LDG.E R9, desc[UR48][R2.64] ;  /* 0x0000003002097981 */ /* 0x000362000c1e1900 */
[----:B------:R-:W-:-:S07]  /*db90*/  IMAD R11, R11, R6, R10 ;  /* 0x000000060b0b7224 */ /* 0x000fce00078e020a */
.L_x_3499:
[----:B-1----:R-:W1:Y:S01]  /*dba0*/  S2R R3, SR_CgaCtaId ;  /* 0x0000000000037919 */ /* 0x002e620000008800 */
[----:B------:R-:W-:-:S04]  /*dbb0*/  MOV R2, 0x400 ;  /* 0x0000040000027802 */ /* 0x000fc80000000f00 */
[----:B-1----:R-:W-:Y:S02]  /*dbc0*/  LEA R2, R3, R2, 0x18 ;  /* 0x0000000203027211 */ /* 0x002fe400078ec0ff */
[----:B------:R-:W-:-:S03]  /*dbd0*/  SHF.L.U32 R3, R12, 0x1f, RZ ;  /* 0x0000001f0c037819 */ /* 0x000fc600000006ff */
[----:B------:R-:W-:-:S04]  /*dbe0*/  IMAD R2, R13, 0x8, R2 ;  /* 0x000000080d027824 */ /* 0x000fc800078e0202 */
[----:B------:R-:W1:Y:S02]  /*dbf0*/  SYNCS.PHASECHK.TRANS64.TRYWAIT P0, [R2+URZ+0x28c40], R3 ;  /* 0x028c4003020075a7 */ /* 0x000e64000800017f */
[----:B-1----:R-:W-:Y:S05]  /*dc00*/  @!P0 BRA `(.L_x_3500) ;  /* 0x0000002c00a48947 */ /* 0x002fea0003800000 */
.L_x_3559:
        /* <DEDUP_REMOVED lines=11> */
.L_x_3501:
[----:B------:R-:W2:Y:S01]  /*dcc0*/  LDL R6, [R1] ;  /* 0x0000000001067983 */ /* 0x000ea20000100800 */
[----:B------:R-:W-:-:S03]  /*dcd0*/  MOV R8, 0x400 ;  /* 0x0000040000087802 */ /* 0x000fc60000000f00 */
[----:B------:R-:W3:Y:S01]  /*dce0*/  LDL R7, [R1+0x8] ;  /* 0x0000080001077983 */ /* 0x000ee20000100800 */
        /* <DEDUP_REMOVED lines=17> */
[----:B------:R-:W2:Y:S02]  /*de00*/  SYNCS.PHASECHK.TRANS64.TRYWAIT P0, [R2+URZ+0x28c60], R3 ;  /* 0x028c6003020075a7 */ /* 0x000ea4000800017f */
[----:B0-2---:R-:W-:Y:S05]  /*de10*/  @!P0 BRA `(.L_x_3502) ;  /* 0x0000002c00348947 */ /* 0x005fea0003800000 */
.L_x_3560:
        /* <DEDUP_REMOVED lines=8> */
.L_x_3503:
[----:B01----:R-:W2:Y:S01]  /*dea0*/  LDL R3, [R1] ;  /* 0x0000000001037983 */ /* 0x003ea20000100800 */
        /* <DEDUP_REMOVED lines=53> */
.L_x_3498:
[----:B------:R-:W-:Y:S05]  /*e200*/  BSYNC B2 ;  /* 0x0000000000027941 */ /* 0x000fea0003800000 */
.L_x_3497:
[----:B------:R-:W2:Y:S02]  /*e210*/  LDL.LU R2, [R1+0x14] ;  /* 0x0000140001027983 */ /* 0x000ea40000300800 */
[----:B--2---:R-:W-:-:S07]  /*e220*/  VIADD R8, R2, 0xfffffffd ;  /* 0xfffffffd02087836 */ /* 0x004fce0000000000 */
.L_x_3496:
[----:B------:R-:W-:Y:S05]  /*e230*/  BSYNC B1 ;  /* 0x0000000000017941 */ /* 0x000fea0003800000 */
.L_x_3495:
[----:B------:R-:W-:-:S13]  /*e240*/  ISETP.NE.AND P0, PT, R10, RZ, PT ;  /* 0x000000ff0a00720c */ /* 0x000fda0003f05270 */
[----:B------:R-:W-:Y:S05]  /*e250*/  @!P0 BRA `(.L_x_3494) ;  /* 0x0000001000408947 */ /* 0x000fea0003800000 */
.L_x_3518:
[----:B------:R-:W2:Y:S04]  /*e260*/  LDL.LU R3, [R1] ;  /* 0x0000000001037983 */ /* 0x000ea80000300800 */
[----:B------:R-:W3:Y:S01]  /*e270*/  LDL.LU R2, [R1+0x4] ;  /* 0x0000040001027983 */ /* 0x000ee20000300800 */
[----:B------:R-:W-:Y:S05]  /*e280*/  YIELD ;  /* 0x0000000000007946 */ /* 0x000fea0003800000 */
[----:B------:R-:W-:Y:S01]  /*e290*/  BSSY B1, `(.L_x_3504) ;  /* 0x0000082000017945 */ /* 0x000fe20003800000 */
[----:B--2---:R-:W-:-:S04]  /*e2a0*/  IADD3 R10, R3, 0x1, RZ ;  /* 0x00000001030a7810 */ /* 0x004fc80007ffe0ff */
[----:B------:R-:W-:-:S04]  /*e2b0*/  ISETP.NE.AND P0, PT, R10, 0x2, PT ;  /* 0x000000020a00780c */ /* 0x000fc80003f05270 */
[----:B0-----:R-:W-:Y:S02]  /*e2c0*/  SEL R11, RZ, 0x1, P0 ;  /* 0x00000001ff0b7807 */ /* 0x001fe40000000000 */
        /* <DEDUP_REMOVED lines=8> */
[----:B------:R-:W1:Y:S01]  /*e350*/  LDC R9, c[0x0][0x41c] ;  /* 0x00010700ff097b82 */ /* 0x000e620000000800 */
[----:B0-----:R-:W-:Y:S01]  /*e360*/  IMAD.MOV.U32 R12, RZ, RZ, R8 ;  /* 0x000000ffff0c7224 */ /* 0x001fe200078e0008 */
[----:B------:R-:W-:Y:S02]  /*e370*/  ULDC.64 UR6, c[0x0][0x408] ;  /* 0x0001020000067ab9 */ /* 0x000fe40000000a00 */
[----:B------:R-:W-:-:S04]  /*e380*/  IMAD R7, R5, UR6, RZ ;  /* 0x0000000605077c24 */ /* 0x000fc8000f8e02ff */
[----:B------:R-:W-:Y:S01]  /*e390*/  IMAD R7, R0, UR7, R7 ;  /* 0x0000000700077c24 */ /* 0x000fe2000f8e0207 */
[----:B-1----:R-:W-:-:S13]  /*e3a0*/  ISETP.NE.AND P0, PT, R9, 0x1, PT ;  /* 0x000000010900780c */ /* 0x002fda0003f05270 */
[----:B------:R-:W0:Y:S02]  /*e3b0*/  @P0 LDC.64 R2, c[0x0][0x420] ;  /* 0x00010800ff020b82 */ /* 0x000e240000000a00 */
[----:B0-----:R-:W-:-:S05]  /*e3c0*/  @P0 IMAD.HI.U32 R2, R8, R2, RZ ;  /* 0x0000000208020227 */ /* 0x001fca00078e00ff */
[----:B------:R-:W-:-:S04]  /*e3d0*/  @P0 SHF.R.U32.HI R12, RZ, R3, R2 ;  /* 0x00000003ff0c0219 */ /* 0x000fc80000011602 */
[--C-:B------:R-:W-:Y:S01]  /*e3e0*/  SHF.R.S32.HI R3, RZ, 0x1f, R12.reuse ;  /* 0x0000001fff037819 */ /* 0x100fe2000001140c */
[----:B------:R-:W-:-:S04]  /*e3f0*/  IMAD.MOV.U32 R2, RZ, RZ, R12 ;  /* 0x000000ffff027224 */ /* 0x000fc800078e000c */
[----:B------:R-:W-:-:S04]  /*e400*/  IMAD.WIDE.U32 R2, R0, UR6, R2 ;  /* 0x0000000600027c25 */ /* 0x000fc8000f8e0002 */
[----:B------:R-:W-:Y:S01]  /*e410*/  IMAD.IADD R3, R7, 0x1, R3 ;  /* 0x0000000107037824 */ /* 0x000fe200078e0203 */
[----:B------:R-:W-:-:S04]  /*e420*/  LEA R6, P0, R2, UR4, 0x2 ;  /* 0x0000000402067c11 */ /* 0x000fc8000f8010ff */
[----:B------:R-:W-:Y:S02]  /*e430*/  LEA.HI.X R7, R2, UR5, R3, 0x2, P0 ;  /* 0x0000000502077c11 */ /* 0x000fe400080f1403 */
[----:B------:R-:W-:-:S05]  /*e440*/  IADD3 R3, -R12, RZ, RZ ;  /* 0x000000ff0c037210 */ /* 0x000fca0007ffe1ff */
[----:B------:R-:W-:Y:S02]  /*e450*/  IMAD R3, R9, R3, R8 ;  /* 0x0000000309037224 */ /* 0x000fe400078e0208 */
[----:B------:R1:W5:Y:S05]  /*e460*/  LDG.E R9, desc[UR48][R6.64] ;  /* 0x0000003006097981 */ /* 0x00036a000c1e1900 */
.L_x_3506:
[----:B-1----:R-:W1:Y:S01]  /*e470*/  S2R R6, SR_CgaCtaId ;  /* 0x0000000000067919 */ /* 0x002e620000008800 */
[----:B------:R-:W-:Y:S02]  /*e480*/  MOV R2, 0x400 ;  /* 0x0000040000027802 */ /* 0x000fe40000000f00 */
[----:B------:R-:W-:Y:S02]  /*e490*/  SHF.L.U32 R7, R11, 0x1f, RZ ;  /* 0x0000001f0b077819 */ /* 0x000fe400000006ff */
[----:B-1----:R-:W-:-:S05]  /*e4a0*/  LEA R2, R6, R2, 0x18 ;  /* 0x0000000206027211 */ /* 0x002fca00078ec0ff */
[----:B------:R-:W-:-:S04]  /*e4b0*/  IMAD R2, R10, 0x8, R2 ;  /* 0x000000080a027824 */ /* 0x000fc800078e0202 */
[----:B------:R-:W1:Y:S02]  /*e4c0*/  SYNCS.PHASECHK.TRANS64.TRYWAIT P0, [R2+URZ+0x28c40], R7 ;  /* 0x028c4007020075a7 */ /* 0x000e64000800017f */
[----:B-1----:R-:W-:Y:S05]  /*e4d0*/  @!P0 BRA `(.L_x_3507) ;  /* 0x0000002400988947 */ /* 0x002fea0003800000 */
.L_x_3561:
[----:B------:R-:W2:Y:S02]  /*e4e0*/  S2R R6, SR_TID.X ;  /* 0x0000000000067919 */ /* 0x000ea40000002100 */
[----:B--2---:R-:W-:-:S04]  /*e4f0*/  LOP3.LUT R6, R6, 0x7f, RZ, 0xc0, !PT ;  /* 0x0000007f06067812 */ /* 0x004fc800078ec0ff */
[----:B------:R-:W-:-:S13]  /*e500*/  ISETP.NE.AND P0, PT, R6, RZ, PT ;  /* 0x000000ff0600720c */ /* 0x000fda0003f05270 */
[----:B------:R-:W-:Y:S05]  /*e510*/  @P0 BRA `(.L_x_3508) ;  /* 0x00000000001c0947 */ /* 0x000fea0003800000 */
[----:B------:R-:W2:Y:S01]  /*e520*/  S2R R6, SR_TID.X ;  /* 0x0000000000067919 */ /* 0x000ea20000002100 */
[----:B0-----:R-:W-:-:S04]  /*e530*/  IMAD.MOV.U32 R13, RZ, RZ, 0x2000 ;  /* 0x00002000ff0d7424 */ /* 0x001fc800078e00ff */
[----:B------:R3:W-:Y:S01]  /*e540*/  SYNCS.ARRIVE.TRANS64 RZ, [R2+URZ+0x28c30], R13 ;  /* 0x028c300d02ff79a7 */ /* 0x0007e2000800003f */
[----:B--2---:R-:W-:-:S04]  /*e550*/  LOP3.LUT R6, R6, 0x1f, RZ, 0xc0, !PT ;  /* 0x0000001f06067812 */ /* 0x004fc800078ec0ff */
[----:B------:R-:W-:-:S13]  /*e560*/  ISETP.NE.AND P1, PT, R6, RZ, PT ;  /* 0x000000ff0600720c */ /* 0x000fda0003f25270 */
[----:B---3--:R-:W-:Y:S05]  /*e570*/  @!P1 BRA `(.L_x_3508) ;  /* 0x0000000000049947 */ /* 0x008fea0003800000 */
[----:B------:R-:W-:Y:S01]  /*e580*/  BPT.TRAP 0x1 ;  /* 0x000000040000795c */ /* 0x000fe20000300000 */
.L_x_3508:
[----:B0-----:R-:W2:Y:S01]  /*e590*/  LDL R12, [R1+0x8] ;  /* 0x00000800010c7983 */ /* 0x001ea20000100800 */
[----:B------:R-:W-:Y:S01]  /*e5a0*/  MOV R6, 0x400 ;  /* 0x0000040000067802 */ /* 0x000fe20000000f00 */
        /* <DEDUP_REMOVED lines=14> */
[----:B--2---:R-:W-:-:S05]  /*e690*/  IMAD R6, R3, 0x40, R12 ;  /* 0x0000004003067824 */ /* 0x004fca00078e020c */
[----:B------:R-:W-:-:S13]  /*e6a0*/  R2UR UR11, R6 ;  /* 0x00000000060b72ca */ /* 0x000fda00000e0000 */
[----:B------:R0:W-:Y:S01]  /*e6b0*/  UTMALDG.4D [UR8], [UR4], desc[UR6] ;  /* 0x00000608040075b4 */ /* 0x0001e20008019000 */
[----:B------:R-:W2:Y:S02]  /*e6c0*/  SYNCS.PHASECHK.TRANS64.TRYWAIT P1, [R2+URZ+0x28c60], R7 ;  /* 0x028c6007020075a7 */ /* 0x000ea4000802017f */
[----:B0-2---:R-:W-:Y:S05]  /*e6d0*/  @!P1 BRA `(.L_x_3509) ;  /* 0x00000024002c9947 */ /* 0x005fea0003800000 */
.L_x_3562:
        /* <DEDUP_REMOVED lines=8> */
.L_x_3510:
[----:B01----:R-:W0:Y:S01]  /*e760*/  S2R R7, SR_CgaCtaId ;  /* 0x0000000000077919 */ /* 0x003e220000008800 */
[----:B--2---:R-:W-:Y:S01]  /*e770*/  MOV R3, 0x400 ;  /* 0x0000040000037802 */ /* 0x004fe20000000f00 */
        /* <DEDUP_REMOVED lines=15> */
[----:B0-----:R-:W-:-:S05]  /*e870*/  LEA R3, R7, R3, 0x18 ;  /* 0x0000000307037211 */ /* 0x001fca00078ec0ff */
        /* <DEDUP_REMOVED lines=35> */
.L_x_3505:
[----:B------:R-:W-:Y:S05]  /*eab0*/  BSYNC B1 ;  /* 0x0000000000017941 */ /* 0x000fea0003800000 */
.L_x_3504:
[----:B------:R-:W-:Y:S01]  /*eac0*/  VIADD R10, R10, 0x1 ;  /* 0x000000010a0a7836 */ /* 0x000fe20000000000 */
[----:B------:R-:W-:Y:S04]  /*ead0*/  BSSY B1, `(.L_x_3511) ;  /* 0x0000084000017945 */ /* 0x000fe80003800000 */
[----:B------:R-:W-:-:S04]  /*eae0*/  ISETP.NE.AND P0, PT, R10, 0x2, PT ;  /* 0x000000020a00780c */ /* 0x000fc80003f05270 */
[----:B------:R-:W-:Y:S02]  /*eaf0*/  SEL R2, RZ, 0x1, P0 ;  /* 0x00000001ff027807 */ /* 0x000fe40000000000 */
[----:B0-----:R-:W-:Y:S02]  /*eb00*/  SEL R12, R10, RZ, P0 ;  /* 0x000000ff0a0c7207 */ /* 0x001fe40000000000 */
        /* <DEDUP_REMOVED lines=16> */
[----:B------:R-:W-:-:S05]  /*ec10*/  IADD3 R3, -R2, RZ, RZ ;  /* 0x000000ff02037210 */ /* 0x000fca0007ffe1ff */
        /* <DEDUP_REMOVED lines=9> */
.L_x_3513:
[----:B------:R-:W2:Y:S01]  /*ecb0*/  S2R R3, SR_CgaCtaId ;  /* 0x0000000000037919 */ /* 0x000ea20000008800 */
[----:B------:R-:W-:-:S04]  /*ecc0*/  MOV R2, 0x400 ;  /* 0x0000040000027802 */ /* 0x000fc80000000f00 */
[----:B--2---:R-:W-:Y:S02]  /*ecd0*/  LEA R2, R3, R2, 0x18 ;  /* 0x0000000203027211 */ /* 0x004fe400078ec0ff */
[----:B------:R-:W-:-:S03]  /*ece0*/  SHF.L.U32 R3, R11, 0x1f, RZ ;  /* 0x0000001f0b037819 */ /* 0x000fc600000006ff */
[----:B------:R-:W-:-:S04]  /*ecf0*/  IMAD R2, R12, 0x8, R2 ;  /* 0x000000080c027824 */ /* 0x000fc800078e0202 */
[----:B------:R-:W2:Y:S02]  /*ed00*/  SYNCS.PHASECHK.TRANS64.TRYWAIT P0, [R2+URZ+0x28c40], R3 ;  /* 0x028c4003020075a7 */ /* 0x000ea4000800017f */
[----:B--2---:R-:W-:Y:S05]  /*ed10*/  @!P0 BRA `(.L_x_3514) ;  /* 0x0000001c00b08947 */ /* 0x004fea0003800000 */
.L_x_3563:
        /* <DEDUP_REMOVED lines=11> */
.L_x_3515:
[----:B------:R-:W3:Y:S01]  /*edd0*/  LDL R6, [R1] ;  /* 0x0000000001067983 */ /* 0x000ee20000100800 */
        /* <DEDUP_REMOVED lines=14> */
[----:B------:R-:W-:Y:S02]  /*eec0*/  R2UR UR8, R6 ;  /* 0x00000000060872ca */ /* 0x000fe400000e0000 */
[----:B----4-:R-:W-:-:S04]  /*eed0*/  LEA R10, R10, R7, 0x6 ;  /* 0x000000070a0a7211 */ /* 0x010fc800078e30ff */
[----:B------:R-:W-:-:S07]  /*eee0*/  R2UR UR11, R10 ;  /* 0x000000000a0b72ca */ /* 0x000fce00000e0000 */
[----:B------:R-:W-:-:S09]  /*eef0*/  UIADD3 UR8, UR8, 0x22400, URZ ;  /* 0x0002240008087890 */ /* 0x000fd2000fffe03f */
[----:B------:R0:W-:Y:S01]  /*ef00*/  UTMALDG.4D [UR8], [UR4], desc[UR6] ;  /* 0x00000608040075b4 */ /* 0x0001e20008019000 */
[----:B------:R-:W1:Y:S02]  /*ef10*/  SYNCS.PHASECHK.TRANS64.TRYWAIT P1, [R2+URZ+0x28c60], R3 ;  /* 0x028c6003020075a7 */ /* 0x000e64000802017f */
[----:B01----:R-:W-:Y:S05]  /*ef20*/  @!P1 BRA `(.L_x_3516) ;  /* 0x0000001c00409947 */ /* 0x003fea0003800000 */
.L_x_3564:
        /* <DEDUP_REMOVED lines=8> */
.L_x_3517:
        /* <DEDUP_REMOVED lines=54> */
.L_x_3512:
[----:B------:R-:W-:Y:S05]  /*f310*/  BSYNC B1 ;  /* 0x0000000000017941 */ /* 0x000fea0003800000 */
.L_x_3511:
[C---:B------:R-:W-:Y:S01]  /*f320*/  ISETP.GT.AND P0, PT, R8.reuse, 0x1, PT ;  /* 0x000000010800780c */ /* 0x040fe20003f04270 */
[----:B------:R-:W-:-:S04]  /*f330*/  VIADD R2, R8, 0xfffffffe ;  /* 0xfffffffe08027836 */ /* 0x000fc80000000000 */
[----:B------:R-:W-:-:S08]  /*f340*/  IMAD.MOV.U32 R8, RZ, RZ, R2 ;  /* 0x000000ffff087224 */ /* 0x000fd000078e0002 */
[----:B------:R-:W-:Y:S05]  /*f350*/  @P0 BRA `(.L_x_3518) ;  /* 0xffffffec00c00947 */ /* 0x000fea000383ffff */
.L_x_3494:
[----:B------:R-:W-:Y:S05]  /*f360*/  BSYNC B0 ;  /* 0x0000000000007941 */ /* 0x000fea0003800000 */
.L_x_3493:
[----:B------:R-:W2:Y:S01]  /*f370*/  LDL.LU R3, [R1] ;  /* 0x0000000001037983 */ /* 0x000ea20000300800 */
[----:B------:R-:W-:Y:S01]  /*f380*/  BSSY B0, `(.L_x_3519) ;  /* 0x0000016000007945 */ /* 0x000fe20003800000 */
[----:B------:R-:W1:Y:S02]  /*f390*/  S2R R2, SR_TID.X ;  /* 0x0000000000027919 */ /* 0x000e640000002100 */
[----:B-1----:R-:W-:-:S04]  /*f3a0*/  LOP3.LUT R2, R2, 0x1f, RZ, 0xc0, !PT ;  /* 0x0000001f02027812 */ /* 0x002fc800078ec0ff */
[----:B------:R-:W-:Y:S02]  /*f3b0*/  ISETP.NE.AND P1, PT, R2, RZ, PT ;  /* 0x000000ff0200720c */ /* 0x000fe40003f25270 */
[----:B--2---:R-:W-:-:S04]  /*f3c0*/  IADD3 R0, R3, 0x1, RZ ;  /* 0x0000000103007810 */ /* 0x004fc80007ffe0ff */
[----:B------:R-:W-:-:S04]  /*f3d0*/  ISETP.NE.AND P0, PT, R0, 0x2, PT ;  /* 0x000000020000780c */ /* 0x000fc80003f05270 */
[----:B------:R-:W-:Y:S02]  /*f3e0*/  SEL R2, R0, RZ, P0 ;  /* 0x000000ff00027207 */ /* 0x000fe40000000000 */
[----:B------:R-:W-:-:S03]  /*f3f0*/  SEL R0, RZ, 0x1, P0 ;  /* 0x00000001ff007807 */ /* 0x000fc60000000000 */
[----:B------:R1:W-:Y:S01]  /*f400*/  STL [R1], R2 ;  /* 0x0000000201007387 */ /* 0x0003e20000100800 */
[----:B------:R-:W-:Y:S05]  /*f410*/  @P1 BRA `(.L_x_3520) ;  /* 0x0000000000301947 */ /* 0x000fea0003800000 */
[----:B------:R-:W2:Y:S01]  /*f420*/  S2R R7, SR_LANEID ;  /* 0x0000000000077919 */ /* 0x000ea20000000000 */
[----:B------:R-:W-:Y:S01]  /*f430*/  VOTEU.ANY UR4, UPT, PT ;  /* 0x0000000000047886 */ /* 0x000fe200038e0100 */
[----:B-1----:R-:W1:Y:S01]  /*f440*/  LDC.64 R2, c[0x0][0xc38] ;  /* 0x00030e00ff027b82 */ /* 0x002e620000000a00 */
[----:B------:R-:W2:Y:S08]  /*f450*/  FLO.U32 R4, UR4 ;  /* 0x0000000400047d00 */ /* 0x000eb000080e0000 */
[----:B------:R-:W1:Y:S01]  /*f460*/  POPC R5, UR4 ;  /* 0x0000000400057d09 */ /* 0x000e620008000000 */
[----:B--2---:R-:W-:-:S13]  /*f470*/  ISETP.EQ.U32.AND P0, PT, R4, R7, PT ;  /* 0x000000070400720c */ /* 0x004fda0003f02070 */
[----:B-1----:R-:W2:Y:S01]  /*f480*/  @P0 ATOMG.E.ADD.STRONG.GPU PT, R3, desc[UR48][R2.64], R5 ;  /* 0x00000005020309a8 */ /* 0x002ea200081ee1f0 */
[----:B0-----:R-:W0:Y:S02]  /*f490*/  S2R R6, SR_LTMASK ;  /* 0x0000000000067919 */ /* 0x001e240000003900 */
[----:B0-----:R-:W-:-:S04]  /*f4a0*/  LOP3.LUT R6, R6, UR4, RZ, 0xc0, !PT ;  /* 0x0000000406067c12 */ /* 0x001fc8000f8ec0ff */
[----:B------:R-:W0:Y:S01]  /*f4b0*/  POPC R7, R6 ;  /* 0x0000000600077309 */ /* 0x000e220000000000 */
[----:B--2---:R-:W0:Y:S02]  /*f4c0*/  SHFL.IDX PT, R4, R3, R4, 0x1f ;  /* 0x00001f0403047589 */ /* 0x004e2400000e0000 */
[----:B0-----:R-:W-:-:S07]  /*f4d0*/  IADD3 R16, R4, UR37, R7 ;  /* 0x0000002504107c10 */ /* 0x001fce000fffe007 */
.L_x_3520:
[----:B------:R-:W-:Y:S05]  /*f4e0*/  BSYNC B0 ;  /* 0x0000000000007941 */ /* 0x000fea0003800000 */
.L_x_3519:
[----:B-1----:R-:W2:Y:S02]  /*f4f0*/  LDL.LU R2, [R1+0x4] ;  /* 0x0000040001027983 */ /* 0x002ea40000300800 */
[----:B--2---:R-:W-:-:S05]  /*f500*/  LOP3.LUT R2, R2, R0, RZ, 0x3c, !PT ;  /* 0x0000000002027212 */ /* 0x004fca00078e3cff */
[----:B------:R1:W-:Y:S02]  /*f510*/  STL [R1+0x4], R2 ;  /* 0x0000040201007387 */ /* 0x0003e40000100800 */
.L_x_3476:
[----:B------:R-:W-:Y:S05]  /*f520*/  BSYNC B6 ;  /* 0x0000000000067941 */ /* 0x000fea0003800000 */
.L_x_3474:
[----:B------:R-:W-:-:S03]  /*f530*/  UMOV UR4, 0xffffffff ;  /* 0xffffffff00047882 */ /* 0x000fc60000000000 */
[----:B------:R-:W-:Y:S05]  /*f540*/  BRA.DIV UR4, `(.L_x_3521) ;  /* 0x0000001604cc7947 */ /* 0x000fea000b800000 */
[----:B------:R2:W3:Y:S04]  /*f550*/  SHFL.IDX PT, R4, R16, RZ, 0x1f ;  /* 0x00001fff10047589 */ /* 0x0004e800000e0000 */
[----:B------:R2:W4:Y:S02]  /*f560*/  SHFL.IDX PT, R7, R16, 0x1, 0x1f ;  /* 0x00201f0010077f89 */ /* 0x00052400000e0000 */
.L_x_3568:
        /* <DEDUP_REMOVED lines=10> */
[----:B-1----:R-:W0:Y:S02]  /*f610*/  LDC.64 R2, c[0x0][0xc58] ;  /* 0x00031600ff027b82 */ /* 0x002e240000000a00 */
[----:B0-----:R-:W-:-:S05]  /*f620*/  IMAD.WIDE R2, R5, 0x4, R2 ;  /* 0x0000000405027825 */ /* 0x001fca00078e0202 */
[----:B------:R0:W5:Y:S02]  /*f630*/  LDG.E R17, desc[UR48][R2.64] ;  /* 0x0000003002117981 */ /* 0x000164000c1e1900 */
.L_x_3523:
[----:B------:R-:W-:Y:S05]  /*f640*/  BSYNC B0 ;  /* 0x0000000000007941 */ /* 0x000fea0003800000 */
.L_x_3522:
        /* <DEDUP_REMOVED lines=8> */
[----:B------:R-:W1:Y:S02]  /*f6d0*/  SHFL.UP PT, R14, R13, 0x2, RZ ;  /* 0x044000000d0e7989 */ /* 0x000e6400000e00ff */
[----:B-1----:R-:W-:Y:S02]  /*f6e0*/  SEL R2, R14, RZ, P1 ;  /* 0x000000ff0e027207 */ /* 0x002fe40000800000 */
        /* <DEDUP_REMOVED lines=13> */
.L_x_3576:
[----:B------:R-:W-:Y:S02]  /*f7c0*/  ULDC UR4, c[0x0][0xc10] ;  /* 0x0003040000047ab9 */ /* 0x000fe40000000800 */
[----:B------:R-:W-:-:S04]  /*f7d0*/  IMAD.U32 R5, RZ, RZ, UR4 ;  /* 0x00000004ff057e24 */ /* 0x000fc8000f8e00ff */
[----:B-1----:R-:W-:-:S05]  /*f7e0*/  IMAD R14, R14, R5, RZ ;  /* 0x000000050e0e7224 */ /* 0x002fca00078e02ff */
[----:B----4-:R-:W-:-:S04]  /*f7f0*/  IADD3 R7, R7, R14, RZ ;  /* 0x0000000e07077210 */ /* 0x010fc80007ffe0ff */
[----:B---3--:R-:W-:-:S13]  /*f800*/  ISETP.GT.AND P0, PT, R7, R4, PT ;  /* 0x000000040700720c */ /* 0x008fda0003f04270 */
[----:B------:R-:W-:Y:S05]  /*f810*/  @P0 BRA `(.L_x_3525) ;  /* 0x0000000000b40947 */ /* 0x000fea0003800000 */
[----:B------:R-:W1:Y:S02]  /*f820*/  LDC R0, c[0x0][0xc14] ;  /* 0x00030500ff007b82 */ /* 0x000e640000000800 */
.L_x_3530:
        /* <DEDUP_REMOVED lines=14> */
.L_x_3528:
[----:B------:R-:W-:Y:S05]  /*f910*/  BSYNC B0 ;  /* 0x0000000000007941 */ /* 0x000fea0003800000 */
.L_x_3527:
        /* <DEDUP_REMOVED lines=23> */
.L_x_3584:
[----:B------:R-:W-:Y:S02]  /*fa90*/  ULDC UR4, c[0x0][0xc10] ;  /* 0x0003040000047ab9 */ /* 0x000fe40000000800 */
[----:B------:R-:W-:-:S04]  /*faa0*/  IMAD.U32 R5, RZ, RZ, UR4 ;  /* 0x00000004ff057e24 */ /* 0x000fc8000f8e00ff */
[----:B-1----:R-:W-:-:S05]  /*fab0*/  IMAD R14, R14, R5, RZ ;  /* 0x000000050e0e7224 */ /* 0x002fca00078e02ff */
[----:B------:R-:W-:-:S04]  /*fac0*/  IADD3 R7, R14, R7, RZ ;  /* 0x000000070e077210 */ /* 0x000fc80007ffe0ff */
[----:B------:R-:W-:-:S13]  /*fad0*/  ISETP.GT.AND P0, PT, R7, R4, PT ;  /* 0x000000040700720c */ /* 0x000fda0003f04270 */
[----:B------:R-:W-:Y:S05]  /*fae0*/  @!P0 BRA `(.L_x_3530) ;  /* 0xfffffffc00508947 */ /* 0x000fea000383ffff */
.L_x_3525:
[----:B--2---:R-:W-:Y:S01]  /*faf0*/  IMAD.IADD R16, R7, 0x1, -R14 ;  /* 0x0000000107107824 */ /* 0x004fe200078e0a0e */
[----:B------:R-:W-:-:S03]  /*fb00*/  UMOV UR4, 0xffffffff ;  /* 0xffffffff00047882 */ /* 0x000fc60000000000 */
[----:B------:R-:W-:-:S05]  /*fb10*/  IMAD R3, R2, R5, R16 ;  /* 0x0000000502037224 */ /* 0x000fca00078e0210 */
[----:B------:R-:W-:Y:S01]  /*fb20*/  ISETP.GT.AND P6, PT, R3, R4, PT ;  /* 0x000000040300720c */ /* 0x000fe20003fc4270 */
[----:B------:R-:W-:-:S12]  /*fb30*/  BRA.DIV UR4, `(.L_x_3531) ;  /* 0x0000001a043c7947 */ /* 0x000fd8000b800000 */
[----:B------:R-:W-:-:S04]  /*fb40*/  VOTE.ANY R3, PT, !P6 ;  /* 0x0000000000037806 */ /* 0x000fc800070e0100 */
[----:B------:R-:W1:Y:S02]  /*fb50*/  POPC R6, R3 ;  /* 0x0000000300067309 */ /* 0x000e640000000000 */
[----:B-1----:R1:W2:Y:S02]  /*fb60*/  SHFL.IDX PT, R17, R17, R6, 0x1f ;  /* 0x00001f0611117589 */ /* 0x0022a400000e0000 */
.L_x_3588:
[----:B------:R-:W-:Y:S01]  /*fb70*/  ISETP.NE.AND P0, PT, R3, RZ, PT ;  /* 0x000000ff0300720c */ /* 0x000fe20003f05270 */
[----:B------:R-:W-:-:S12]  /*fb80*/  IMAD.MOV.U32 R7, RZ, RZ, RZ ;  /* 0x000000ffff077224 */ /* 0x000fd800078e00ff */
[----:B------:R-:W-:Y:S05]  /*fb90*/  @!P0 BRA `(.L_x_3532) ;  /* 0x0000000000108947 */ /* 0x000fea0003800000 */
[----:B------:R-:W-:Y:S01]  /*fba0*/  UMOV UR4, 0xffffffff ;  /* 0xffffffff00047882 */ /* 0x000fe20000000000 */
[----:B------:R-:W-:Y:S02]  /*fbb0*/  VIADD R12, R6, 0xffffffff ;  /* 0xffffffff060c7836 */ /* 0x000fe40000000000 */
[----:B------:R-:W-:Y:S05]  /*fbc0*/  BRA.DIV UR4, `(.L_x_3533) ;  /* 0x0000001a04607947 */ /* 0x000fea000b800000 */
[----:B------:R3:W4:Y:S02]  /*fbd0*/  SHFL.IDX PT, R7, R2, R12, 0x1f ;  /* 0x00001f0c02077589 */ /* 0x00072400000e0000 */
.L_x_3532:
        /* <DEDUP_REMOVED lines=10> */
[----:B------:R-:W0:Y:S02]  /*fc80*/  I2F.RP R10, R9 ;  /* 0x00000009000a7306 */ /* 0x000e240000209400 */
[----:B------:R-:W-:-:S06]  /*fc90*/  IADD3 R4, RZ, -R4, RZ ;  /* 0x80000004ff047210 */ /* 0x000fcc0007ffe0ff */
[----:B0-----:R-:W0:Y:S02]  /*fca0*/  MUFU.RCP R10, R10 ;  /* 0x0000000a000a7308 */ /* 0x001e240000001000 */
[----:B0-----:R-:W-:-:S06]  /*fcb0*/  IADD3 R11, R10, 0xffffffe, RZ ;  /* 0x0ffffffe0a0b7810 */ /* 0x001fcc0007ffe0ff */
        /* <DEDUP_REMOVED lines=13> */
[----:B------:R-:W-:-:S04]  /*fd90*/  ISETP.GE.AND P0, PT, R3, RZ, PT ;  /* 0x000000ff0300720c */ /* 0x000fc80003f06270 */
[----:B------:R-:W-:-:S09]  /*fda0*/  MOV R9, R2 ;  /* 0x0000000200097202 */ /* 0x000fd20000000f00 */
[----:B------:R-:W-:Y:S01]  /*fdb0*/  @!P0 IMAD.MOV R9, RZ, RZ, -R9 ;  /* 0x000000ffff098224 */ /* 0x000fe200078e0a09 */
[----:B------:R-:W-:-:S13]  /*fdc0*/  ISETP.NE.AND P0, PT, R6, RZ, PT ;  /* 0x000000ff0600720c */ /* 0x000fda0003f05270 */
[----:B------:R-:W-:-:S05]  /*fdd0*/  @!P0 LOP3.LUT R9, RZ, R6, RZ, 0x33, !PT ;  /* 0x00000006ff098212 */ /* 0x000fca00078e33ff */
[----:B------:R-:W-:Y:S01]  /*fde0*/  IMAD R4, R8, R9, RZ ;  /* 0x0000000908047224 */ /* 0x000fe200078e02ff */
[----:B------:R-:W-:-:S03]  /*fdf0*/  IADD3 R9, -R9, RZ, RZ ;  /* 0x000000ff09097210 */ /* 0x000fc60007ffe1ff */
[----:B------:R-:W-:Y:S02]  /*fe00*/  IMAD.MOV R2, RZ, RZ, -R4 ;  /* 0x000000ffff027224 */ /* 0x000fe400078e0a04 */
[----:B------:R-:W-:-:S03]  /*fe10*/  IMAD R7, R6, R9, R7 ;  /* 0x0000000906077224 */ /* 0x000fc600078e0207 */
[----:B------:R-:W-:Y:S02]  /*fe20*/  VIADDMNMX R8, R2, R5, R8, PT ;  /* 0x0000000502087246 */ /* 0x000fe40003800108 */
[----:B------:R-:W-:Y:S02]  /*fe30*/  IADD3 R4, R7, R4, RZ ;  /* 0x0000000407047210 */ /* 0x000fe40007ffe0ff */
        /* <DEDUP_REMOVED lines=15> */
[----:B------:R-:W-:Y:S01]  /*ff30*/  @!P0 IADD3 R2, R2, -R5, RZ ;  /* 0x8000000502028210 */ /* 0x000fe20007ffe0ff */
        /* <DEDUP_REMOVED lines=13> */
.L_x_3526:
[----:B------:R-:W-:Y:S01]  /*10010*/  UMOV UR4, URZ ;  /* 0x0000003f00047c82 */ /* 0x000fe20008000000 */
[----:B------:R-:W-:Y:S01]  /*10020*/  UMOV UR5, URZ ;  /* 0x0000003f00057c82 */ /* 0x000fe20008000000 */
[----:B------:R-:W-:Y:S01]  /*10030*/  ULDC UR6, c[0x0][0xc14] ;  /* 0x0003050000067ab9 */ /* 0x000fe20000000800 */
[----:B--2---:R-:W-:Y:S01]  /*10040*/  IMAD.MOV.U32 R16, RZ, RZ, R4 ;  /* 0x000000ffff107224 */ /* 0x004fe200078e0004 */
[----:B------:R-:W-:Y:S01]  /*10050*/  MOV R17, UR4 ;  /* 0x0000000400117c02 */ /* 0x000fe20008000f00 */
[----:B------:R-:W-:Y:S02]  /*10060*/  IMAD.U32 R18, RZ, RZ, UR5 ;  /* 0x00000005ff127e24 */ /* 0x000fe4000f8e00ff */
[----:B------:R-:W-:-:S07]  /*10070*/  IMAD.U32 R19, RZ, RZ, UR6 ;  /* 0x00000006ff137e24 */ /* 0x000fce000f8e00ff */
.L_x_3534:
        /* <DEDUP_REMOVED lines=12> */
.L_x_3470:
[----:B-1----:R-:W3:Y:S01]  /*10140*/  LDL.LU R0, [R1+0x20] ;  /* 0x0000200001007983 */ /* 0x002ee20000300800 */
[----:B------:R-:W-:Y:S01]  /*10150*/  BSSY B0, `(.L_x_3536) ;  /* 0x000000b000007945 */ /* 0x000fe20003800000 */
[----:B------:R-:W1:Y:S01]  /*10160*/  S2R R5, SR_CgaCtaId ;  /* 0x0000000000057919 */ /* 0x000e620000008800 */
[----:B---3--:R-:W-:-:S05]  /*10170*/  VIADD R0, R0, 0x1 ;  /* 0x0000000100007836 */ /* 0x008fca0000000000 */
[----:B--2---:R-:W-:-:S04]  /*10180*/  LEA.HI R2, R0, R0, RZ, 0x1 ;  /* 0x0000000000027211 */ /* 0x004fc800078f08ff */
[----:B------:R-:W-:-:S04]  /*10190*/  LOP3.LUT R3, R2, 0xfffffffe, RZ, 0xc0, !PT ;  /* 0xfffffffe02037812 */ /* 0x000fc800078ec0ff */
[----:B------:R-:W-:Y:S02]  /*101a0*/  IADD3 R3, R0, -R3, RZ ;  /* 0x8000000300037210 */ /* 0x000fe40007ffe0ff */
[----:B------:R-:W-:Y:S02]  /*101b0*/  MOV R0, 0x400 ;  /* 0x0000040000007802 */ /* 0x000fe40000000f00 */
[----:B------:R-:W-:Y:S02]  /*101c0*/  SHF.L.U32 R3, R3, 0x1f, RZ ;  /* 0x0000001f03037819 */ /* 0x000fe400000006ff */
[----:B-1----:R-:W-:-:S04]  /*101d0*/  LEA R0, R5, R0, 0x18 ;  /* 0x0000000005007211 */ /* 0x002fc800078ec0ff */
[----:B------:R-:W1:Y:S02]  /*101e0*/  SYNCS.PHASECHK.TRANS64.TRYWAIT P0, [R0+URZ+0x28c20], R3 ;  /* 0x028c2003000075a7 */ /* 0x000e64000800017f */
[----:B-1----:R-:W-:Y:S05]  /*101f0*/  @!P0 BRA `(.L_x_3537) ;  /* 0x0000001000fc8947 */ /* 0x002fea0003800000 */
.L_x_3591:
[----:B------:R-:W-:Y:S05]  /*10200*/  BSYNC B0 ;  /* 0x0000000000007941 */ /* 0x000fea0003800000 */
.L_x_3536:
[----:B------:R-:W-:-:S03]  /*10210*/  UMOV UR4, 0xffffffff ;  /* 0xffffffff00047882 */ /* 0x000fc60000000000 */
[----:B------:R-:W-:Y:S05]  /*10220*/  BRA.DIV UR4, `(.L_x_3538) ;  /* 0x0000001604047947 */ /* 0x000fea000b800000 */
[----:B------:R-:W2:Y:S02]  /*10230*/  S2R R2, SR_TID.X ;  /* 0x0000000000027919 */ /* 0x000ea40000002100 */
[----:B--2---:R-:W-:-:S04]  /*10240*/  SHF.R.U32.HI R2, RZ, 0x5, R2 ;  /* 0x00000005ff027819 */ /* 0x004fc80000011602 */
[----:B------:R-:W-:-:S05]  /*10250*/  LOP3.LUT R2, R2, 0x3, RZ, 0xc0, !PT ;  /* 0x0000000302027812 */ /* 0x000fca00078ec0ff */
[----:B------:R2:W3:Y:S02]  /*10260*/  SHFL.IDX PT, R14, R2, RZ, 0x1f ;  /* 0x00001fff020e7589 */ /* 0x0004e400000e0000 */
.L_x_3594:
[----:B---3--:R-:W-:Y:S01]  /*10270*/  ISETP.NE.AND P0, PT, R14, RZ, PT ;  /* 0x000000ff0e00720c */ /* 0x008fe20003f05270 */
[----:B------:R-:W-:-:S12]  /*10280*/  BSSY B0, `(.L_x_3539) ;  /* 0x0000027000007945 */ /* 0x000fd80003800000 */
[----:B------:R-:W-:Y:S05]  /*10290*/  @P0 BRA `(.L_x_3540) ;  /* 0x0000000000940947 */ /* 0x000fea0003800000 */
[----:B------:R-:W-:-:S03]  /*102a0*/  UMOV UR4, 0xffffffff ;  /* 0xffffffff00047882 */ /* 0x000fc60000000000 */
[----:B------:R-:W-:Y:S05]  /*102b0*/  BRA.DIV UR4, `(.L_x_3541) ;  /* 0x0000001604147947 */ /* 0x000fea000b800000 */
[----:B------:R-:W-:-:S13]  /*102c0*/  ELECT P6, URZ, PT ;  /* 0x00000000003f782f */ /* 0x000fda00038c0000 */
.L_x_3597:
[----:B------:R-:W-:Y:S05]  /*102d0*/  @!P6 BRA `(.L_x_3540) ;  /* 0x000000000084e947 */ /* 0x000fea0003800000 */
[----:B------:R-:W-:-:S06]  /*102e0*/  ULOP3.LUT UR4, UR36, 0x2, URZ, 0xfc, !UPT ;  /* 0x0000000224047892 */ /* 0x000fcc000f8efc3f */
[----:B--2---:R-:W-:-:S05]  /*102f0*/  IMAD.U32 R2, RZ, RZ, UR4 ;  /* 0x00000004ff027e24 */ /* 0x004fca000f8e00ff */
[----:B------:R-:W-:-:S13]  /*10300*/  ISETP.NE.AND P2, PT, R2, 0x3, PT ;  /* 0x000000030200780c */ /* 0x000fda0003f45270 */
[----:B------:R-:W-:Y:S05]  /*10310*/  @!P2 BRA `(.L_x_3542) ;  /* 0x000000000004a947 */ /* 0x000fea0003800000 */
[----:B------:R-:W-:Y:S01]  /*10320*/  BPT.TRAP 0x1 ;  /* 0x000000040000795c */ /* 0x000fe20000300000 */
.L_x_3542:
[----:B-1----:R-:W2:Y:S04]  /*10330*/  LDL R3, [R1] ;  /* 0x0000000001037983 */ /* 0x002ea80000100800 */
[----:B------:R-:W3:Y:S01]  /*10340*/  LDL.LU R7, [R1+0x4] ;  /* 0x0000040001077983 */ /* 0x000ee20000300800 */
[----:B------:R-:W-:-:S04]  /*10350*/  VIADD R2, R0, 0x28c40 ;  /* 0x00028c4000027836 */ /* 0x000fc80000000000 */
[C---:B--2---:R-:W-:Y:S01]  /*10360*/  IMAD R6, R3.reuse, 0x8, R2 ;  /* 0x0000000803067824 */ /* 0x044fe200078e0202 */
[----:B------:R-:W-:Y:S02]  /*10370*/  IADD3 R3, R3, 0x1, RZ ;  /* 0x0000000103037810 */ /* 0x000fe40007ffe0ff */
[----:B---3--:R-:W-:Y:S02]  /*10380*/  SHF.L.U32 R5, R7, 0x1f, RZ ;  /* 0x0000001f07057819 */ /* 0x008fe400000006ff */
[C---:B------:R-:W-:Y:S02]  /*10390*/  ISETP.NE.AND P1, PT, R3.reuse, 0x2, PT ;  /* 0x000000020300780c */ /* 0x040fe40003f25270 */
[----:B------:R-:W1:Y:S02]  /*103a0*/  SYNCS.PHASECHK.TRANS64.TRYWAIT P0, [R6+URZ], R5 ;  /* 0x00000005060075a7 */ /* 0x000e64000800017f */
[----:B------:R-:W-:Y:S02]  /*103b0*/  SEL R4, RZ, 0x1, P1 ;  /* 0x00000001ff047807 */ /* 0x000fe40000800000 */
[----:B------:R-:W-:-:S02]  /*103c0*/  SEL R3, R3, RZ, P1 ;  /* 0x000000ff03037207 */ /* 0x000fc40000800000 */
[----:B------:R-:W-:-:S03]  /*103d0*/  LOP3.LUT R4, R7, R4, RZ, 0x3c, !PT ;  /* 0x0000000407047212 */ /* 0x000fc600078e3cff */
[----:B------:R-:W-:Y:S01]  /*103e0*/  IMAD R7, R3, 0x8, R2 ;  /* 0x0000000803077824 */ /* 0x000fe200078e0202 */
[----:B------:R-:W-:Y:S01]  /*103f0*/  SHF.L.U32 R2, R4, 0x1f, RZ ;  /* 0x0000001f04027819 */ /* 0x000fe200000006ff */
[----:B-1----:R-:W-:Y:S06]  /*10400*/  @!P0 BRA `(.L_x_3543) ;  /* 0x0000001000e08947 */ /* 0x002fec0003800000 */
.L_x_3598:
[----:B------:R-:W2:Y:S02]  /*10410*/  SYNCS.PHASECHK.TRANS64.TRYWAIT P0, [R7+URZ], R2 ;  /* 0x00000002070075a7 */ /* 0x000ea4000800017f */
[----:B--2---:R-:W-:Y:S05]  /*10420*/  @!P0 BRA `(.L_x_3544) ;  /* 0x0000001000ec8947 */ /* 0x004fea0003800000 */
.L_x_3599:
[----:B------:R-:W-:Y:S05]  /*10430*/  @!P2 BRA `(.L_x_3545) ;  /* 0x000000000004a947 */ /* 0x000fea0003800000 */
[----:B------:R-:W-:Y:S01]  /*10440*/  BPT.TRAP 0x1 ;  /* 0x000000040000795c */ /* 0x000fe20000300000 */
.L_x_3545:
[----:B------:R-:W3:Y:S01]  /*10450*/  LDL.LU R4, [R1] ;  /* 0x0000000001047983 */ /* 0x000ee20000300800 */
[----:B------:R-:W-:-:S04]  /*10460*/  VIADD R0, R0, 0x28c60 ;  /* 0x00028c6000007836 */ /* 0x000fc80000000000 */
[----:B---3--:R-:W-:-:S04]  /*10470*/  IMAD R4, R4, 0x8, R0 ;  /* 0x0000000804047824 */ /* 0x008fc800078e0200 */
[----:B------:R-:W3:Y:S02]  /*10480*/  SYNCS.PHASECHK.TRANS64.TRYWAIT P0, [R4+URZ], R5 ;  /* 0x00000005040075a7 */ /* 0x000ee4000800017f */
[----:B---3--:R-:W-:Y:S05]  /*10490*/  @!P0 BRA `(.L_x_3546) ;  /* 0x0000001000e48947 */ /* 0x008fea0003800000 */
.L_x_3600:
[----:B------:R-:W-:-:S07]  /*104a0*/  LEA R3, R3, R0, 0x3 ;  /* 0x0000000003037211 */ /* 0x000fce00078e18ff */
.L_x_3547:
[----:B----4-:R4:W0:Y:S02]  /*104b0*/  SYNCS.PHASECHK.TRANS64.TRYWAIT P0, [R3+URZ], R2 ;  /* 0x00000002030075a7 */ /* 0x010824000800017f */
[----:B0-----:R-:W-:Y:S05]  /*104c0*/  @!P0 NANOSLEEP.SYNCS 0x989680 ;  /* 0x009896800000895d */ /* 0x001fea0003900000 */
[----:B------:R-:W0:Y:S02]  /*104d0*/  @!P0 SYNCS.PHASECHK.TRANS64 P0, [R3+URZ], R2 ;  /* 0x00000002030085a7 */ /* 0x000e24000800007f */
[----:B0-----:R-:W-:Y:S05]  /*104e0*/  @!P0 BRA `(.L_x_3547) ;  /* 0xfffffffc00f08947 */ /* 0x001fea000383ffff */
.L_x_3540:
[----:B------:R-:W-:Y:S05]  /*104f0*/  BSYNC B0 ;  /* 0x0000000000007941 */ /* 0x000fea0003800000 */
.L_x_3539:
[----:B------:R-:W-:Y:S05]  /*10500*/  EXIT ;  /* 0x000000000000794d */ /* 0x000fea0003800000 */
.L_x_3413:
[----:B0-----:R-:W-:-:S04]  /*10510*/  IMAD.U32 R5, RZ, RZ, UR21 ;  /* 0x00000015ff057e24 */ /* 0x001fc8000f8e00ff */
[----:B------:R0:W1:Y:S03]  /*10520*/  SYNCS.PHASECHK.TRANS64.TRYWAIT P1, [R5+URZ+0x28c50], R4 ;  /* 0x028c5004050075a7 */ /* 0x000066000802017f */
[----:B-1----:R-:W-:Y:S05]  /*10530*/  @!P1 NANOSLEEP.SYNCS 0x989680 ;  /* 0x009896800000995d */ /* 0x002fea0003900000 */
[----:B------:R-:W1:Y:S02]  /*10540*/  @!P1 SYNCS.PHASECHK.TRANS64 P1, [R5+URZ+0x28c50], R4 ;  /* 0x028c5004050095a7 */ /* 0x000e64000802007f */
[----:B-1----:R-:W-:Y:S05]  /*10550*/  @!P1 BRA `(.L_x_3413) ;  /* 0xfffffffc00ec9947 */ /* 0x002fea000383ffff */
[----:B------:R-:W-:Y:S05]  /*10560*/  BRA `(.L_x_3548) ;  /* 0xffffff1400387947 */ /* 0x000fea000383ffff */
.L_x_3418:
[----:B-1----:R-:W-:-:S04]  /*10570*/  IMAD.U32 R6, RZ, RZ, UR21 ;  /* 0x00000015ff067e24 */ /* 0x002fc8000f8e00ff */
[----:B------:R1:W2:Y:S03]  /*10580*/  SYNCS.PHASECHK.TRANS64.TRYWAIT P1, [R6+URZ+0x28c50], R5 ;  /* 0x028c5005060075a7 */ /* 0x0002a6000802017f */
[----:B--2---:R-:W-:Y:S05]  /*10590*/  @!P1 NANOSLEEP.SYNCS 0x989680 ;  /* 0x009896800000995d */ /* 0x004fea0003900000 */
[----:B------:R-:W2:Y:S02]  /*105a0*/  @!P1 SYNCS.PHASECHK.TRANS64 P1, [R6+URZ+0x28c50], R5 ;  /* 0x028c5005060095a7 */ /* 0x000ea4000802007f */
[----:B--2---:R-:W-:Y:S05]  /*105b0*/  @!P1 BRA `(.L_x_3418) ;  /* 0xfffffffc00ec9947 */ /* 0x004fea000383ffff */
[----:B------:R-:W-:Y:S05]  /*105c0*/  BRA `(.L_x_3417) ;  /* 0xffffff20003c7947 */ /* 0x000fea000383ffff */
.L_x_3421:
[----:B0-----:R-:W-:-:S04]  /*105d0*/  IMAD.U32 R3, RZ, RZ, UR40 ;  /* 0x00000028ff037e24 */ /* 0x001fc8000f8e00ff */
[----:B------:R0:W1:Y:S03]  /*105e0*/  SYNCS.PHASECHK.TRANS64.TRYWAIT P1, [R3+URZ+0x28c00], R0 ;  /* 0x028c0000030075a7 */ /* 0x000066000802017f */
[----:B-1----:R-:W-:Y:S05]  /*105f0*/  @!P1 NANOSLEEP.SYNCS 0x989680 ;  /* 0x009896800000995d */ /* 0x002fea0003900000 */
[----:B------:R-:W1:Y:S02]  /*10600*/  @!P1 SYNCS.PHASECHK.TRANS64 P1, [R3+URZ+0x28c00], R0 ;  /* 0x028c0000030095a7 */ /* 0x000e64000802007f */
[----:B-1----:R-:W-:Y:S05]  /*10610*/  @!P1 BRA `(.L_x_3421) ;  /* 0xfffffffc00ec9947 */ /* 0x002fea000383ffff */
[----:B------:R-:W-:Y:S05]  /*10620*/  BRA `(.L_x_3549) ;  /* 0xffffff2c007c7947 */ /* 0x000fea000383ffff */
.L_x_3425:
[----:B--2---:R2:W3:Y:S02]  /*10630*/  SYNCS.PHASECHK.TRANS64.TRYWAIT P1, [R7+URZ+0x28c30], R8 ;  /* 0x028c3008070075a7 */ /* 0x0044e4000802017f */
[----:B---3--:R-:W-:Y:S05]  /*10640*/  @!P1 NANOSLEEP.SYNCS 0x989680 ;  /* 0x009896800000995d */ /* 0x008fea0003900000 */
[----:B------:R-:W3:Y:S02]  /*10650*/  @!P1 SYNCS.PHASECHK.TRANS64 P1, [R7+URZ+0x28c30], R8 ;  /* 0x028c3008070095a7 */ /* 0x000ee4000802007f */
[----:B---3--:R-:W-:Y:S05]  /*10660*/  @!P1 BRA `(.L_x_3425) ;  /* 0xfffffffc00f09947 */ /* 0x008fea000383ffff */
[----:B------:R-:W-:Y:S05]  /*10670*/  BRA `(.L_x_3424) ;  /* 0xffffff2c00987947 */ /* 0x000fea000383ffff */
.L_x_3429:
[----:B----4-:R4:W0:Y:S02]  /*10680*/  SYNCS.PHASECHK.TRANS64.TRYWAIT P2, [R7+URZ+0x28c50], R8 ;  /* 0x028c5008070075a7 */ /* 0x010824000804017f */
[----:B0-----:R-:W-:Y:S05]  /*10690*/  @!P2 NANOSLEEP.SYNCS 0x989680 ;  /* 0x009896800000a95d */ /* 0x001fea0003900000 */
[----:B------:R-:W0:Y:S02]  /*106a0*/  @!P2 SYNCS.PHASECHK.TRANS64 P2, [R7+URZ+0x28c50], R8 ;  /* 0x028c50080700a5a7 */ /* 0x000e24000804007f */
[----:B0-----:R-:W-:Y:S05]  /*106b0*/  @!P2 BRA `(.L_x_3429) ;  /* 0xfffffffc00f0a947 */ /* 0x001fea000383ffff */
[----:B------:R-:W-:Y:S05]  /*106c0*/  BRA `(.L_x_3428) ;  /* 0xffffff4000047947 */ /* 0x000fea000383ffff */
.L_x_3434:
[----:B--2---:R-:W-:-:S04]  /*106d0*/  MOV R4, UR24 ;  /* 0x0000001800047c02 */ /* 0x004fc80008000f00 */
[----:B------:R2:W3:Y:S03]  /*106e0*/  SYNCS.PHASECHK.TRANS64.TRYWAIT P2, [R4+URZ+0x28c30], R7 ;  /* 0x028c3007040075a7 */ /* 0x0004e6000804017f */
[----:B---3--:R-:W-:Y:S05]  /*106f0*/  @!P2 NANOSLEEP.SYNCS 0x989680 ;  /* 0x009896800000a95d */ /* 0x008fea0003900000 */
[----:B------:R-:W3:Y:S02]  /*10700*/  @!P2 SYNCS.PHASECHK.TRANS64 P2, [R4+URZ+0x28c30], R7 ;  /* 0x028c30070400a5a7 */ /* 0x000ee4000804007f */
[----:B---3--:R-:W-:Y:S05]  /*10710*/  @!P2 BRA `(.L_x_3434) ;  /* 0xfffffffc00eca947 */ /* 0x008fea000383ffff */
[----:B------:R-:W-:Y:S05]  /*10720*/  BRA `(.L_x_3433) ;  /* 0xffffff4000f47947 */ /* 0x000fea000383ffff */
.L_x_3438:
[----:B-1----:R1:W2:Y:S02]  /*10730*/  SYNCS.PHASECHK.TRANS64.TRYWAIT P2, [R168+URZ+0x28c50], R7 ;  /* 0x028c5007a80075a7 */ /* 0x0022a4000804017f */
[----:B--2---:R-:W-:Y:S05]  /*10740*/  @!P2 NANOSLEEP.SYNCS 0x989680 ;  /* 0x009896800000a95d */ /* 0x004fea0003900000 */
[----:B------:R-:W2:Y:S02]  /*10750*/  @!P2 SYNCS.PHASECHK.TRANS64 P2, [R168+URZ+0x28c50], R7 ;  /* 0x028c5007a800a5a7 */ /* 0x000ea4000804007f */
[----:B--2---:R-:W-:Y:S05]  /*10760*/  @!P2 BRA `(.L_x_3438) ;  /* 0xfffffffc00f0a947 */ /* 0x004fea000383ffff */
[----:B------:R-:W-:Y:S05]  /*10770*/  BRA `(.L_x_3437) ;  /* 0xffffff5c00487947 */ /* 0x000fea000383ffff */
.L_x_3444:
[----:B-1----:R-:W-:-:S04]  /*10780*/  IMAD.U32 R4, RZ, RZ, UR23 ;  /* 0x00000017ff047e24 */ /* 0x002fc8000f8e00ff */
[----:B------:R1:W4:Y:S03]  /*10790*/  SYNCS.PHASECHK.TRANS64.TRYWAIT P2, [R4+URZ+0x28c30], R7 ;  /* 0x028c3007040075a7 */ /* 0x000326000804017f */
[----:B----4-:R-:W-:Y:S05]  /*107a0*/  @!P2 NANOSLEEP.SYNCS 0x989680 ;  /* 0x009896800000a95d */ /* 0x010fea0003900000 */
[----:B------:R-:W4:Y:S02]  /*107b0*/  @!P2 SYNCS.PHASECHK.TRANS64 P2, [R4+URZ+0x28c30], R7 ;  /* 0x028c30070400a5a7 */ /* 0x000f24000804007f */
[----:B----4-:R-:W-:Y:S05]  /*107c0*/  @!P2 BRA `(.L_x_3444) ;  /* 0xfffffffc00eca947 */ /* 0x010fea000383ffff */
[----:B------:R-:W-:Y:S05]  /*107d0*/  BRA `(.L_x_3443) ;  /* 0xffffff6000307947 */ /* 0x000fea000383ffff */
.L_x_3448:
[----:B---3--:R3:W4:Y:S02]  /*107e0*/  SYNCS.PHASECHK.TRANS64.TRYWAIT P2, [R170+URZ+0x28c50], R7 ;  /* 0x028c5007aa0075a7 */ /* 0x008724000804017f */
[----:B----4-:R-:W-:Y:S05]  /*107f0*/  @!P2 NANOSLEEP.SYNCS 0x989680 ;  /* 0x009896800000a95d */ /* 0x010fea0003900000 */
[----:B------:R-:W4:Y:S02]  /*10800*/  @!P2 SYNCS.PHASECHK.TRANS64 P2, [R170+URZ+0x28c50], R7 ;  /* 0x028c5007aa00a5a7 */ /* 0x000f24000804007f */
[----:B----4-:R-:W-:Y:S05]  /*10810*/  @!P2 BRA `(.L_x_3448) ;  /* 0xfffffffc00f0a947 */ /* 0x010fea000383ffff */
[----:B------:R-:W-:Y:S05]  /*10820*/  BRA `(.L_x_3447) ;  /* 0xffffff7400547947 */ /* 0x000fea000383ffff */
.L_x_3481:
[----:B------:R-:W0:Y:S01]  /*10830*/  S2R R5, SR_TID.X ;  /* 0x0000000000057919 */ /* 0x000e220000002100 */
[----:B------:R-:W-:Y:S01]  /*10840*/  BSSY B0, `(.L_x_3550) ;  /* 0x000000a000007945 */ /* 0x000fe20003800000 */
[----:B------:R-:W-:Y:S01]  /*10850*/  IMAD.MOV.U32 R12, RZ, RZ, RZ ;  /* 0x000000ffff0c7224 */ /* 0x000fe200078e00ff */
[----:B------:R-:W-:Y:S01]  /*10860*/  MOV R11, 0x1f ;  /* 0x0000001f000b7802 */ /* 0x000fe20000000f00 */
[----:B------:R-:W-:Y:S01]  /*10870*/  IMAD.MOV.U32 R15, RZ, RZ, -0x1 ;  /* 0xffffffffff0f7424 */ /* 0x000fe200078e00ff */
[----:B0-----:R-:W-:-:S04]  /*10880*/  SHF.R.U32.HI R5, RZ, 0x5, R5 ;  /* 0x00000005ff057819 */ /* 0x001fc80000011605 */
[----:B------:R-:W-:-:S05]  /*10890*/  LOP3.LUT R5, R5, 0x3, RZ, 0xc0, !PT ;  /* 0x0000000305057812 */ /* 0x000fca00078ec0ff */
[----:B------:R-:W-:-:S07]  /*108a0*/  IMAD.MOV.U32 R13, RZ, RZ, R5 ;  /* 0x000000ffff0d7224 */ /* 0x000fce00078e0005 */
[----:B------:R-:W-:Y:S05]  /*108b0*/  WARPSYNC.COLLECTIVE R15, `(.L_x_3551) ;  /* 0x000000000f087348 */ /* 0x000fea0003c00000 */
[----:B------:R0:W1:Y:S02]  /*108c0*/  SHFL.IDX P6, R14, R13, R12, R11 ;  /* 0x0000000c0d0e7389 */ /* 0x00006400000c000b */
[----:B01----:R-:W-:Y:S01]  /*108d0*/  ENDCOLLECTIVE ;  /* 0x000000000000791b */ /* 0x003fe20003800000 */
.L_x_3551:
[----:B------:R-:W-:Y:S05]  /*108e0*/  BSYNC B0 ;  /* 0x0000000000007941 */ /* 0x000fea0003800000 */
.L_x_3550:
[----:B------:R-:W-:Y:S05]  /*108f0*/  BRA `(.L_x_3552) ;  /* 0xffffffc400347947 */ /* 0x000fea000383ffff */
.L_x_3482:
[----:B------:R-:W-:Y:S01]  /*10900*/  BSSY B0, `(.L_x_3553) ;  /* 0x0000006000007945 */ /* 0x000fe20003800000 */
[----:B------:R-:W-:-:S07]  /*10910*/  IMAD.MOV.U32 R15, RZ, RZ, -0x1 ;  /* 0xffffffffff0f7424 */ /* 0x000fce00078e00ff */
[----:B------:R-:W-:Y:S05]  /*10920*/  WARPSYNC.COLLECTIVE R15, `(.L_x_3554) ;  /* 0x000000000f0c7348 */ /* 0x000fea0003c00000 */
[----:B------:R-:W-:Y:S02]  /*10930*/  ELECT P6, UR62, PT ;  /* 0x00000000003e782f */ /* 0x000fe400038c0000 */
[----:B------:R-:W-:Y:S01]  /*10940*/  MOV R14, UR62 ;  /* 0x0000003e000e7c02 */ /* 0x000fe20008000f00 */
[----:B------:R-:W-:Y:S10]  /*10950*/  ENDCOLLECTIVE ;  /* 0x000000000000791b */ /* 0x000ff40003800000 */
.L_x_3554:
[----:B------:R-:W-:Y:S05]  /*10960*/  BSYNC B0 ;  /* 0x0000000000007941 */ /* 0x000fea0003800000 */
.L_x_3553:
[----:B------:R-:W-:Y:S05]  /*10970*/  BRA `(.L_x_3555) ;  /* 0xffffffc400247947 */ /* 0x000fea000383ffff */
.L_x_3485:
[----:B0-----:R0:W1:Y:S02]  /*10980*/  SYNCS.PHASECHK.TRANS64.TRYWAIT P0, [R8+URZ+0x28c40], R10 ;  /* 0x028c400a080075a7 */ /* 0x001064000800017f */
[----:B-1----:R-:W-:Y:S05]  /*10990*/  @!P0 NANOSLEEP.SYNCS 0x989680 ;  /* 0x009896800000895d */ /* 0x002fea0003900000 */
[----:B------:R-:W1:Y:S02]  /*109a0*/  @!P0 SYNCS.PHASECHK.TRANS64 P0, [R8+URZ+0x28c40], R10 ;  /* 0x028c400a080085a7 */ /* 0x000e64000800007f */
[----:B-1----:R-:W-:Y:S05]  /*109b0*/  @!P0 BRA `(.L_x_3485) ;  /* 0xfffffffc00f08947 */ /* 0x002fea000383ffff */
[----:B------:R-:W-:Y:S05]  /*109c0*/  BRA `(.L_x_3556) ;  /* 0xffffffc400887947 */ /* 0x000fea000383ffff */
.L_x_3488:
        /* <DEDUP_REMOVED lines=8> */
.L_x_3491:
[----:B0-----:R0:W1:Y:S02]  /*10a50*/  SYNCS.PHASECHK.TRANS64.TRYWAIT P0, [R11+URZ+0x28c60], R6 ;  /* 0x028c60060b0075a7 */ /* 0x001064000800017f */
[----:B-1----:R-:W-:Y:S05]  /*10a60*/  @!P0 NANOSLEEP.SYNCS 0x989680 ;  /* 0x009896800000895d */ /* 0x002fea0003900000 */
[----:B------:R-:W1:Y:S02]  /*10a70*/  @!P0 SYNCS.PHASECHK.TRANS64 P0, [R11+URZ+0x28c60], R6 ;  /* 0x028c60060b0085a7 */ /* 0x000e64000800007f */
[----:B-1----:R-:W-:Y:S05]  /*10a80*/  @!P0 BRA `(.L_x_3491) ;  /* 0xfffffffc00f08947 */ /* 0x002fea000383ffff */
[----:B------:R-:W-:Y:S05]  /*10a90*/  BRA `(.L_x_3558) ;  /* 0xffffffc800807947 */ /* 0x000fea000383ffff */
.L_x_3500:
[----:B-1----:R1:W2:Y:S02]  /*10aa0*/  SYNCS.PHASECHK.TRANS64.TRYWAIT P0, [R2+URZ+0x28c40], R3 ;  /* 0x028c4003020075a7 */ /* 0x0022a4000800017f */
[----:B--2---:R-:W-:Y:S05]  /*10ab0*/  @!P0 NANOSLEEP.SYNCS 0x989680 ;  /* 0x009896800000895d */ /* 0x004fea0003900000 */
[----:B------:R-:W2:Y:S02]  /*10ac0*/  @!P0 SYNCS.PHASECHK.TRANS64 P0, [R2+URZ+0x28c40], R3 ;  /* 0x028c4003020085a7 */ /* 0x000ea4000800007f */
[----:B--2---:R-:W-:Y:S05]  /*10ad0*/  @!P0 BRA `(.L_x_3500) ;  /* 0xfffffffc00f08947 */ /* 0x004fea000383ffff */
[----:B------:R-:W-:Y:S05]  /*10ae0*/  BRA `(.L_x_3559) ;  /* 0xffffffd000487947 */ /* 0x000fea000383ffff */
.L_x_3502:
[----:B0-----:R0:W2:Y:S02]  /*10af0*/  SYNCS.PHASECHK.TRANS64.TRYWAIT P0, [R2+URZ+0x28c60], R3 ;  /* 0x028c6003020075a7 */ /* 0x0010a4000800017f */
[----:B--2---:R-:W-:Y:S05]  /*10b00*/  @!P0 NANOSLEEP.SYNCS 0x989680 ;  /* 0x009896800000895d */ /* 0x004fea0003900000 */
[----:B------:R-:W2:Y:S02]  /*10b10*/  @!P0 SYNCS.PHASECHK.TRANS64 P0, [R2+URZ+0x28c60], R3 ;  /* 0x028c6003020085a7 */ /* 0x000ea4000800007f */
[----:B--2---:R-:W-:Y:S05]  /*10b20*/  @!P0 BRA `(.L_x_3502) ;  /* 0xfffffffc00f08947 */ /* 0x004fea000383ffff */
[----:B------:R-:W-:Y:S05]  /*10b30*/  BRA `(.L_x_3560) ;  /* 0xffffffd000b87947 */ /* 0x000fea000383ffff */
.L_x_3507:
[----:B-1----:R1:W2:Y:S02]  /*10b40*/  SYNCS.PHASECHK.TRANS64.TRYWAIT P0, [R2+URZ+0x28c40], R7 ;  /* 0x028c4007020075a7 */ /* 0x0022a4000800017f */
[----:B--2---:R-:W-:Y:S05]  /*10b50*/  @!P0 NANOSLEEP.SYNCS 0x989680 ;  /* 0x009896800000895d */ /* 0x004fea0003900000 */
[----:B------:R-:W2:Y:S02]  /*10b60*/  @!P0 SYNCS.PHASECHK.TRANS64 P0, [R2+URZ+0x28c40], R7 ;  /* 0x028c4007020085a7 */ /* 0x000ea4000800007f */
[----:B--2---:R-:W-:Y:S05]  /*10b70*/  @!P0 BRA `(.L_x_3507) ;  /* 0xfffffffc00f08947 */ /* 0x004fea000383ffff */
[----:B------:R-:W-:Y:S05]  /*10b80*/  BRA `(.L_x_3561) ;  /* 0xffffffd800547947 */ /* 0x000fea000383ffff */
.L_x_3509:
[----:B0-----:R0:W2:Y:S02]  /*10b90*/  SYNCS.PHASECHK.TRANS64.TRYWAIT P1, [R2+URZ+0x28c60], R7 ;  /* 0x028c6007020075a7 */ /* 0x0010a4000802017f */
[----:B--2---:R-:W-:Y:S05]  /*10ba0*/  @!P1 NANOSLEEP.SYNCS 0x989680 ;  /* 0x009896800000995d */ /* 0x004fea0003900000 */
[----:B------:R-:W2:Y:S02]  /*10bb0*/  @!P1 SYNCS.PHASECHK.TRANS64 P1, [R2+URZ+0x28c60], R7 ;  /* 0x028c6007020095a7 */ /* 0x000ea4000802007f */
[----:B--2---:R-:W-:Y:S05]  /*10bc0*/  @!P1 BRA `(.L_x_3509) ;  /* 0xfffffffc00f09947 */ /* 0x004fea000383ffff */
[----:B------:R-:W-:Y:S05]  /*10bd0*/  BRA `(.L_x_3562) ;  /* 0xffffffd800c07947 */ /* 0x000fea000383ffff */
.L_x_3514:
[----:B--2---:R2:W3:Y:S02]  /*10be0*/  SYNCS.PHASECHK.TRANS64.TRYWAIT P0, [R2+URZ+0x28c40], R3 ;  /* 0x028c4003020075a7 */ /* 0x0044e4000800017f */
[----:B---3--:R-:W-:Y:S05]  /*10bf0*/  @!P0 NANOSLEEP.SYNCS 0x989680 ;  /* 0x009896800000895d */ /* 0x008fea0003900000 */
[----:B------:R-:W3:Y:S02]  /*10c00*/  @!P0 SYNCS.PHASECHK.TRANS64 P0, [R2+URZ+0x28c40], R3 ;  /* 0x028c4003020085a7 */ /* 0x000ee4000800007f */
[----:B---3--:R-:W-:Y:S05]  /*10c10*/  @!P0 BRA `(.L_x_3514) ;  /* 0xfffffffc00f08947 */ /* 0x008fea000383ffff */
[----:B------:R-:W-:Y:S05]  /*10c20*/  BRA `(.L_x_3563) ;  /* 0xffffffe0003c7947 */ /* 0x000fea000383ffff */
.L_x_3516:
[----:B0-----:R0:W1:Y:S02]  /*10c30*/  SYNCS.PHASECHK.TRANS64.TRYWAIT P1, [R2+URZ+0x28c60], R3 ;  /* 0x028c6003020075a7 */ /* 0x001064000802017f */
[----:B-1----:R-:W-:Y:S05]  /*10c40*/  @!P1 NANOSLEEP.SYNCS 0x989680 ;  /* 0x009896800000995d */ /* 0x002fea0003900000 */
[----:B------:R-:W1:Y:S02]  /*10c50*/  @!P1 SYNCS.PHASECHK.TRANS64 P1, [R2+URZ+0x28c60], R3 ;  /* 0x028c6003020095a7 */ /* 0x000e64000802007f */
[----:B-1----:R-:W-:Y:S05]  /*10c60*/  @!P1 BRA `(.L_x_3516) ;  /* 0xfffffffc00f09947 */ /* 0x002fea000383ffff */
[----:B------:R-:W-:Y:S05]  /*10c70*/  BRA `(.L_x_3564) ;  /* 0xffffffe000ac7947 */ /* 0x000fea000383ffff */
.L_x_3521:
[----:B------:R-:W-:Y:S01]  /*10c80*/  BSSY B0, `(.L_x_3565) ;  /* 0x0000008000007945 */ /* 0x000fe20003800000 */
[----:B0-----:R-:W-:Y:S01]  /*10c90*/  IMAD.MOV.U32 R13, RZ, RZ, R16 ;  /* 0x000000ffff0d7224 */ /* 0x001fe200078e0010 */
[----:B------:R-:W-:Y:S01]  /*10ca0*/  MOV R12, RZ ;  /* 0x000000ff000c7202 */ /* 0x000fe20000000f00 */
[----:B------:R-:W-:Y:S02]  /*10cb0*/  IMAD.MOV.U32 R11, RZ, RZ, 0x1f ;  /* 0x0000001fff0b7424 */ /* 0x000fe400078e00ff */
[----:B------:R-:W-:-:S07]  /*10cc0*/  IMAD.MOV.U32 R15, RZ, RZ, -0x1 ;  /* 0xffffffffff0f7424 */ /* 0x000fce00078e00ff */
[----:B-1----:R-:W-:Y:S05]  /*10cd0*/  WARPSYNC.COLLECTIVE R15, `(.L_x_3566) ;  /* 0x000000000f087348 */ /* 0x002fea0003c00000 */
[----:B------:R0:W2:Y:S02]  /*10ce0*/  SHFL.IDX P6, R14, R13, R12, R11 ;  /* 0x0000000c0d0e7389 */ /* 0x0000a400000c000b */
[----:B012---:R-:W-:Y:S01]  /*10cf0*/  ENDCOLLECTIVE ;  /* 0x000000000000791b */ /* 0x007fe20003800000 */
.L_x_3566:
[----:B------:R-:W-:Y:S05]  /*10d00*/  BSYNC B0 ;  /* 0x0000000000007941 */ /* 0x000fea0003800000 */
.L_x_3565:
        /* <DEDUP_REMOVED lines=8> */
.L_x_3567:
[----:B------:R-:W-:Y:S01]  /*10d90*/  MOV R7, R14 ;  /* 0x0000000e00077202 */ /* 0x000fe20000000f00 */
[----:B------:R-:W-:Y:S06]  /*10da0*/  BRA `(.L_x_3568) ;  /* 0xffffffe400f07947 */ /* 0x000fec000383ffff */
.L_x_3524:
[----:B------:R-:W-:Y:S01]  /*10db0*/  BSSY B0, `(.L_x_3569) ;  /* 0x0000008000007945 */ /* 0x000fe20003800000 */
[----:B-----5:R-:W-:Y:S01]  /*10dc0*/  IMAD.MOV.U32 R13, RZ, RZ, R17 ;  /* 0x000000ffff0d7224 */ /* 0x020fe200078e0011 */
[----:B------:R-:W-:Y:S01]  /*10dd0*/  MOV R15, 0xffffffff ;  /* 0xffffffff000f7802 */ /* 0x000fe20000000f00 */
[----:B------:R-:W-:Y:S02]  /*10de0*/  IMAD.MOV.U32 R12, RZ, RZ, 0x1 ;  /* 0x00000001ff0c7424 */ /* 0x000fe400078e00ff */
[----:B------:R-:W-:-:S07]  /*10df0*/  IMAD.MOV.U32 R11, RZ, RZ, RZ ;  /* 0x000000ffff0b7224 */ /* 0x000fce00078e00ff */
[----:B01234-:R-:W-:Y:S05]  /*10e00*/  WARPSYNC.COLLECTIVE R15, `(.L_x_3570) ;  /* 0x000000000f087348 */ /* 0x01ffea0003c00000 */
[----:B------:R0:W0:Y:S02]  /*10e10*/  SHFL.UP P6, R14, R13, R12, R11 ;  /* 0x0400000c0d0e7389 */ /* 0x00002400000c000b */
[----:B01234-:R-:W-:Y:S01]  /*10e20*/  ENDCOLLECTIVE ;  /* 0x000000000000791b */ /* 0x01ffe20003800000 */
.L_x_3570:
[----:B------:R-:W-:Y:S05]  /*10e30*/  BSYNC B0 ;  /* 0x0000000000007941 */ /* 0x000fea0003800000 */
.L_x_3569:
        /* <DEDUP_REMOVED lines=10> */
.L_x_3571:
        /* <DEDUP_REMOVED lines=8> */
.L_x_3572:
        /* <DEDUP_REMOVED lines=8> */
.L_x_3573:
        /* <DEDUP_REMOVED lines=8> */
.L_x_3574:
        /* <DEDUP_REMOVED lines=8> */
.L_x_3575:
[----:B------:R-:W-:Y:S05]  /*110e0*/  BRA `(.L_x_3576) ;  /* 0xffffffe400b47947 */ /* 0x000fea000383ffff */
.L_x_3529:
[----:B------:R-:W-:Y:S01]  /*110f0*/  BSSY B0, `(.L_x_3577) ;  /* 0x0000008000007945 */ /* 0x000fe20003800000 */
[----:B-----5:R-:W-:Y:S01]  /*11100*/  IMAD.MOV.U32 R13, RZ, RZ, R17 ;  /* 0x000000ffff0d7224 */ /* 0x020fe200078e0011 */
[----:B------:R-:W-:Y:S01]  /*11110*/  MOV R11, RZ ;  /* 0x000000ff000b7202 */ /* 0x000fe20000000f00 */
[----:B------:R-:W-:Y:S02]  /*11120*/  IMAD.MOV.U32 R12, RZ, RZ, 0x1 ;  /* 0x00000001ff0c7424 */ /* 0x000fe400078e00ff */
[----:B------:R-:W-:-:S07]  /*11130*/  IMAD.MOV.U32 R15, RZ, RZ, -0x1 ;  /* 0xffffffffff0f7424 */ /* 0x000fce00078e00ff */
[----:B0-2---:R-:W-:Y:S05]  /*11140*/  WARPSYNC.COLLECTIVE R15, `(.L_x_3578) ;  /* 0x000000000f087348 */ /* 0x005fea0003c00000 */
[----:B------:R1:W3:Y:S02]  /*11150*/  SHFL.UP P6, R14, R13, R12, R11 ;  /* 0x0400000c0d0e7389 */ /* 0x0002e400000c000b */
[----:B0123--:R-:W-:Y:S01]  /*11160*/  ENDCOLLECTIVE ;  /* 0x000000000000791b */ /* 0x00ffe20003800000 */
.L_x_3578:
[----:B------:R-:W-:Y:S05]  /*11170*/  BSYNC B0 ;  /* 0x0000000000007941 */ /* 0x000fea0003800000 */
.L_x_3577:
[----:B------:R-:W-:Y:S01]  /*11180*/  ISETP.NE.AND P0, PT, R6, RZ, PT ;  /* 0x000000ff0600720c */ /* 0x000fe20003f05270 */
[----:B------:R-:W-:Y:S01]  /*11190*/  IMAD.MOV.U32 R12, RZ, RZ, 0x2 ;  /* 0x00000002ff0c7424 */ /* 0x000fe200078e00ff */
[----:B------:R-:W-:Y:S01]  /*111a0*/  MOV R11, RZ ;  /* 0x000000ff000b7202 */ /* 0x000fe20000000f00 */
[----:B------:R-:W-:Y:S01]  /*111b0*/  IMAD.MOV.U32 R15, RZ, RZ, -0x1 ;  /* 0xffffffffff0f7424 */ /* 0x000fe200078e00ff */
[----:B------:R-:W-:Y:S02]  /*111c0*/  SEL R14, R14, RZ, P0 ;  /* 0x000000ff0e0e7207 */ /* 0x000fe40000000000 */
[----:B------:R-:W-:-:S03]  /*111d0*/  ISETP.GE.U32.AND P0, PT, R6, 0x2, PT ;  /* 0x000000020600780c */ /* 0x000fc60003f06070 */
[----:B------:R-:W-:-:S10]  /*111e0*/  IMAD.IADD R13, R17, 0x1, R14 ;  /* 0x00000001110d7824 */ /* 0x000fd400078e020e */
[----:B------:R-:W-:Y:S05]  /*111f0*/  WARPSYNC.COLLECTIVE R15, `(.L_x_3579) ;  /* 0x000000000f087348 */ /* 0x000fea0003c00000 */
[----:B------:R0:W1:Y:S02]  /*11200*/  SHFL.UP P6, R14, R13, R12, R11 ;  /* 0x0400000c0d0e7389 */ /* 0x00006400000c000b */
[----:B01----:R-:W-:Y:S01]  /*11210*/  ENDCOLLECTIVE ;  /* 0x000000000000791b */ /* 0x003fe20003800000 */
.L_x_3579:
        /* <DEDUP_REMOVED lines=8> */
.L_x_3580:
        /* <DEDUP_REMOVED lines=8> */
.L_x_3581:
        /* <DEDUP_REMOVED lines=8> */
.L_x_3582:
        /* <DEDUP_REMOVED lines=8> */
.L_x_3583:
[----:B------:R-:W-:Y:S05]  /*11420*/  BRA `(.L_x_3584) ;  /* 0xffffffe400987947 */ /* 0x000fea000383ffff */
.L_x_3531:
[----:B------:R-:W-:Y:S01]  /*11430*/  BSSY B0, `(.L_x_3585) ;  /* 0x0000006000007945 */ /* 0x000fe20003800000 */
[----:B------:R-:W-:Y:S01]  /*11440*/  PLOP3.LUT P6, PT, P6, PT, PT, 0x8, 0x0 ;  /* 0x000000000000781c */ /* 0x000fe200037ce170 */
[----:B------:R-:W-:-:S12]  /*11450*/  IMAD.MOV.U32 R15, RZ, RZ, -0x1 ;  /* 0xffffffffff0f7424 */ /* 0x000fd800078e00ff */
[----:B0-----:R-:W-:Y:S05]  /*11460*/  WARPSYNC.COLLECTIVE R15, `(.L_x_3586) ;  /* 0x000000000f087348 */ /* 0x001fea0003c00000 */
[----:B------:R-:W-:Y:S01]  /*11470*/  VOTE.ANY R14, PT, P6 ;  /* 0x00000000000e7806 */ /* 0x000fe200030e0100 */
[----:B0-----:R-:W-:Y:S06]  /*11480*/  ENDCOLLECTIVE ;  /* 0x000000000000791b */ /* 0x001fec0003800000 */
.L_x_3586:
[----:B------:R-:W-:Y:S05]  /*11490*/  BSYNC B0 ;  /* 0x0000000000007941 */ /* 0x000fea0003800000 */
.L_x_3585:
[----:B------:R-:W-:Y:S01]  /*114a0*/  MOV R3, R14 ;  /* 0x0000000e00037202 */ /* 0x000fe20000000f00 */
[----:B------:R-:W-:Y:S01]  /*114b0*/  IMAD.MOV.U32 R13, RZ, RZ, R17 ;  /* 0x000000ffff0d7224 */ /* 0x000fe200078e0011 */
[----:B------:R-:W-:Y:S01]  /*114c0*/  MOV R15, 0xffffffff ;  /* 0xffffffff000f7802 */ /* 0x000fe20000000f00 */
[----:B------:R-:W-:Y:S01]  /*114d0*/  IMAD.MOV.U32 R11, RZ, RZ, 0x1f ;  /* 0x0000001fff0b7424 */ /* 0x000fe200078e00ff */
[----:B------:R-:W0:Y:S02]  /*114e0*/  POPC R6, R3 ;  /* 0x0000000300067309 */ /* 0x000e240000000000 */
[----:B0-----:R-:W-:-:S07]  /*114f0*/  IMAD.MOV.U32 R12, RZ, RZ, R6 ;  /* 0x000000ffff0c7224 */ /* 0x001fce00078e0006 */
[----:B------:R-:W-:Y:S05]  /*11500*/  WARPSYNC.COLLECTIVE R15, `(.L_x_3587) ;  /* 0x000000000f087348 */ /* 0x000fea0003c00000 */
[----:B------:R0:W1:Y:S02]  /*11510*/  SHFL.IDX P6, R14, R13, R12, R11 ;  /* 0x0000000c0d0e7389 */ /* 0x00006400000c000b */
[----:B01----:R-:W-:Y:S01]  /*11520*/  ENDCOLLECTIVE ;  /* 0x000000000000791b */ /* 0x003fe20003800000 */
.L_x_3587:
[----:B------:R-:W-:Y:S01]  /*11530*/  IMAD.MOV.U32 R17, RZ, RZ, R14 ;  /* 0x000000ffff117224 */ /* 0x000fe200078e000e */
[----:B------:R-:W-:Y:S06]  /*11540*/  BRA `(.L_x_3588) ;  /* 0xffffffe400887947 */ /* 0x000fec000383ffff */
.L_x_3533:
[----:B------:R-:W-:Y:S01]  /*11550*/  BSSY B0, `(.L_x_3589) ;  /* 0x0000007000007945 */ /* 0x000fe20003800000 */
[----:B------:R-:W-:Y:S01]  /*11560*/  IMAD.MOV.U32 R13, RZ, RZ, R2 ;  /* 0x000000ffff0d7224 */ /* 0x000fe200078e0002 */
[----:B------:R-:W-:Y:S01]  /*11570*/  MOV R15, 0xffffffff ;  /* 0xffffffff000f7802 */ /* 0x000fe20000000f00 */
[----:B------:R-:W-:-:S07]  /*11580*/  IMAD.MOV.U32 R11, RZ, RZ, 0x1f ;  /* 0x0000001fff0b7424 */ /* 0x000fce00078e00ff */
[----:B012---:R-:W-:Y:S05]  /*11590*/  WARPSYNC.COLLECTIVE R15, `(.L_x_3590) ;  /* 0x000000000f087348 */ /* 0x007fea0003c00000 */
[----:B------:R3:W4:Y:S02]  /*115a0*/  SHFL.IDX P6, R14, R13, R12, R11 ;  /* 0x0000000c0d0e7389 */ /* 0x00072400000c000b */
[----:B01234-:R-:W-:Y:S01]  /*115b0*/  ENDCOLLECTIVE ;  /* 0x000000000000791b */ /* 0x01ffe20003800000 */
.L_x_3590:
[----:B------:R-:W-:Y:S05]  /*115c0*/  BSYNC B0 ;  /* 0x0000000000007941 */ /* 0x000fea0003800000 */
.L_x_3589:
[----:B------:R-:W-:Y:S01]  /*115d0*/  IMAD.MOV.U32 R7, RZ, RZ, R14 ;  /* 0x000000ffff077224 */ /* 0x000fe200078e000e */
[----:B------:R-:W-:Y:S06]  /*115e0*/  BRA `(.L_x_3532) ;  /* 0xffffffe4007c7947 */ /* 0x000fec000383ffff */
.L_x_3537:
[----:B-1----:R1:W2:Y:S02]  /*115f0*/  SYNCS.PHASECHK.TRANS64.TRYWAIT P0, [R0+URZ+0x28c20], R3 ;  /* 0x028c2003000075a7 */ /* 0x0022a4000800017f */
[----:B--2---:R-:W-:Y:S05]  /*11600*/  @!P0 NANOSLEEP.SYNCS 0x989680 ;  /* 0x009896800000895d */ /* 0x004fea0003900000 */
[----:B------:R-:W2:Y:S02]  /*11610*/  @!P0 SYNCS.PHASECHK.TRANS64 P0, [R0+URZ+0x28c20], R3 ;  /* 0x028c2003000085a7 */ /* 0x000ea4000800007f */
[----:B--2---:R-:W-:Y:S05]  /*11620*/  @!P0 BRA `(.L_x_3537) ;  /* 0xfffffffc00f08947 */ /* 0x004fea000383ffff */
[----:B------:R-:W-:Y:S05]  /*11630*/  BRA `(.L_x_3591) ;  /* 0xffffffe800f07947 */ /* 0x000fea000383ffff */
.L_x_3538:
[----:B------:R-:W2:Y:S01]  /*11640*/  S2R R2, SR_TID.X ;  /* 0x0000000000027919 */ /* 0x000ea20000002100 */
[----:B------:R-:W-:Y:S01]  /*11650*/  BSSY B0, `(.L_x_3592) ;  /* 0x000000a000007945 */ /* 0x000fe20003800000 */
[----:B------:R-:W-:Y:S01]  /*11660*/  IMAD.MOV.U32 R12, RZ, RZ, RZ ;  /* 0x000000ffff0c7224 */ /* 0x000fe200078e00ff */
[----:B------:R-:W-:Y:S01]  /*11670*/  MOV R11, 0x1f ;  /* 0x0000001f000b7802 */ /* 0x000fe20000000f00 */
[----:B------:R-:W-:Y:S01]  /*11680*/  IMAD.MOV.U32 R15, RZ, RZ, -0x1 ;  /* 0xffffffffff0f7424 */ /* 0x000fe200078e00ff */
[----:B--2---:R-:W-:-:S04]  /*11690*/  SHF.R.U32.HI R2, RZ, 0x5, R2 ;  /* 0x00000005ff027819 */ /* 0x004fc80000011602 */
[----:B------:R-:W-:-:S05]  /*116a0*/  LOP3.LUT R2, R2, 0x3, RZ, 0xc0, !PT ;  /* 0x0000000302027812 */ /* 0x000fca00078ec0ff */
[----:B0-----:R-:W-:-:S07]  /*116b0*/  IMAD.MOV.U32 R13, RZ, RZ, R2 ;  /* 0x000000ffff0d7224 */ /* 0x001fce00078e0002 */
[----:B-1----:R-:W-:Y:S05]  /*116c0*/  WARPSYNC.COLLECTIVE R15, `(.L_x_3593) ;  /* 0x000000000f087348 */ /* 0x002fea0003c00000 */
[----:B------:R0:W2:Y:S02]  /*116d0*/  SHFL.IDX P6, R14, R13, R12, R11 ;  /* 0x0000000c0d0e7389 */ /* 0x0000a400000c000b */
[----:B012---:R-:W-:Y:S01]  /*116e0*/  ENDCOLLECTIVE ;  /* 0x000000000000791b */ /* 0x007fe20003800000 */
.L_x_3593:
[----:B------:R-:W-:Y:S05]  /*116f0*/  BSYNC B0 ;  /* 0x0000000000007941 */ /* 0x000fea0003800000 */
.L_x_3592:
[----:B------:R-:W-:Y:S05]  /*11700*/  BRA `(.L_x_3594) ;  /* 0xffffffe800d87947 */ /* 0x000fea000383ffff */
.L_x_3541:
[----:B------:R-:W-:Y:S01]  /*11710*/  BSSY B1, `(.L_x_3595) ;  /* 0x0000006000017945 */ /* 0x000fe20003800000 */
[----:B------:R-:W-:-:S07]  /*11720*/  IMAD.MOV.U32 R15, RZ, RZ, -0x1 ;  /* 0xffffffffff0f7424 */ /* 0x000fce00078e00ff */
[----:B012---:R-:W-:Y:S05]  /*11730*/  WARPSYNC.COLLECTIVE R15, `(.L_x_3596) ;  /* 0x000000000f0c7348 */ /* 0x007fea0003c00000 */
[----:B------:R-:W-:Y:S02]  /*11740*/  ELECT P6, UR62, PT ;  /* 0x00000000003e782f */ /* 0x000fe400038c0000 */
[----:B------:R-:W-:Y:S01]  /*11750*/  MOV R14, UR62 ;  /* 0x0000003e000e7c02 */ /* 0x000fe20008000f00 */
[----:B012---:R-:W-:Y:S10]  /*11760*/  ENDCOLLECTIVE ;  /* 0x000000000000791b */ /* 0x007ff40003800000 */
.L_x_3596:
[----:B------:R-:W-:Y:S05]  /*11770*/  BSYNC B1 ;  /* 0x0000000000017941 */ /* 0x000fea0003800000 */
.L_x_3595:
[----:B------:R-:W-:Y:S05]  /*11780*/  BRA `(.L_x_3597) ;  /* 0xffffffe800d07947 */ /* 0x000fea000383ffff */
.L_x_3543:
[----:B-1----:R1:W2:Y:S02]  /*11790*/  SYNCS.PHASECHK.TRANS64.TRYWAIT P0, [R6+URZ], R5 ;  /* 0x00000005060075a7 */ /* 0x0022a4000800017f */
[----:B--2---:R-:W-:Y:S05]  /*117a0*/  @!P0 NANOSLEEP.SYNCS 0x989680 ;  /* 0x009896800000895d */ /* 0x004fea0003900000 */
[----:B------:R-:W2:Y:S02]  /*117b0*/  @!P0 SYNCS.PHASECHK.TRANS64 P0, [R6+URZ], R5 ;  /* 0x00000005060085a7 */ /* 0x000ea4000800007f */
[----:B--2---:R-:W-:Y:S05]  /*117c0*/  @!P0 BRA `(.L_x_3543) ;  /* 0xfffffffc00f08947 */ /* 0x004fea000383ffff */
[----:B------:R-:W-:Y:S05]  /*117d0*/  BRA `(.L_x_3598) ;  /* 0xffffffec000c7947 */ /* 0x000fea000383ffff */
.L_x_3544:
[----:B--2---:R2:W3:Y:S02]  /*117e0*/  SYNCS.PHASECHK.TRANS64.TRYWAIT P0, [R7+URZ], R2 ;  /* 0x00000002070075a7 */ /* 0x0044e4000800017f */
[----:B---3--:R-:W-:Y:S05]  /*117f0*/  @!P0 NANOSLEEP.SYNCS 0x989680 ;  /* 0x009896800000895d */ /* 0x008fea0003900000 */
[----:B------:R-:W3:Y:S02]  /*11800*/  @!P0 SYNCS.PHASECHK.TRANS64 P0, [R7+URZ], R2 ;  /* 0x00000002070085a7 */ /* 0x000ee4000800007f */
[----:B---3--:R-:W-:Y:S05]  /*11810*/  @!P0 BRA `(.L_x_3544) ;  /* 0xfffffffc00f08947 */ /* 0x008fea000383ffff */
[----:B------:R-:W-:Y:S05]  /*11820*/  BRA `(.L_x_3599) ;  /* 0xffffffec00007947 */ /* 0x000fea000383ffff */
.L_x_3546:
[----:B---3--:R3:W4:Y:S02]  /*11830*/  SYNCS.PHASECHK.TRANS64.TRYWAIT P0, [R4+URZ], R5 ;  /* 0x00000005040075a7 */ /* 0x008724000800017f */
[----:B----4-:R-:W-:Y:S05]  /*11840*/  @!P0 NANOSLEEP.SYNCS 0x989680 ;  /* 0x009896800000895d */ /* 0x010fea0003900000 */
[----:B------:R-:W4:Y:S02]  /*11850*/  @!P0 SYNCS.PHASECHK.TRANS64 P0, [R4+URZ], R5 ;  /* 0x00000005040085a7 */ /* 0x000f24000800007f */
[----:B----4-:R-:W-:Y:S05]  /*11860*/  @!P0 BRA `(.L_x_3546) ;  /* 0xfffffffc00f08947 */ /* 0x010fea000383ffff */
[----:B------:R-:W-:Y:S05]  /*11870*/  BRA `(.L_x_3600) ;  /* 0xffffffec00087947 */ /* 0x000fea000383ffff */
.L_x_3601:
        /* <DEDUP_REMOVED lines=16> */
.L_x_4563:


//--------------------- .text._ZN7cutlass13device_kernelIN5flash11enable_sm90INS1_16FlashAttnFwdSm90INS1_25CollectiveMainloopFwdSm90ILi2EN4cute5tupleIJNS5_1CILi1EEES8_S8_EEENS6_IJNS7_ILi64EEESA_SA_EEELi512ENS_10bfloat16_tEfNS_4arch4Sm90ELb1ELb0ELb0ELb1ELb0ELb1ELb0ELb0ELb0ELb0ELb0ELb0EEENS1_21CollectiveEpilogueFwdINS6_IJSA_NS7_ILi512EEESA_EEES9_SC_SE_Li256ELb1ELb0ELb0ELb0EEENS1_36VarlenDynamicPersistentTileSchedulerILi64ELi64ELi256ELi32ELb0ELb0ELb1ELb1ELb1ELb1EEEEEEEEEvNT_6ParamsE --------------------------
	.section	.text._ZN7cutlass13device_kernelIN5flash11enable_sm90INS1_16FlashAttnFwdSm90INS1_25CollectiveMainloopFwdSm90ILi2EN4cute5tupleIJNS5_1CILi1EEES8_S8_EEENS6_IJNS7_ILi64EEESA_SA_EEELi512ENS_10bfloat16_tEfNS_4arch4Sm90ELb1ELb0ELb0ELb1ELb0ELb1ELb0ELb0ELb0ELb0ELb0ELb0EEENS1_21CollectiveEpilogueFwdINS6_IJSA_NS7_ILi512EEESA_EEES9_SC_SE_Li256ELb1ELb0ELb0ELb0EEENS1_36VarlenDynamicPersistentTileSchedulerILi64ELi64ELi256ELi32ELb0ELb0ELb1ELb1ELb1ELb1EEEEEEEEEvNT_6ParamsE,"ax",@progbits
	.align	128
.text._ZN7cutlass13device_kernelIN5flash11enable_sm90INS1_16FlashAttnFwdSm90INS1_25CollectiveMainloopFwdSm90ILi2EN4cute5tupleIJNS5_1CILi1EEES8_S8_EEENS6_IJNS7_ILi64EEESA_SA_EEELi512ENS_10bfloat16_tEfNS_4arch4Sm90ELb1ELb0ELb0ELb1ELb0ELb1ELb0ELb0ELb0ELb0ELb0ELb0EEENS1_21CollectiveEpilogueFwdINS6_IJSA_NS7_ILi512EEESA_EEES9_SC_SE_Li256ELb1ELb0ELb0ELb0EEENS1_36VarlenDynamicPersistentTileSchedulerILi64ELi64ELi256ELi32ELb0ELb0ELb1ELb1ELb1ELb1EEEEEEEEEvNT_6ParamsE:
        .type           _ZN7cutlass13device_kernelIN5flash11enable_sm90INS1_16FlashAttnFwdSm90INS1_25CollectiveMainloopFwdSm90ILi2EN4cute5tupleIJNS5_1CILi1EEES8_S8_EEENS6_IJNS7_ILi64EEESA_SA_EEELi512ENS_10bfloat16_tEfNS_4arch4Sm90ELb1ELb0ELb0ELb1ELb0ELb1ELb0ELb0ELb0ELb0ELb0ELb0EEENS1_21CollectiveEpilogueFwdINS6_IJSA_NS7_ILi512EEESA_EEES9_SC_SE_Li256ELb1ELb0ELb0ELb0EEENS1_36VarlenDynamicPersistentTileSchedulerILi64ELi64ELi256ELi32ELb0ELb0ELb1ELb1ELb1ELb1EEEEEEEEEvNT_6ParamsE,@function
        .size           _ZN7cutlass13device_kernelIN5flash11enable_sm90INS1_16FlashAttnFwdSm90INS1_25CollectiveMainloopFwdSm90ILi2EN4cute5tupleIJNS5_1CILi1EEES8_S8_EEENS6_IJNS7_ILi64EEESA_SA_EEELi512ENS_10bfloat16_tEfNS_4arch4Sm90ELb1ELb0ELb0ELb1ELb0ELb1ELb0ELb0ELb0ELb0ELb0ELb0EEENS1_21CollectiveEpilogueFwdINS6_IJSA_NS7_ILi512EEESA_EEES9_SC_SE_Li256ELb1ELb0ELb0ELb0EEENS1_36VarlenDynamicPersistentTileSchedulerILi64ELi64ELi256ELi32ELb0ELb0ELb1ELb1ELb1ELb1EEEEEEEEEvNT_6ParamsE,(.L_x_4564 - _ZN7cutlass13device_kernelIN5flash11enable_sm90INS1_16FlashAttnFwdSm90INS1_25CollectiveMainloopFwdSm90ILi2EN4cute5tupleIJNS5_1CILi1EEES8_S8_EEENS6_IJNS7_ILi64EEESA_SA_EEELi512ENS_10bfloat16_tEfNS_4arch4Sm90ELb1ELb0ELb0ELb1ELb0ELb1ELb0ELb0ELb0ELb0ELb0ELb0EEENS1_21CollectiveEpilogueFwdINS6_IJSA_NS7_ILi512EEESA_EEES9_SC_SE_Li256ELb1ELb0ELb0ELb0EEENS1_36VarlenDynamicPersistentTileSchedulerILi64ELi64ELi256ELi32ELb0ELb0ELb1ELb1ELb1ELb1EEEEEEEEEvNT_6ParamsE)
        .other          _ZN7cutlass13device_kernelIN5flash11enable_sm90INS1_16FlashAttnFwdSm90INS1_25CollectiveMainloopFwdSm90ILi2EN4cute5tupleIJNS5_1CILi1EEES8_S8_EEENS6_IJNS7_ILi64EEESA_SA_EEELi512ENS_10bfloat16_tEfNS_4arch4Sm90ELb1ELb0ELb0ELb1ELb0ELb1ELb0ELb0ELb0ELb0ELb0ELb0EEENS1_21CollectiveEpilogueFwdINS6_IJSA_NS7_ILi512EEESA_EEES9_SC_SE_Li256ELb1ELb0ELb0ELb0EEENS1_36VarlenDynamicPersistentTileSchedulerILi64ELi64ELi256ELi32ELb0ELb0ELb1ELb1ELb1ELb1EEEEEEEEEvNT_6ParamsE,@"STO_CUDA_ENTRY STV_DEFAULT"
_ZN7cutlass13device_kernelIN5flash11enable_sm90INS1_16FlashAttnFwdSm90INS1_25CollectiveMainloopFwdSm90ILi2EN4cute5tupleIJNS5_1CILi1EEES8_S8_EEENS6_IJNS7_ILi64EEESA_SA_EEELi512ENS_10bfloat16_tEfNS_4arch4Sm90ELb1ELb0ELb0ELb1ELb0ELb1ELb0ELb0ELb0ELb0ELb0ELb0EEENS1_21CollectiveEpilogueFwdINS6_IJSA_NS7_ILi512EEESA_EEES9_SC_SE_Li256ELb1ELb0ELb0ELb0EEENS1_36VarlenDynamicPersistentTileSchedulerILi64ELi64ELi256ELi32ELb0ELb0ELb1ELb1ELb1ELb1EEEEEEEEEvNT_6ParamsE:
        /* <DEDUP_REMOVED lines=26> */
.L_x_3603:
[----:B------:R-:W-:Y:S05]  /*01a0*/  BSYNC B0 ;  /* 0x0000000000007941 */ /* 0x000fea0003800000 */
.L_x_3602:
        /* <DEDUP_REMOVED lines=37> */
.L_x_3604:
        /* <DEDUP_REMOVED lines=22> */
.L_x_3605:
        /* <DEDUP_REMOVED lines=18> */
.L_x_3606:
        /* <DEDUP_REMOVED lines=22> */
.L_x_3607:
        /* <DEDUP_REMOVED lines=22> */
.L_x_3608:
        /* <DEDUP_REMOVED lines=9> */
.L_x_3611:
        /* <DEDUP_REMOVED lines=25> */
[CC--:B------:R-:W-:Y:S02]  /*0b60*/  LEA.HI R6, R3.reuse, R220.reuse, RZ, 0x4 ;  /* 0x000000dc03067211 */ /* 0x0c0fe400078f20ff */
[----:B------:R-:W-:Y:S02]  /*0b70*/  LOP3.LUT R5, R0, 0xffffff80, RZ, 0xc0, !PT ;  /* 0xffffff8000057812 */ /* 0x000fe400078ec0ff */
[----:B------:R-:W-:Y:S02]  /*0b80*/  LOP3.LUT R7, R6, 0xfffffff0, RZ, 0xc0, !PT ;  /* 0xfffffff006077812 */ /* 0x000fe400078ec0ff */
[----:B------:R-:W-:Y:S01]  /*0b90*/  LEA.HI R4, R3, R220, RZ, 0x5 ;  /* 0x000000dc03047211 */ /* 0x000fe200078f28ff */
[C---:B------:R-:W-:Y:S02]  /*0ba0*/  IMAD.IADD R5, R220.reuse, 0x1, -R5 ;  /* 0x00000001dc057824 */ /* 0x040fe400078e0a05 */
[----:B------:R-:W-:Y:S01]  /*0bb0*/  IMAD.IADD R10, R220, 0x1, -R7 ;  /* 0x00000001dc0a7824 */ /* 0x000fe200078e0a07 */
[----:B------:R-:W-:-:S02]  /*0bc0*/  SHF.R.S32.HI R200, RZ, 0x5, R4 ;  /* 0x00000005ffc87819 */ /* 0x000fc40000011404 */
[----:B------:R-:W-:Y:S02]  /*0bd0*/  SHF.R.S32.HI R11, RZ, 0x1f, R4 ;  /* 0x0000001fff0b7819 */ /* 0x000fe40000011404 */
[----:B------:R-:W-:Y:S02]  /*0be0*/  SHF.R.S32.HI R13, RZ, 0x4, R6 ;  /* 0x00000004ff0d7819 */ /* 0x000fe40000011406 */
[----:B------:R-:W-:Y:S02]  /*0bf0*/  SHF.R.S32.HI R4, RZ, 0x1f, R5 ;  /* 0x0000001fff047819 */ /* 0x000fe40000011405 */
[----:B------:R-:W-:Y:S02]  /*0c00*/  SHF.R.S32.HI R7, RZ, 0x1f, R10 ;  /* 0x0000001fff077819 */ /* 0x000fe4000001140a */
[----:B------:R-:W-:Y:S02]  /*0c10*/  LEA.HI R8, R6, R13, RZ, 0x1 ;  /* 0x0000000d06087211 */ /* 0x000fe400078f08ff */
[----:B------:R-:W-:-:S02]  /*0c20*/  LEA.HI R6, R4, R5, RZ, 0x2 ;  /* 0x0000000504067211 */ /* 0x000fc400078f10ff */
[----:B------:R-:W-:Y:S02]  /*0c30*/  LEA.HI R9, R7, R10, RZ, 0x3 ;  /* 0x0000000a07097211 */ /* 0x000fe400078f18ff */
[----:B------:R-:W-:Y:S02]  /*0c40*/  LOP3.LUT R12, R8, 0x1ffffffe, RZ, 0xc0, !PT ;  /* 0x1ffffffe080c7812 */ /* 0x000fe400078ec0ff */
[--C-:B------:R-:W-:Y:S02]  /*0c50*/  SHF.R.S32.HI R7, RZ, 0x2, R6.reuse ;  /* 0x00000002ff077819 */ /* 0x100fe40000011406 */
[----:B------:R-:W-:Y:S02]  /*0c60*/  SHF.R.S32.HI R8, RZ, 0x1f, R6 ;  /* 0x0000001fff087819 */ /* 0x000fe40000011406 */
[----:B------:R-:W-:Y:S02]  /*0c70*/  LEA.HI R14, R11, R200, RZ, 0x2 ;  /* 0x000000c80b0e7211 */ /* 0x000fe400078f10ff */
[----:B------:R-:W-:-:S02]  /*0c80*/  LOP3.LUT R11, R9, 0xfffffff8, RZ, 0xc0, !PT ;  /* 0xfffffff8090b7812 */ /* 0x000fc400078ec0ff */
[----:B------:R-:W-:Y:S02]  /*0c90*/  LEA.HI R8, R8, R7, RZ, 0x3 ;  /* 0x0000000708087211 */ /* 0x000fe400078f18ff */
[----:B------:R-:W-:Y:S01]  /*0ca0*/  SHF.R.S32.HI R211, RZ, 0x7, R0 ;  /* 0x00000007ffd37819 */ /* 0x000fe20000011400 */
[----:B------:R-:W-:Y:S01]  /*0cb0*/  IMAD.IADD R11, R10, 0x1, -R11 ;  /* 0x000000010a0b7824 */ /* 0x000fe200078e0a0b */
[----:B------:R-:W-:Y:S02]  /*0cc0*/  LOP3.LUT R15, R14, 0x3ffffc, RZ, 0xc0, !PT ;  /* 0x003ffffc0e0f7812 */ /* 0x000fe400078ec0ff */
[----:B------:R-:W-:Y:S02]  /*0cd0*/  LOP3.LUT R6, R6, 0x7ffffffc, RZ, 0xc0, !PT ;  /* 0x7ffffffc06067812 */ /* 0x000fe400078ec0ff */
[----:B------:R-:W-:Y:S02]  /*0ce0*/  LOP3.LUT R8, R8, 0xfffffff8, RZ, 0xc0, !PT ;  /* 0xfffffff808087812 */ /* 0x000fe400078ec0ff */
[----:B------:R-:W-:Y:S01]  /*0cf0*/  LEA.HI R4, R4, R5, RZ, 0x5 ;  /* 0x0000000504047211 */ /* 0x000fe200078f28ff */
[----:B------:R-:W-:Y:S01]  /*0d00*/  IMAD R14, R211, 0x100, R10 ;  /* 0x00000100d30e7824 */ /* 0x000fe200078e020a */
[----:B------:R-:W-:Y:S01]  /*0d10*/  IADD3 R15, R200, -R15, RZ ;  /* 0x8000000fc80f7210 */ /* 0x000fe20007ffe0ff */
[----:B------:R-:W-:Y:S01]  /*0d20*/  IMAD.IADD R12, R13, 0x1, -R12 ;  /* 0x000000010d0c7824 */ /* 0x000fe200078e0a0c */
[----:B------:R-:W-:Y:S01]  /*0d30*/  IADD3 R6, R5, -R6, RZ ;  /* 0x8000000605067210 */ /* 0x000fe20007ffe0ff */
[----:B------:R-:W-:Y:S01]  /*0d40*/  IMAD.SHL.U32 R10, R11, 0x40, RZ ;  /* 0x000000400b0a7824 */ /* 0x000fe200078e00ff */
[----:B------:R-:W-:Y:S01]  /*0d50*/  LEA.HI R5, R3, R220, RZ, 0x2 ;  /* 0x000000dc03057211 */ /* 0x000fe200078f10ff */
[----:B------:R-:W-:Y:S01]  /*0d60*/  IMAD.IADD R7, R7, 0x1, -R8 ;  /* 0x0000000107077824 */ /* 0x000fe200078e0a08 */
[----:B------:R-:W-:Y:S01]  /*0d70*/  SHF.R.S32.HI R4, RZ, 0x5, R4 ;  /* 0x00000005ff047819 */ /* 0x000fe20000011404 */
[----:B------:R-:W-:Y:S01]  /*0d80*/  IMAD R14, R15, 0x10, R14 ;  /* 0x000000100f0e7824 */ /* 0x000fe200078e020e */
[----:B------:R-:W-:Y:S01]  /*0d90*/  SHF.R.S32.HI R22, RZ, 0x2, R5 ;  /* 0x00000002ff167819 */ /* 0x000fe20000011405 */
[----:B------:R-:W-:Y:S01]  /*0da0*/  IMAD.SHL.U32 R13, R12, 0x8, RZ ;  /* 0x000000080c0d7824 */ /* 0x000fe200078e00ff */
[----:B------:R-:W-:Y:S01]  /*0db0*/  LOP3.LUT R10, R10, 0x1c0, RZ, 0xc0, !PT ;  /* 0x000001c00a0a7812 */ /* 0x000fe200078ec0ff */
[----:B------:R-:W-:-:S02]  /*0dc0*/  IMAD.SHL.U32 R9, R9, 0x40, RZ ;  /* 0x0000004009097824 */ /* 0x000fc400078e00ff */
[----:B------:R-:W-:Y:S01]  /*0dd0*/  IMAD R190, R4, 0x10, R7 ;  /* 0x0000001004be7824 */ /* 0x000fe200078e0207 */
[----:B------:R-:W-:Y:S01]  /*0de0*/  LEA.HI R4, R3, R220, RZ, 0x3 ;  /* 0x000000dc03047211 */ /* 0x000fe200078f18ff */
[--C-:B------:R-:W-:Y:S01]  /*0df0*/  IMAD.U32 R219, R14, 0x40, R13.reuse ;  /* 0x000000400edb7824 */ /* 0x100fe200078e000d */
[----:B------:R-:W-:Y:S02]  /*0e00*/  IADD3 R221, R22, 0x20, RZ ;  /* 0x0000002016dd7810 */ /* 0x000fe40007ffe0ff */
[----:B------:R-:W-:Y:S02]  /*0e10*/  LOP3.LUT R13, R10, 0x8, R13, 0xf8, !PT ;  /* 0x000000080a0d7812 */ /* 0x000fe400078ef80d */
[----:B------:R-:W-:Y:S02]  /*0e20*/  SHF.R.U32.HI R10, RZ, 0x3, R10 ;  /* 0x00000003ff0a7819 */ /* 0x000fe4000001160a */
[----:B------:R-:W-:Y:S02]  /*0e30*/  LOP3.LUT R9, R9, 0x7ffffe00, RZ, 0xc0, !PT ;  /* 0x7ffffe0009097812 */ /* 0x000fe400078ec0ff */
[----:B------:R-:W-:-:S02]  /*0e40*/  SHF.R.S32.HI R202, RZ, 0x3, R4 ;  /* 0x00000003ffca7819 */ /* 0x000fc40000011404 */
        /* <DEDUP_REMOVED lines=10> */
[----:B------:R-:W-:Y:S01]  /*0ef0*/  SHF.R.S32.HI R5, RZ, 0x1f, R5 ;  /* 0x0000001fff057819 */ /* 0x000fe20000011405 */
[----:B------:R-:W-:Y:S01]  /*0f00*/  IMAD.IADD R3, R220, 0x1, -R3 ;  /* 0x00000001dc037824 */ /* 0x000fe200078e0a03 */
[----:B------:R-:W-:Y:S01]  /*0f10*/  LEA.HI R0, R0, R211, RZ, 0x1 ;  /* 0x000000d300007211 */ /* 0x000fe200078f08ff */
[----:B------:R-:W-:Y:S01]  /*0f20*/  IMAD.SHL.U32 R4, R4, 0x40, RZ ;  /* 0x0000004004047824 */ /* 0x000fe200078e00ff */
[----:B------:R-:W-:Y:S01]  /*0f30*/  LOP3.LUT R217, R217, 0x1c0, RZ, 0xc0, !PT ;  /* 0x000001c0d9d97812 */ /* 0x000fe200078ec0ff */
[----:B------:R-:W-:-:S02]  /*0f40*/  IMAD R196, R9, 0x2, R2 ;  /* 0x0000000209c47824 */ /* 0x000fc400078e0202 */
[----:B------:R-:W-:Y:S01]  /*0f50*/  IMAD.MOV.U32 R198, RZ, RZ, 0x40 ;  /* 0x00000040ffc67424 */ /* 0x000fe200078e00ff */
[----:B------:R-:W-:Y:S01]  /*0f60*/  LEA.HI R5, R5, R22, RZ, 0x3 ;  /* 0x0000001605057211 */ /* 0x000fe200078f18ff */
[----:B------:R-:W-:Y:S01]  /*0f70*/  IMAD.SHL.U32 R193, R3, 0x8, RZ ;  /* 0x0000000803c17824 */ /* 0x000fe200078e00ff */
[----:B------:R-:W-:Y:S01]  /*0f80*/  LOP3.LUT R0, R0, 0xfffffe, RZ, 0xc0, !PT ;  /* 0x00fffffe00007812 */ /* 0x000fe200078ec0ff */
[----:B------:R-:W-:Y:S01]  /*0f90*/  VIADD R199, R196, 0x26800 ;  /* 0x00026800c4c77836 */ /* 0x000fe20000000000 */
[----:B------:R-:W-:Y:S02]  /*0fa0*/  SHF.R.U32.HI R222, RZ, 0x3, R217 ;  /* 0x00000003ffde7819 */ /* 0x000fe400000116d9 */
[----:B------:R-:W-:Y:S02]  /*0fb0*/  LOP3.LUT R218, R4, 0xfffffe00, RZ, 0xc0, !PT ;  /* 0xfffffe0004da7812 */ /* 0x000fe400078ec0ff */
[----:B------:R-:W-:Y:S01]  /*0fc0*/  SEL R198, R198, 0xffffffc0, !P2 ;  /* 0xffffffc0c6c67807 */ /* 0x000fe20005000000 */
[----:B------:R-:W-:Y:S01]  /*0fd0*/  IMAD.IADD R0, R211, 0x1, -R0 ;  /* 0x00000001d3007824 */ /* 0x000fe200078e0a00 */
[----:B------:R-:W-:-:S02]  /*0fe0*/  LOP3.LUT R5, R5, 0xfffffff8, RZ, 0xc0, !PT ;  /* 0xfffffff805057812 */ /* 0x000fc400078ec0ff */
[----:B------:R-:W-:Y:S01]  /*0ff0*/  IADD3 R197, R196, 0x26820, RZ ;  /* 0x00026820c4c57810 */ /* 0x000fe20007ffe0ff */
[C---:B------:R-:W-:Y:S01]  /*1000*/  @P1 VIADD R197, R199.reuse, 0xffffffe0 ;  /* 0xffffffe0c7c51836 */ /* 0x040fe20000000000 */
[----:B------:R-:W-:Y:S01]  /*1010*/  CS2R R18, SRZ ;  /* 0x0000000000127805 */ /* 0x000fe2000001ff00 */
[----:B------:R-:W-:Y:S01]  /*1020*/  IMAD.IADD R199, R199, 0x1, R198 ;  /* 0x00000001c7c77824 */ /* 0x000fe200078e02c6 */
[----:B------:R-:W-:Y:S01]  /*1030*/  SHF.R.S32.HI R215, RZ, 0x1f, R22 ;  /* 0x0000001fffd77819 */ /* 0x000fe20000011416 */
[----:B------:R-:W-:Y:S02]  /*1040*/  IMAD.MOV.U32 R207, RZ, RZ, RZ ;  /* 0x000000ffffcf7224 */ /* 0x000fe400078e00ff */
[----:B------:R-:W-:Y:S02]  /*1050*/  IMAD.MOV.U32 R23, RZ, RZ, RZ ;  /* 0x000000ffff177224 */ /* 0x000fe400078e00ff */
[----:B------:R-:W-:Y:S02]  /*1060*/  IMAD.MOV.U32 R189, RZ, RZ, RZ ;  /* 0x000000ffffbd7224 */ /* 0x000fe400078e00ff */
[----:B------:R-:W-:-:S02]  /*1070*/  IMAD.IADD R191, R22, 0x1, -R5 ;  /* 0x0000000116bf7824 */ /* 0x000fc400078e0a05 */
[----:B------:R-:W-:Y:S02]  /*1080*/  IMAD.SHL.U32 R195, R0, 0x100, RZ ;  /* 0x0000010000c37824 */ /* 0x000fe400078e00ff */
[----:B------:R-:W-:Y:S02]  /*1090*/  IMAD.SHL.U32 R192, R6, 0x2, RZ ;  /* 0x0000000206c07824 */ /* 0x000fe400078e00ff */
[----:B------:R-:W-:Y:S01]  /*10a0*/  IMAD.IADD R198, R198, 0x1, R197 ;  /* 0x00000001c6c67824 */ /* 0x000fe200078e02c5 */
[----:B--2---:R-:W-:Y:S01]  /*10b0*/  LOP3.LUT R188, R16, 0x1, RZ, 0xfc, !PT ;  /* 0x0000000110bc7812 */ /* 0x004fe200078efcff */
[----:B------:R-:W-:-:S05]  /*10c0*/  IMAD.SHL.U32 R16, R210, 0x8, RZ ;  /* 0x00000008d2107824 */ /* 0x000fca00078e00ff */
[----:B------:R-:W-:-:S04]  /*10d0*/  LOP3.LUT R3, R217, 0x38, R16, 0xf8, !PT ;  /* 0x00000038d9037812 */ /* 0x000fc800078ef810 */
[----:B------:R-:W-:Y:S02]  /*10e0*/  LOP3.LUT R3, R218, R3, R222, 0xf6, !PT ;  /* 0x00000003da037212 */ /* 0x000fe400078ef6de */
[----:B------:R-:W-:-:S03]  /*10f0*/  SHF.R.S32.HI R17, RZ, 0x1f, R16 ;  /* 0x0000001fff117819 */ /* 0x000fc60000011410 */
[----:B------:R-:W-:-:S07]  /*1100*/  IMAD R216, R3, 0x2, R2 ;  /* 0x0000000203d87824 */ /* 0x000fce00078e0202 */
.L_x_3758:
[----:B0----5:R-:W0:Y:S01]  /*1110*/  LDC.64 R4, c[0x0][0xc60] ;  /* 0x00031800ff047b82 */ /* 0x021e220000000a00 */
[----:B------:R-:W-:Y:S01]  /*1120*/  ULDC.64 UR4, c[0x0][0xa28] ;  /* 0x00028a0000047ab9 */ /* 0x000fe20000000a00 */
[----:B------:R-:W-:Y:S01]  /*1130*/  ULDC.64 UR8, c[0x0][0xa18] ;  /* 0x0002860000087ab9 */ /* 0x000fe20000000a00 */
[----:B------:R-:W-:Y:S01]  /*1140*/  ULDC.64 UR6, c[0x0][0xa08] ;  /* 0x0002820000067ab9 */ /* 0x000fe20000000a00 */
[----:B0-----:R-:W-:-:S05]  /*1150*/  IMAD.WIDE R4, R187, 0x4, R4 ;  /* 0x00000004bb047825 */ /* 0x001fca00078e0204 */
[----:B------:R-:W2:Y:S01]  /*1160*/  LDG.E R206, desc[UR40][R4.64] ;  /* 0x0000002804ce7981 */ /* 0x000ea2000c1e1900 */
[----:B------:R-:W-:Y:S01]  /*1170*/  ISETP.NE.U32.AND P2, PT, RZ, UR4, PT ;  /* 0x00000004ff007c0c */ /* 0x000fe2000bf45070 */
[----:B------:R-:W-:Y:S01]  /*1180*/  IMAD.MOV.U32 R3, RZ, RZ, RZ ;  /* 0x000000ffff037224 */ /* 0x000fe200078e00ff */
[----:B------:R-:W-:Y:S02]  /*1190*/  ISETP.NE.U32.AND P1, PT, RZ, UR8, PT ;  /* 0x00000008ff007c0c */ /* 0x000fe4000bf25070 */
[----:B------:R-:W-:Y:S02]  /*11a0*/  ISETP.NE.AND.EX P2, PT, RZ, UR5, PT, P2 ;  /* 0x00000005ff007c0c */ /* 0x000fe4000bf45320 */
[----:B------:R-:W-:Y:S02]  /*11b0*/  ISETP.NE.AND.EX P1, PT, RZ, UR9, PT, P1 ;  /* 0x00000009ff007c0c */ /* 0x000fe4000bf25310 */
[----:B------:R-:W-:Y:S02]  /*11c0*/  ISETP.NE.U32.AND P0, PT, RZ, UR6, PT ;  /* 0x00000006ff007c0c */ /* 0x000fe4000bf05070 */
[----:B------:R-:W-:-:S02]  /*11d0*/  MOV R27, RZ ;  /* 0x000000ff001b7202 */ /* 0x000fc40000000f00 */
[----:B------:R-:W-:Y:S02]  /*11e0*/  ISETP.NE.AND.EX P0, PT, RZ, UR7, PT, P0 ;  /* 0x00000007ff007c0c */ /* 0x000fe4000bf05300 */
[----:B--2---:R-:W-:Y:S01]  /*11f0*/  SHF.R.S32.HI R209, RZ, 0x1f, R206 ;  /* 0x0000001fffd17819 */ /* 0x004fe200000114ce */
[C---:B------:R-:W-:Y:S02]  /*1200*/  IMAD.SHL.U32 R204, R206.reuse, 0x4, RZ ;  /* 0x00000004cecc7824 */ /* 0x040fe400078e00ff */
[C---:B------:R-:W-:Y:S02]  /*1210*/  @P2 LEA R4, P3, R206.reuse, UR4, 0x2 ;  /* 0x00000004ce042c11 */ /* 0x040fe4000f8610ff */
[C-C-:B------:R-:W-:Y:S02]  /*1220*/  SHF.L.U64.HI R205, R206.reuse, 0x2, R209.reuse ;  /* 0x00000002cecd7819 */ /* 0x140fe400000102d1 */
[----:B------:R-:W-:Y:S01]  /*1230*/  @P2 LEA.HI.X R5, R206, UR5, R209, 0x2, P3 ;  /* 0x00000005ce052c11 */ /* 0x000fe200098f14d1 */
[----:B------:R-:W-:Y:S01]  /*1240*/  ULDC UR4, c[0x0][0x288] ;  /* 0x0000a20000047ab9 */ /* 0x000fe20000000800 */
[----:B------:R-:W-:-:S03]  /*1250*/  IADD3 R8, P4, R204, UR6, RZ ;  /* 0x00000006cc087c10 */ /* 0x000fc6000ff9e0ff */
[----:B------:R0:W5:Y:S01]  /*1260*/  @P2 LDG.E R3, desc[UR40][R4.64] ;  /* 0x0000002804032981 */ /* 0x000162000c1e1900 */
[----:B-1--4-:R-:W-:Y:S01]  /*1270*/  @P1 IADD3 R6, P2, R204, UR8, RZ ;  /* 0x00000008cc061c10 */ /* 0x012fe2000ff5e0ff */
        /* <DEDUP_REMOVED lines=19> */
[----:B0--3--:R-:W-:Y:S06]  /*13b0*/  @P1 BRA `(.L_x_3613) ;  /* 0x0000000000241947 */ /* 0x009fec0003800000 */
        /* <DEDUP_REMOVED lines=9> */
.L_x_3613:
[----:B------:R-:W-:Y:S02]  /*1450*/  IMAD.U32 R32, RZ, RZ, UR5 ;  /* 0x00000005ff207e24 */ /* 0x000fe4000f8e00ff */
[----:B------:R-:W-:Y:S01]  /*1460*/  IMAD.U32 R24, RZ, RZ, UR4 ;  /* 0x00000004ff187e24 */ /* 0x000fe2000f8e00ff */
[----:B------:R-:W-:Y:S06]  /*1470*/  @!P2 BRA `(.L_x_3614) ;  /* 0x000000000010a947 */ /* 0x000fec0003800000 */
[----:B------:R-:W-:-:S04]  /*1480*/  IADD3 R4, P0, R204, UR8, RZ ;  /* 0x00000008cc047c10 */ /* 0x000fc8000ff1e0ff */
[----:B------:R-:W-:-:S05]  /*1490*/  IADD3.X R5, R205, UR9, RZ, P0, !PT ;  /* 0x00000009cd057c10 */ /* 0x000fca00087fe4ff */
[----:B------:R0:W5:Y:S01]  /*14a0*/  LDG.E R24, desc[UR40][R4.64] ;  /* 0x0000002804187981 */ /* 0x000162000c1e1900 */
[----:B------:R-:W-:Y:S05]  /*14b0*/  BRA `(.L_x_3615) ;  /* 0x0000000000107947 */ /* 0x000fea0003800000 */
.L_x_3614:
[----:B------:R-:W-:Y:S05]  /*14c0*/  @!P0 BRA `(.L_x_3615) ;  /* 0x00000000000c8947 */ /* 0x000fea0003800000 */
[----:B------:R-:W2:Y:S04]  /*14d0*/  LDG.E R5, desc[UR40][R8.64] ;  /* 0x0000002808057981 */ /* 0x000ea8000c1e1900 */
[----:B------:R-:W2:Y:S02]  /*14e0*/  LDG.E R24, desc[UR40][R8.64+0x4] ;  /* 0x0000042808187981 */ /* 0x000ea4000c1e1900 */
[----:B--2---:R-:W-:-:S07]  /*14f0*/  IMAD.IADD R24, R24, 0x1, -R5 ;  /* 0x0000000118187824 */ /* 0x004fce00078e0a05 */
.L_x_3615:
        /* <DEDUP_REMOVED lines=8> */
[----:B------:R-:W-:Y:S02]  /*1580*/  ISETP.NE.U32.AND P1, PT, RZ, UR4, PT ;  /* 0x00000004ff007c0c */ /* 0x000fe4000bf25070 */
[----:B-----5:R-:W-:Y:S02]  /*1590*/  MOV R33, R24 ;  /* 0x0000001800217202 */ /* 0x020fe40000000f00 */
[----:B------:R-:W-:-:S13]  /*15a0*/  ISETP.NE.AND.EX P1, PT, RZ, UR5, PT, P1 ;  /* 0x00000005ff007c0c */ /* 0x000fda000bf25310 */
[----:B------:R-:W-:-:S04]  /*15b0*/  @P1 IADD3 R6, P2, R204, UR4, RZ ;  /* 0x00000004cc061c10 */ /* 0x000fc8000ff5e0ff */
[----:B------:R-:W-:-:S05]  /*15c0*/  @P1 IADD3.X R7, R205, UR5, RZ, P2, !PT ;  /* 0x00000005cd071c10 */ /* 0x000fca00097fe4ff */
[----:B------:R0:W5:Y:S01]  /*15d0*/  @P1 LDG.E R33, desc[UR40][R6.64] ;  /* 0x0000002806211981 */ /* 0x000162000c1e1900 */
[----:B------:R-:W-:Y:S01]  /*15e0*/  IMAD.IADD R11, R24, 0x1, -R3 ;  /* 0x00000001180b7824 */ /* 0x000fe200078e0a03 */
[----:B------:R-:W-:Y:S02]  /*15f0*/  LEA R3, R185, 0x7f, 0x6 ;  /* 0x0000007fb9037811 */ /* 0x000fe400078e30ff */
[----:B------:R-:W-:Y:S01]  /*1600*/  PLOP3.LUT P3, PT, PT, PT, PT, 0x80, 0x0 ;  /* 0x000000000000781c */ /* 0x000fe20003f6f070 */
[----:B------:R-:W-:-:S05]  /*1610*/  IMAD.MOV R46, RZ, RZ, -R11 ;  /* 0x000000ffff2e7224 */ /* 0x000fca00078e0a0b */
[----:B------:R-:W-:Y:S01]  /*1620*/  VIMNMX R46, RZ, R46, !PT ;  /* 0x0000002eff2e7248 */ /* 0x000fe20007fe0100 */
[----:B--2---:R-:W-:-:S04]  /*1630*/  @P0 IMAD.IADD R32, R9, 0x1, -R0 ;  /* 0x0000000109200824 */ /* 0x004fc800078e0a00 */
[----:B------:R-:W-:-:S04]  /*1640*/  IMAD.IADD R194, R11, 0x1, R32 ;  /* 0x000000010bc27824 */ /* 0x000fc800078e0220 */
[C---:B------:R-:W-:Y:S01]  /*1650*/  VIADD R0, R194.reuse, 0x3f ;  /* 0x0000003fc2007836 */ /* 0x040fe20000000000 */
[----:B------:R-:W-:-:S04]  /*1660*/  IADD3 R4, R194, R3, -R187 ;  /* 0x00000003c2047210 */ /* 0x000fc80007ffe8bb */
[----:B------:R-:W-:Y:S02]  /*1670*/  SHF.R.S32.HI R3, RZ, 0x1f, R0 ;  /* 0x0000001fff037819 */ /* 0x000fe40000011400 */
[----:B------:R-:W-:Y:S02]  /*1680*/  SHF.R.S32.HI R5, RZ, 0x1f, R4 ;  /* 0x0000001fff057819 */ /* 0x000fe40000011404 */
[----:B------:R-:W-:Y:S02]  /*1690*/  LEA.HI R3, R3, R0, RZ, 0x6 ;  /* 0x0000000003037211 */ /* 0x000fe400078f30ff */
[----:B------:R-:W-:Y:S02]  /*16a0*/  LEA.HI R5, R5, R4, RZ, 0x6 ;  /* 0x0000000405057211 */ /* 0x000fe400078f30ff */
[----:B------:R-:W-:Y:S02]  /*16b0*/  SHF.R.S32.HI R3, RZ, 0x6, R3 ;  /* 0x00000006ff037819 */ /* 0x000fe40000011403 */
[----:B------:R-:W-:-:S04]  /*16c0*/  SHF.R.S32.HI R168, RZ, 0x6, R5 ;  /* 0x00000006ffa87819 */ /* 0x000fc80000011405 */
[----:B------:R-:W-:-:S05]  /*16d0*/  VIMNMX R168, R3, R168, PT ;  /* 0x000000a803a87248 */ /* 0x000fca0003fe0100 */
[----:B------:R-:W-:-:S05]  /*16e0*/  IMAD R3, R168, 0x40, -R11 ;  /* 0x00000040a8037824 */ /* 0x000fca00078e0a0b */
[----:B------:R-:W-:-:S04]  /*16f0*/  VIMNMX R3, R3, R32, PT ;  /* 0x0000002003037248 */ /* 0x000fc80003fe0100 */
        /* <DEDUP_REMOVED lines=9> */
[----:B------:R-:W-:Y:S01]  /*1790*/  IADD3 R0, R2, 0x22400, RZ ;  /* 0x0002240002007810 */ /* 0x000fe20007ffe0ff */
[----:B------:R-:W-:Y:S03]  /*17a0*/  BSSY B6, `(.L_x_3617) ;  /* 0x0000013000067945 */ /* 0x000fe60003800000 */
        /* <DEDUP_REMOVED lines=10> */
[----:B------:R-:W-:Y:S01]  /*1850*/  MOV R13, RZ ;  /* 0x000000ff000d7202 */ /* 0x000fe20000000f00 */
[----:B------:R-:W-:Y:S02]  /*1860*/  IMAD.U32 R6, RZ, RZ, UR4 ;  /* 0x00000004ff067e24 */ /* 0x000fe4000f8e00ff */
[----:B------:R-:W-:-:S02]  /*1870*/  IMAD.U32 R7, RZ, RZ, UR5 ;  /* 0x00000005ff077e24 */ /* 0x000fc4000f8e00ff */
[----:B------:R-:W-:Y:S02]  /*1880*/  IMAD.U32 R11, RZ, RZ, UR7 ;  /* 0x00000007ff0b7e24 */ /* 0x000fe4000f8e00ff */
[----:B------:R-:W-:Y:S02]  /*1890*/  IMAD.MOV.U32 R8, RZ, RZ, 0x70 ;  /* 0x00000070ff087424 */ /* 0x000fe400078e00ff */
[----:B0-----:R-:W-:-:S07]  /*18a0*/  IMAD.MOV.U32 R12, RZ, RZ, 0x1 ;  /* 0x00000001ff0c7424 */ /* 0x001fce00078e00ff */
[----:B------:R-:W-:-:S07]  /*18b0*/  LEPC R20, `(.L_x_3618) ;  /* 0x000000001014794e */ /* 0x000fce0000000000 */
[----:B-1---5:R-:W-:Y:S05]  /*18c0*/  CALL.ABS.NOINC R14 ;  /* 0x000000000e007343 */ /* 0x022fea0003c00000 */
.L_x_3618:
[----:B------:R-:W-:Y:S05]  /*18d0*/  BSYNC B6 ;  /* 0x0000000000067941 */ /* 0x000fea0003800000 */
.L_x_3617:
        /* <DEDUP_REMOVED lines=20> */
.L_x_3620:
[----:B------:R-:W-:Y:S05]  /*1a20*/  BSYNC B6 ;  /* 0x0000000000067941 */ /* 0x000fea0003800000 */
.L_x_3619:
        /* <DEDUP_REMOVED lines=8> */
[----:B------:R-:W2:Y:S06]  /*1ab0*/  LDC.64 R42, c[0x0][0x3d8] ;  /* 0x0000f600ff2a7b82 */ /* 0x000eac0000000a00 */
[----:B------:R-:W-:Y:S02]  /*1ac0*/  @P0 IADD3 R4, P1, R204, UR4, RZ ;  /* 0x00000004cc040c10 */ /* 0x000fe4000ff3e0ff */
[----:B------:R-:W3:Y:S02]  /*1ad0*/  LDC R63, c[0x0][0x3d4] ;  /* 0x0000f500ff3f7b82 */ /* 0x000ee40000000800 */
[----:B------:R-:W-:Y:S01]  /*1ae0*/  @P0 IADD3.X R5, R205, UR5, RZ, P1, !PT ;  /* 0x00000005cd050c10 */ /* 0x000fe20008ffe4ff */
[----:B------:R-:W-:-:S04]  /*1af0*/  ULDC.64 UR4, c[0x0][0x2f8] ;  /* 0x0000be0000047ab9 */ /* 0x000fc80000000a00 */
[----:B------:R4:W3:Y:S01]  /*1b00*/  @P0 LDG.E R25, desc[UR40][R4.64] ;  /* 0x0000002804190981 */ /* 0x0008e2000c1e1900 */
[----:B0-----:R-:W-:Y:S01]  /*1b10*/  ISETP.NE.AND P0, PT, R0, 0x1, PT ;  /* 0x000000010000780c */ /* 0x001fe20003f05270 */
[----:B------:R-:W-:Y:S01]  /*1b20*/  IMAD.SHL.U32 R38, R210, 0x4, RZ ;  /* 0x00000004d2267824 */ /* 0x000fe200078e00ff */
[----:B------:R-:W-:Y:S01]  /*1b30*/  SHF.R.S32.HI R14, RZ, 0x1f, R27 ;  /* 0x0000001fff0e7819 */ /* 0x000fe2000001141b */
[-C--:B-1----:R-:W-:Y:S01]  /*1b40*/  IMAD.WIDE.U32 R48, R22, R28.reuse, R16 ;  /* 0x0000001c16307225 */ /* 0x082fe200078e0010 */
[----:B------:R-:W0:Y:S01]  /*1b50*/  LDC.64 R44, c[0x0][0x3e8] ;  /* 0x0000fa00ff2c7b82 */ /* 0x000e220000000a00 */
[----:B------:R-:W1:Y:S01]  /*1b60*/  S2R R26, SR_TID.X ;  /* 0x00000000001a7919 */ /* 0x000e620000002100 */
[----:B------:R-:W-:Y:S01]  /*1b70*/  SHF.R.S32.HI R39, RZ, 0x1f, R38 ;  /* 0x0000001fff277819 */ /* 0x000fe20000011426 */
[-C--:B------:R-:W-:Y:S01]  /*1b80*/  IMAD R6, R14, R28.reuse, RZ ;  /* 0x0000001c0e067224 */ /* 0x080fe200078e02ff */
[----:B--2---:R-:W-:Y:S01]  /*1b90*/  SHF.L.U64.HI R52, R42, 0x6, R43 ;  /* 0x000000062a347819 */ /* 0x004fe2000001022b */
[----:B----4-:R-:W-:Y:S01]  /*1ba0*/  IMAD.WIDE.U32 R4, R27, R28, RZ ;  /* 0x0000001c1b047225 */ /* 0x010fe200078e00ff */
[----:B------:R-:W-:-:S02]  /*1bb0*/  SHF.L.U64.HI R50, R28, 0x6, R29 ;  /* 0x000000061c327819 */ /* 0x000fc4000001021d */
[----:B------:R-:W2:Y:S01]  /*1bc0*/  LDC R61, c[0x0][0x3d4] ;  /* 0x0000f500ff3d7b82 */ /* 0x000ea20000000800 */
[----:B------:R-:W-:Y:S02]  /*1bd0*/  IMAD.SHL.U32 R58, R191, 0x40, RZ ;  /* 0x00000040bf3a7824 */ /* 0x000fe400078e00ff */
[----:B------:R-:W-:Y:S01]  /*1be0*/  IMAD.SHL.U32 R53, R42, 0x40, RZ ;  /* 0x000000402a357824 */ /* 0x000fe200078e00ff */
[----:B---3--:R-:W-:Y:S01]  /*1bf0*/  ISETP.GE.AND P2, PT, R16, R63, PT ;  /* 0x0000003f1000720c */ /* 0x008fe20003f46270 */
[----:B------:R-:W-:Y:S01]  /*1c00*/  IMAD.SHL.U32 R51, R28, 0x40, RZ ;  /* 0x000000401c337824 */ /* 0x000fe200078e00ff */
[----:B------:R-:W-:Y:S01]  /*1c10*/  LOP3.LUT R58, R58, 0x1c0, RZ, 0xc0, !PT ;  /* 0x000001c03a3a7812 */ /* 0x000fe200078ec0ff */
[----:B------:R-:W-:Y:S01]  /*1c20*/  VIADD R76, R16, 0x20 ;  /* 0x00000020104c7836 */ /* 0x000fe20000000000 */
[----:B------:R-:W3:Y:S01]  /*1c30*/  @P0 LDC R3, c[0x0][0x42c] ;  /* 0x00010b00ff030b82 */ /* 0x000ee20000000800 */
[C---:B------:R-:W-:Y:S01]  /*1c40*/  SEL R13, R63.reuse, RZ, P2 ;  /* 0x000000ff3f0d7207 */ /* 0x040fe20001000000 */
[----:B------:R-:W-:Y:S01]  /*1c50*/  IMAD.SHL.U32 R63, R63, 0x2, RZ ;  /* 0x000000023f3f7824 */ /* 0x000fe200078e00ff */
[----:B------:R-:W-:-:S02]  /*1c60*/  SHF.R.U32.HI R62, RZ, 0x3, R58 ;  /* 0x00000003ff3e7819 */ /* 0x000fc4000001163a */
[----:B------:R-:W-:Y:S01]  /*1c70*/  P2R R72, PR, RZ, 0x4 ;  /* 0x00000004ff487803 */ /* 0x000fe20000000000 */
[----:B------:R-:W-:Y:S02]  /*1c80*/  IMAD.IADD R13, R16, 0x1, R13 ;  /* 0x00000001100d7824 */ /* 0x000fe400078e020d */
[----:B------:R-:W4:Y:S01]  /*1c90*/  @P0 LDC R7, c[0x0][0x430] ;  /* 0x00010c00ff070b82 */ /* 0x000f220000000800 */
[----:B0-----:R-:W-:Y:S01]  /*1ca0*/  IMAD.WIDE.U32 R10, R22, R44, R16 ;  /* 0x0000002c160a7225 */ /* 0x001fe200078e0010 */
[C---:B------:R-:W-:Y:S02]  /*1cb0*/  SHF.L.U64.HI R54, R44.reuse, 0x6, R45 ;  /* 0x000000062c367819 */ /* 0x040fe4000001022d */
[----:B------:R-:W-:Y:S01]  /*1cc0*/  SHF.R.S32.HI R12, RZ, 0x1f, R13 ;  /* 0x0000001fff0c7819 */ /* 0x000fe2000001140d */
[----:B------:R-:W-:-:S03]  /*1cd0*/  IMAD.SHL.U32 R55, R44, 0x40, RZ ;  /* 0x000000402c377824 */ /* 0x000fc600078e00ff */
[----:B------:R-:W0:Y:S01]  /*1ce0*/  LDC R60, c[0x0][0x2e4] ;  /* 0x0000b900ff3c7b82 */ /* 0x000e220000000800 */
[----:B-1----:R-:W-:-:S04]  /*1cf0*/  SHF.R.U32.HI R26, RZ, 0x7, R26 ;  /* 0x00000007ff1a7819 */ /* 0x002fc8000001161a */
[----:B------:R-:W-:Y:S01]  /*1d00*/  IADD3 R59, R26, 0x8, RZ ;  /* 0x000000081a3b7810 */ /* 0x000fe20007ffe0ff */
[----:B---3--:R-:W-:-:S04]  /*1d10*/  @P0 IMAD.HI.U32 R0, R186, R3, RZ ;  /* 0x00000003ba000227 */ /* 0x008fc800078e00ff */
[----:B------:R-:W-:Y:S01]  /*1d20*/  IMAD R3, R27, R29, R6 ;  /* 0x0000001d1b037224 */ /* 0x000fe200078e0206 */
[----:B----4-:R-:W-:-:S03]  /*1d30*/  @P0 SHF.R.U32.HI R186, RZ, R7, R0 ;  /* 0x00000007ffba0219 */ /* 0x010fc60000011600 */
[----:B------:R-:W-:Y:S01]  /*1d40*/  IMAD.IADD R5, R5, 0x1, R3 ;  /* 0x0000000105057824 */ /* 0x000fe200078e0203 */
[----:B------:R-:W-:Y:S02]  /*1d50*/  ISETP.NE.U32.AND P0, PT, RZ, UR8, PT ;  /* 0x00000008ff007c0c */ /* 0x000fe4000bf05070 */
[----:B------:R-:W-:Y:S01]  /*1d60*/  SHF.R.S32.HI R0, RZ, 0x1f, R186 ;  /* 0x0000001fff007819 */ /* 0x000fe200000114ba */
[----:B------:R-:W-:Y:S01]  /*1d70*/  IMAD.WIDE.U32 R4, R186, UR4, R4 ;  /* 0x00000004ba047c25 */ /* 0x000fe2000f8e0004 */
[----:B------:R-:W-:-:S03]  /*1d80*/  ISETP.NE.AND.EX P0, PT, RZ, UR9, PT, P0 ;  /* 0x00000009ff007c0c */ /* 0x000fc6000bf05300 */
        /* <DEDUP_REMOVED lines=9> */
[----:B------:R-:W-:Y:S02]  /*1e20*/  SEL R9, R25, RZ, !P0 ;  /* 0x000000ff19097207 */ /* 0x000fe40004000000 */
[----:B------:R-:W-:-:S03]  /*1e30*/  SEL R0, R0, RZ, !P0 ;  /* 0x000000ff00007207 */ /* 0x000fc60004000000 */
[----:B------:R-:W-:-:S04]  /*1e40*/  IMAD.WIDE.U32 R40, R9, UR4, R4 ;  /* 0x0000000409287c25 */ /* 0x000fc8000f8e0004 */
[----:B------:R-:W-:Y:S02]  /*1e50*/  IMAD R8, R0, UR4, RZ ;  /* 0x0000000400087c24 */ /* 0x000fe4000f8e02ff */
[----:B------:R-:W-:Y:S02]  /*1e60*/  IMAD R4, R215, R28, RZ ;  /* 0x0000001cd7047224 */ /* 0x000fe400078e02ff */
[----:B------:R-:W-:Y:S01]  /*1e70*/  IMAD R3, R9, UR5, R8 ;  /* 0x0000000509037c24 */ /* 0x000fe2000f8e0208 */
[----:B------:R-:W-:Y:S01]  /*1e80*/  ULDC.64 UR4, c[0x0][0x328] ;  /* 0x0000ca0000047ab9 */ /* 0x000fe20000000a00 */
[----:B------:R-:W-:Y:S02]  /*1e90*/  IMAD R5, R22, R29, R4 ;  /* 0x0000001d16057224 */ /* 0x000fe400078e0204 */
[----:B------:R-:W-:Y:S02]  /*1ea0*/  IMAD R4, R0, UR4, RZ ;  /* 0x0000000400047c24 */ /* 0x000fe4000f8e02ff */
[----:B------:R-:W-:Y:S01]  /*1eb0*/  IMAD.IADD R0, R41, 0x1, R3 ;  /* 0x0000000129007824 */ /* 0x000fe200078e0203 */
[----:B------:R-:W-:Y:S01]  /*1ec0*/  IADD3 R3, P0, R40, R48, RZ ;  /* 0x0000003028037210 */ /* 0x000fe20007f1e0ff */
[----:B------:R-:W-:-:S02]  /*1ed0*/  IMAD R75, R9, UR5, R4 ;  /* 0x00000005094b7c24 */ /* 0x000fc4000f8e0204 */
[-C--:B------:R-:W-:Y:S01]  /*1ee0*/  IMAD R4, R215, R42.reuse, RZ ;  /* 0x0000002ad7047224 */ /* 0x080fe200078e02ff */
[----:B------:R-:W-:Y:S01]  /*1ef0*/  IADD3.X R48, R0, R49, R5, P0, !PT ;  /* 0x0000003100307210 */ /* 0x000fe200007fe405 */
[----:B------:R-:W-:Y:S01]  /*1f00*/  IMAD.WIDE.U32 R36, R9, UR4, R6 ;  /* 0x0000000409247c25 */ /* 0x000fe2000f8e0006 */
[----:B------:R-:W-:Y:S01]  /*1f10*/  LEA.HI R49, R12, R13, RZ, 0x3 ;  /* 0x0000000d0c317211 */ /* 0x000fe200078f18ff */
[----:B------:R-:W-:Y:S02]  /*1f20*/  ULDC UR4, c[0x0][0x2e4] ;  /* 0x0000b90000047ab9 */ /* 0x000fe40000000800 */
[C---:B------:R-:W-:Y:S01]  /*1f30*/  IMAD R15, R22.reuse, R43, R4 ;  /* 0x0000002b160f7224 */ /* 0x040fe200078e0204 */
[----:B------:R-:W-:Y:S01]  /*1f40*/  LOP3.LUT R69, R49, 0xfffffff8, RZ, 0xc0, !PT ;  /* 0xfffffff831457812 */ /* 0x000fe200078ec0ff */
[-C--:B------:R-:W-:Y:S01]  /*1f50*/  IMAD.WIDE.U32 R4, R22, R42.reuse, R38 ;  /* 0x0000002a16047225 */ /* 0x080fe200078e0026 */
[----:B------:R-:W-:Y:S02]  /*1f60*/  ISETP.GE.AND P0, PT, R16, UR4, PT ;  /* 0x0000000410007c0c */ /* 0x000fe4000bf06270 */
[----:B------:R-:W-:Y:S01]  /*1f70*/  ISETP.GE.AND P1, PT, R76, UR4, PT ;  /* 0x000000044c007c0c */ /* 0x000fe2000bf26270 */
[----:B------:R-:W-:Y:S01]  /*1f80*/  IMAD.WIDE.U32 R8, R22, R42, R16 ;  /* 0x0000002a16087225 */ /* 0x000fe200078e0010 */
[----:B------:R-:W-:-:S02]  /*1f90*/  IADD3 R5, R5, R15, RZ ;  /* 0x0000000f05057210 */ /* 0x000fc40007ffe0ff */
[----:B------:R-:W-:Y:S01]  /*1fa0*/  SHF.R.S32.HI R73, RZ, 0x1f, R69 ;  /* 0x0000001fff497819 */ /* 0x000fe20000011445 */
[----:B------:R-:W-:Y:S01]  /*1fb0*/  IMAD.IADD R9, R15, 0x1, R9 ;  /* 0x000000010f097824 */ /* 0x000fe200078e0209 */
[----:B-----5:R-:W-:Y:S01]  /*1fc0*/  SHF.R.S32.HI R15, RZ, 0x1f, R33 ;  /* 0x0000001fff0f7819 */ /* 0x020fe20000011421 */
[-C--:B------:R-:W-:Y:S01]  /*1fd0*/  IMAD.WIDE.U32 R30, R33, R42.reuse, R4 ;  /* 0x0000002a211e7225 */ /* 0x080fe200078e0004 */
[----:B------:R-:W-:Y:S02]  /*1fe0*/  LOP3.LUT R5, R58, 0x18, R16, 0xf8, !PT ;  /* 0x000000183a057812 */ /* 0x000fe400078ef810 */
[----:B------:R-:W-:Y:S01]  /*1ff0*/  IADD3 R75, R37, R75, RZ ;  /* 0x0000004b254b7210 */ /* 0x000fe20007ffe0ff */
[----:B------:R-:W-:Y:S01]  /*2000*/  IMAD R20, R15, R42, RZ ;  /* 0x0000002a0f147224 */ /* 0x000fe200078e02ff */
[----:B------:R-:W-:Y:S01]  /*2010*/  LOP3.LUT R5, R5, R62, RZ, 0x3c, !PT ;  /* 0x0000003e05057212 */ /* 0x000fe200078e3cff */
[----:B------:R-:W-:-:S04]  /*2020*/  IMAD.WIDE.U32 R34, R33, R42, R8 ;  /* 0x0000002a21227225 */ /* 0x000fc800078e0008 */
[----:B------:R-:W-:Y:S02]  /*2030*/  IMAD R13, R33, R43, R20 ;  /* 0x0000002b210d7224 */ /* 0x000fe400078e0214 */
[----:B------:R-:W1:Y:S01]  /*2040*/  LDC.64 R42, c[0x0][0x2d8] ;  /* 0x0000b600ff2a7b82 */ /* 0x000e620000000a00 */
[-C--:B------:R-:W-:Y:S02]  /*2050*/  IMAD R6, R215, R44.reuse, RZ ;  /* 0x0000002cd7067224 */ /* 0x080fe400078e02ff */
[----:B------:R-:W-:Y:S01]  /*2060*/  IMAD R64, R200, 0x200, R5 ;  /* 0x00000200c8407824 */ /* 0x000fe200078e0205 */
[----:B------:R-:W-:Y:S01]  /*2070*/  LOP3.LUT R5, R58, 0x38, R49, 0xf8, !PT ;  /* 0x000000383a057812 */ /* 0x000fe200078ef831 */
[C---:B------:R-:W-:Y:S02]  /*2080*/  IMAD R21, R22.reuse, R45, R6 ;  /* 0x0000002d16157224 */ /* 0x040fe400078e0206 */
[----:B------:R-:W-:Y:S01]  /*2090*/  IMAD.WIDE.U32 R6, R22, R44, R38 ;  /* 0x0000002c16067225 */ /* 0x000fe200078e0026 */
[----:B------:R-:W-:-:S03]  /*20a0*/  LOP3.LUT R5, R5, R62, RZ, 0x3c, !PT ;  /* 0x0000003e05057212 */ /* 0x000fc600078e3cff */
[----:B------:R-:W-:Y:S02]  /*20b0*/  IMAD.IADD R11, R21, 0x1, R11 ;  /* 0x00000001150b7824 */ /* 0x000fe400078e020b */
[----:B------:R-:W-:Y:S02]  /*20c0*/  IMAD.IADD R7, R7, 0x1, R21 ;  /* 0x0000000107077824 */ /* 0x000fe400078e0215 */
[-C--:B------:R-:W-:Y:S02]  /*20d0*/  IMAD R12, R15, R44.reuse, RZ ;  /* 0x0000002c0f0c7224 */ /* 0x080fe400078e02ff */
[----:B------:R-:W-:-:S04]  /*20e0*/  IMAD.WIDE.U32 R28, R33, R44, R10 ;  /* 0x0000002c211c7225 */ /* 0x000fc800078e000a */
[----:B------:R-:W-:Y:S01]  /*20f0*/  IMAD.WIDE.U32 R20, R33, R44, R6 ;  /* 0x0000002c21147225 */ /* 0x000fe200078e0006 */
[----:B------:R-:W-:-:S03]  /*2100*/  IADD3 R44, P2, R22, R27, RZ ;  /* 0x0000001b162c7210 */ /* 0x000fc60007f5e0ff */
[----:B------:R-:W-:Y:S02]  /*2110*/  IMAD R71, R33, R45, R12 ;  /* 0x0000002d21477224 */ /* 0x000fe400078e020c */
[----:B------:R-:W-:Y:S02]  /*2120*/  IMAD.X R45, R215, 0x1, R14, P2 ;  /* 0x00000001d72d7824 */ /* 0x000fe400010e060e */
[----:B------:R-:W-:Y:S02]  /*2130*/  IMAD.IADD R67, R71, 0x1, R29 ;  /* 0x0000000147437824 */ /* 0x000fe400078e021d */
[----:B------:R-:W-:Y:S02]  /*2140*/  IMAD.IADD R65, R13, 0x1, R35 ;  /* 0x000000010d417824 */ /* 0x000fe400078e0223 */
[----:B------:R-:W-:Y:S02]  /*2150*/  IMAD.IADD R66, R31, 0x1, R13 ;  /* 0x000000011f427824 */ /* 0x000fe400078e020d */
[----:B------:R-:W-:-:S02]  /*2160*/  IMAD.IADD R71, R21, 0x1, R71 ;  /* 0x0000000115477824 */ /* 0x000fc400078e0247 */
[----:B0-2---:R-:W-:-:S07]  /*2170*/  IMAD R68, R200, 0x200, R5 ;  /* 0x00000200c8447824 */ /* 0x005fce00078e0205 */
.L_x_3650:
        /* <DEDUP_REMOVED lines=9> */
[----:B------:R-:W-:-:S03]  /*2210*/  IADD3 R4, P2, R3, R14, RZ ;  /* 0x0000000e03047210 */ /* 0x000fc60007f5e0ff */
        /* <DEDUP_REMOVED lines=31> */
[----:B------:R-:W-:Y:S02]  /*2410*/  IADD3.X R10, R74, R66, RZ, P3, !PT ;  /* 0x000000424a0a7210 */ /* 0x000fe40001ffe4ff */
[----:B------:R-:W-:Y:S01]  /*2420*/  LEA R6, P3, R7, UR4, 0x1 ;  /* 0x0000000407067c11 */ /* 0x000fe2000f8608ff */
[----:B------:R-:W-:Y:S01]  /*2430*/  IMAD.IADD R5, R5, 0x1, R9 ;  /* 0x0000000105057824 */ /* 0x000fe200078e0209 */
[----:B------:R-:W-:Y:S01]  /*2440*/  LEA R78, P5, R4, UR6, 0x1 ;  /* 0x00000006044e7c11 */ /* 0x000fe2000f8a08ff */
[----:B------:R-:W-:Y:S01]  /*2450*/  VIADD R8, R38, 0x10 ;  /* 0x0000001026087836 */ /* 0x000fe20000000000 */
[----:B------:R-:W-:-:S02]  /*2460*/  LEA.HI.X R7, R7, UR5, R10, 0x1, P3 ;  /* 0x0000000507077c11 */ /* 0x000fc400098f0c0a */
[----:B------:R-:W-:Y:S02]  /*2470*/  CS2R R10, SRZ ;  /* 0x00000000000a7805 */ /* 0x000fe4000001ff00 */
[----:B------:R-:W-:Y:S02]  /*2480*/  LEA.HI.X R79, R4, UR7, R5, 0x1, P5 ;  /* 0x00000007044f7c11 */ /* 0x000fe4000a8f0c05 */
[-C--:B------:R-:W-:Y:S02]  /*2490*/  ISETP.GE.AND P3, PT, R38, R61.reuse, PT ;  /* 0x0000003d2600720c */ /* 0x080fe40003f66270 */
[----:B------:R-:W-:Y:S02]  /*24a0*/  ISETP.GE.AND P5, PT, R8, R61, PT ;  /* 0x0000003d0800720c */ /* 0x000fe40003fa6270 */
[----:B------:R-:W-:-:S09]  /*24b0*/  CS2R R8, SRZ ;  /* 0x0000000000087805 */ /* 0x000fd2000001ff00 */
[----:B------:R0:W5:Y:S04]  /*24c0*/  @!P3 LDG.E.64 R26, desc[UR40][R6.64] ;  /* 0x00000028061ab981 */ /* 0x000168000c1e1b00 */
[----:B------:R0:W5:Y:S04]  /*24d0*/  @!P5 LDG.E.64 R8, desc[UR40][R6.64+0x20] ;  /* 0x000020280608d981 */ /* 0x000168000c1e1b00 */
[----:B------:R0:W5:Y:S04]  /*24e0*/  @!P3 LDG.E.64 R14, desc[UR40][R78.64] ;  /* 0x000000284e0eb981 */ /* 0x000168000c1e1b00 */
[----:B------:R0:W5:Y:S02]  /*24f0*/  @!P5 LDG.E.64 R10, desc[UR40][R78.64+0x20] ;  /* 0x000020284e0ad981 */ /* 0x000164000c1e1b00 */
.L_x_3625:
[----:B------:R-:W-:Y:S05]  /*2500*/  BSYNC B1 ;  /* 0x0000000000017941 */ /* 0x000fea0003800000 */
.L_x_3624:
        /* <DEDUP_REMOVED lines=12> */
[----:B------:R-:W-:-:S02]  /*25d0*/  MOV R6, R14 ;  /* 0x0000000e00067202 */ /* 0x000fc40000000f00 */
[----:B------:R-:W-:Y:S02]  /*25e0*/  PRMT R87, R87, 0x5410, R4 ;  /* 0x0000541057577816 */ /* 0x000fe40000000004 */
[----:B------:R-:W-:Y:S02]  /*25f0*/  PRMT R88, R88, 0x5410, R5 ;  /* 0x0000541058587816 */ /* 0x000fe40000000005 */
[----:B------:R-:W-:Y:S02]  /*2600*/  PRMT R78, R6, 0x7610, R78 ;  /* 0x00007610064e7816 */ /* 0x000fe4000000004e */
[----:B------:R-:W-:Y:S01]  /*2610*/  PRMT R80, R7, 0x7610, R80 ;  /* 0x0000761007507816 */ /* 0x000fe20000000050 */
[----:B------:R-:W-:Y:S06]  /*2620*/  @!P3 BRA `(.L_x_3626) ;  /* 0x000000000004b947 */ /* 0x000fec0003800000 */
[----:B------:R-:W-:Y:S01]  /*2630*/  BPT.TRAP 0x1 ;  /* 0x000000040000795c */ /* 0x000fe20000300000 */
.L_x_3626:
[----:B------:R-:W-:Y:S01]  /*2640*/  IMAD R70, R23, 0x8, R2 ;  /* 0x0000000817467824 */ /* 0x000fe200078e0202 */
[----:B------:R-:W-:Y:S01]  /*2650*/  SHF.L.U32 R77, R189, 0x1f, RZ ;  /* 0x0000001fbd4d7819 */ /* 0x000fe200000006ff */
[----:B------:R-:W-:Y:S03]  /*2660*/  BSSY B1, `(.L_x_3627) ;  /* 0x0000003000017945 */ /* 0x000fe60003800000 */
[----:B------:R-:W0:Y:S02]  /*2670*/  SYNCS.PHASECHK.TRANS64.TRYWAIT P5, [R70+URZ+0x28c90], R77 ;  /* 0x028c904d460075a7 */ /* 0x000e2400080a017f */
[----:B0-----:R-:W-:Y:S05]  /*2680*/  @!P5 BRA `(.L_x_3628) ;  /* 0x000001500098d947 */ /* 0x001fea0003800000 */
.L_x_3861:
[----:B------:R-:W-:Y:S05]  /*2690*/  BSYNC B1 ;  /* 0x0000000000017941 */ /* 0x000fea0003800000 */
.L_x_3627:
        /* <DEDUP_REMOVED lines=9> */
[--C-:B------:R-:W-:Y:S01]  /*2730*/  SHF.R.U64 R56, R26, 0x10, R27.reuse ;  /* 0x000000101a387819 */ /* 0x100fe2000000121b */
[----:B------:R-:W-:Y:S01]  /*2740*/  IMAD.U32 R14, R6, 0x10000, RZ ;  /* 0x00010000060e7824 */ /* 0x000fe200078e00ff */
[----:B------:R-:W-:Y:S02]  /*2750*/  SHF.R.U32.HI R74, RZ, 0x10, R27 ;  /* 0x00000010ff4a7819 */ /* 0x000fe4000001161b */
[----:B------:R-:W-:Y:S02]  /*2760*/  SHF.R.U32.HI R81, RZ, 0x10, R15 ;  /* 0x00000010ff517819 */ /* 0x000fe4000001160f */
[C---:B------:R-:W-:Y:S02]  /*2770*/  PRMT R79, R78.reuse, 0x5410, R79 ;  /* 0x000054104e4f7816 */ /* 0x040fe4000000004f */
[----:B------:R-:W-:-:S02]  /*2780*/  PRMT R27, R78, 0x5432, R56 ;  /* 0x000054324e1b7816 */ /* 0x000fc40000000038 */
[----:B------:R-:W-:Y:S02]  /*2790*/  LOP3.LUT R26, R7, 0xffff0000, RZ, 0xc0, !PT ;  /* 0xffff0000071a7812 */ /* 0x000fe400078ec0ff */
[C---:B------:R-:W-:Y:S02]  /*27a0*/  PRMT R74, R80.reuse, 0x5432, R74 ;  /* 0x00005432504a7816 */ /* 0x040fe4000000004a */
[----:B------:R-:W-:Y:S02]  /*27b0*/  PRMT R81, R80, 0x5410, R81 ;  /* 0x0000541050517816 */ /* 0x000fe40000000051 */
[----:B------:R-:W-:Y:S01]  /*27c0*/  LOP3.LUT R7, R5, 0xffff0000, RZ, 0xc0, !PT ;  /* 0xffff000005077812 */ /* 0x000fe200078ec0ff */
[----:B------:R-:W-:Y:S01]  /*27d0*/  IMAD.U32 R78, R74, 0x10000, RZ ;  /* 0x000100004a4e7824 */ /* 0x000fe200078e00ff */
[----:B------:R-:W-:Y:S01]  /*27e0*/  LOP3.LUT R80, R79, 0xffff0000, RZ, 0xc0, !PT ;  /* 0xffff00004f507812 */ /* 0x000fe200078ec0ff */
[----:B------:R-:W-:Y:S01]  /*27f0*/  IMAD.U32 R82, R81, 0x10000, RZ ;  /* 0x0001000051527824 */ /* 0x000fe200078e00ff */
[C---:B------:R-:W-:Y:S01]  /*2800*/  LOP3.LUT R56, R27.reuse, 0xffff0000, RZ, 0xc0, !PT ;  /* 0xffff00001b387812 */ /* 0x040fe200078ec0ff */
[----:B------:R-:W-:Y:S01]  /*2810*/  IMAD.U32 R27, R27, 0x10000, RZ ;  /* 0x000100001b1b7824 */ /* 0x000fe200078e00ff */
[----:B------:R-:W-:Y:S01]  /*2820*/  LOP3.LUT R15, R6, 0xffff0000, RZ, 0xc0, !PT ;  /* 0xffff0000060f7812 */ /* 0x000fe200078ec0ff */
[----:B------:R-:W-:Y:S01]  /*2830*/  FMUL.FTZ R83, R7, R80 ;  /* 0x0000005007537220 */ /* 0x000fe20000410000 */
[----:B------:R-:W-:-:S02]  /*2840*/  IMAD.U32 R6, R5, 0x10000, RZ ;  /* 0x0001000005067824 */ /* 0x000fc400078e00ff */
[----:B------:R-:W-:Y:S01]  /*2850*/  FMUL.FTZ R7, R7, R56 ;  /* 0x0000003807077220 */ /* 0x000fe20000410000 */
[C---:B------:R-:W-:Y:S01]  /*2860*/  IMAD.U32 R5, R4.reuse, 0x10000, RZ ;  /* 0x0001000004057824 */ /* 0x040fe200078e00ff */
[----:B------:R-:W-:Y:S01]  /*2870*/  LOP3.LUT R4, R4, 0xffff0000, RZ, 0xc0, !PT ;  /* 0xffff000004047812 */ /* 0x000fe200078ec0ff */
[----:B------:R-:W-:Y:S01]  /*2880*/  FMUL.FTZ R85, R15, R82 ;  /* 0x000000520f557220 */ /* 0x000fe20000410000 */
[----:B------:R-:W-:Y:S01]  /*2890*/  SHF.L.U32 R79, R79, 0x10, RZ ;  /* 0x000000104f4f7819 */ /* 0x000fe200000006ff */
[C---:B------:R-:W-:Y:S01]  /*28a0*/  FFMA.FTZ R80, R6.reuse, R80, R7 ;  /* 0x0000005006507223 */ /* 0x040fe20000010007 */
[----:B------:R-:W-:Y:S01]  /*28b0*/  FMUL.FTZ R15, R15, R78 ;  /* 0x0000004e0f0f7220 */ /* 0x000fe20000410000 */
[----:B------:R-:W-:Y:S01]  /*28c0*/  LOP3.LUT R81, R81, 0xffff0000, RZ, 0xc0, !PT ;  /* 0xffff000051517812 */ /* 0x000fe200078ec0ff */
[----:B------:R-:W-:Y:S01]  /*28d0*/  FFMA.FTZ R83, R6, R56, -R83 ;  /* 0x0000003806537223 */ /* 0x000fe20000010853 */
[----:B------:R-:W-:Y:S01]  /*28e0*/  LOP3.LUT R7, R74, 0xffff0000, RZ, 0xc0, !PT ;  /* 0xffff00004a077812 */ /* 0x000fe200078ec0ff */
[C---:B------:R-:W-:Y:S01]  /*28f0*/  FFMA.FTZ R85, R14.reuse, R78, -R85 ;  /* 0x0000004e0e557223 */ /* 0x040fe20000010855 */
[----:B------:R-:W-:Y:S01]  /*2900*/  FFMA.FTZ R14, R14, R82, R15 ;  /* 0x000000520e0e7223 */ /* 0x000fe2000001000f */
[----:B------:R-:W-:Y:S01]  /*2910*/  FMUL.FTZ R6, R4, R79 ;  /* 0x0000004f04067220 */ /* 0x000fe20000410000 */
[----:B------:R-:W-:Y:S01]  /*2920*/  FMUL.FTZ R15, R26, R81 ;  /* 0x000000511a0f7220 */ /* 0x000fe20000410000 */
[----:B------:R-:W-:Y:S01]  /*2930*/  FMUL.FTZ R4, R4, R27 ;  /* 0x0000001b04047220 */ /* 0x000fe20000410000 */
[----:B------:R-:W-:Y:S01]  /*2940*/  FMUL.FTZ R26, R26, R7 ;  /* 0x000000071a1a7220 */ /* 0x000fe20000410000 */
[C---:B------:R-:W-:Y:S01]  /*2950*/  FFMA.FTZ R6, R5.reuse, R27, -R6 ;  /* 0x0000001b05067223 */ /* 0x040fe20000010806 */
[C---:B------:R-:W-:Y:S01]  /*2960*/  FFMA.FTZ R15, R24.reuse, R7, -R15 ;  /* 0x00000007180f7223 */ /* 0x040fe2000001080f */
        /* <DEDUP_REMOVED lines=8> */
.L_x_3633:
[----:B------:R-:W-:Y:S05]  /*29f0*/  BSYNC B2 ;  /* 0x0000000000027941 */ /* 0x000fea0003800000 */
.L_x_3632:
[----:B--2---:R1:W-:Y:S02]  /*2a00*/  STG.E.128 desc[UR40][R12.64], R4 ;  /* 0x000000040c007986 */ /* 0x0043e4000c101d28 */
.L_x_3631:
[----:B------:R-:W-:Y:S05]  /*2a10*/  BSYNC B1 ;  /* 0x0000000000017941 */ /* 0x000fea0003800000 */
.L_x_3630:
        /* <DEDUP_REMOVED lines=57> */
.L_x_3635:
[----:B------:R-:W-:Y:S05]  /*2db0*/  BSYNC B1 ;  /* 0x0000000000017941 */ /* 0x000fea0003800000 */
.L_x_3634:
[----:B-1----:R1:W-:Y:S01]  /*2dc0*/  STG.E.128 desc[UR40][R12.64+0x40], R4 ;  /* 0x000040040c007986 */ /* 0x0023e2000c101d28 */
[----:B------:R-:W-:Y:S05]  /*2dd0*/  BRA `(.L_x_3629) ;  /* 0x0000000c00307947 */ /* 0x000fea0003800000 */
.L_x_3623:
        /* <DEDUP_REMOVED lines=8> */
[----:B------:R-:W-:Y:S01]  /*2e60*/  @!P3 IMAD R11, R56, R55, R4 ;  /* 0x00000037380bb224 */ /* 0x000fe200078e0204 */
[----:B------:R-:W-:Y:S01]  /*2e70*/  @!P3 MOV R4, R28 ;  /* 0x0000001c0004b202 */ /* 0x000fe20000000f00 */
[----:B------:R-:W1:Y:S01]  /*2e80*/  @!P3 LDC.64 R26, c[0x0][0x3e0] ;  /* 0x0000f800ff1abb82 */ /* 0x000e620000000a00 */
[----:B------:R-:W-:-:S03]  /*2e90*/  @!P3 IMAD.X R7, R74, 0x1, R65, P5 ;  /* 0x000000014a07b824 */ /* 0x000fc600028e0641 */
        /* <DEDUP_REMOVED lines=15> */
[----:B------:R-:W-:Y:S01]  /*2f90*/  IMAD.MOV.U32 R70, RZ, RZ, R4 ;  /* 0x000000ffff467224 */ /* 0x000fe200078e0004 */
[----:B------:R-:W-:Y:S01]  /*2fa0*/  PRMT R88, R88, 0x5410, R24 ;  /* 0x0000541058587816 */ /* 0x000fe20000000018 */
[----:B------:R-:W-:Y:S02]  /*2fb0*/  IMAD.MOV.U32 R74, RZ, RZ, R5 ;  /* 0x000000ffff4a7224 */ /* 0x000fe400078e0005 */
[----:B---3--:R-:W-:Y:S01]  /*2fc0*/  IMAD.MOV.U32 R12, RZ, RZ, R10 ;  /* 0x000000ffff0c7224 */ /* 0x008fe200078e000a */
[----:B------:R-:W-:Y:S01]  /*2fd0*/  MOV R24, R8 ;  /* 0x0000000800187202 */ /* 0x000fe20000000f00 */
        /* <DEDUP_REMOVED lines=8> */
.L_x_3636:
[----:B------:R-:W-:Y:S01]  /*3060*/  IMAD R70, R23, 0x8, R2 ;  /* 0x0000000817467824 */ /* 0x000fe200078e0202 */
[----:B------:R-:W-:Y:S01]  /*3070*/  SHF.L.U32 R77, R189, 0x1f, RZ ;  /* 0x0000001fbd4d7819 */ /* 0x000fe200000006ff */
[----:B------:R-:W-:Y:S03]  /*3080*/  BSSY B1, `(.L_x_3637) ;  /* 0x0000003000017945 */ /* 0x000fe60003800000 */
[----:B------:R-:W0:Y:S02]  /*3090*/  SYNCS.PHASECHK.TRANS64.TRYWAIT P5, [R70+URZ+0x28c90], R77 ;  /* 0x028c904d460075a7 */ /* 0x000e2400080a017f */
[----:B0-----:R-:W-:Y:S05]  /*30a0*/  @!P5 BRA `(.L_x_3638) ;  /* 0x000001480024d947 */ /* 0x001fea0003800000 */
.L_x_3862:
[----:B------:R-:W-:Y:S05]  /*30b0*/  BSYNC B1 ;  /* 0x0000000000017941 */ /* 0x000fea0003800000 */
.L_x_3637:
        /* <DEDUP_REMOVED lines=22> */
[----:B------:R-:W-:-:S05]  /*3220*/  LOP3.LUT R13, R13, R62, RZ, 0x3c, !PT ;  /* 0x0000003e0d0d7212 */ /* 0x000fca00078e3cff */
[----:B------:R-:W-:Y:S02]  /*3230*/  IMAD R12, R200, 0x200, R13 ;  /* 0x00000200c80c7824 */ /* 0x000fe400078e020d */
[----:B------:R-:W-:-:S03]  /*3240*/  IMAD.IADD R13, R68, 0x1, R25 ;  /* 0x00000001440d7824 */ /* 0x000fc600078e0219 */
[----:B------:R-:W-:Y:S01]  /*3250*/  IADD3 R25, R25, R12, RZ ;  /* 0x0000000c19197210 */ /* 0x000fe20007ffe0ff */
[----:B------:R-:W-:-:S04]  /*3260*/  IMAD R13, R13, 0x2, R2 ;  /* 0x000000020d0d7824 */ /* 0x000fc800078e0202 */
[----:B------:R-:W-:Y:S02]  /*3270*/  IMAD R25, R25, 0x2, R2 ;  /* 0x0000000219197824 */ /* 0x000fe400078e0202 */
[----:B------:R-:W1:Y:S04]  /*3280*/  LDS.128 R12, [R13+0x22400] ;  /* 0x022400000d0c7984 */ /* 0x000e680000000c00 */
[----:B------:R-:W2:Y:S01]  /*3290*/  LDS.128 R24, [R25+0x22400] ;  /* 0x0224000019187984 */ /* 0x000ea20000000c00 */
[----:B------:R-:W-:Y:S05]  /*32a0*/  @P4 BRA `(.L_x_3640) ;  /* 0x0000000400704947 */ /* 0x000fea0003800000 */
[----:B------:R-:W-:Y:S02]  /*32b0*/  SHF.R.U32.HI R74, RZ, 0x10, R5 ;  /* 0x00000010ff4a7819 */ /* 0x000fe40000011605 */
[----:B------:R-:W-:Y:S02]  /*32c0*/  SHF.R.U32.HI R87, RZ, 0x10, R9 ;  /* 0x00000010ff577819 */ /* 0x000fe40000011609 */
[----:B------:R-:W-:Y:S02]  /*32d0*/  SHF.R.U64 R84, R6, 0x10, R7 ;  /* 0x0000001006547819 */ /* 0x000fe40000001207 */
[----:B------:R-:W-:Y:S01]  /*32e0*/  SHF.R.U64 R86, R8, 0x10, R9 ;  /* 0x0000001008567819 */ /* 0x000fe20000001209 */
[----:B-1----:R-:W-:Y:S01]  /*32f0*/  IMAD.U32 R8, R15, 0x10000, RZ ;  /* 0x000100000f087824 */ /* 0x002fe200078e00ff */
[----:B------:R-:W-:Y:S02]  /*3300*/  PRMT R74, R93, 0x5432, R74 ;  /* 0x000054325d4a7816 */ /* 0x000fe4000000004a */
[----:B------:R-:W-:-:S02]  /*3310*/  PRMT R87, R82, 0x5410, R87 ;  /* 0x0000541052577816 */ /* 0x000fc40000000057 */
[----:B------:R-:W-:Y:S02]  /*3320*/  SHF.R.U32.HI R90, RZ, 0x10, R11 ;  /* 0x00000010ff5a7819 */ /* 0x000fe4000001160b */
[----:B------:R-:W-:Y:S01]  /*3330*/  SHF.R.U64 R56, R4, 0x10, R5 ;  /* 0x0000001004387819 */ /* 0x000fe20000001205 */
[----:B------:R-:W-:Y:S01]  /*3340*/  IMAD.U32 R5, R13, 0x10000, RZ ;  /* 0x000100000d057824 */ /* 0x000fe200078e00ff */
        /* <DEDUP_REMOVED lines=8> */
[----:B------:R-:W-:Y:S01]  /*33d0*/  LOP3.LUT R6, R13, 0xffff0000, RZ, 0xc0, !PT ;  /* 0xffff00000d067812 */ /* 0x000fe200078ec0ff */
[----:B------:R-:W-:Y:S01]  /*33e0*/  IMAD.U32 R10, R24, 0x10000, RZ ;  /* 0x00010000180a7824 */ /* 0x000fe200078e00ff */
[----:B------:R-:W-:Y:S01]  /*33f0*/  LOP3.LUT R13, R25, 0xffff0000, RZ, 0xc0, !PT ;  /* 0xffff0000190d7812 */ /* 0x000fe200078ec0ff */
[----:B------:R-:W-:Y:S01]  /*3400*/  FMUL.FTZ R94, R11, R82 ;  /* 0x000000520b5e7220 */ /* 0x000fe20000410000 */
[----:B------:R-:W-:Y:S01]  /*3410*/  PRMT R90, R91, 0x5432, R90 ;  /* 0x000054325b5a7816 */ /* 0x000fe2000000005a */
[----:B------:R-:W-:Y:S01]  /*3420*/  IMAD.U32 R7, R14, 0x10000, RZ ;  /* 0x000100000e077824 */ /* 0x000fe200078e00ff */
[----:B------:R-:W-:Y:S01]  /*3430*/  LOP3.LUT R87, R87, 0xffff0000, RZ, 0xc0, !PT ;  /* 0xffff000057577812 */ /* 0x000fe200078ec0ff */
[----:B------:R-:W-:Y:S01]  /*3440*/  FFMA.FTZ R94, R5, R88, R94 ;  /* 0x00000058055e7223 */ /* 0x000fe2000001005e */
[----:B------:R-:W-:-:S02]  /*3450*/  PRMT R56, R92, 0x5432, R56 ;  /* 0x000054325c387816 */ /* 0x000fc40000000038 */
[----:B------:R-:W-:Y:S01]  /*3460*/  PRMT R85, R92, 0x5410, R85 ;  /* 0x000054105c557816 */ /* 0x000fe20000000055 */
[----:B------:R-:W-:Y:S01]  /*3470*/  FMUL.FTZ R92, R11, R88 ;  /* 0x000000580b5c7220 */ /* 0x000fe20000410000 */
[----:B------:R-:W-:Y:S01]  /*3480*/  LOP3.LUT R74, R74, 0xffff0000, RZ, 0xc0, !PT ;  /* 0xffff00004a4a7812 */ /* 0x000fe200078ec0ff */
[----:B------:R-:W-:Y:S01]  /*3490*/  IMAD.U32 R11, R90, 0x10000, RZ ;  /* 0x000100005a0b7824 */ /* 0x000fe200078e00ff */
[----:B------:R-:W-:Y:S01]  /*34a0*/  SHF.L.U32 R25, R27, 0x10, RZ ;  /* 0x000000101b197819 */ /* 0x000fe200000006ff */
[----:B------:R-:W-:Y:S01]  /*34b0*/  FFMA.FTZ R92, R5, R82, -R92 ;  /* 0x00000052055c7223 */ /* 0x000fe2000001085c */
[----:B------:R-:W-:Y:S01]  /*34c0*/  PRMT R89, R91, 0x5410, R89 ;  /* 0x000054105b597816 */ /* 0x000fe20000000059 */
[C---:B------:R-:W-:Y:S01]  /*34d0*/  FMUL.FTZ R91, R13.reuse, R87 ;  /* 0x000000570d5b7220 */ /* 0x040fe20000410000 */
[-C--:B------:R-:W-:Y:S01]  /*34e0*/  FMUL.FTZ R13, R13, R74.reuse ;  /* 0x0000004a0d0d7220 */ /* 0x080fe20000410000 */
[----:B------:R-:W-:Y:S02]  /*34f0*/  IMAD.U32 R5, R85, 0x10000, RZ ;  /* 0x0001000055057824 */ /* 0x000fe400078e00ff */
        /* <DEDUP_REMOVED lines=8> */
[----:B------:R-:W-:-:S02]  /*3580*/  IMAD.U32 R13, R86, 0x10000, RZ ;  /* 0x00010000560d7824 */ /* 0x000fc400078e00ff */
[----:B------:R-:W-:Y:S01]  /*3590*/  FFMA.FTZ R74, R8, R11, R74 ;  /* 0x0000000b084a7223 */ /* 0x000fe2000001004a */
[----:B------:R-:W-:Y:S01]  /*35a0*/  IMAD.U32 R5, R56, 0x10000, RZ ;  /* 0x0001000038057824 */ /* 0x000fe200078e00ff */
[----:B------:R-:W-:Y:S01]  /*35b0*/  LOP3.LUT R9, R15, 0xffff0000, RZ, 0xc0, !PT ;  /* 0xffff00000f097812 */ /* 0x000fe200078ec0ff */
[C---:B------:R-:W-:Y:S01]  /*35c0*/  FMUL.FTZ R8, R27.reuse, R90 ;  /* 0x0000005a1b087220 */ /* 0x040fe20000410000 */
[-C--:B------:R-:W-:Y:S01]  /*35d0*/  FMUL.FTZ R88, R27, R6.reuse ;  /* 0x000000061b587220 */ /* 0x080fe20000410000 */
[----:B------:R-:W-:Y:S01]  /*35e0*/  FMUL.FTZ R27, R10, R13 ;  /* 0x0000000d0a1b7220 */ /* 0x000fe20000410000 */
[----:B------:R-:W-:Y:S01]  /*35f0*/  LOP3.LUT R24, R24, 0xffff0000, RZ, 0xc0, !PT ;  /* 0xffff000018187812 */ /* 0x000fe200078ec0ff */
[----:B------:R-:W-:Y:S01]  /*3600*/  FMUL.FTZ R10, R10, R5 ;  /* 0x000000050a0a7220 */ /* 0x000fe20000410000 */
[----:B------:R-:W-:Y:S01]  /*3610*/  LOP3.LUT R25, R86, 0xffff0000, RZ, 0xc0, !PT ;  /* 0xffff000056197812 */ /* 0x000fe200078ec0ff */
[C---:B------:R-:W-:Y:S01]  /*3620*/  FFMA.FTZ R82, R9.reuse, R6, -R8 ;  /* 0x0000000609527223 */ /* 0x040fe20000010808 */
[----:B------:R-:W-:Y:S01]  /*3630*/  LOP3.LUT R11, R56, 0xffff0000, RZ, 0xc0, !PT ;  /* 0xffff0000380b7812 */ /* 0x000fe200078ec0ff */
[----:B------:R-:W-:Y:S01]  /*3640*/  IMAD.U32 R15, R26, 0x10000, RZ ;  /* 0x000100001a0f7824 */ /* 0x000fe200078e00ff */
[----:B------:R-:W-:Y:S01]  /*3650*/  LOP3.LUT R12, R12, 0xffff0000, RZ, 0xc0, !PT ;  /* 0xffff00000c0c7812 */ /* 0x000fe200078ec0ff */
[----:B------:R-:W-:Y:S01]  /*3660*/  FFMA.FTZ R85, R9, R90, R88 ;  /* 0x0000005a09557223 */ /* 0x000fe20000010058 */
[----:B------:R-:W-:Y:S01]  /*3670*/  FFMA.FTZ R10, R4, R13, R10 ;  /* 0x0000000d040a7223 */ /* 0x000fe2000001000a */
[C---:B------:R-:W-:Y:S01]  /*3680*/  IMAD.U32 R6, R89.reuse, 0x10000, RZ ;  /* 0x0001000059067824 */ /* 0x040fe200078e00ff */
[----:B------:R-:W-:Y:S01]  /*3690*/  LOP3.LUT R26, R26, 0xffff0000, RZ, 0xc0, !PT ;  /* 0xffff00001a1a7812 */ /* 0x000fe200078ec0ff */
[----:B------:R-:W-:Y:S01]  /*36a0*/  FMUL.FTZ R9, R24, R25 ;  /* 0x0000001918097220 */ /* 0x000fe20000410000 */
[----:B------:R-:W-:Y:S01]  /*36b0*/  FFMA.FTZ R27, R4, R5, -R27 ;  /* 0x00000005041b7223 */ /* 0x000fe2000001081b */
[-C--:B------:R-:W-:Y:S01]  /*36c0*/  FMUL.FTZ R13, R24, R11.reuse ;  /* 0x0000000b180d7220 */ /* 0x080fe20000410000 */
[----:B------:R-:W-:Y:S01]  /*36d0*/  LOP3.LUT R89, R89, 0xffff0000, RZ, 0xc0, !PT ;  /* 0xffff000059597812 */ /* 0x000fe200078ec0ff */
[----:B------:R-:W-:Y:S01]  /*36e0*/  FFMA.FTZ R8, R12, R11, -R9 ;  /* 0x0000000b0c087223 */ /* 0x000fe20000010809 */
[----:B------:R-:W-:Y:S01]  /*36f0*/  SHF.L.U32 R4, R84, 0x10, RZ ;  /* 0x0000001054047819 */ /* 0x000fe200000006ff */
[----:B------:R-:W-:Y:S01]  /*3700*/  FFMA.FTZ R13, R12, R25, R13 ;  /* 0x000000190c0d7223 */ /* 0x000fe2000001000d */
[----:B------:R-:W-:Y:S01]  /*3710*/  LOP3.LUT R5, R84, 0xffff0000, RZ, 0xc0, !PT ;  /* 0xffff000054057812 */ /* 0x000fe200078ec0ff */
[C---:B------:R-:W-:Y:S01]  /*3720*/  FMUL.FTZ R12, R15.reuse, R6 ;  /* 0x000000060f0c7220 */ /* 0x040fe20000410000 */
[----:B------:R-:W-:Y:S01]  /*3730*/  LOP3.LUT R14, R14, 0xffff0000, RZ, 0xc0, !PT ;  /* 0xffff00000e0e7812 */ /* 0x000fe200078ec0ff */
        /* <DEDUP_REMOVED lines=17> */
[----:B------:R-:W-:Y:S01]  /*3850*/  F2FP.BF16.F32.PACK_AB R25, R87, R94 ;  /* 0x0000005e5719723e */ /* 0x000fe200000010ff */
[----:B------:R-:W-:-:S07]  /*3860*/  IMAD.MOV.U32 R27, RZ, RZ, R74 ;  /* 0x000000ffff1b7224 */ /* 0x000fce00078e004a */
.L_x_3640:
[----:B------:R-:W-:Y:S05]  /*3870*/  BSYNC B1 ;  /* 0x0000000000017941 */ /* 0x000fea0003800000 */
.L_x_3639:
        /* <DEDUP_REMOVED lines=10> */
.L_x_3622:
[----:B------:R-:W-:-:S13]  /*3920*/  ISETP.NE.AND P3, PT, R188, 0x3, PT ;  /* 0x00000003bc00780c */ /* 0x000fda0003f65270 */
[----:B------:R-:W-:Y:S05]  /*3930*/  @!P3 BRA `(.L_x_3641) ;  /* 0x000000000004b947 */ /* 0x000fea0003800000 */
[----:B------:R-:W-:Y:S01]  /*3940*/  BPT.TRAP 0x1 ;  /* 0x000000040000795c */ /* 0x000fe20000300000 */
.L_x_3641:
        /* <DEDUP_REMOVED lines=8> */
.L_x_3863:
[----:B------:R-:W-:Y:S05]  /*39d0*/  BSYNC B1 ;  /* 0x0000000000017941 */ /* 0x000fea0003800000 */
.L_x_3642:
[----:B------:R-:W-:Y:S05]  /*39e0*/  @P4 BRA `(.L_x_3629) ;  /* 0x00000000002c4947 */ /* 0x000fea0003800000 */
[----:B------:R-:W-:Y:S01]  /*39f0*/  @!P1 LOP3.LUT P4, RZ, R191, 0x4, RZ, 0xc0, !PT ;  /* 0x00000004bfff9812 */ /* 0x000fe2000788c0ff */
[----:B------:R-:W-:Y:S01]  /*3a00*/  @!P1 VIADD R4, R64, 0x20 ;  /* 0x0000002040049836 */ /* 0x000fe20000000000 */
[----:B------:R-:W-:Y:S02]  /*3a10*/  PLOP3.LUT P5, PT, PT, PT, PT, 0x8, 0x0 ;  /* 0x000000000000781c */ /* 0x000fe40003fae170 */
[----:B------:R-:W-:-:S13]  /*3a20*/  @!P1 PLOP3.LUT P5, PT, P4, PT, PT, 0x80, 0x0 ;  /* 0x000000000000981c */ /* 0x000fda00027af070 */
[----:B------:R-:W-:-:S04]  /*3a30*/  @P5 VIADD R4, R64, 0xffffffe0 ;  /* 0xffffffe040045836 */ /* 0x000fc80000000000 */
[----:B------:R-:W-:Y:S02]  /*3a40*/  @!P1 IMAD.IADD R25, R25, 0x1, R4 ;  /* 0x0000000119199824 */ /* 0x000fe400078e0204 */
[----:B------:R-:W1:Y:S03]  /*3a50*/  @!P0 LDS.128 R4, [R24+0x22400] ;  /* 0x0224000018048984 */ /* 0x000e660000000c00 */
[----:B------:R-:W-:-:S06]  /*3a60*/  @!P1 LEA R8, R25, R2, 0x1 ;  /* 0x0000000219089211 */ /* 0x000fcc00078e08ff */
[----:B------:R-:W2:Y:S04]  /*3a70*/  @!P1 LDS.128 R8, [R8+0x22400] ;  /* 0x0224000008089984 */ /* 0x000ea80000000c00 */
[----:B-1----:R1:W-:Y:S04]  /*3a80*/  @!P0 STG.E.128 desc[UR40][R12.64], R4 ;  /* 0x000000040c008986 */ /* 0x0023e8000c101d28 */
[----:B--2---:R1:W-:Y:S02]  /*3a90*/  @!P1 STG.E.128 desc[UR40][R12.64+0x40], R8 ;  /* 0x000040080c009986 */ /* 0x0043e4000c101d28 */
.L_x_3629:
[----:B------:R-:W-:Y:S05]  /*3aa0*/  BSYNC B0 ;  /* 0x0000000000007941 */ /* 0x000fea0003800000 */
.L_x_3621:
        /* <DEDUP_REMOVED lines=17> */
.L_x_3645:
[----:B------:R-:W-:Y:S05]  /*3bc0*/  BSYNC B0 ;  /* 0x0000000000007941 */ /* 0x000fea0003800000 */
.L_x_3644:
[----:B------:R-:W4:Y:S01]  /*3bd0*/  SYNCS.PHASECHK.TRANS64.TRYWAIT P5, [R70+URZ+0x28cb0], R77 ;  /* 0x028cb04d460075a7 */ /* 0x000f2200080a017f */
[----:B------:R-:W-:Y:S01]  /*3be0*/  BSSY B0, `(.L_x_3646) ;  /* 0x0000003000007945 */ /* 0x000fe20003800000 */
[----:B------:R-:W-:-:S03]  /*3bf0*/  ISETP.GE.AND P3, PT, R22, R57, PT ;  /* 0x000000391600720c */ /* 0x000fc60003f66270 */
[----:B----4-:R-:W-:Y:S10]  /*3c00*/  @!P5 BRA `(.L_x_3647) ;  /* 0x0000013c0074d947 */ /* 0x010ff40003800000 */
.L_x_3864:
[----:B------:R-:W-:Y:S05]  /*3c10*/  BSYNC B0 ;  /* 0x0000000000007941 */ /* 0x000fea0003800000 */
.L_x_3646:
[----:B------:R-:W-:Y:S04]  /*3c20*/  BSSY B0, `(.L_x_3648) ;  /* 0x0000051000007945 */ /* 0x000fe80003800000 */
[----:B------:R-:W-:Y:S05]  /*3c30*/  @P3 BRA `(.L_x_3649) ;  /* 0x00000004003c3947 */ /* 0x000fea0003800000 */
[----:B-1----:R-:W-:Y:S01]  /*3c40*/  IMAD.WIDE R4, R47, 0x40, R44 ;  /* 0x000000402f047825 */ /* 0x002fe200078e022c */
[----:B------:R-:W-:Y:S01]  /*3c50*/  ULDC.64 UR4, c[0x0][0x318] ;  /* 0x0000c60000047ab9 */ /* 0x000fe20000000a00 */
[----:B------:R-:W-:Y:S02]  /*3c60*/  LOP3.LUT P3, RZ, R191, 0x4, RZ, 0xc0, !PT ;  /* 0x00000004bfff7812 */ /* 0x000fe4000786c0ff */
[----:B------:R-:W-:Y:S01]  /*3c70*/  IMAD R5, R5, UR4, RZ ;  /* 0x0000000405057c24 */ /* 0x000fe2000f8e02ff */
[----:B---3--:R-:W-:Y:S01]  /*3c80*/  IADD3 R12, R16, 0x80, RZ ;  /* 0x00000080100c7810 */ /* 0x008fe20007ffe0ff */
[----:B------:R-:W-:Y:S02]  /*3c90*/  IMAD.MOV.U32 R74, RZ, RZ, R36 ;  /* 0x000000ffff4a7224 */ /* 0x000fe400078e0024 */
[C---:B------:R-:W-:Y:S02]  /*3ca0*/  IMAD R5, R4.reuse, UR5, R5 ;  /* 0x0000000504057c24 */ /* 0x040fe4000f8e0205 */
[----:B------:R-:W-:Y:S01]  /*3cb0*/  IMAD.WIDE.U32 R6, R4, UR4, R74 ;  /* 0x0000000404067c25 */ /* 0x000fe2000f8e004a */
[----:B------:R-:W-:-:S03]  /*3cc0*/  ULDC.64 UR4, c[0x0][0x308] ;  /* 0x0000c20000047ab9 */ /* 0x000fc60000000a00 */
[----:B------:R-:W-:Y:S01]  /*3cd0*/  IMAD R9, R23, 0x8000, R64 ;  /* 0x0000800017097824 */ /* 0x000fe200078e0240 */
[----:B------:R-:W-:Y:S01]  /*3ce0*/  LEA R56, P5, R6, UR4, 0x1 ;  /* 0x0000000406387c11 */ /* 0x000fe2000f8a08ff */
[----:B------:R-:W-:Y:S01]  /*3cf0*/  IMAD.IADD R5, R7, 0x1, R5 ;  /* 0x0000000107057824 */ /* 0x000fe200078e0205 */
[----:B------:R-:W-:Y:S01]  /*3d00*/  ULDC UR4, c[0x0][0x310] ;  /* 0x0000c40000047ab9 */ /* 0x000fe20000000800 */
[----:B------:R-:W-:Y:S02]  /*3d10*/  VIADD R4, R16, 0x40 ;  /* 0x0000004010047836 */ /* 0x000fe40000000000 */
[C---:B0---4-:R-:W-:Y:S01]  /*3d20*/  VIADD R77, R9.reuse, 0x20 ;  /* 0x00000020094d7836 */ /* 0x051fe20000000000 */
[----:B------:R-:W-:Y:S01]  /*3d30*/  LEA.HI.X R57, R6, UR5, R5, 0x1, P5 ;  /* 0x0000000506397c11 */ /* 0x000fe2000a8f0c05 */
[C---:B------:R-:W-:Y:S01]  /*3d40*/  @P3 VIADD R77, R9.reuse, 0xffffffe0 ;  /* 0xffffffe0094d3836 */ /* 0x040fe20000000000 */
[----:B------:R-:W-:Y:S01]  /*3d50*/  ISETP.GE.AND P5, PT, R16, UR4, PT ;  /* 0x0000000410007c0c */ /* 0x000fe2000bfa6270 */
[----:B------:R-:W-:Y:S01]  /*3d60*/  IMAD R79, R9, 0x2, R2 ;  /* 0x00000002094f7824 */ /* 0x000fe200078e0202 */
[----:B------:R-:W-:Y:S01]  /*3d70*/  ISETP.GE.AND P3, PT, R4, UR4, PT ;  /* 0x0000000404007c0c */ /* 0x000fe2000bf66270 */
[----:B------:R-:W-:-:S02]  /*3d80*/  VIADD R13, R16, 0xc0 ;  /* 0x000000c0100d7836 */ /* 0x000fc40000000000 */
[C---:B------:R-:W-:Y:S02]  /*3d90*/  VIADD R74, R16.reuse, 0x100 ;  /* 0x00000100104a7836 */ /* 0x040fe40000000000 */
[----:B------:R-:W-:-:S06]  /*3da0*/  VIADD R78, R16, 0x140 ;  /* 0x00000140104e7836 */ /* 0x000fcc0000000000 */
        /* <DEDUP_REMOVED lines=21> */
[----:B------:R-:W-:Y:S01]  /*3f00*/  IMAD R78, R77, 0x2, R2 ;  /* 0x000000024d4e7824 */ /* 0x000fe200078e0202 */
[----:B------:R-:W-:-:S07]  /*3f10*/  IADD3 R77, R16, 0xe0, RZ ;  /* 0x000000e0104d7810 */ /* 0x000fce0007ffe0ff */
        /* <DEDUP_REMOVED lines=33> */
.L_x_3649:
[----:B------:R-:W-:Y:S05]  /*4130*/  BSYNC B0 ;  /* 0x0000000000007941 */ /* 0x000fea0003800000 */
.L_x_3648:
        /* <DEDUP_REMOVED lines=17> */
.L_x_3616:
        /* <DEDUP_REMOVED lines=41> */
[----:B---3--:R-:W-:Y:S02]  /*44e0*/  CS2R R80, SRZ ;  /* 0x0000000000507805 */ /* 0x008fe4000001ff00 */
        /* <DEDUP_REMOVED lines=20> */
[----:B------:R-:W-:-:S02]  /*4630*/  MOV R169, RZ ;  /* 0x000000ff00a97202 */ /* 0x000fc40000000f00 */
[----:B--2---:R-:W-:Y:S01]  /*4640*/  CS2R R24, SRZ ;  /* 0x0000000000187805 */ /* 0x004fe2000001ff00 */
[----:B------:R-:W-:Y:S02]  /*4650*/  IMAD.MOV.U32 R172, RZ, RZ, RZ ;  /* 0x000000ffffac7224 */ /* 0x000fe400078e00ff */
[----:B------:R-:W-:Y:S02]  /*4660*/  IMAD.MOV.U32 R31, RZ, RZ, RZ ;  /* 0x000000ffff1f7224 */ /* 0x000fe400078e00ff */
[----:B------:R-:W-:Y:S02]  /*4670*/  IMAD.MOV.U32 R7, RZ, RZ, RZ ;  /* 0x000000ffff077224 */ /* 0x000fe400078e00ff */
[----:B------:R-:W-:Y:S02]  /*4680*/  IMAD.MOV.U32 R14, RZ, RZ, RZ ;  /* 0x000000ffff0e7224 */ /* 0x000fe400078e00ff */
[----:B------:R-:W-:Y:S02]  /*4690*/  IMAD.MOV.U32 R174, RZ, RZ, RZ ;  /* 0x000000ffffae7224 */ /* 0x000fe400078e00ff */
[----:B------:R-:W-:-:S02]  /*46a0*/  IMAD.MOV.U32 R27, RZ, RZ, RZ ;  /* 0x000000ffff1b7224 */ /* 0x000fc400078e00ff */
[----:B------:R-:W-:Y:S01]  /*46b0*/  IMAD.MOV.U32 R5, RZ, RZ, RZ ;  /* 0x000000ffff057224 */ /* 0x000fe200078e00ff */
[----:B----4-:R-:W-:Y:S01]  /*46c0*/  ISETP.NE.AND P0, PT, R4, 0x1, PT ;  /* 0x000000010400780c */ /* 0x010fe20003f05270 */
[----:B------:R-:W-:-:S12]  /*46d0*/  @P3 BRA `(.L_x_3652) ;  /* 0x0000000000083947 */ /* 0x000fd80003800000 */
[----:B------:R-:W0:Y:S02]  /*46e0*/  FENCE.VIEW.ASYNC.G ;  /* 0x00000000000073c6 */ /* 0x000e240000000100 */
[----:B0-----:R-:W-:Y:S06]  /*46f0*/  BAR.ARV 0xc, 0x120 ;  /* 0x0304800000007b1d */ /* 0x001fec0000002000 */
.L_x_3652:
[----:B------:R-:W-:Y:S05]  /*4700*/  BSYNC B0 ;  /* 0x0000000000007941 */ /* 0x000fea0003800000 */
.L_x_3651:
[----:B------:R-:W-:Y:S01]  /*4710*/  BSSY B7, `(.L_x_3653) ;  /* 0x0000a83000077945 */ /* 0x000fe20003800000 */
[----:B------:R-:W-:Y:S01]  /*4720*/  IMAD.MOV.U32 R173, RZ, RZ, RZ ;  /* 0x000000ffffad7224 */ /* 0x000fe200078e00ff */
[----:B------:R-:W-:Y:S02]  /*4730*/  MOV R175, RZ ;  /* 0x000000ff00af7202 */ /* 0x000fe40000000f00 */
        /* <DEDUP_REMOVED lines=16> */
.L_x_3656:
        /* <DEDUP_REMOVED lines=11> */
.L_x_3865:
[----:B------:R-:W-:Y:S05]  /*48f0*/  BSYNC B0 ;  /* 0x0000000000007941 */ /* 0x000fea0003800000 */
.L_x_3657:
        /* <DEDUP_REMOVED lines=14> */
[----:B------:R-:W-:Y:S01]  /*49e0*/  ISETP.GE.AND P2, PT, R168, 0x2, PT ;  /* 0x00000002a800780c */ /* 0x000fe20003f46270 */
[----:B------:R-:W-:Y:S01]  /*49f0*/  IMAD.MOV.U32 R7, RZ, RZ, 0x40000040 ;  /* 0x40000040ff077424 */ /* 0x000fe200078e00ff */
[----:B------:R-:W-:Y:S01]  /*4a00*/  BSSY B0, `(.L_x_3659) ;  /* 0x00000ea000007945 */ /* 0x000fe20003800000 */
        /* <DEDUP_REMOVED lines=15> */
[----:B------:R-:W-:Y:S02]  /*4b00*/  R2UR UR6, R12 ;  /* 0x000000000c0672ca */ /* 0x000fe400000e0000 */
[----:B------:R-:W-:Y:S01]  /*4b10*/  R2UR UR7, R13 ;  /* 0x000000000d0772ca */ /* 0x000fe200000e0000 */
[----:B------:R-:W-:Y:S01]  /*4b20*/  IMAD.MOV.U32 R13, RZ, RZ, 0x40000040 ;  /* 0x40000040ff0d7424 */ /* 0x000fe200078e00ff */
[----:B------:R-:W-:Y:S02]  /*4b30*/  R2UR UR4, R8 ;  /* 0x00000000080472ca */ /* 0x000fe400000e0000 */
[----:B------:R-:W-:Y:S02]  /*4b40*/  R2UR UR5, R9 ;  /* 0x00000000090572ca */ /* 0x000fe400000e0000 */
[----:B------:R-:W-:Y:S01]  /*4b50*/  IADD3 R12, R4, 0x6, RZ ;  /* 0x00000006040c7810 */ /* 0x000fe20007ffe0ff */
        /* <DEDUP_REMOVED lines=17> */
.L_x_3666:
[----:B------:R-:W-:Y:S01]  /*4c70*/  BAR.SYNC.DEFER_BLOCKING 0xe, 0x100 ;  /* 0x0384000000007b1d */ /* 0x000fe20000010000 */
[----:B0-----:R-:W-:Y:S01]  /*4c80*/  IMAD R3, R18, 0x40, R190 ;  /* 0x0000004012037824 */ /* 0x001fe200078e02be */
[----:B------:R-:W-:Y:S01]  /*4c90*/  ISETP.GT.AND P3, PT, R168, RZ, PT ;  /* 0x000000ffa800720c */ /* 0x000fe20003f64270 */
[----:B------:R-:W-:Y:S02]  /*4ca0*/  VIADD R18, R18, 0x1 ;  /* 0x0000000112127836 */ /* 0x000fe40000000000 */
[----:B------:R-:W-:Y:S02]  /*4cb0*/  IMAD R3, R3, 0x4, R2 ;  /* 0x0000000403037824 */ /* 0x000fe400078e0202 */
[----:B------:R-:W-:Y:S01]  /*4cc0*/  VIADD R168, R168, 0xffffffff ;  /* 0xffffffffa8a87836 */ /* 0x000fe20000000000 */
[----:B------:R-:W-:-:S04]  /*4cd0*/  ISETP.NE.AND P2, PT, R18, 0x2, PT ;  /* 0x000000021200780c */ /* 0x000fc80003f45270 */
[----:B------:R-:W-:Y:S02]  /*4ce0*/  SEL R6, RZ, 0x1, P2 ;  /* 0x00000001ff067807 */ /* 0x000fe40001000000 */
[----:B------:R-:W-:Y:S02]  /*4cf0*/  SEL R18, R18, RZ, P2 ;  /* 0x000000ff12127207 */ /* 0x000fe40001000000 */
[----:B------:R-:W-:Y:S01]  /*4d00*/  LOP3.LUT R19, R19, R6, RZ, 0x3c, !PT ;  /* 0x0000000613137212 */ /* 0x000fe200078e3cff */
[----:B-12---:R-:W0:Y:S04]  /*4d10*/  LDS R0, [R3+0x28800] ;  /* 0x0288000003007984 */ /* 0x006e280000000800 */
        /* <DEDUP_REMOVED lines=131> */
.L_x_3661:
[----:B------:R-:W-:Y:S02]  /*5550*/  LEA R0, R18, R2, 0x3 ;  /* 0x0000000212007211 */ /* 0x000fe400078e18ff */
[----:B------:R-:W-:-:S04]  /*5560*/  SHF.L.U32 R3, R19, 0x1f, RZ ;  /* 0x0000001f13037819 */ /* 0x000fc800000006ff */
[----:B------:R0:W1:Y:S01]  /*5570*/  SYNCS.PHASECHK.TRANS64.TRYWAIT P2, [R0+URZ+0x28c50], R3 ;  /* 0x028c5003000075a7 */ /* 0x000062000804017f */
[----:B------:R-:W-:Y:S05]  /*5580*/  @!P0 BRA `(.L_x_3662) ;  /* 0x0000000000048947 */ /* 0x000fea0003800000 */
[----:B------:R-:W-:Y:S01]  /*5590*/  BPT.TRAP 0x1 ;  /* 0x000000040000795c */ /* 0x000fe20000300000 */
.L_x_3662:
[----:B------:R-:W-:Y:S04]  /*55a0*/  BSSY B1, `(.L_x_3663) ;  /* 0x0000004000017945 */ /* 0x000fe80003800000 */
[----:B-1----:R-:W-:Y:S05]  /*55b0*/  @P2 BRA `(.L_x_3664) ;  /* 0x0000000000082947 */ /* 0x002fea0003800000 */
[----:B------:R-:W1:Y:S02]  /*55c0*/  SYNCS.PHASECHK.TRANS64.TRYWAIT P2, [R0+URZ+0x28c50], R3 ;  /* 0x028c5003000075a7 */ /* 0x000e64000804017f */
[----:B-1----:R-:W-:Y:S05]  /*55d0*/  @!P2 BRA `(.L_x_3665) ;  /* 0x000001240028a947 */ /* 0x002fea0003800000 */
.L_x_3664:
[----:B------:R-:W-:Y:S05]  /*55e0*/  BSYNC B1 ;  /* 0x0000000000017941 */ /* 0x000fea0003800000 */
.L_x_3663:
        /* <DEDUP_REMOVED lines=8> */
[----:B------:R-:W-:Y:S01]  /*5670*/  IMAD.MOV.U32 R21, RZ, RZ, 0x40000040 ;  /* 0x40000040ff157424 */ /* 0x000fe200078e00ff */
[----:B01----:R-:W-:Y:S01]  /*5680*/  @!P1 IADD3 R0, R0, 0x28c60, RZ ;  /* 0x00028c6000009810 */ /* 0x003fe20007ffe0ff */
[----:B------:R-:W-:-:S03]  /*5690*/  IMAD.MOV.U32 R7, RZ, RZ, 0x40000040 ;  /* 0x40000040ff077424 */ /* 0x000fc600078e00ff */
[----:B------:R-:W-:-:S07]  /*56a0*/  @!P1 PRMT R0, RZ, 0x654, R0 ;  /* 0x00000654ff009816 */ /* 0x000fce0000000000 */
        /* <DEDUP_REMOVED lines=31> */
.L_x_3660:
[----:B------:R-:W-:Y:S05]  /*58a0*/  BSYNC B0 ;  /* 0x0000000000007941 */ /* 0x000fea0003800000 */
.L_x_3659:
[----:B------:R-:W-:Y:S01]  /*58b0*/  BAR.SYNC.DEFER_BLOCKING 0xe, 0x100 ;  /* 0x0384000000007b1d */ /* 0x000fe20000010000 */
[C---:B0-----:R-:W-:Y:S01]  /*58c0*/  IMAD R3, R18.reuse, 0x40, R190 ;  /* 0x0000004012037824 */ /* 0x041fe200078e02be */
[----:B------:R-:W-:Y:S01]  /*58d0*/  PLOP3.LUT P0, PT, PT, PT, PT, 0x8, 0x0 ;  /* 0x000000000000781c */ /* 0x000fe20003f0e170 */
[----:B------:R-:W-:Y:S02]  /*58e0*/  VIADD R18, R18, 0x1 ;  /* 0x0000000112127836 */ /* 0x000fe40000000000 */
[----:B------:R-:W-:-:S03]  /*58f0*/  IMAD R3, R3, 0x4, R2 ;  /* 0x0000000403037824 */ /* 0x000fc600078e0202 */
        /* <DEDUP_REMOVED lines=136> */
.L_x_3654:
[----:B------:R-:W-:Y:S02]  /*6180*/  ISETP.GE.AND P1, PT, R168, 0x1, PT ;  /* 0x00000001a800780c */ /* 0x000fe40003f26270 */
[----:B------:R-:W-:-:S11]  /*6190*/  PLOP3.LUT P0, PT, PT, PT, PT, 0x80, 0x0 ;  /* 0x000000000000781c */ /* 0x000fd60003f0f070 */
[----:B------:R-:W-:Y:S05]  /*61a0*/  @!P1 BRA `(.L_x_3655) ;  /* 0x0000008c00649947 */ /* 0x000fea0003800000 */
        /* <DEDUP_REMOVED lines=29> */
.L_x_3668:
[----:B------:R-:W-:Y:S05]  /*6380*/  BSYNC B6 ;  /* 0x0000000000067941 */ /* 0x000fea0003800000 */
.L_x_3667:
        /* <DEDUP_REMOVED lines=12> */
.L_x_3672:
[----:B-1----:R1:W2:Y:S02]  /*6450*/  SYNCS.PHASECHK.TRANS64.TRYWAIT P0, [R2+URZ+0x28c00], R3 ;  /* 0x028c0003020075a7 */ /* 0x0022a4000800017f */
[----:B--2---:R-:W-:Y:S05]  /*6460*/  @!P0 NANOSLEEP.SYNCS 0x989680 ;  /* 0x009896800000895d */ /* 0x004fea0003900000 */
[----:B------:R-:W2:Y:S02]  /*6470*/  @!P0 SYNCS.PHASECHK.TRANS64 P0, [R2+URZ+0x28c00], R3 ;  /* 0x028c0003020085a7 */ /* 0x000ea4000800007f */
[----:B--2---:R-:W-:Y:S05]  /*6480*/  @!P0 BRA `(.L_x_3672) ;  /* 0xfffffffc00f08947 */ /* 0x004fea000383ffff */
.L_x_3671:
[----:B------:R-:W-:Y:S05]  /*6490*/  BSYNC B0 ;  /* 0x0000000000007941 */ /* 0x000fea0003800000 */
.L_x_3670:
[----:B------:R-:W-:Y:S05]  /*64a0*/  BRA `(.L_x_3673) ;  /* 0x0000003000047947 */ /* 0x000fea0003800000 */
.L_x_3669:
[----:B------:R-:W0:Y:S01]  /*64b0*/  LDC.64 R46, c[0x0][0x3d8] ;  /* 0x0000f600ff2e7b82 */ /* 0x000e220000000a00 */
[----:B------:R-:W-:Y:S01]  /*64c0*/  IADD3 R0, R2, 0x20400, RZ ;  /* 0x0002040002007810 */ /* 0x000fe20007ffe0ff */
[----:B------:R-:W-:Y:S01]  /*64d0*/  IMAD.SHL.U32 R24, R210, 0x4, RZ ;  /* 0x00000004d2187824 */ /* 0x000fe200078e00ff */
[----:B-----5:R-:W-:Y:S01]  /*64e0*/  SHF.R.S32.HI R3, RZ, 0x1f, R33 ;  /* 0x0000001fff037819 */ /* 0x020fe20000011421 */
[----:B------:R-:W-:Y:S01]  /*64f0*/  IMAD.MOV.U32 R4, RZ, RZ, R16 ;  /* 0x000000ffff047224 */ /* 0x000fe200078e0010 */
[----:B------:R-:W-:Y:S01]  /*6500*/  LOP3.LUT P0, RZ, R0, 0x3ff, RZ, 0xc0, !PT ;  /* 0x000003ff00ff7812 */ /* 0x000fe2000780c0ff */
[----:B------:R-:W-:Y:S01]  /*6510*/  IMAD.MOV.U32 R5, RZ, RZ, R17 ;  /* 0x000000ffff057224 */ /* 0x000fe200078e0011 */
[----:B------:R-:W-:Y:S01]  /*6520*/  SHF.R.S32.HI R25, RZ, 0x1f, R24 ;  /* 0x0000001fff197819 */ /* 0x000fe20000011418 */
[----:B------:R-:W1:Y:S01]  /*6530*/  LDC.64 R44, c[0x0][0x3e8] ;  /* 0x0000fa00ff2c7b82 */ /* 0x000e620000000a00 */
[----:B------:R-:W-:Y:S01]  /*6540*/  BSSY B6, `(.L_x_3674) ;  /* 0x000002e000067945 */ /* 0x000fe20003800000 */
[----:B0-----:R-:W-:-:S02]  /*6550*/  IMAD R0, R3, R46, RZ ;  /* 0x0000002e03007224 */ /* 0x001fc400078e02ff */
[-C--:B------:R-:W-:Y:S02]  /*6560*/  IMAD R7, R215, R46.reuse, RZ ;  /* 0x0000002ed7077224 */ /* 0x080fe400078e02ff */
[----:B------:R-:W-:-:S04]  /*6570*/  IMAD.WIDE.U32 R42, R33, R46, RZ ;  /* 0x0000002e212a7225 */ /* 0x000fc800078e00ff */
[----:B-1----:R-:W-:Y:S02]  /*6580*/  IMAD R6, R3, R44, RZ ;  /* 0x0000002c03067224 */ /* 0x002fe400078e02ff */
[----:B------:R-:W-:-:S04]  /*6590*/  IMAD.WIDE.U32 R8, R22, R46, R4 ;  /* 0x0000002e16087225 */ /* 0x000fc800078e0004 */
[----:B------:R-:W-:Y:S01]  /*65a0*/  IMAD.WIDE.U32 R10, R22, R44, R4 ;  /* 0x0000002c160a7225 */ /* 0x000fe200078e0004 */
[----:B------:R-:W-:-:S03]  /*65b0*/  IADD3 R27, P3, R8, R42, RZ ;  /* 0x0000002a081b7210 */ /* 0x000fc60007f7e0ff */
[C---:B------:R-:W-:Y:S02]  /*65c0*/  IMAD R49, R33.reuse, R47, R0 ;  /* 0x0000002f21317224 */ /* 0x040fe400078e0200 */
[----:B------:R-:W-:Y:S02]  /*65d0*/  IMAD R51, R33, R45, R6 ;  /* 0x0000002d21337224 */ /* 0x000fe400078e0206 */
[----:B------:R-:W-:Y:S01]  /*65e0*/  IMAD R48, R22, R47, R7 ;  /* 0x0000002f16307224 */ /* 0x000fe200078e0207 */
[----:B------:R-:W-:Y:S01]  /*65f0*/  SHF.L.U64.HI R47, R46, 0x5, R47 ;  /* 0x000000052e2f7819 */ /* 0x000fe2000001022f */
[-C--:B------:R-:W-:Y:S02]  /*6600*/  IMAD R3, R215, R44.reuse, RZ ;  /* 0x0000002cd7037224 */ /* 0x080fe400078e02ff */
[----:B------:R-:W-:-:S04]  /*6610*/  IMAD.WIDE.U32 R40, R33, R44, RZ ;  /* 0x0000002c21287225 */ /* 0x000fc800078e00ff */
[----:B------:R-:W-:Y:S01]  /*6620*/  IMAD.WIDE.U32 R4, R22, R46, R24 ;  /* 0x0000002e16047225 */ /* 0x000fe200078e0018 */
[----:B------:R-:W-:-:S03]  /*6630*/  IADD3 R29, P4, R10, R40, RZ ;  /* 0x000000280a1d7210 */ /* 0x000fc60007f9e0ff */
[----:B------:R-:W-:Y:S01]  /*6640*/  IMAD.WIDE.U32 R6, R22, R44, R24 ;  /* 0x0000002c16067225 */ /* 0x000fe200078e0018 */
[----:B------:R-:W-:-:S03]  /*6650*/  IADD3 R53, P1, R4, R42, RZ ;  /* 0x0000002a04357210 */ /* 0x000fc60007f3e0ff */
[----:B------:R-:W-:Y:S01]  /*6660*/  IMAD.IADD R49, R49, 0x1, R43 ;  /* 0x0000000131317824 */ /* 0x000fe200078e022b */
[----:B------:R-:W-:Y:S01]  /*6670*/  IADD3 R55, P2, R6, R40, RZ ;  /* 0x0000002806377210 */ /* 0x000fe20007f5e0ff */
[----:B------:R-:W-:Y:S01]  /*6680*/  IMAD R3, R22, R45, R3 ;  /* 0x0000002d16037224 */ /* 0x000fe200078e0203 */
[----:B------:R-:W-:Y:S01]  /*6690*/  SHF.L.U64.HI R45, R44, 0x5, R45 ;  /* 0x000000052c2d7819 */ /* 0x000fe2000001022d */
        /* <DEDUP_REMOVED lines=24> */
.L_x_3675:
[----:B------:R-:W-:Y:S05]  /*6820*/  BSYNC B6 ;  /* 0x0000000000067941 */ /* 0x000fea0003800000 */
.L_x_3674:
        /* <DEDUP_REMOVED lines=12> */
[C---:B------:R-:W-:Y:S02]  /*68f0*/  IMAD R13, R185.reuse, R7, R12 ;  /* 0x00000007b90d7224 */ /* 0x040fe400078e020c */
[----:B------:R-:W-:Y:S02]  /*6900*/  IMAD R0, R185, -0x40, R187 ;  /* 0xffffffc0b9007824 */ /* 0x000fe400078e02bb */
[----:B------:R-:W-:Y:S01]  /*6910*/  IMAD.IADD R9, R9, 0x1, R3 ;  /* 0x0000000109097824 */ /* 0x000fe200078e0203 */
[----:B------:R-:W-:Y:S01]  /*6920*/  IADD3 R3, R11, R13, RZ ;  /* 0x0000000d0b037210 */ /* 0x000fe20007ffe0ff */
[----:B------:R-:W-:Y:S01]  /*6930*/  IMAD.SHL.U32 R54, R10, 0x40, RZ ;  /* 0x000000400a367824 */ /* 0x000fe200078e00ff */
[----:B------:R-:W-:Y:S02]  /*6940*/  VIMNMX R56, R0, 0x40, PT ;  /* 0x0000004000387848 */ /* 0x000fe40003fe0100 */
[----:B------:R-:W-:Y:S02]  /*6950*/  SHF.L.U64.HI R57, R8, 0x6, R9 ;  /* 0x0000000608397819 */ /* 0x000fe40000010209 */
        /* <DEDUP_REMOVED lines=27> */
[----:B------:R-:W-:Y:S01]  /*6b10*/  IADD3 R14, R24, 0x10, RZ ;  /* 0x00000010180e7810 */ /* 0x000fe20007ffe0ff */
[----:B------:R-:W-:Y:S01]  /*6b20*/  ULDC UR4, c[0x0][0x3d4] ;  /* 0x0000f50000047ab9 */ /* 0x000fe20000000800 */
[----:B------:R-:W-:Y:S01]  /*6b30*/  IADD3 R15, P4, R52, R53, RZ ;  /* 0x00000035340f7210 */ /* 0x000fe20007f9e0ff */
[----:B------:R-:W-:Y:S01]  /*6b40*/  ULDC.64 UR6, c[0x0][0x3c8] ;  /* 0x0000f20000067ab9 */ /* 0x000fe20000000a00 */
[----:B------:R-:W-:Y:S01]  /*6b50*/  IADD3 R0, P5, R54, R55, RZ ;  /* 0x0000003736007210 */ /* 0x000fe20007fbe0ff */
[----:B------:R-:W-:Y:S01]  /*6b60*/  ULDC.64 UR8, c[0x0][0x3e0] ;  /* 0x0000f80000087ab9 */ /* 0x000fe20000000a00 */
[----:B------:R-:W-:Y:S01]  /*6b70*/  ISETP.GE.AND P2, PT, R14, UR4, PT ;  /* 0x000000040e007c0c */ /* 0x000fe2000bf46270 */
[----:B------:R-:W-:Y:S01]  /*6b80*/  IMAD.X R30, R57, 0x1, R48, P4 ;  /* 0x00000001391e7824 */ /* 0x000fe200020e0630 */
[----:B------:R-:W-:Y:S01]  /*6b90*/  ISETP.GE.AND P3, PT, R24, UR4, PT ;  /* 0x0000000418007c0c */ /* 0x000fe2000bf66270 */
[----:B------:R-:W-:Y:S01]  /*6ba0*/  IMAD.X R31, R59, 0x1, R50, P5 ;  /* 0x000000013b1f7824 */ /* 0x000fe200028e0632 */
[----:B------:R-:W-:-:S02]  /*6bb0*/  LEA R14, P4, R15, UR6, 0x1 ;  /* 0x000000060f0e7c11 */ /* 0x000fc4000f8808ff */
[----:B------:R-:W-:Y:S02]  /*6bc0*/  CS2R R36, SRZ ;  /* 0x0000000000247805 */ /* 0x000fe4000001ff00 */
[C---:B------:R-:W-:Y:S02]  /*6bd0*/  LEA R38, P5, R0.reuse, UR8, 0x1 ;  /* 0x0000000800267c11 */ /* 0x040fe4000f8a08ff */
[----:B------:R-:W-:Y:S02]  /*6be0*/  CS2R R32, SRZ ;  /* 0x0000000000207805 */ /* 0x000fe4000001ff00 */
[----:B------:R-:W-:Y:S02]  /*6bf0*/  LEA.HI.X R15, R15, UR7, R30, 0x1, P4 ;  /* 0x000000070f0f7c11 */ /* 0x000fe4000a0f0c1e */
[----:B------:R-:W-:Y:S02]  /*6c00*/  CS2R R34, SRZ ;  /* 0x0000000000227805 */ /* 0x000fe4000001ff00 */
[----:B------:R-:W-:-:S02]  /*6c10*/  LEA.HI.X R39, R0, UR9, R31, 0x1, P5 ;  /* 0x0000000900277c11 */ /* 0x000fc4000a8f0c1f */
[----:B------:R-:W-:Y:S01]  /*6c20*/  CS2R R30, SRZ ;  /* 0x00000000001e7805 */ /* 0x000fe2000001ff00 */
[----:B------:R0:W5:Y:S04]  /*6c30*/  @!P2 LDG.E.64 R32, desc[UR40][R14.64+0x20] ;  /* 0x000020280e20a981 */ /* 0x000168000c1e1b00 */
[----:B------:R0:W5:Y:S04]  /*6c40*/  @!P3 LDG.E.64 R36, desc[UR40][R14.64] ;  /* 0x000000280e24b981 */ /* 0x000168000c1e1b00 */
[----:B------:R0:W5:Y:S04]  /*6c50*/  @!P3 LDG.E.64 R34, desc[UR40][R38.64] ;  /* 0x000000282622b981 */ /* 0x000168000c1e1b00 */
[----:B------:R0:W5:Y:S02]  /*6c60*/  @!P2 LDG.E.64 R30, desc[UR40][R38.64+0x20] ;  /* 0x00002028261ea981 */ /* 0x000164000c1e1b00 */
.L_x_3679:
[----:B------:R-:W-:Y:S05]  /*6c70*/  BSYNC B1 ;  /* 0x0000000000017941 */ /* 0x000fea0003800000 */
.L_x_3678:
        /* <DEDUP_REMOVED lines=24> */
.L_x_3681:
[----:B------:R-:W-:Y:S05]  /*6e00*/  BSYNC B1 ;  /* 0x0000000000017941 */ /* 0x000fea0003800000 */
.L_x_3680:
[----:B------:R-:W-:Y:S01]  /*6e10*/  IMAD.WIDE.U32 R10, R3, R4, R10 ;  /* 0x00000004030a7225 */ /* 0x000fe200078e000a */
[----:B------:R-:W-:Y:S01]  /*6e20*/  LEA.HI R0, R207, R207, RZ, 0x1 ;  /* 0x000000cfcf007211 */ /* 0x000fe200078f08ff */
[----:B------:R-:W-:Y:S01]  /*6e30*/  ULDC.64 UR4, c[0x0][0x3c8] ;  /* 0x0000f20000047ab9 */ /* 0x000fe20000000a00 */
[----:B------:R-:W-:Y:S01]  /*6e40*/  ULDC.64 UR6, c[0x0][0x3e0] ;  /* 0x0000f80000067ab9 */ /* 0x000fe20000000a00 */
[----:B------:R-:W-:-:S04]  /*6e50*/  IMAD.WIDE.U32 R12, R3, R6, R12 ;  /* 0x00000006030c7225 */ /* 0x000fc800078e000c */
[C---:B------:R-:W-:Y:S02]  /*6e60*/  IMAD R4, R41.reuse, R4, RZ ;  /* 0x0000000429047224 */ /* 0x040fe400078e02ff */
[----:B------:R-:W-:Y:S02]  /*6e70*/  IMAD R6, R41, R6, RZ ;  /* 0x0000000629067224 */ /* 0x000fe400078e02ff */
[----:B01----:R-:W-:Y:S02]  /*6e80*/  IMAD.SHL.U32 R14, R191, 0x40, RZ ;  /* 0x00000040bf0e7824 */ /* 0x003fe400078e00ff */
[C---:B------:R-:W-:Y:S01]  /*6e90*/  IMAD R5, R3.reuse, R5, R4 ;  /* 0x0000000503057224 */ /* 0x040fe200078e0204 */
[----:B------:R-:W-:Y:S01]  /*6ea0*/  LEA R4, P2, R10, UR4, 0x1 ;  /* 0x000000040a047c11 */ /* 0x000fe2000f8408ff */
[----:B------:R-:W-:Y:S01]  /*6eb0*/  IMAD R3, R3, R7, R6 ;  /* 0x0000000703037224 */ /* 0x000fe200078e0206 */
[----:B------:R-:W-:Y:S01]  /*6ec0*/  LOP3.LUT R6, R0, 0xfffffffe, RZ, 0xc0, !PT ;  /* 0xfffffffe00067812 */ /* 0x000fe200078ec0ff */
[----:B------:R-:W-:Y:S01]  /*6ed0*/  IMAD.IADD R5, R11, 0x1, R5 ;  /* 0x000000010b057824 */ /* 0x000fe200078e0205 */
[----:B------:R-:W-:Y:S01]  /*6ee0*/  LOP3.LUT R15, R14, 0x1c0, RZ, 0xc0, !PT ;  /* 0x000001c00e0f7812 */ /* 0x000fe200078ec0ff */
[----:B------:R-:W-:Y:S01]  /*6ef0*/  IMAD.IADD R3, R13, 0x1, R3 ;  /* 0x000000010d037824 */ /* 0x000fe200078e0203 */
[----:B------:R-:W-:Y:S01]  /*6f00*/  LEA R0, P3, R12, UR6, 0x1 ;  /* 0x000000060c007c11 */ /* 0x000fe2000f8608ff */
[----:B------:R-:W-:Y:S01]  /*6f10*/  IMAD.IADD R6, R207, 0x1, -R6 ;  /* 0x00000001cf067824 */ /* 0x000fe200078e0a06 */
[----:B------:R-:W-:Y:S01]  /*6f20*/  LOP3.LUT R7, R15, 0x18, R16, 0xf8, !PT ;  /* 0x000000180f077812 */ /* 0x000fe200078ef810 */
[----:B------:R-:W-:Y:S01]  /*6f30*/  UMOV UR4, 0xffffffff ;  /* 0xffffffff00047882 */ /* 0x000fe20000000000 */
[----:B------:R-:W-:-:S02]  /*6f40*/  SHF.R.U32.HI R14, RZ, 0x3, R15 ;  /* 0x00000003ff0e7819 */ /* 0x000fc4000001160f */
[----:B------:R-:W-:Y:S02]  /*6f50*/  LEA.HI.X R5, R10, UR5, R5, 0x1, P2 ;  /* 0x000000050a057c11 */ /* 0x000fe400090f0c05 */
[----:B------:R-:W-:Y:S02]  /*6f60*/  LEA.HI.X R3, R12, UR7, R3, 0x1, P3 ;  /* 0x000000070c037c11 */ /* 0x000fe400098f0c03 */
[----:B------:R-:W-:Y:S02]  /*6f70*/  LOP3.LUT R39, R7, R14, RZ, 0x3c, !PT ;  /* 0x0000000e07277212 */ /* 0x000fe400078e3cff */
[----:B------:R-:W-:Y:S01]  /*6f80*/  SHF.L.U32 R7, R6, 0x1f, RZ ;  /* 0x0000001f06077819 */ /* 0x000fe200000006ff */
[----:B------:R-:W-:Y:S06]  /*6f90*/  BRA.DIV UR4, `(.L_x_3682) ;  /* 0x0000010a04cc7947 */ /* 0x000fec000b800000 */
.L_x_3868:
[----:B------:R-:W-:-:S03]  /*6fa0*/  UMOV UR4, 0xffffffff ;  /* 0xffffffff00047882 */ /* 0x000fc60000000000 */
[----:B------:R-:W-:Y:S05]  /*6fb0*/  BRA.DIV UR4, `(.L_x_3683) ;  /* 0x0000010a04ec7947 */ /* 0x000fea000b800000 */
.L_x_3871:
[----:B------:R-:W-:-:S03]  /*6fc0*/  UMOV UR4, 0xffffffff ;  /* 0xffffffff00047882 */ /* 0x000fc60000000000 */
[----:B------:R-:W-:Y:S05]  /*6fd0*/  BRA.DIV UR4, `(.L_x_3684) ;  /* 0x0000010e040c7947 */ /* 0x000fea000b800000 */
.L_x_3874:
[----:B------:R-:W-:-:S03]  /*6fe0*/  UMOV UR4, 0xffffffff ;  /* 0xffffffff00047882 */ /* 0x000fc60000000000 */
[----:B------:R-:W-:Y:S05]  /*6ff0*/  BRA.DIV UR4, `(.L_x_3685) ;  /* 0x0000010e042c7947 */ /* 0x000fea000b800000 */
.L_x_3877:
[----:B------:R-:W-:-:S03]  /*7000*/  UMOV UR4, 0xffffffff ;  /* 0xffffffff00047882 */ /* 0x000fc60000000000 */
[----:B------:R-:W-:Y:S05]  /*7010*/  BRA.DIV UR4, `(.L_x_3686) ;  /* 0x0000010e044c7947 */ /* 0x000fea000b800000 */
.L_x_3880:
[----:B------:R-:W-:-:S03]  /*7020*/  UMOV UR4, 0xffffffff ;  /* 0xffffffff00047882 */ /* 0x000fc60000000000 */
[----:B------:R-:W-:Y:S05]  /*7030*/  BRA.DIV UR4, `(.L_x_3687) ;  /* 0x0000010e046c7947 */ /* 0x000fea000b800000 */
.L_x_3883:
[----:B------:R-:W-:-:S03]  /*7040*/  UMOV UR4, 0xffffffff ;  /* 0xffffffff00047882 */ /* 0x000fc60000000000 */
[----:B------:R-:W-:Y:S05]  /*7050*/  BRA.DIV UR4, `(.L_x_3688) ;  /* 0x0000010e048c7947 */ /* 0x000fea000b800000 */
.L_x_3886:
[----:B------:R-:W-:-:S03]  /*7060*/  UMOV UR4, 0xffffffff ;  /* 0xffffffff00047882 */ /* 0x000fc60000000000 */
[----:B------:R-:W-:Y:S05]  /*7070*/  BRA.DIV UR4, `(.L_x_3689) ;  /* 0x0000010e04ac7947 */ /* 0x000fea000b800000 */
.L_x_3889:
[----:B------:R-:W0:Y:S01]  /*7080*/  SYNCS.PHASECHK.TRANS64.TRYWAIT P2, [R2+URZ+0x28c00], R7 ;  /* 0x028c0007020075a7 */ /* 0x000e22000804017f */
[----:B-----5:R-:W-:Y:S01]  /*7090*/  MOV R3, R31 ;  /* 0x0000001f00037202 */ /* 0x020fe20000000f00 */
[----:B------:R-:W-:Y:S01]  /*70a0*/  IMAD.MOV.U32 R4, RZ, RZ, R34 ;  /* 0x000000ffff047224 */ /* 0x000fe200078e0022 */
[----:B------:R-:W-:Y:S01]  /*70b0*/  LOP3.LUT P3, RZ, R191, 0x4, RZ, 0xc0, !PT ;  /* 0x00000004bfff7812 */ /* 0x000fe2000786c0ff */
[----:B------:R-:W-:Y:S01]  /*70c0*/  IMAD.MOV.U32 R5, RZ, RZ, R35 ;  /* 0x000000ffff057224 */ /* 0x000fe200078e0023 */
[----:B------:R-:W-:Y:S01]  /*70d0*/  PRMT R42, R42, 0x5410, R3 ;  /* 0x000054102a2a7816 */ /* 0x000fe20000000003 */
[----:B------:R-:W-:Y:S01]  /*70e0*/  IMAD R3, R200, 0x200, R39 ;  /* 0x00000200c8037824 */ /* 0x000fe200078e0227 */
[----:B------:R-:W-:Y:S01]  /*70f0*/  PRMT R11, R11, 0x5410, R4 ;  /* 0x000054100b0b7816 */ /* 0x000fe20000000004 */
[----:B------:R-:W-:Y:S01]  /*7100*/  IMAD.MOV.U32 R0, RZ, RZ, R30 ;  /* 0x000000ffff007224 */ /* 0x000fe200078e001e */
[----:B------:R-:W-:Y:S01]  /*7110*/  PRMT R12, R12, 0x5410, R5 ;  /* 0x000054100c0c7816 */ /* 0x000fe20000000005 */
[----:B------:R-:W-:Y:S01]  /*7120*/  IMAD.MOV.U32 R4, RZ, RZ, R37 ;  /* 0x000000ffff047224 */ /* 0x000fe200078e0025 */
[----:B------:R-:W-:Y:S01]  /*7130*/  BSSY B1, `(.L_x_3690) ;  /* 0x000001c000017945 */ /* 0x000fe20003800000 */
[----:B------:R-:W-:Y:S01]  /*7140*/  IMAD.MOV.U32 R5, RZ, RZ, R32 ;  /* 0x000000ffff057224 */ /* 0x000fe200078e0020 */
[----:B------:R-:W-:Y:S01]  /*7150*/  PRMT R40, R40, 0x5410, R0 ;  /* 0x0000541028287816 */ /* 0x000fe20000000000 */
[----:B------:R-:W-:Y:S01]  /*7160*/  IMAD R3, R3, 0x2, R2 ;  /* 0x0000000203037824 */ /* 0x000fe200078e0202 */
[----:B------:R-:W-:Y:S01]  /*7170*/  PRMT R11, R4, 0x7610, R11 ;  /* 0x00007610040b7816 */ /* 0x000fe2000000000b */
[----:B------:R-:W-:Y:S01]  /*7180*/  IMAD.MOV.U32 R0, RZ, RZ, R36 ;  /* 0x000000ffff007224 */ /* 0x000fe200078e0024 */
[----:B------:R-:W-:Y:S01]  /*7190*/  PRMT R43, R43, 0x5410, R5 ;  /* 0x000054102b2b7816 */ /* 0x000fe20000000005 */
[----:B------:R-:W-:Y:S01]  /*71a0*/  IMAD.MOV.U32 R5, RZ, RZ, R33 ;  /* 0x000000ffff057224 */ /* 0x000fe200078e0021 */
[----:B------:R-:W-:Y:S01]  /*71b0*/  IADD3 R4, R3, 0x20400, RZ ;  /* 0x0002040003047810 */ /* 0x000fe20007ffe0ff */
[----:B------:R-:W-:Y:S01]  /*71c0*/  IMAD.MOV.U32 R6, RZ, RZ, R26 ;  /* 0x000000ffff067224 */ /* 0x000fe200078e001a */
[----:B------:R-:W-:Y:S01]  /*71d0*/  PRMT R13, R13, 0x5410, R0 ;  /* 0x000054100d0d7816 */ /* 0x000fe20000000000 */
[----:B------:R-:W-:Y:S01]  /*71e0*/  IMAD.MOV.U32 R10, RZ, RZ, R27 ;  /* 0x000000ffff0a7224 */ /* 0x000fe200078e001b */
[----:B------:R-:W-:Y:S01]  /*71f0*/  PRMT R40, R5, 0x7610, R40 ;  /* 0x0000761005287816 */ /* 0x000fe20000000028 */
[----:B------:R-:W-:Y:S01]  /*7200*/  VIADD R0, R3, 0x20440 ;  /* 0x0002044003007836 */ /* 0x000fe20000000000 */
[----:B------:R-:W-:Y:S01]  /*7210*/  PRMT R42, R6, 0x7610, R42 ;  /* 0x00007610062a7816 */ /* 0x000fe2000000002a */
[----:B------:R-:W-:Y:S01]  /*7220*/  @P3 VIADD R0, R4, 0xffffffc0 ;  /* 0xffffffc004003836 */ /* 0x000fe20000000000 */
[----:B------:R-:W-:Y:S01]  /*7230*/  PRMT R44, R44, 0x5410, R10 ;  /* 0x000054102c2c7816 */ /* 0x000fe2000000000a */
[----:B------:R-:W-:-:S02]  /*7240*/  IMAD.MOV.U32 R4, RZ, RZ, R8 ;  /* 0x000000ffff047224 */ /* 0x000fc400078e0008 */
[----:B------:R-:W-:Y:S02]  /*7250*/  IMAD.MOV.U32 R5, RZ, RZ, R9 ;  /* 0x000000ffff057224 */ /* 0x000fe400078e0009 */
[----:B------:R-:W-:Y:S01]  /*7260*/  IMAD.MOV.U32 R6, RZ, RZ, R28 ;  /* 0x000000ffff067224 */ /* 0x000fe200078e001c */
[----:B------:R-:W-:Y:S01]  /*7270*/  PRMT R45, R45, 0x5410, R4 ;  /* 0x000054102d2d7816 */ /* 0x000fe20000000004 */
[----:B------:R-:W-:Y:S01]  /*7280*/  IMAD.MOV.U32 R10, RZ, RZ, R29 ;  /* 0x000000ffff0a7224 */ /* 0x000fe200078e001d */
[----:B------:R-:W-:Y:S01]  /*7290*/  PRMT R43, R5, 0x7610, R43 ;  /* 0x00007610052b7816 */ /* 0x000fe2000000002b */
[----:B------:R-:W-:Y:S01]  /*72a0*/  IMAD.MOV.U32 R5, RZ, RZ, R21 ;  /* 0x000000ffff057224 */ /* 0x000fe200078e0015 */
[----:B------:R-:W-:Y:S02]  /*72b0*/  PRMT R46, R46, 0x5410, R6 ;  /* 0x000054102e2e7816 */ /* 0x000fe40000000006 */
[----:B------:R-:W-:Y:S02]  /*72c0*/  PRMT R44, R10, 0x7610, R44 ;  /* 0x000076100a2c7816 */ /* 0x000fe4000000002c */
[----:B------:R-:W-:Y:S01]  /*72d0*/  MOV R4, R20 ;  /* 0x0000001400047202 */ /* 0x000fe20000000f00 */
[----:B0-----:R-:W-:Y:S06]  /*72e0*/  @!P2 BRA `(.L_x_3691) ;  /* 0x0000010c0038a947 */ /* 0x001fec0003800000 */
.L_x_3890:
[----:B------:R-:W-:Y:S05]  /*72f0*/  BSYNC B1 ;  /* 0x0000000000017941 */ /* 0x000fea0003800000 */
.L_x_3690:
        /* <DEDUP_REMOVED lines=56> */
.L_x_3695:
[----:B------:R-:W-:Y:S05]  /*7680*/  BSYNC B2 ;  /* 0x0000000000027941 */ /* 0x000fea0003800000 */
.L_x_3694:
        /* <DEDUP_REMOVED lines=25> */
[----:B------:R-:W-:Y:S01]  /*7820*/  IMAD.U32 R7, R5, 0x10000, RZ ;  /* 0x0001000005077824 */ /* 0x000fe200078e00ff */
[----:B------:R-:W-:Y:S01]  /*7830*/  SHF.L.U32 R11, R14, 0x10, RZ ;  /* 0x000000100e0b7819 */ /* 0x000fe200000006ff */
[----:B------:R-:W-:Y:S01]  /*7840*/  FMUL.FTZ R37, R13, R15 ;  /* 0x0000000f0d257220 */ /* 0x000fe20000410000 */
[----:B------:R-:W-:Y:S01]  /*7850*/  LOP3.LUT R4, R4, 0xffff0000, RZ, 0xc0, !PT ;  /* 0xffff000004047812 */ /* 0x000fe200078ec0ff */
[----:B------:R-:W-:Y:S01]  /*7860*/  IMAD.U32 R13, R31, 0x10000, RZ ;  /* 0x000100001f0d7824 */ /* 0x000fe200078e00ff */
[----:B------:R-:W-:Y:S01]  /*7870*/  LOP3.LUT R5, R5, 0xffff0000, RZ, 0xc0, !PT ;  /* 0xffff000005057812 */ /* 0x000fe200078ec0ff */
[----:B------:R-:W-:Y:S01]  /*7880*/  FFMA.FTZ R32, R12, R32, R37 ;  /* 0x000000200c207223 */ /* 0x000fe20000010025 */
[----:B------:R-:W-:Y:S01]  /*7890*/  LOP3.LUT R10, R31, 0xffff0000, RZ, 0xc0, !PT ;  /* 0xffff00001f0a7812 */ /* 0x000fe200078ec0ff */
[----:B------:R-:W-:Y:S01]  /*78a0*/  FMUL.FTZ R15, R4, R13 ;  /* 0x0000000d040f7220 */ /* 0x000fe20000410000 */
[----:B------:R-:W-:Y:S01]  /*78b0*/  LOP3.LUT R14, R14, 0xffff0000, RZ, 0xc0, !PT ;  /* 0xffff00000e0e7812 */ /* 0x000fe200078ec0ff */
[----:B------:R-:W-:-:S02]  /*78c0*/  FMUL.FTZ R12, R4, R11 ;  /* 0x0000000b040c7220 */ /* 0x000fc40000410000 */
[C---:B------:R-:W-:Y:S01]  /*78d0*/  FMUL.FTZ R30, R5.reuse, R10 ;  /* 0x0000000a051e7220 */ /* 0x040fe20000410000 */
[C---:B------:R-:W-:Y:S01]  /*78e0*/  FFMA.FTZ R4, R6.reuse, R11, -R15 ;  /* 0x0000000b06047223 */ /* 0x040fe2000001080f */
[-C--:B------:R-:W-:Y:S01]  /*78f0*/  FMUL.FTZ R31, R5, R14.reuse ;  /* 0x0000000e051f7220 */ /* 0x080fe20000410000 */
[----:B------:R-:W-:Y:S01]  /*7900*/  FFMA.FTZ R13, R6, R13, R12 ;  /* 0x0000000d060d7223 */ /* 0x000fe2000001000c */
[C---:B------:R-:W-:Y:S01]  /*7910*/  FFMA.FTZ R5, R7.reuse, R14, -R30 ;  /* 0x0000000e07057223 */ /* 0x040fe2000001081e */
[----:B------:R-:W-:Y:S01]  /*7920*/  F2FP.BF16.F32.PACK_AB R6, R34, R35 ;  /* 0x000000232206723e */ /* 0x000fe200000010ff */
[----:B------:R-:W-:Y:S01]  /*7930*/  FFMA.FTZ R10, R7, R10, R31 ;  /* 0x0000000a070a7223 */ /* 0x000fe2000001001f */
[----:B------:R-:W-:Y:S02]  /*7940*/  F2FP.BF16.F32.PACK_AB R7, R32, R33 ;  /* 0x000000212007723e */ /* 0x000fe400000010ff */
[----:B------:R-:W-:Y:S02]  /*7950*/  F2FP.BF16.F32.PACK_AB R4, R13, R4 ;  /* 0x000000040d04723e */ /* 0x000fe400000010ff */
[----:B------:R-:W-:-:S05]  /*7960*/  F2FP.BF16.F32.PACK_AB R5, R10, R5 ;  /* 0x000000050a05723e */ /* 0x000fca00000010ff */
[----:B------:R2:W-:Y:S02]  /*7970*/  STS.128 [R0], R4 ;  /* 0x0000000400007388 */ /* 0x0005e40000000c00 */
.L_x_3693:
[----:B------:R-:W-:Y:S05]  /*7980*/  BSYNC B1 ;  /* 0x0000000000017941 */ /* 0x000fea0003800000 */
.L_x_3692:
        /* <DEDUP_REMOVED lines=52> */
[----:B------:R1:W-:Y:S02]  /*7cd0*/  STS.128 [R3+0x21400], R4 ;  /* 0x0214000403007388 */ /* 0x0003e40000000c00 */
.L_x_3698:
[----:B------:R-:W-:Y:S05]  /*7ce0*/  BSYNC B1 ;  /* 0x0000000000017941 */ /* 0x000fea0003800000 */
.L_x_3697:
        /* <DEDUP_REMOVED lines=48> */
.L_x_3677:
        /* <DEDUP_REMOVED lines=13> */
[----:B------:R-:W-:Y:S01]  /*80c0*/  @!P1 IADD3.X R10, R57, R26, RZ, P4, !PT ;  /* 0x0000001a390a9210 */ /* 0x000fe200027fe4ff */
[----:B------:R-:W1:Y:S01]  /*80d0*/  @!P0 LDC.64 R30, c[0x0][0x3e0] ;  /* 0x0000f800ff1e8b82 */ /* 0x000e620000000a00 */
[----:B------:R-:W-:Y:S02]  /*80e0*/  @!P1 LEA R8, P4, R9, UR4, 0x1 ;  /* 0x0000000409089c11 */ /* 0x000fe4000f8808ff */
[----:B------:R-:W-:-:S02]  /*80f0*/  @!P0 IADD3.X R3, R28, R45, R59, P2, P3 ;  /* 0x0000002d1c038210 */ /* 0x000fc400017e643b */
        /* <DEDUP_REMOVED lines=41> */
[----:B------:R-:W-:Y:S02]  /*8390*/  LEA R0, P1, R10, UR6, 0x1 ;  /* 0x000000060a007c11 */ /* 0x000fe4000f8208ff */
[----:B------:R-:W-:Y:S01]  /*83a0*/  IADD3 R3, R11, R3, RZ ;  /* 0x000000030b037210 */ /* 0x000fe20007ffe0ff */
[----:B------:R-:W-:Y:S01]  /*83b0*/  UMOV UR4, 0xffffffff ;  /* 0xffffffff00047882 */ /* 0x000fe20000000000 */
[----:B------:R-:W-:Y:S02]  /*83c0*/  LEA.HI.X R5, R8, UR5, R5, 0x1, P0 ;  /* 0x0000000508057c11 */ /* 0x000fe400080f0c05 */
[----:B------:R-:W-:-:S02]  /*83d0*/  LEA.HI.X R3, R10, UR7, R3, 0x1, P1 ;  /* 0x000000070a037c11 */ /* 0x000fc400088f0c03 */
[----:B------:R-:W-:Y:S01]  /*83e0*/  LEA.HI R6, R207, R207, RZ, 0x1 ;  /* 0x000000cfcf067211 */ /* 0x000fe200078f08ff */
[----:B------:R-:W-:Y:S06]  /*83f0*/  BRA.DIV UR4, `(.L_x_3699) ;  /* 0x000000fe04087947 */ /* 0x000fec000b800000 */
.L_x_3893:
[----:B------:R-:W-:-:S03]  /*8400*/  UMOV UR4, 0xffffffff ;  /* 0xffffffff00047882 */ /* 0x000fc60000000000 */
[----:B------:R-:W-:Y:S05]  /*8410*/  BRA.DIV UR4, `(.L_x_3700) ;  /* 0x000000fe04287947 */ /* 0x000fea000b800000 */
.L_x_3896:
[----:B------:R-:W-:-:S03]  /*8420*/  UMOV UR4, 0xffffffff ;  /* 0xffffffff00047882 */ /* 0x000fc60000000000 */
[----:B------:R-:W-:Y:S05]  /*8430*/  BRA.DIV UR4, `(.L_x_3701) ;  /* 0x000000fe04487947 */ /* 0x000fea000b800000 */
.L_x_3899:
[----:B------:R-:W-:-:S03]  /*8440*/  UMOV UR4, 0xffffffff ;  /* 0xffffffff00047882 */ /* 0x000fc60000000000 */
[----:B------:R-:W-:Y:S05]  /*8450*/  BRA.DIV UR4, `(.L_x_3702) ;  /* 0x000000fe04687947 */ /* 0x000fea000b800000 */
.L_x_3902:
[----:B------:R-:W-:-:S03]  /*8460*/  UMOV UR4, 0xffffffff ;  /* 0xffffffff00047882 */ /* 0x000fc60000000000 */
[----:B------:R-:W-:Y:S05]  /*8470*/  BRA.DIV UR4, `(.L_x_3703) ;  /* 0x000000fe04887947 */ /* 0x000fea000b800000 */
.L_x_3905:
[----:B------:R-:W-:Y:S01]  /*8480*/  UMOV UR4, 0xffffffff ;  /* 0xffffffff00047882 */ /* 0x000fe20000000000 */
[----:B------:R-:W-:Y:S02]  /*8490*/  LOP3.LUT R6, R6, 0xfffffffe, RZ, 0xc0, !PT ;  /* 0xfffffffe06067812 */ /* 0x000fe400078ec0ff */
[----:B------:R-:W-:Y:S05]  /*84a0*/  BRA.DIV UR4, `(.L_x_3704) ;  /* 0x000000fe04a47947 */ /* 0x000fea000b800000 */
.L_x_3908:
[----:B------:R-:W-:Y:S01]  /*84b0*/  UMOV UR4, 0xffffffff ;  /* 0xffffffff00047882 */ /* 0x000fe20000000000 */
[----:B------:R-:W-:Y:S02]  /*84c0*/  IMAD.IADD R6, R207, 0x1, -R6 ;  /* 0x00000001cf067824 */ /* 0x000fe400078e0a06 */
[----:B------:R-:W-:Y:S05]  /*84d0*/  BRA.DIV UR4, `(.L_x_3705) ;  /* 0x000000fe04c07947 */ /* 0x000fea000b800000 */
.L_x_3911:
[----:B------:R-:W-:Y:S01]  /*84e0*/  UMOV UR4, 0xffffffff ;  /* 0xffffffff00047882 */ /* 0x000fe20000000000 */
[----:B------:R-:W-:Y:S02]  /*84f0*/  SHF.L.U32 R3, R6, 0x1f, RZ ;  /* 0x0000001f06037819 */ /* 0x000fe400000006ff */
[----:B------:R-:W-:Y:S05]  /*8500*/  BRA.DIV UR4, `(.L_x_3706) ;  /* 0x000000fe04dc7947 */ /* 0x000fea000b800000 */
.L_x_3914:
        /* <DEDUP_REMOVED lines=10> */
[-C--:B------:R-:W-:Y:S01]  /*85b0*/  ISETP.GE.OR P2, PT, R22, R56.reuse, P0 ;  /* 0x000000381600720c */ /* 0x080fe20000746670 */
        /* <DEDUP_REMOVED lines=24> */
.L_x_3915:
[----:B------:R-:W-:Y:S05]  /*8740*/  BSYNC B1 ;  /* 0x0000000000017941 */ /* 0x000fea0003800000 */
.L_x_3707:
[----:B------:R-:W-:Y:S04]  /*8750*/  BSSY B1, `(.L_x_3709) ;  /* 0x000006a000017945 */ /* 0x000fe80003800000 */
[----:B------:R-:W-:Y:S05]  /*8760*/  @P2 BRA `(.L_x_3710) ;  /* 0x0000000400a02947 */ /* 0x000fea0003800000 */
[----:B------:R-:W-:Y:S01]  /*8770*/  SHF.L.U32 R0, R191, 0x6, RZ ;  /* 0x00000006bf007819 */ /* 0x000fe200000006ff */
[----:B------:R-:W-:Y:S01]  /*8780*/  IMAD.IADD R4, R16, 0x1, R21 ;  /* 0x0000000110047824 */ /* 0x000fe200078e0215 */
[--C-:B------:R-:W-:Y:S02]  /*8790*/  SHF.R.U64 R12, R32, 0x10, R33.reuse ;  /* 0x00000010200c7819 */ /* 0x100fe40000001221 */
[----:B------:R-:W-:Y:S02]  /*87a0*/  LOP3.LUT R5, R0, 0x1c0, RZ, 0xc0, !PT ;  /* 0x000001c000057812 */ /* 0x000fe400078ec0ff */
[----:B------:R-:W-:Y:S02]  /*87b0*/  SHF.R.U32.HI R32, RZ, 0x10, R33 ;  /* 0x00000010ff207819 */ /* 0x000fe40000011621 */
[----:B------:R-:W-:Y:S02]  /*87c0*/  LOP3.LUT R0, R5, 0x38, R16, 0xf8, !PT ;  /* 0x0000003805007812 */ /* 0x000fe400078ef810 */
[----:B------:R-:W-:-:S02]  /*87d0*/  SHF.R.U32.HI R7, RZ, 0x3, R5 ;  /* 0x00000003ff077819 */ /* 0x000fc40000011605 */
[----:B------:R-:W-:Y:S02]  /*87e0*/  LOP3.LUT R4, R5, 0x38, R4, 0xf8, !PT ;  /* 0x0000003805047812 */ /* 0x000fe400078ef804 */
[-C--:B0-----:R-:W-:Y:S02]  /*87f0*/  LOP3.LUT R3, R0, R7.reuse, RZ, 0x3c, !PT ;  /* 0x0000000700037212 */ /* 0x081fe400078e3cff */
[----:B------:R-:W-:Y:S02]  /*8800*/  LOP3.LUT R5, R4, R7, RZ, 0x3c, !PT ;  /* 0x0000000704057212 */ /* 0x000fe400078e3cff */
[----:B------:R-:W-:Y:S01]  /*8810*/  SHF.R.U64 R0, R36, 0x10, R37 ;  /* 0x0000001024007819 */ /* 0x000fe20000001225 */
[----:B------:R-:W-:Y:S01]  /*8820*/  IMAD R3, R200, 0x200, R3 ;  /* 0x00000200c8037824 */ /* 0x000fe200078e0203 */
[----:B------:R-:W-:Y:S02]  /*8830*/  SHF.R.U64 R41, R38, 0x10, R39 ;  /* 0x0000001026297819 */ /* 0x000fe40000001227 */
[----:B------:R-:W-:Y:S01]  /*8840*/  SHF.R.U32.HI R40, RZ, 0x10, R37 ;  /* 0x00000010ff287819 */ /* 0x000fe20000011625 */
[----:B------:R-:W-:Y:S01]  /*8850*/  IMAD R46, R3, 0x2, R2 ;  /* 0x00000002032e7824 */ /* 0x000fe200078e0202 */
[----:B------:R-:W-:Y:S01]  /*8860*/  PRMT R33, R20, 0x5432, R12 ;  /* 0x0000543214217816 */ /* 0x000fe2000000000c */
[----:B------:R-:W-:Y:S01]  /*8870*/  IMAD R3, R200, 0x200, R5 ;  /* 0x00000200c8037824 */ /* 0x000fe200078e0205 */
[----:B------:R-:W-:-:S02]  /*8880*/  PRMT R38, R13, 0x5432, R0 ;  /* 0x000054320d267816 */ /* 0x000fc40000000000 */
[----:B------:R-:W0:Y:S01]  /*8890*/  LDS.128 R4, [R46+0x20400] ;  /* 0x020400002e047984 */ /* 0x000e220000000c00 */
[----:B------:R-:W-:Y:S01]  /*88a0*/  IMAD R47, R3, 0x2, R2 ;  /* 0x00000002032f7824 */ /* 0x000fe200078e0202 */
[--C-:B------:R-:W-:Y:S02]  /*88b0*/  SHF.R.U64 R3, R34, 0x10, R35.reuse ;  /* 0x0000001022037819 */ /* 0x100fe40000001223 */
[----:B------:R-:W-:Y:S02]  /*88c0*/  SHF.R.U32.HI R35, RZ, 0x10, R35 ;  /* 0x00000010ff237819 */ /* 0x000fe40000011623 */
[----:B------:R-:W1:Y:S01]  /*88d0*/  LDS.128 R8, [R47+0x20400] ;  /* 0x020400002f087984 */ /* 0x000e620000000c00 */
[----:B------:R-:W-:Y:S01]  /*88e0*/  SHF.R.U32.HI R42, RZ, 0x10, R39 ;  /* 0x00000010ff2a7819 */ /* 0x000fe20000011627 */
[----:B------:R-:W-:Y:S01]  /*88f0*/  IMAD.U32 R39, R38, 0x10000, RZ ;  /* 0x0001000026277824 */ /* 0x000fe200078e00ff */
[C---:B------:R-:W-:Y:S02]  /*8900*/  PRMT R36, R14.reuse, 0x5410, R3 ;  /* 0x000054100e247816 */ /* 0x040fe40000000003 */
[----:B------:R-:W-:Y:S01]  /*8910*/  PRMT R37, R15, 0x5410, R35 ;  /* 0x000054100f257816 */ /* 0x000fe20000000023 */
[----:B------:R-:W-:Y:S01]  /*8920*/  IMAD.U32 R35, R33, 0x10000, RZ ;  /* 0x0001000021237824 */ /* 0x000fe200078e00ff */
[----:B------:R-:W-:-:S02]  /*8930*/  PRMT R40, R14, 0x5432, R40 ;  /* 0x000054320e287816 */ /* 0x000fc40000000028 */
[----:B------:R-:W-:Y:S02]  /*8940*/  LOP3.LUT R38, R38, 0xffff0000, RZ, 0xc0, !PT ;  /* 0xffff000026267812 */ /* 0x000fe400078ec0ff */
        /* <DEDUP_REMOVED lines=15> */
[----:B------:R-:W-:Y:S01]  /*8a40*/  FMUL.FTZ R45, R14, R35 ;  /* 0x000000230e2d7220 */ /* 0x000fe20000410000 */
[----:B------:R-:W-:Y:S01]  /*8a50*/  FMUL.FTZ R44, R8, R38 ;  /* 0x00000026082c7220 */ /* 0x000fe20000410000 */
[----:B------:R-:W-:-:S02]  /*8a60*/  IMAD.U32 R14, R40, 0x10000, RZ ;  /* 0x00010000280e7824 */ /* 0x000fc400078e00ff */
[C---:B------:R-:W-:Y:S01]  /*8a70*/  FFMA.FTZ R43, R0.reuse, R35, -R43 ;  /* 0x00000023002b7223 */ /* 0x040fe2000001082b */
[----:B------:R-:W-:Y:S01]  /*8a80*/  FFMA.FTZ R45, R0, R39, R45 ;  /* 0x00000027002d7223 */ /* 0x000fe2000001002d */
[----:B------:R-:W-:Y:S02]  /*8a90*/  IMAD.U32 R0, R34, 0x10000, RZ ;  /* 0x0001000022007824 */ /* 0x000fe400078e00ff */
[-C--:B------:R-:W-:Y:S01]  /*8aa0*/  FMUL.FTZ R8, R8, R33.reuse ;  /* 0x0000002108087220 */ /* 0x080fe20000410000 */
[----:B------:R-:W-:Y:S01]  /*8ab0*/  FFMA.FTZ R44, R3, R33, -R44 ;  /* 0x00000021032c7223 */ /* 0x000fe2000001082c */
[C---:B------:R-:W-:Y:S01]  /*8ac0*/  FMUL.FTZ R33, R15.reuse, R14 ;  /* 0x0000000e0f217220 */ /* 0x040fe20000410000 */
[----:B------:R-:W-:Y:S01]  /*8ad0*/  LOP3.LUT R40, R40, 0xffff0000, RZ, 0xc0, !PT ;  /* 0xffff000028287812 */ /* 0x000fe200078ec0ff */
[----:B------:R-:W-:Y:S01]  /*8ae0*/  FMUL.FTZ R15, R15, R0 ;  /* 0x000000000f0f7220 */ /* 0x000fe20000410000 */
[----:B------:R-:W-:Y:S01]  /*8af0*/  LOP3.LUT R34, R34, 0xffff0000, RZ, 0xc0, !PT ;  /* 0xffff000022227812 */ /* 0x000fe200078ec0ff */
[----:B------:R-:W-:Y:S01]  /*8b00*/  FFMA.FTZ R8, R3, R38, R8 ;  /* 0x0000002603087223 */ /* 0x000fe20000010008 */
[C---:B------:R-:W-:Y:S01]  /*8b10*/  FFMA.FTZ R33, R4.reuse, R0, -R33 ;  /* 0x0000000004217223 */ /* 0x040fe20000010821 */
[----:B------:R-:W-:Y:S01]  /*8b20*/  FFMA.FTZ R14, R4, R14, R15 ;  /* 0x0000000e040e7223 */ /* 0x000fe2000001000f */
[C---:B------:R-:W-:Y:S01]  /*8b30*/  FMUL.FTZ R0, R9.reuse, R40 ;  /* 0x0000002809007220 */ /* 0x040fe20000410000 */
[----:B------:R-:W-:Y:S01]  /*8b40*/  FMUL.FTZ R38, R9, R34 ;  /* 0x0000002209267220 */ /* 0x000fe20000410000 */
[----:B------:R-:W-:Y:S01]  /*8b50*/  IMAD.U32 R20, R10, 0x10000, RZ ;  /* 0x000100000a147824 */ /* 0x000fe200078e00ff */
[----:B------:R-:W-:Y:S01]  /*8b60*/  SHF.L.U32 R3, R36, 0x10, RZ ;  /* 0x0000001024037819 */ /* 0x000fe200000006ff */
[----:B------:R-:W-:-:S02]  /*8b70*/  IMAD.U32 R32, R11, 0x10000, RZ ;  /* 0x000100000b207824 */ /* 0x000fc400078e00ff */
[----:B------:R-:W-:Y:S01]  /*8b80*/  FFMA.FTZ R34, R5, R34, -R0 ;  /* 0x0000002205227223 */ /* 0x000fe20000010800 */
[----:B------:R-:W-:Y:S02]  /*8b90*/  IMAD.U32 R15, R41, 0x10000, RZ ;  /* 0x00010000290f7824 */ /* 0x000fe400078e00ff */
[----:B------:R-:W-:Y:S01]  /*8ba0*/  FFMA.FTZ R9, R5, R40, R38 ;  /* 0x0000002805097223 */ /* 0x000fe20000010026 */
[----:B------:R-:W-:Y:S01]  /*8bb0*/  IMAD.U32 R4, R42, 0x10000, RZ ;  /* 0x000100002a047824 */ /* 0x000fe200078e00ff */
[----:B------:R-:W-:Y:S01]  /*8bc0*/  LOP3.LUT R10, R10, 0xffff0000, RZ, 0xc0, !PT ;  /* 0xffff00000a0a7812 */ /* 0x000fe200078ec0ff */
[----:B------:R-:W-:Y:S02]  /*8bd0*/  IMAD.U32 R0, R37, 0x10000, RZ ;  /* 0x0001000025007824 */ /* 0x000fe400078e00ff */
[----:B------:R-:W-:Y:S01]  /*8be0*/  FMUL.FTZ R35, R20, R15 ;  /* 0x0000000f14237220 */ /* 0x000fe20000410000 */
[----:B------:R-:W-:Y:S01]  /*8bf0*/  FMUL.FTZ R38, R32, R4 ;  /* 0x0000000420267220 */ /* 0x000fe20000410000 */
[----:B------:R-:W-:Y:S01]  /*8c00*/  LOP3.LUT R41, R41, 0xffff0000, RZ, 0xc0, !PT ;  /* 0xffff000029297812 */ /* 0x000fe200078ec0ff */
[-C--:B------:R-:W-:Y:S01]  /*8c10*/  FMUL.FTZ R20, R20, R3.reuse ;  /* 0x0000000314147220 */ /* 0x080fe20000410000 */
[----:B------:R-:W-:Y:S01]  /*8c20*/  LOP3.LUT R11, R11, 0xffff0000, RZ, 0xc0, !PT ;  /* 0xffff00000b0b7812 */ /* 0x000fe200078ec0ff */
[----:B------:R-:W-:Y:S01]  /*8c30*/  FFMA.FTZ R35, R12, R3, -R35 ;  /* 0x000000030c237223 */ /* 0x000fe20000010823 */
[-C--:B------:R-:W-:Y:S01]  /*8c40*/  FMUL.FTZ R32, R32, R0.reuse ;  /* 0x0000000020207220 */ /* 0x080fe20000410000 */
[----:B------:R-:W-:Y:S01]  /*8c50*/  FFMA.FTZ R38, R13, R0, -R38 ;  /* 0x000000000d267223 */ /* 0x000fe20000010826 */
[----:B------:R-:W-:Y:S01]  /*8c60*/  LOP3.LUT R42, R42, 0xffff0000, RZ, 0xc0, !PT ;  /* 0xffff00002a2a7812 */ /* 0x000fe200078ec0ff */
[----:B------:R-:W-:Y:S01]  /*8c70*/  FFMA.FTZ R20, R12, R15, R20 ;  /* 0x0000000f0c147223 */ /* 0x000fe20000010014 */
[----:B------:R-:W-:Y:S01]  /*8c80*/  LOP3.LUT R3, R36, 0xffff0000, RZ, 0xc0, !PT ;  /* 0xffff000024037812 */ /* 0x000fe200078ec0ff */
[----:B------:R-:W-:Y:S01]  /*8c90*/  FMUL.FTZ R5, R10, R41 ;  /* 0x000000290a057220 */ /* 0x000fe20000410000 */
[----:B------:R-:W-:Y:S01]  /*8ca0*/  LOP3.LUT R0, R37, 0xffff0000, RZ, 0xc0, !PT ;  /* 0xffff000025007812 */ /* 0x000fe200078ec0ff */
[----:B------:R-:W-:Y:S01]  /*8cb0*/  FFMA.FTZ R32, R13, R4, R32 ;  /* 0x000000040d207223 */ /* 0x000fe20000010020 */
[----:B------:R-:W-:Y:S01]  /*8cc0*/  LOP3.LUT R6, R6, 0xffff0000, RZ, 0xc0, !PT ;  /* 0xffff000006067812 */ /* 0x000fe200078ec0ff */
[----:B------:R-:W-:Y:S01]  /*8cd0*/  FMUL.FTZ R12, R11, R42 ;  /* 0x0000002a0b0c7220 */ /* 0x000fe20000410000 */
[----:B------:R-:W-:Y:S01]  /*8ce0*/  LOP3.LUT R7, R7, 0xffff0000, RZ, 0xc0, !PT ;  /* 0xffff000007077812 */ /* 0x000fe200078ec0ff */
[-C--:B------:R-:W-:Y:S01]  /*8cf0*/  FMUL.FTZ R4, R10, R3.reuse ;  /* 0x000000030a047220 */ /* 0x080fe20000410000 */
[-C--:B------:R-:W-:Y:S01]  /*8d00*/  FMUL.FTZ R11, R11, R0.reuse ;  /* 0x000000000b0b7220 */ /* 0x080fe20000410000 */
[----:B------:R-:W-:Y:S01]  /*8d10*/  FFMA.FTZ R10, R6, R3, -R5 ;  /* 0x00000003060a7223 */ /* 0x000fe20000010805 */
        /* <DEDUP_REMOVED lines=13> */
.L_x_3710:
[----:B------:R-:W-:Y:S05]  /*8df0*/  BSYNC B1 ;  /* 0x0000000000017941 */ /* 0x000fea0003800000 */
.L_x_3709:
[----:B------:R-:W-:Y:S01]  /*8e00*/  PRMT R14, R54, 0x5410, R53 ;  /* 0x00005410360e7816 */ /* 0x000fe20000000035 */
[----:B------:R-:W-:Y:S06]  /*8e10*/  @P0 BRA `(.L_x_3696) ;  /* 0x0000000400840947 */ /* 0x000fec0003800000 */
[----:B------:R-:W-:Y:S01]  /*8e20*/  IMAD.IADD R0, R16, 0x1, R21 ;  /* 0x0000000110007824 */ /* 0x000fe200078e0215 */
[----:B-1----:R-:W1:Y:S01]  /*8e30*/  LDS.128 R8, [R216+0x20400] ;  /* 0x02040000d8087984 */ /* 0x002e620000000c00 */
[----:B------:R-:W-:Y:S02]  /*8e40*/  SHF.R.U64 R13, R24, 0x10, R25 ;  /* 0x00000010180d7819 */ /* 0x000fe40000001219 */
[----:B------:R-:W-:Y:S02]  /*8e50*/  SHF.R.U64 R34, R30, 0x10, R31 ;  /* 0x000000101e227819 */ /* 0x000fe4000000121f */
[----:B0-----:R-:W-:Y:S02]  /*8e60*/  LOP3.LUT R3, R217, 0x38, R0, 0xf8, !PT ;  /* 0x00000038d9037812 */ /* 0x001fe400078ef800 */
[----:B------:R-:W-:Y:S02]  /*8e70*/  SHF.R.U64 R0, R28, 0x10, R29 ;  /* 0x000000101c007819 */ /* 0x000fe4000000121d */
[----:B------:R-:W-:-:S02]  /*8e80*/  LOP3.LUT R3, R3, R222, RZ, 0x3c, !PT ;  /* 0x000000de03037212 */ /* 0x000fc400078e3cff */
[----:B------:R-:W-:Y:S02]  /*8e90*/  SHF.R.U32.HI R24, RZ, 0x10, R25 ;  /* 0x00000010ff187819 */ /* 0x000fe40000011619 */
[----:B------:R-:W-:Y:S01]  /*8ea0*/  SHF.R.U64 R12, R26, 0x10, R27 ;  /* 0x000000101a0c7819 */ /* 0x000fe2000000121b */
[----:B------:R-:W-:Y:S01]  /*8eb0*/  IMAD.IADD R3, R218, 0x1, R3 ;  /* 0x00000001da037824 */ /* 0x000fe200078e0203 */
[C---:B------:R-:W-:Y:S02]  /*8ec0*/  PRMT R30, R48.reuse, 0x5432, R0 ;  /* 0x00005432301e7816 */ /* 0x040fe40000000000 */
[----:B------:R-:W-:Y:S01]  /*8ed0*/  SHF.R.U32.HI R26, RZ, 0x10, R27 ;  /* 0x00000010ff1a7819 */ /* 0x000fe2000001161b */
[----:B------:R-:W-:Y:S01]  /*8ee0*/  IMAD R3, R3, 0x2, R2 ;  /* 0x0000000203037824 */ /* 0x000fe200078e0202 */
[----:B------:R-:W-:Y:S02]  /*8ef0*/  PRMT R25, R48, 0x5410, R13 ;  /* 0x0000541030197816 */ /* 0x000fe4000000000d */
[----:B------:R-:W-:-:S02]  /*8f00*/  SHF.R.U32.HI R32, RZ, 0x10, R29 ;  /* 0x00000010ff207819 */ /* 0x000fc4000001161d */
        /* <DEDUP_REMOVED lines=13> */
[----:B------:R-:W-:Y:S01]  /*8fe0*/  SHF.L.U32 R14, R11, 0x10, RZ ;  /* 0x000000100b0e7819 */ /* 0x000fe200000006ff */
[----:B------:R-:W-:Y:S01]  /*8ff0*/  IMAD.U32 R12, R9, 0x10000, RZ ;  /* 0x00010000090c7824 */ /* 0x000fe200078e00ff */
[----:B------:R-:W-:Y:S01]  /*9000*/  LOP3.LUT R25, R25, 0xffff0000, RZ, 0xc0, !PT ;  /* 0xffff000019197812 */ /* 0x000fe200078ec0ff */
[----:B------:R-:W-:Y:S01]  /*9010*/  IMAD.U32 R13, R10, 0x10000, RZ ;  /* 0x000100000a0d7824 */ /* 0x000fe200078e00ff */
[----:B------:R-:W-:Y:S02]  /*9020*/  LOP3.LUT R9, R9, 0xffff0000, RZ, 0xc0, !PT ;  /* 0xffff000009097812 */ /* 0x000fe400078ec0ff */
[----:B------:R-:W-:-:S02]  /*9030*/  LOP3.LUT R8, R8, 0xffff0000, RZ, 0xc0, !PT ;  /* 0xffff000008087812 */ /* 0x000fc400078ec0ff */
[----:B------:R-:W-:Y:S02]  /*9040*/  LOP3.LUT R10, R10, 0xffff0000, RZ, 0xc0, !PT ;  /* 0xffff00000a0a7812 */ /* 0x000fe400078ec0ff */
[----:B------:R-:W-:Y:S01]  /*9050*/  LOP3.LUT R11, R11, 0xffff0000, RZ, 0xc0, !PT ;  /* 0xffff00000b0b7812 */ /* 0x000fe200078ec0ff */
[C---:B0-----:R-:W-:Y:S01]  /*9060*/  IMAD.U32 R15, R4.reuse, 0x10000, RZ ;  /* 0x00010000040f7824 */ /* 0x041fe200078e00ff */
[----:B------:R-:W-:Y:S01]  /*9070*/  LOP3.LUT R4, R4, 0xffff0000, RZ, 0xc0, !PT ;  /* 0xffff000004047812 */ /* 0x000fe200078ec0ff */
[C---:B------:R-:W-:Y:S01]  /*9080*/  IMAD.U32 R20, R5.reuse, 0x10000, RZ ;  /* 0x0001000005147824 */ /* 0x040fe200078e00ff */
[----:B------:R-:W-:Y:S01]  /*9090*/  LOP3.LUT R5, R5, 0xffff0000, RZ, 0xc0, !PT ;  /* 0xffff000005057812 */ /* 0x000fe200078ec0ff */
[C---:B------:R-:W-:Y:S01]  /*90a0*/  FMUL.FTZ R37, R15.reuse, R31 ;  /* 0x0000001f0f257220 */ /* 0x040fe20000410000 */
[----:B------:R-:W-:Y:S01]  /*90b0*/  FMUL.FTZ R39, R15, R26 ;  /* 0x0000001a0f277220 */ /* 0x000fe20000410000 */
[----:B------:R-:W-:Y:S01]  /*90c0*/  SHF.L.U32 R15, R27, 0x10, RZ ;  /* 0x000000101b0f7819 */ /* 0x000fe200000006ff */
[----:B------:R-:W-:-:S02]  /*90d0*/  IMAD.U32 R24, R7, 0x10000, RZ ;  /* 0x0001000007187824 */ /* 0x000fc400078e00ff */
[C---:B------:R-:W-:Y:S01]  /*90e0*/  FFMA.FTZ R26, R0.reuse, R26, -R37 ;  /* 0x0000001a001a7223 */ /* 0x040fe20000010825 */
[----:B------:R-:W-:Y:S02]  /*90f0*/  IMAD.U32 R37, R35, 0x10000, RZ ;  /* 0x0001000023257824 */ /* 0x000fe400078e00ff */
[----:B------:R-:W-:Y:S01]  /*9100*/  FFMA.FTZ R39, R0, R31, R39 ;  /* 0x0000001f00277223 */ /* 0x000fe20000010027 */
[C---:B------:R-:W-:Y:S01]  /*9110*/  FMUL.FTZ R41, R20.reuse, R33 ;  /* 0x0000002114297220 */ /* 0x040fe20000410000 */
[----:B------:R-:W-:Y:S02]  /*9120*/  IMAD.U32 R31, R29, 0x10000, RZ ;  /* 0x000100001d1f7824 */ /* 0x000fe400078e00ff */
[----:B------:R-:W-:Y:S01]  /*9130*/  FMUL.FTZ R43, R20, R15 ;  /* 0x0000000f142b7220 */ /* 0x000fe20000410000 */
[----:B------:R-:W-:Y:S01]  /*9140*/  FMUL.FTZ R45, R24, R37 ;  /* 0x00000025182d7220 */ /* 0x000fe20000410000 */
[----:B------:R-:W-:Y:S01]  /*9150*/  FFMA.FTZ R41, R12, R15, -R41 ;  /* 0x0000000f0c297223 */ /* 0x000fe20000010829 */
[----:B------:R-:W-:Y:S01]  /*9160*/  FMUL.FTZ R24, R24, R31 ;  /* 0x0000001f18187220 */ /* 0x000fe20000410000 */
[----:B------:R-:W-:Y:S01]  /*9170*/  LOP3.LUT R15, R30, 0xffff0000, RZ, 0xc0, !PT ;  /* 0xffff00001e0f7812 */ /* 0x000fe200078ec0ff */
[----:B------:R-:W-:Y:S01]  /*9180*/  FFMA.FTZ R43, R12, R33, R43 ;  /* 0x000000210c2b7223 */ /* 0x000fe2000001002b */
[----:B------:R-:W-:Y:S01]  /*9190*/  LOP3.LUT R0, R27, 0xffff0000, RZ, 0xc0, !PT ;  /* 0xffff00001b007812 */ /* 0x000fe200078ec0ff */
[----:B------:R-:W-:-:S02]  /*91a0*/  IMAD.U32 R21, R6, 0x10000, RZ ;  /* 0x0001000006157824 */ /* 0x000fc400078e00ff */
[C---:B------:R-:W-:Y:S01]  /*91b0*/  FFMA.FTZ R45, R14.reuse, R31, -R45 ;  /* 0x0000001f0e2d7223 */ /* 0x040fe2000001082d */
[----:B------:R-:W-:Y:S01]  /*91c0*/  FFMA.FTZ R37, R14, R37, R24 ;  /* 0x000000250e257223 */ /* 0x000fe20000010018 */
[----:B------:R-:W-:Y:S02]  /*91d0*/  IMAD.U32 R12, R34, 0x10000, RZ ;  /* 0x00010000220c7824 */ /* 0x000fe400078e00ff */
[C---:B------:R-:W-:Y:S01]  /*91e0*/  FMUL.FTZ R14, R5.reuse, R32 ;  /* 0x00000020050e7220 */ /* 0x040fe20000410000 */
[C---:B------:R-:W-:Y:S01]  /*91f0*/  FMUL.FTZ R31, R4.reuse, R15 ;  /* 0x0000000f041f7220 */ /* 0x040fe20000410000 */
[----:B------:R-:W-:Y:S01]  /*9200*/  FMUL.FTZ R27, R4, R25 ;  /* 0x00000019041b7220 */ /* 0x000fe20000410000 */
[----:B------:R-:W-:Y:S01]  /*9210*/  FMUL.FTZ R5, R5, R0 ;  /* 0x0000000005057220 */ /* 0x000fe20000410000 */
[----:B------:R-:W-:Y:S02]  /*9220*/  IMAD.U32 R4, R28, 0x10000, RZ ;  /* 0x000100001c047824 */ /* 0x000fe400078e00ff */
[----:B------:R-:W-:Y:S01]  /*9230*/  FMUL.FTZ R20, R21, R12 ;  /* 0x0000000c15147220 */ /* 0x000fe20000410000 */
[C---:B------:R-:W-:Y:S01]  /*9240*/  FFMA.FTZ R14, R9.reuse, R0, -R14 ;  /* 0x00000000090e7223 */ /* 0x040fe2000001080e */
[----:B------:R-:W-:Y:S01]  /*9250*/  FFMA.FTZ R32, R9, R32, R5 ;  /* 0x0000002009207223 */ /* 0x000fe20000010005 */
[----:B------:R-:W-:Y:S01]  /*9260*/  LOP3.LUT R6, R6, 0xffff0000, RZ, 0xc0, !PT ;  /* 0xffff000006067812 */ /* 0x000fe200078ec0ff */
[-C--:B------:R-:W-:Y:S01]  /*9270*/  FMUL.FTZ R24, R21, R4.reuse ;  /* 0x0000000415187220 */ /* 0x080fe20000410000 */
[----:B------:R-:W-:Y:S01]  /*9280*/  LOP3.LUT R9, R34, 0xffff0000, RZ, 0xc0, !PT ;  /* 0xffff000022097812 */ /* 0x000fe200078ec0ff */
[C---:B------:R-:W-:Y:S01]  /*9290*/  FFMA.FTZ R20, R13.reuse, R4, -R20 ;  /* 0x000000040d147223 */ /* 0x040fe20000010814 */
[----:B------:R-:W-:Y:S01]  /*92a0*/  LOP3.LUT R5, R28, 0xffff0000, RZ, 0xc0, !PT ;  /* 0xffff00001c057812 */ /* 0x000fe200078ec0ff */
[----:B------:R-:W-:Y:S01]  /*92b0*/  FFMA.FTZ R24, R13, R12, R24 ;  /* 0x0000000c0d187223 */ /* 0x000fe20000010018 */
[----:B------:R-:W-:Y:S01]  /*92c0*/  LOP3.LUT R7, R7, 0xffff0000, RZ, 0xc0, !PT ;  /* 0xffff000007077812 */ /* 0x000fe200078ec0ff */
[----:B------:R-:W-:Y:S01]  /*92d0*/  FMUL.FTZ R13, R6, R9 ;  /* 0x00000009060d7220 */ /* 0x000fe20000410000 */
[----:B------:R-:W-:Y:S01]  /*92e0*/  LOP3.LUT R4, R35, 0xffff0000, RZ, 0xc0, !PT ;  /* 0xffff000023047812 */ /* 0x000fe200078ec0ff */
[----:B------:R-:W-:Y:S01]  /*92f0*/  FFMA.FTZ R31, R8, R25, -R31 ;  /* 0x00000019081f7223 */ /* 0x000fe2000001081f */
[----:B------:R-:W-:Y:S01]  /*9300*/  LOP3.LUT R0, R29, 0xffff0000, RZ, 0xc0, !PT ;  /* 0xffff00001d007812 */ /* 0x000fe200078ec0ff */
[----:B------:R-:W-:Y:S01]  /*9310*/  FMUL.FTZ R6, R6, R5 ;  /* 0x0000000506067220 */ /* 0x000fe20000410000 */
[----:B------:R-:W-:Y:S01]  /*9320*/  FFMA.FTZ R8, R8, R15, R27 ;  /* 0x0000000f08087223 */ /* 0x000fe2000001001b */
[C---:B------:R-:W-:Y:S01]  /*9330*/  FMUL.FTZ R12, R7.reuse, R4 ;  /* 0x00000004070c7220 */ /* 0x040fe20000410000 */
[C---:B------:R-:W-:Y:S01]  /*9340*/  FFMA.FTZ R13, R10.reuse, R5, -R13 ;  /* 0x000000050a0d7223 */ /* 0x040fe2000001080d */
[-C--:B------:R-:W-:Y:S01]  /*9350*/  FMUL.FTZ R15, R7, R0.reuse ;  /* 0x00000000070f7220 */ /* 0x080fe20000410000 */
[----:B------:R-:W-:Y:S01]  /*9360*/  FFMA.FTZ R7, R10, R9, R6 ;  /* 0x000000090a077223 */ /* 0x000fe20000010006 */
[C---:B------:R-:W-:Y:S01]  /*9370*/  FFMA.FTZ R12, R11.reuse, R0, -R12 ;  /* 0x000000000b0c7223 */ /* 0x040fe2000001080c */
[----:B------:R-:W-:Y:S01]  /*9380*/  F2FP.BF16.F32.PACK_AB R5, R14, R41 ;  /* 0x000000290e05723e */ /* 0x000fe200000010ff */
        /* <DEDUP_REMOVED lines=10> */
.L_x_3696:
[----:B------:R-:W-:Y:S05]  /*9430*/  BSYNC B0 ;  /* 0x0000000000007941 */ /* 0x000fea0003800000 */
.L_x_3676:
        /* <DEDUP_REMOVED lines=8> */
.L_x_3673:
[----:B------:R-:W-:-:S13]  /*94c0*/  ISETP.NE.AND P0, PT, R188, 0x3, PT ;  /* 0x00000003bc00780c */ /* 0x000fda0003f05270 */
[----:B------:R-:W-:Y:S05]  /*94d0*/  @!P0 BRA `(.L_x_3711) ;  /* 0x0000000000048947 */ /* 0x000fea0003800000 */
[----:B------:R-:W-:Y:S01]  /*94e0*/  BPT.TRAP 0x1 ;  /* 0x000000040000795c */ /* 0x000fe20000300000 */
.L_x_3711:
[----:B------:R-:W-:Y:S01]  /*94f0*/  IMAD R169, R18, 0x8, R2 ;  /* 0x0000000812a97824 */ /* 0x000fe200078e0202 */
[----:B------:R-:W-:-:S04]  /*9500*/  SHF.L.U32 R56, R19, 0x1f, RZ ;  /* 0x0000001f13387819 */ /* 0x000fc800000006ff */
[----:B------:R0:W0:Y:S01]  /*9510*/  SYNCS.PHASECHK.TRANS64.TRYWAIT P1, [R169+URZ+0x28c30], R56 ;  /* 0x028c3038a90075a7 */ /* 0x000022000802017f */
[----:B------:R-:W-:Y:S05]  /*9520*/  @!P0 BRA `(.L_x_3712) ;  /* 0x0000000000048947 */ /* 0x000fea0003800000 */
[----:B------:R-:W-:Y:S01]  /*9530*/  BPT.TRAP 0x1 ;  /* 0x000000040000795c */ /* 0x000fe20000300000 */
.L_x_3712:
[C---:B--23--:R-:W-:Y:S02]  /*9540*/  VIADD R0, R2.reuse, 0x22400 ;  /* 0x0002240002007836 */ /* 0x04cfe40000000000 */
        /* <DEDUP_REMOVED lines=9> */
.L_x_3713:
        /* <DEDUP_REMOVED lines=10> */
[----:B------:R-:W-:Y:S01]  /*9680*/  VIADD R6, R12, 0x2 ;  /* 0x000000020c067836 */ /* 0x000fe20000000000 */
[----:B------:R-:W-:Y:S01]  /*9690*/  R2UR UR7, R13 ;  /* 0x000000000d0772ca */ /* 0x000fe200000e0000 */
[----:B------:R-:W-:Y:S01]  /*96a0*/  IMAD.MOV.U32 R11, RZ, RZ, 0x40000040 ;  /* 0x40000040ff0b7424 */ /* 0x000fe200078e00ff */
[----:B------:R-:W1:Y:S01]  /*96b0*/  S2R R58, SR_TID.X ;  /* 0x00000000003a7919 */ /* 0x000e620000002100 */
[----:B------:R-:W-:-:S02]  /*96c0*/  IMAD.MOV.U32 R7, RZ, RZ, 0x40000040 ;  /* 0x40000040ff077424 */ /* 0x000fc400078e00ff */
[----:B------:R-:W-:Y:S02]  /*96d0*/  VIADD R8, R4, 0x4 ;  /* 0x0000000404087836 */ /* 0x000fe40000000000 */
[----:B------:R-:W-:Y:S02]  /*96e0*/  IMAD.MOV.U32 R9, RZ, RZ, 0x40000040 ;  /* 0x40000040ff097424 */ /* 0x000fe400078e00ff */
[----:B------:R-:W-:Y:S02]  /*96f0*/  IMAD.MOV.U32 R13, RZ, RZ, 0x40000040 ;  /* 0x40000040ff0d7424 */ /* 0x000fe400078e00ff */
[----:B------:R-:W-:Y:S02]  /*9700*/  IMAD.MOV.U32 R3, RZ, RZ, 0x40 ;  /* 0x00000040ff037424 */ /* 0x000fe400078e00ff */
[----:B------:R-:W-:Y:S01]  /*9710*/  HGMMA.64x64x16.F32.BF16 R24, gdesc[UR4], RZ, !UPT, gsb0 ;  /* 0x00e00000041879f0 */ /* 0x000fe2000c0018ff */
[----:B------:R-:W-:Y:S01]  /*9720*/  R2UR UR4, R10 ;  /* 0x000000000a0472ca */ /* 0x000fe200000e0000 */
[----:B------:R-:W-:Y:S01]  /*9730*/  IMAD R3, R168, -0x40, R3 ;  /* 0xffffffc0a8037824 */ /* 0x000fe200078e0203 */
[----:B------:R-:W-:-:S02]  /*9740*/  R2UR UR5, R11 ;  /* 0x000000000b0572ca */ /* 0x000fc400000e0000 */
[----:B------:R-:W-:Y:S01]  /*9750*/  R2UR UR6, R6 ;  /* 0x00000000060672ca */ /* 0x000fe200000e0000 */
[C---:B------:R-:W-:Y:S01]  /*9760*/  VIADD R6, R12.reuse, 0x4 ;  /* 0x000000040c067836 */ /* 0x040fe20000000000 */
[----:B------:R-:W-:Y:S01]  /*9770*/  R2UR UR7, R7 ;  /* 0x00000000070772ca */ /* 0x000fe200000e0000 */
[----:B------:R-:W-:Y:S01]  /*9780*/  VIADD R12, R12, 0x6 ;  /* 0x000000060c0c7836 */ /* 0x000fe20000000000 */
[----:B------:R-:W-:Y:S02]  /*9790*/  MOV R7, 0x40000040 ;  /* 0x4000004000077802 */ /* 0x000fe40000000f00 */
[----:B------:R-:W-:Y:S02]  /*97a0*/  IADD3 R0, R194, 0x1, R3 ;  /* 0x00000001c2007810 */ /* 0x000fe40007ffe003 */
[C---:B------:R-:W-:Y:S02]  /*97b0*/  IADD3 R3, -R192.reuse, R3, R194 ;  /* 0x00000003c0037210 */ /* 0x040fe40007ffe1c2 */
[----:B------:R-:W-:-:S02]  /*97c0*/  IADD3 R0, -R192, R0, -R187 ;  /* 0x00000000c0007210 */ /* 0x000fc40007ffe9bb */
[----:B-1----:R-:W-:Y:S01]  /*97d0*/  LOP3.LUT R58, R58, 0x7f, RZ, 0xc0, !PT ;  /* 0x0000007f3a3a7812 */ /* 0x002fe200078ec0ff */
[----:B------:R-:W-:Y:S02]  /*97e0*/  WARPGROUP.DEPBAR.LE gsb0, 0x0 ;  /* 0x00008000000079c5 */ /* 0x000fe40000010000 */
[----:B------:R-:W-:-:S06]  /*97f0*/  WARPGROUP.ARRIVE ;  /* 0x00000000000079c5 */ /* 0x000fcc0000000000 */
        /* <DEDUP_REMOVED lines=13> */
[----:B------:R-:W-:Y:S01]  /*98d0*/  R2UR UR7, R13 ;  /* 0x000000000d0772ca */ /* 0x000fe200000e0000 */
[----:B------:R-:W-:-:S05]  /*98e0*/  IMAD R13, R185, 0x40, R190 ;  /* 0x00000040b90d7824 */ /* 0x000fca00078e02be */
[----:B------:R-:W-:Y:S02]  /*98f0*/  IADD3 R12, R0, 0x8, R13 ;  /* 0x00000008000c7810 */ /* 0x000fe40007ffe00d */
[----:B------:R-:W-:Y:S02]  /*9900*/  VIADDMNMX R0, R13, R0, R3, PT ;  /* 0x000000000d007246 */ /* 0x000fe40003800103 */
[----:B------:R-:W-:-:S04]  /*9910*/  VIMNMX R12, R3, R12, PT ;  /* 0x0000000c030c7248 */ /* 0x000fc80003fe0100 */
        /* <DEDUP_REMOVED lines=8> */
[----:B------:R-:W-:Y:S02]  /*99a0*/  FSEL R57, R26, -INF , P1 ;  /* 0xff8000001a397808 */ /* 0x000fe40000800000 */
[----:B------:R-:W-:Y:S02]  /*99b0*/  FSEL R20, R27, -INF , P2 ;  /* 0xff8000001b147808 */ /* 0x000fe40001000000 */
[----:B------:R-:W-:Y:S02]  /*99c0*/  ISETP.GT.AND P1, PT, R12, 0x9, PT ;  /* 0x000000090c00780c */ /* 0x000fe40003f24270 */
[----:B------:R-:W-:-:S02]  /*99d0*/  FSEL R59, R30, -INF , P3 ;  /* 0xff8000001e3b7808 */ /* 0x000fc40001800000 */
[----:B------:R-:W-:Y:S02]  /*99e0*/  FMNMX.FTZ R26, R57, R20, !PT ;  /* 0x00000014391a7209 */ /* 0x000fe40007810000 */
[C---:B------:R-:W-:Y:S02]  /*99f0*/  ISETP.GT.AND P2, PT, R12.reuse, 0x10, PT ;  /* 0x000000100c00780c */ /* 0x040fe40003f44270 */
[----:B------:R-:W-:Y:S02]  /*9a00*/  FSEL R61, R31, -INF , P1 ;  /* 0xff8000001f3d7808 */ /* 0x000fe40000800000 */
[----:B------:R-:W-:Y:S02]  /*9a10*/  FMNMX.FTZ R26, R59, R26, !PT ;  /* 0x0000001a3b1a7209 */ /* 0x000fe40007810000 */
        /* <DEDUP_REMOVED lines=33> */
[----:B------:R-:W-:Y:S02]  /*9c30*/  FSEL R55, R55, -INF , P1 ;  /* 0xff80000037377808 */ /* 0x000fe40000800000 */
[----:B------:R-:W-:Y:S02]  /*9c40*/  FMNMX.FTZ R26, R81, R26, !PT ;  /* 0x0000001a511a7209 */ /* 0x000fe40007810000 */
[C---:B------:R-:W-:Y:S02]  /*9c50*/  ISETP.GT.AND P1, PT, R0.reuse, RZ, PT ;  /* 0x000000ff0000720c */ /* 0x040fe40003f24270 */
[----:B------:R-:W-:Y:S02]  /*9c60*/  FMNMX.FTZ R26, R55, R26, !PT ;  /* 0x0000001a371a7209 */ /* 0x000fe40007810000 */
[----:B------:R-:W-:-:S02]  /*9c70*/  ISETP.GT.AND P2, PT, R0, 0x1, PT ;  /* 0x000000010000780c */ /* 0x000fc40003f44270 */
[----:B------:R-:W-:Y:S01]  /*9c80*/  ISETP.GT.AND P3, PT, R0, 0x8, PT ;  /* 0x000000080000780c */ /* 0x000fe20003f64270 */
[----:B------:R-:W1:Y:S01]  /*9c90*/  SHFL.BFLY PT, R15, R26, 0x2, 0x1f ;  /* 0x0c401f001a0f7f89 */ /* 0x000e6200000e0000 */
[----:B------:R-:W-:Y:S02]  /*9ca0*/  FSEL R3, R24, -INF , P1 ;  /* 0xff80000018037808 */ /* 0x000fe40000800000 */
[----:B------:R-:W-:Y:S02]  /*9cb0*/  FSEL R25, R25, -INF , P2 ;  /* 0xff80000019197808 */ /* 0x000fe40001000000 */
        /* <DEDUP_REMOVED lines=17> */
[----:B------:R-:W-:Y:S01]  /*9dd0*/  FMNMX.FTZ R24, R31, R12, !PT ;  /* 0x0000000c1f187209 */ /* 0x000fe20007810000 */
[----:B------:R-:W-:Y:S01]  /*9de0*/  IMAD.U32 R12, RZ, RZ, UR4 ;  /* 0x00000004ff0c7e24 */ /* 0x000fe2000f8e00ff */
[----:B-1----:R-:W-:Y:S02]  /*9df0*/  FMNMX.FTZ R15, R26, R15, !PT ;  /* 0x0000000f1a0f7209 */ /* 0x002fe40007810000 */
[----:B------:R-:W-:Y:S02]  /*9e00*/  ISETP.GT.AND P1, PT, R0, 0x21, PT ;  /* 0x000000210000780c */ /* 0x000fe40003f24270 */
[----:B------:R-:W-:Y:S01]  /*9e10*/  FSEL R35, R40, -INF , P2 ;  /* 0xff80000028237808 */ /* 0x000fe20001000000 */
[----:B------:R-:W1:Y:S01]  /*9e20*/  SHFL.BFLY PT, R30, R15, 0x1, 0x1f ;  /* 0x0c201f000f1e7f89 */ /* 0x000e6200000e0000 */
        /* <DEDUP_REMOVED lines=19> */
[----:B-1----:R-:W-:Y:S02]  /*9f60*/  FMNMX.FTZ R15, R15, R30, !PT ;  /* 0x0000001e0f0f7209 */ /* 0x002fe40007810000 */
[----:B------:R-:W-:Y:S02]  /*9f70*/  FSEL R53, R53, -INF , P2 ;  /* 0xff80000035357808 */ /* 0x000fe40001000000 */
[----:B------:R-:W-:Y:S01]  /*9f80*/  FMNMX.FTZ R24, R47, R24, !PT ;  /* 0x000000182f187209 */ /* 0x000fe20007810000 */
[C---:B------:R-:W-:Y:S01]  /*9f90*/  FMUL.FTZ R13, R15.reuse, R12 ;  /* 0x0000000c0f0d7220 */ /* 0x040fe20000410000 */
[----:B------:R-:W-:Y:S02]  /*9fa0*/  FSETP.NEU.FTZ.AND P4, PT, R15, -INF , PT ;  /* 0xff8000000f00780b */ /* 0x000fe40003f9d000 */
[----:B------:R-:W-:Y:S02]  /*9fb0*/  FMNMX.FTZ R24, R53, R24, !PT ;  /* 0x0000001835187209 */ /* 0x000fe40007810000 */
[----:B------:R-:W-:-:S03]  /*9fc0*/  FSEL R26, R13, RZ, P4 ;  /* 0x000000ff0d1a7208 */ /* 0x000fc60002000000 */
[----:B------:R-:W1:Y:S02]  /*9fd0*/  SHFL.BFLY PT, R13, R24, 0x2, 0x1f ;  /* 0x0c401f00180d7f89 */ /* 0x000e6400000e0000 */
        /* <DEDUP_REMOVED lines=13> */
[-CC-:B------:R-:W-:Y:S01]  /*a0b0*/  FFMA.FTZ R77, R77, R12.reuse, -R26.reuse ;  /* 0x0000000c4d4d7223 */ /* 0x180fe2000001081a */
[-CC-:B------:R-:W-:Y:S01]  /*a0c0*/  FFMA.FTZ R79, R79, R12.reuse, -R26.reuse ;  /* 0x0000000c4f4f7223 */ /* 0x180fe2000001081a */
[-CC-:B------:R-:W-:Y:S01]  /*a0d0*/  FFMA.FTZ R51, R51, R12.reuse, -R26.reuse ;  /* 0x0000000c33337223 */ /* 0x180fe2000001081a */
[-CC-:B------:R-:W-:Y:S01]  /*a0e0*/  FFMA.FTZ R81, R81, R12.reuse, -R26.reuse ;  /* 0x0000000c51517223 */ /* 0x180fe2000001081a */
[----:B------:R-:W-:-:S03]  /*a0f0*/  FFMA.FTZ R26, R55, R12, -R26 ;  /* 0x0000000c371a7223 */ /* 0x000fc6000001081a */
[----:B------:R-:W-:Y:S01]  /*a100*/  MUFU.EX2 R59, R59 ;  /* 0x0000003b003b7308 */ /* 0x000fe20000000800 */
[----:B-1----:R-:W-:-:S05]  /*a110*/  FMNMX.FTZ R0, R24, R13, !PT ;  /* 0x0000000d18007209 */ /* 0x002fca0007810000 */
[----:B------:R-:W1:Y:S02]  /*a120*/  SHFL.BFLY PT, R13, R0, 0x1, 0x1f ;  /* 0x0c201f00000d7f89 */ /* 0x000e6400000e0000 */
[----:B------:R-:W3:Y:S01]  /*a130*/  MUFU.EX2 R30, R61 ;  /* 0x0000003d001e7308 */ /* 0x000ee20000000800 */
[----:B--2---:R-:W-:-:S07]  /*a140*/  F2FP.BF16.F32.PACK_AB R153, R28, R57 ;  /* 0x000000391c99723e */ /* 0x004fce00000010ff */
[----:B------:R-:W-:Y:S08]  /*a150*/  MUFU.EX2 R63, R63 ;  /* 0x0000003f003f7308 */ /* 0x000ff00000000800 */
[----:B------:R-:W2:Y:S01]  /*a160*/  MUFU.EX2 R32, R65 ;  /* 0x0000004100207308 */ /* 0x000ea20000000800 */
[----:B---3--:R-:W-:Y:S02]  /*a170*/  F2FP.BF16.F32.PACK_AB R155, R30, R59 ;  /* 0x0000003b1e9b723e */ /* 0x008fe400000010ff */
[----:B-1----:R-:W-:-:S05]  /*a180*/  FMNMX.FTZ R13, R0, R13, !PT ;  /* 0x0000000d000d7209 */ /* 0x002fca0007810000 */
[----:B------:R-:W-:Y:S01]  /*a190*/  MUFU.EX2 R67, R67 ;  /* 0x0000004300437308 */ /* 0x000fe20000000800 */
[C---:B------:R-:W-:Y:S01]  /*a1a0*/  FSETP.NEU.FTZ.AND P1, PT, R13.reuse, -INF , PT ;  /* 0xff8000000d00780b */ /* 0x040fe20003f3d000 */
[----:B------:R-:W-:-:S06]  /*a1b0*/  FMUL.FTZ R0, R13, R12 ;  /* 0x0000000c0d007220 */ /* 0x000fcc0000410000 */
[----:B------:R-:W1:Y:S01]  /*a1c0*/  MUFU.EX2 R34, R69 ;  /* 0x0000004500227308 */ /* 0x000e620000000800 */
[----:B------:R-:W-:Y:S01]  /*a1d0*/  FSEL R20, R0, RZ, P1 ;  /* 0x000000ff00147208 */ /* 0x000fe20000800000 */
[----:B------:R-:W-:Y:S01]  /*a1e0*/  FADD.FTZ R0, R57, R28 ;  /* 0x0000001c39007221 */ /* 0x000fe20000010000 */
[----:B------:R-:W-:Y:S02]  /*a1f0*/  ISETP.NE.AND P1, PT, R58, RZ, PT ;  /* 0x000000ff3a00720c */ /* 0x000fe40003f25270 */
[----:B--2---:R-:W-:Y:S01]  /*a200*/  F2FP.BF16.F32.PACK_AB R157, R32, R63 ;  /* 0x0000003f209d723e */ /* 0x004fe200000010ff */
[-CC-:B------:R-:W-:Y:S01]  /*a210*/  FFMA.FTZ R3, R3, R12.reuse, -R20.reuse ;  /* 0x0000000c03037223 */ /* 0x180fe20000010814 */
        /* <DEDUP_REMOVED lines=11> */
[-C--:B------:R-:W-:Y:S01]  /*a2d0*/  FFMA.FTZ R45, R45, R12.reuse, -R20 ;  /* 0x0000000c2d2d7223 */ /* 0x080fe20000010814 */
[----:B------:R-:W3:Y:S01]  /*a2e0*/  MUFU.EX2 R3, R3 ;  /* 0x0000000300037308 */ /* 0x000ee20000000800 */
[----:B--2---:R-:W-:Y:S01]  /*a2f0*/  FADD.FTZ R25, R59, R0 ;  /* 0x000000003b197221 */ /* 0x004fe20000010000 */
[-CC-:B------:R-:W-:Y:S01]  /*a300*/  FFMA.FTZ R43, R43, R12.reuse, -R20.reuse ;  /* 0x0000000c2b2b7223 */ /* 0x180fe20000010814 */
[-CC-:B------:R-:W-:Y:S01]  /*a310*/  FFMA.FTZ R49, R49, R12.reuse, -R20.reuse ;  /* 0x0000000c31317223 */ /* 0x180fe20000010814 */
[-CC-:B------:R-:W-:Y:S01]  /*a320*/  FFMA.FTZ R47, R47, R12.reuse, -R20.reuse ;  /* 0x0000000c2f2f7223 */ /* 0x180fe20000010814 */
[----:B------:R-:W-:Y:S01]  /*a330*/  FADD.FTZ R24, R30, R25 ;  /* 0x000000191e187221 */ /* 0x000fe20000010000 */
[----:B------:R-:W-:Y:S01]  /*a340*/  FFMA.FTZ R20, R53, R12, -R20 ;  /* 0x0000000c35147223 */ /* 0x000fe20000010814 */
[----:B-1----:R-:W-:Y:S01]  /*a350*/  F2FP.BF16.F32.PACK_AB R159, R34, R67 ;  /* 0x00000043229f723e */ /* 0x002fe200000010ff */
[----:B------:R-:W1:Y:S08]  /*a360*/  MUFU.EX2 R21, R21 ;  /* 0x0000001500157308 */ /* 0x000e700000000800 */
[----:B------:R2:W4:Y:S01]  /*a370*/  MUFU.EX2 R154, R29 ;  /* 0x0000001d009a7308 */ /* 0x0005220000000800 */
[----:B---3--:R-:W-:Y:S01]  /*a380*/  FADD.FTZ R0, R3, R152 ;  /* 0x0000009803007221 */ /* 0x008fe20000010000 */
[----:B------:R-:W-:-:S06]  /*a390*/  F2FP.BF16.F32.PACK_AB R152, R152, R3 ;  /* 0x000000039898723e */ /* 0x000fcc00000010ff */
[----:B------:R-:W3:Y:S01]  /*a3a0*/  MUFU.EX2 R27, R27 ;  /* 0x0000001b001b7308 */ /* 0x000ee20000000800 */
[----:B-1----:R-:W-:Y:S01]  /*a3b0*/  FADD.FTZ R25, R21, R0 ;  /* 0x0000000015197221 */ /* 0x002fe20000010000 */
[----:B------:R-:W-:Y:S02]  /*a3c0*/  @!P1 VIADD R0, R169, 0x28c40 ;  /* 0x00028c40a9009836 */ /* 0x000fe40000000000 */
[----:B--2---:R-:W-:-:S03]  /*a3d0*/  FADD.FTZ R29, R63, R24 ;  /* 0x000000183f1d7221 */ /* 0x004fc60000010000 */
[----:B------:R-:W-:Y:S01]  /*a3e0*/  @!P1 PRMT R0, RZ, 0x654, R0 ;  /* 0x00000654ff009816 */ /* 0x000fe20000000000 */
[----:B------:R-:W1:Y:S01]  /*a3f0*/  MUFU.EX2 R156, R33 ;  /* 0x00000021009c7308 */ /* 0x000e620000000800 */
[----:B----4-:R-:W-:Y:S01]  /*a400*/  FADD.FTZ R42, R154, R25 ;  /* 0x000000199a2a7221 */ /* 0x010fe20000010000 */
[----:B------:R-:W-:Y:S01]  /*a410*/  FADD.FTZ R44, R32, R29 ;  /* 0x0000001d202c7221 */ /* 0x000fe20000010000 */
[----:B------:R1:W-:Y:S01]  /*a420*/  @!P1 SYNCS.ARRIVE.TRANS64.RED.A1T0 RZ, [R0+URZ], RZ ;  /* 0x000000ff00ff99a7 */ /* 0x0003e2000810043f */
[----:B------:R-:W-:Y:S01]  /*a430*/  F2FP.BF16.F32.PACK_AB R154, R154, R21 ;  /* 0x000000159a9a723e */ /* 0x000fe200000010ff */
[----:B------:R-:W-:Y:S01]  /*a440*/  BAR.SYNC.DEFER_BLOCKING 0xf, 0x100 ;  /* 0x03c4000000007b1d */ /* 0x000fe20000010000 */
[----:B------:R-:W-:Y:S01]  /*a450*/  FADD.FTZ R29, R67, R44 ;  /* 0x0000002c431d7221 */ /* 0x000fe20000010000 */
[----:B---3--:R-:W-:-:S03]  /*a460*/  FADD.FTZ R25, R27, R42 ;  /* 0x0000002a1b197221 */ /* 0x008fc60000010000 */
[----:B------:R-:W-:Y:S01]  /*a470*/  FADD.FTZ R42, R34, R29 ;  /* 0x0000001d222a7221 */ /* 0x000fe20000010000 */
[----:B------:R-:W2:Y:S01]  /*a480*/  MUFU.EX2 R31, R31 ;  /* 0x0000001f001f7308 */ /* 0x000ea20000000800 */
[C---:B-1----:R-:W-:Y:S01]  /*a490*/  FADD.FTZ R0, R156.reuse, R25 ;  /* 0x000000199c007221 */ /* 0x042fe20000010000 */
[----:B------:R-:W-:-:S06]  /*a4a0*/  F2FP.BF16.F32.PACK_AB R156, R156, R27 ;  /* 0x0000001b9c9c723e */ /* 0x000fcc00000010ff */
[----:B------:R-:W1:Y:S08]  /*a4b0*/  MUFU.EX2 R158, R37 ;  /* 0x00000025009e7308 */ /* 0x000e700000000800 */
[----:B------:R-:W3:Y:S01]  /*a4c0*/  MUFU.EX2 R71, R71 ;  /* 0x0000004700477308 */ /* 0x000ee20000000800 */
[----:B--2---:R-:W-:Y:S01]  /*a4d0*/  FADD.FTZ R25, R31, R0 ;  /* 0x000000001f197221 */ /* 0x004fe20000010000 */
[----:B------:R2:W-:Y:S06]  /*a4e0*/  STSM.16.M88.4 [R196+0x26800], R152 ;  /* 0x02680098c4007844 */ /* 0x0005ec0000000200 */
[----:B------:R-:W4:Y:S01]  /*a4f0*/  MUFU.EX2 R35, R35 ;  /* 0x0000002300237308 */ /* 0x000f220000000800 */
[C---:B-1----:R-:W-:Y:S01]  /*a500*/  FADD.FTZ R0, R158.reuse, R25 ;  /* 0x000000199e007221 */ /* 0x042fe20000010000 */
[----:B------:R-:W-:-:S05]  /*a510*/  F2FP.BF16.F32.PACK_AB R158, R158, R31 ;  /* 0x0000001f9e9e723e */ /* 0x000fca00000010ff */
[----:B------:R2:W-:Y:S01]  /*a520*/  STSM.16.M88.4 [R197], R156 ;  /* 0x0000009cc5007844 */ /* 0x0005e20000000200 */
[----:B------:R-:W1:Y:S01]  /*a530*/  MUFU.EX2 R36, R73 ;  /* 0x0000004900247308 */ /* 0x000e620000000800 */
[----:B---3--:R-:W-:-:S07]  /*a540*/  FADD.FTZ R29, R71, R42 ;  /* 0x0000002a471d7221 */ /* 0x008fce0000010000 */
[----:B------:R-:W3:Y:S01]  /*a550*/  MUFU.EX2 R160, R41 ;  /* 0x0000002900a07308 */ /* 0x000ee20000000800 */
[----:B----4-:R-:W-:-:S07]  /*a560*/  FADD.FTZ R25, R35, R0 ;  /* 0x0000000023197221 */ /* 0x010fce0000010000 */
[----:B------:R-:W4:Y:S01]  /*a570*/  MUFU.EX2 R75, R75 ;  /* 0x0000004b004b7308 */ /* 0x000f220000000800 */
[C---:B-1----:R-:W-:Y:S01]  /*a580*/  FADD.FTZ R28, R36.reuse, R29 ;  /* 0x0000001d241c7221 */ /* 0x042fe20000010000 */
[----:B------:R-:W-:-:S06]  /*a590*/  F2FP.BF16.F32.PACK_AB R161, R36, R71 ;  /* 0x0000004724a1723e */ /* 0x000fcc00000010ff */
[----:B------:R-:W1:Y:S01]  /*a5a0*/  MUFU.EX2 R39, R39 ;  /* 0x0000002700277308 */ /* 0x000e620000000800 */
[C---:B---3--:R-:W-:Y:S01]  /*a5b0*/  FADD.FTZ R0, R160.reuse, R25 ;  /* 0x00000019a0007221 */ /* 0x048fe20000010000 */
[----:B------:R-:W-:-:S06]  /*a5c0*/  F2FP.BF16.F32.PACK_AB R160, R160, R35 ;  /* 0x00000023a0a0723e */ /* 0x000fcc00000010ff */
[----:B------:R-:W3:Y:S01]  /*a5d0*/  MUFU.EX2 R38, R77 ;  /* 0x0000004d00267308 */ /* 0x000ee20000000800 */
[----:B----4-:R-:W-:-:S07]  /*a5e0*/  FADD.FTZ R29, R75, R28 ;  /* 0x0000001c4b1d7221 */ /* 0x010fce0000010000 */
[----:B------:R-:W4:Y:S01]  /*a5f0*/  MUFU.EX2 R162, R45 ;  /* 0x0000002d00a27308 */ /* 0x000f220000000800 */
[----:B-1----:R-:W-:-:S07]  /*a600*/  FADD.FTZ R3, R39, R0 ;  /* 0x0000000027037221 */ /* 0x002fce0000010000 */
[----:B------:R-:W-:Y:S01]  /*a610*/  MUFU.EX2 R79, R79 ;  /* 0x0000004f004f7308 */ /* 0x000fe20000000800 */
[C---:B---3--:R-:W-:Y:S01]  /*a620*/  FADD.FTZ R28, R38.reuse, R29 ;  /* 0x0000001d261c7221 */ /* 0x048fe20000010000 */
[----:B------:R-:W-:-:S06]  /*a630*/  F2FP.BF16.F32.PACK_AB R163, R38, R75 ;  /* 0x0000004b26a3723e */ /* 0x000fcc00000010ff */
[----:B------:R-:W1:Y:S01]  /*a640*/  MUFU.EX2 R40, R51 ;  /* 0x0000003300287308 */ /* 0x000e620000000800 */
[C---:B----4-:R-:W-:Y:S01]  /*a650*/  FADD.FTZ R0, R162.reuse, R3 ;  /* 0x00000003a2007221 */ /* 0x050fe20000010000 */
[----:B------:R-:W-:-:S05]  /*a660*/  F2FP.BF16.F32.PACK_AB R162, R162, R39 ;  /* 0x00000027a2a2723e */ /* 0x000fca00000010ff */
[----:B------:R2:W-:Y:S01]  /*a670*/  STSM.16.M88.4 [R199], R160 ;  /* 0x000000a0c7007844 */ /* 0x0005e20000000200 */
[----:B------:R-:W-:Y:S08]  /*a680*/  MUFU.EX2 R43, R43 ;  /* 0x0000002b002b7308 */ /* 0x000ff00000000800 */
[----:B------:R-:W3:Y:S01]  /*a690*/  MUFU.EX2 R24, R49 ;  /* 0x0000003100187308 */ /* 0x000ee20000000800 */
[----:B-1----:R-:W-:Y:S01]  /*a6a0*/  F2FP.BF16.F32.PACK_AB R165, R40, R79 ;  /* 0x0000004f28a5723e */ /* 0x002fe200000010ff */
[----:B------:R-:W-:-:S04]  /*a6b0*/  FADD.FTZ R79, R79, R28 ;  /* 0x0000001c4f4f7221 */ /* 0x000fc80000010000 */
[----:B------:R-:W-:Y:S02]  /*a6c0*/  FADD.FTZ R40, R40, R79 ;  /* 0x0000004f28287221 */ /* 0x000fe40000010000 */
[----:B------:R-:W1:Y:S08]  /*a6d0*/  MUFU.EX2 R81, R81 ;  /* 0x0000005100517308 */ /* 0x000e700000000800 */
[----:B------:R-:W4:Y:S01]  /*a6e0*/  MUFU.EX2 R26, R26 ;  /* 0x0000001a001a7308 */ /* 0x000f220000000800 */
[----:B---3--:R-:W-:Y:S01]  /*a6f0*/  F2FP.BF16.F32.PACK_AB R164, R24, R43 ;  /* 0x0000002b18a4723e */ /* 0x008fe200000010ff */
[----:B------:R-:W-:-:S04]  /*a700*/  FADD.FTZ R43, R43, R0 ;  /* 0x000000002b2b7221 */ /* 0x000fc80000010000 */
[----:B------:R-:W-:Y:S02]  /*a710*/  FADD.FTZ R24, R24, R43 ;  /* 0x0000002b18187221 */ /* 0x000fe40000010000 */
[----:B------:R-:W-:Y:S01]  /*a720*/  MUFU.EX2 R47, R47 ;  /* 0x0000002f002f7308 */ /* 0x000fe20000000800 */
[----:B-1----:R-:W-:-:S07]  /*a730*/  FADD.FTZ R3, R81, R40 ;  /* 0x0000002851037221 */ /* 0x002fce0000010000 */
[----:B------:R-:W1:Y:S01]  /*a740*/  MUFU.EX2 R20, R20 ;  /* 0x0000001400147308 */ /* 0x000e620000000800 */
[C---:B----4-:R-:W-:Y:S01]  /*a750*/  F2FP.BF16.F32.PACK_AB R167, R26.reuse, R81 ;  /* 0x000000511aa7723e */ /* 0x050fe200000010ff */
[----:B------:R-:W-:Y:S01]  /*a760*/  FADD.FTZ R3, R26, R3 ;  /* 0x000000031a037221 */ /* 0x000fe20000010000 */
[----:B-1----:R-:W-:Y:S01]  /*a770*/  F2FP.BF16.F32.PACK_AB R166, R20, R47 ;  /* 0x0000002f14a6723e */ /* 0x002fe200000010ff */
[----:B------:R-:W-:-:S04]  /*a780*/  FADD.FTZ R47, R47, R24 ;  /* 0x000000182f2f7221 */ /* 0x000fc80000010000 */
[----:B------:R2:W-:Y:S01]  /*a790*/  STSM.16.M88.4 [R198], R164 ;  /* 0x000000a4c6007844 */ /* 0x0005e20000000200 */
[----:B------:R-:W-:Y:S01]  /*a7a0*/  FADD.FTZ R0, R20, R47 ;  /* 0x0000002f14007221 */ /* 0x000fe20000010000 */
[----:B------:R-:W-:Y:S06]  /*a7b0*/  @!P0 BRA `(.L_x_3715) ;  /* 0x0000000000048947 */ /* 0x000fec0003800000 */
[----:B------:R-:W-:Y:S01]  /*a7c0*/  BPT.TRAP 0x1 ;  /* 0x000000040000795c */ /* 0x000fe20000300000 */
.L_x_3715:
[----:B------:R1:W3:Y:S01]  /*a7d0*/  SYNCS.PHASECHK.TRANS64.TRYWAIT P2, [R169+URZ+0x28c50], R56 ;  /* 0x028c5038a90075a7 */ /* 0x0002e2000804017f */
[----:B------:R-:W-:Y:S05]  /*a7e0*/  @!P0 BRA `(.L_x_3716) ;  /* 0x0000000000048947 */ /* 0x000fea0003800000 */
[----:B------:R-:W-:Y:S01]  /*a7f0*/  BPT.TRAP 0x1 ;  /* 0x000000040000795c */ /* 0x000fe20000300000 */
.L_x_3716:
[----:B------:R-:W-:Y:S01]  /*a800*/  ULDC UR36, c[0x0][0x988] ;  /* 0x0002620000247ab9 */ /* 0x000fe20000000800 */
[----:B------:R-:W-:Y:S01]  /*a810*/  ULDC UR37, c[0x0][0x988] ;  /* 0x0002620000257ab9 */ /* 0x000fe20000000800 */
[----:B------:R-:W-:Y:S01]  /*a820*/  BSSY B0, `(.L_x_3717) ;  /* 0x0000006000007945 */ /* 0x000fe20003800000 */
[----:B------:R-:W-:Y:S01]  /*a830*/  LEA R20, R18, R184, 0xc ;  /* 0x000000b812147211 */ /* 0x000fe200078e60ff */
[----:B------:R-:W-:Y:S02]  /*a840*/  IMAD.MOV.U32 R21, RZ, RZ, 0x40000040 ;  /* 0x40000040ff157424 */ /* 0x000fe400078e00ff */
[----:B---3--:R-:W-:Y:S05]  /*a850*/  @P2 BRA `(.L_x_3718) ;  /* 0x0000000000082947 */ /* 0x008fea0003800000 */
[----:B------:R-:W3:Y:S02]  /*a860*/  SYNCS.PHASECHK.TRANS64.TRYWAIT P2, [R169+URZ+0x28c50], R56 ;  /* 0x028c5038a90075a7 */ /* 0x000ee4000804017f */
[----:B---3--:R-:W-:Y:S05]  /*a870*/  @!P2 BRA `(.L_x_3719) ;  /* 0x000000dc0050a947 */ /* 0x008fea0003800000 */
.L_x_3718:
[----:B------:R-:W-:Y:S05]  /*a880*/  BSYNC B0 ;  /* 0x0000000000007941 */ /* 0x000fea0003800000 */
.L_x_3717:
[----:B------:R-:W-:Y:S01]  /*a890*/  R2UR UR6, R20 ;  /* 0x00000000140672ca */ /* 0x000fe200000e0000 */
[----:B01-3--:R-:W-:Y:S01]  /*a8a0*/  WARPGROUP.ARRIVE ;  /* 0x00000000000079c5 */ /* 0x00bfe20000000000 */
[----:B------:R-:W-:Y:S01]  /*a8b0*/  R2UR UR7, R21 ;  /* 0x00000000150772ca */ /* 0x000fe200000e0000 */
[----:B------:R-:W-:Y:S01]  /*a8c0*/  IMAD.MOV.U32 R21, RZ, RZ, 0x40000040 ;  /* 0x40000040ff157424 */ /* 0x000fe200078e00ff */
[----:B------:R-:W-:Y:S01]  /*a8d0*/  BSSY B1, `(.L_x_3720) ;  /* 0x000021a000017945 */ /* 0x000fe20003800000 */
[----:B------:R-:W-:Y:S02]  /*a8e0*/  VIADD R212, R168, 0xfffffffe ;  /* 0xfffffffea8d47836 */ /* 0x000fe40000000000 */
[----:B------:R-:W-:-:S05]  /*a8f0*/  @!P1 VIADD R169, R169, 0x28c60 ;  /* 0x00028c60a9a99836 */ /* 0x000fca0000000000 */
[----:B------:R-:W-:-:S03]  /*a900*/  @!P1 PRMT R169, RZ, 0x654, R169 ;  /* 0x00000654ffa99816 */ /* 0x000fc600000000a9 */
        /* <DEDUP_REMOVED lines=17> */
[----:B------:R-:W-:Y:S01]  /*aa20*/  R2UR UR6, R20 ;  /* 0x00000000140672ca */ /* 0x000fe200000e0000 */
[----:B------:R-:W-:Y:S01]  /*aa30*/  IMAD.IADD R20, R194, 0x1, -R187 ;  /* 0x00000001c2147824 */ /* 0x000fe200078e0abb */
[----:B------:R-:W-:-:S04]  /*aa40*/  R2UR UR7, R21 ;  /* 0x00000000150772ca */ /* 0x000fc800000e0000 */
[----:B------:R-:W-:-:S04]  /*aa50*/  LEA R20, R185, R20, 0x6 ;  /* 0x00000014b9147211 */ /* 0x000fc800078e30ff */
[----:B------:R-:W-:-:S04]  /*aa60*/  SHF.R.S32.HI R21, RZ, 0x1f, R20 ;  /* 0x0000001fff157819 */ /* 0x000fc80000011414 */
[----:B------:R-:W-:-:S04]  /*aa70*/  LEA.HI R21, R21, R20, RZ, 0x6 ;  /* 0x0000001415157211 */ /* 0x000fc800078f30ff */
[----:B------:R-:W-:-:S04]  /*aa80*/  SHF.R.S32.HI R21, RZ, 0x6, R21 ;  /* 0x00000006ff157819 */ /* 0x000fc80000011415 */
[----:B------:R-:W-:-:S04]  /*aa90*/  VIMNMX R186, RZ, R21, !PT ;  /* 0x00000015ffba7248 */ /* 0x000fc80007fe0100 */
[----:B------:R-:W-:Y:S01]  /*aaa0*/  ISETP.GE.AND P2, PT, R212, R186, PT ;  /* 0x000000bad400720c */ /* 0x000fe20003f46270 */
        /* <DEDUP_REMOVED lines=14> */
[----:B------:R-:W-:Y:S01]  /*ab90*/  BSSY B0, `(.L_x_3721) ;  /* 0x00001ed000007945 */ /* 0x000fe20003800000 */
[----:B------:R-:W-:Y:S02]  /*aba0*/  IMAD.MOV.U32 R223, RZ, RZ, R15 ;  /* 0x000000ffffdf7224 */ /* 0x000fe400078e000f */
[----:B------:R-:W-:Y:S02]  /*abb0*/  IMAD.MOV.U32 R224, RZ, RZ, R13 ;  /* 0x000000ffffe07224 */ /* 0x000fe400078e000d */
[----:B------:R-:W-:-:S07]  /*abc0*/  IMAD.MOV.U32 R225, RZ, RZ, R18 ;  /* 0x000000ffffe17224 */ /* 0x000fce00078e0012 */
.L_x_3732:
[----:B------:R-:W-:-:S05]  /*abd0*/  VIADD R18, R225, 0x1 ;  /* 0x00000001e1127836 */ /* 0x000fca0000000000 */
[----:B------:R-:W-:-:S04]  /*abe0*/  ISETP.NE.AND P2, PT, R18, 0x2, PT ;  /* 0x000000021200780c */ /* 0x000fc80003f45270 */
[----:B------:R-:W-:Y:S02]  /*abf0*/  SEL R12, RZ, 0x1, P2 ;  /* 0x00000001ff0c7807 */ /* 0x000fe40001000000 */
[----:B------:R-:W-:Y:S02]  /*ac00*/  SEL R18, R18, RZ, P2 ;  /* 0x000000ff12127207 */ /* 0x000fe40001000000 */
[----:B------:R-:W-:Y:S01]  /*ac10*/  LOP3.LUT R19, R19, R12, RZ, 0x3c, !PT ;  /* 0x0000000c13137212 */ /* 0x000fe200078e3cff */
[----:B-1----:R-:W-:Y:S06]  /*ac20*/  @!P0 BRA `(.L_x_3722) ;  /* 0x0000000000048947 */ /* 0x002fec0003800000 */
[----:B------:R-:W-:Y:S01]  /*ac30*/  BPT.TRAP 0x1 ;  /* 0x000000040000795c */ /* 0x000fe20000300000 */
.L_x_3722:
[----:B------:R-:W-:Y:S01]  /*ac40*/  IMAD R213, R18, 0x8, R2 ;  /* 0x0000000812d57824 */ /* 0x000fe200078e0202 */
[----:B------:R-:W-:-:S04]  /*ac50*/  SHF.L.U32 R214, R19, 0x1f, RZ ;  /* 0x0000001f13d67819 */ /* 0x000fc800000006ff */
[----:B------:R1:W2:Y:S01]  /*ac60*/  SYNCS.PHASECHK.TRANS64.TRYWAIT P2, [R213+URZ+0x28c30], R214 ;  /* 0x028c30d6d50075a7 */ /* 0x0002a2000804017f */
[----:B------:R-:W-:Y:S05]  /*ac70*/  @!P0 BRA `(.L_x_3723) ;  /* 0x0000000000048947 */ /* 0x000fea0003800000 */
[----:B------:R-:W-:Y:S01]  /*ac80*/  BPT.TRAP 0x1 ;  /* 0x000000040000795c */ /* 0x000fe20000300000 */
.L_x_3723:
[----:B------:R-:W-:Y:S01]  /*ac90*/  BSSY B2, `(.L_x_3724) ;  /* 0x0000006000027945 */ /* 0x000fe20003800000 */
[----:B------:R-:W-:Y:S01]  /*aca0*/  IMAD R12, R18, 0x200, R14 ;  /* 0x00000200120c7824 */ /* 0x000fe200078e020e */
[----:B------:R-:W-:Y:S02]  /*acb0*/  MOV R13, 0x40000040 ;  /* 0x40000040000d7802 */ /* 0x000fe40000000f00 */
[----:B--2---:R-:W-:Y:S05]  /*acc0*/  @P2 BRA `(.L_x_3725) ;  /* 0x0000000000082947 */ /* 0x004fea0003800000 */
[----:B------:R-:W2:Y:S02]  /*acd0*/  SYNCS.PHASECHK.TRANS64.TRYWAIT P2, [R213+URZ+0x28c30], R214 ;  /* 0x028c30d6d50075a7 */ /* 0x000ea4000804017f */
[----:B--2---:R-:W-:Y:S05]  /*ace0*/  @!P2 BRA `(.L_x_3726) ;  /* 0x000000d80048a947 */ /* 0x004fea0003800000 */
.L_x_3725:
[----:B------:R-:W-:Y:S05]  /*acf0*/  BSYNC B2 ;  /* 0x0000000000027941 */ /* 0x000fea0003800000 */
.L_x_3724:
[C---:B------:R-:W-:Y:S01]  /*ad00*/  R2UR UR6, R12.reuse ;  /* 0x000000000c0672ca */ /* 0x040fe200000e0000 */
[----:B0-----:R-:W-:Y:S01]  /*ad10*/  WARPGROUP.ARRIVE ;  /* 0x00000000000079c5 */ /* 0x001fe20000000000 */
        /* <DEDUP_REMOVED lines=25> */
[----:B------:R-:W-:Y:S01]  /*aeb0*/  R2UR UR7, R13 ;  /* 0x000000000d0772ca */ /* 0x000fe200000e0000 */
[----:B------:R-:W-:Y:S01]  /*aec0*/  IMAD.MOV.U32 R13, RZ, RZ, 0x1 ;  /* 0x00000001ff0d7424 */ /* 0x000fe200078e00ff */
[----:B------:R-:W-:Y:S02]  /*aed0*/  R2UR UR4, R6 ;  /* 0x00000000060472ca */ /* 0x000fe400000e0000 */
[----:B------:R-:W-:Y:S01]  /*aee0*/  R2UR UR5, R7 ;  /* 0x00000000070572ca */ /* 0x000fe200000e0000 */
[----:B------:R-:W-:-:S04]  /*aef0*/  IMAD R12, R212, -0x40, R13 ;  /* 0xffffffc0d40c7824 */ /* 0x000fc800078e020d */
[----:B------:R-:W-:-:S05]  /*af00*/  IMAD R12, R185, 0x40, R12 ;  /* 0x00000040b90c7824 */ /* 0x000fca00078e020c */
[----:B------:R-:W-:-:S04]  /*af10*/  IADD3 R13, -R187, R12, R194 ;  /* 0x0000000cbb0d7210 */ /* 0x000fc80007ffe1c2 */
[----:B------:R-:W-:-:S04]  /*af20*/  IADD3 R12, R190, R13, -R192 ;  /* 0x0000000dbe0c7210 */ /* 0x000fc80007ffe8c0 */
        /* <DEDUP_REMOVED lines=51> */
[----:B------:R-:W-:-:S02]  /*b260*/  IADD3 R12, R12, 0x8, RZ ;  /* 0x000000080c0c7810 */ /* 0x000fc40007ffe0ff */
[----:B------:R-:W-:Y:S02]  /*b270*/  FMNMX.FTZ R20, R181, R20, !PT ;  /* 0x00000014b5147209 */ /* 0x000fe40007810000 */
[C---:B------:R-:W-:Y:S02]  /*b280*/  ISETP.GT.AND P3, PT, R12.reuse, RZ, PT ;  /* 0x000000ff0c00720c */ /* 0x040fe40003f64270 */
[----:B------:R-:W-:Y:S01]  /*b290*/  ISETP.GT.AND P6, PT, R12, 0x1, PT ;  /* 0x000000010c00780c */ /* 0x000fe20003fc4270 */
[----:B------:R-:W0:Y:S01]  /*b2a0*/  SHFL.BFLY PT, R13, R20, 0x2, 0x1f ;  /* 0x0c401f00140d7f89 */ /* 0x000e2200000e0000 */
        /* <DEDUP_REMOVED lines=12> */
[----:B0-----:R-:W-:Y:S02]  /*b370*/  FMNMX.FTZ R13, R20, R13, !PT ;  /* 0x0000000d140d7209 */ /* 0x001fe40007810000 */
[----:B------:R-:W-:Y:S02]  /*b380*/  FMNMX.FTZ R15, R159, R226, !PT ;  /* 0x000000e29f0f7209 */ /* 0x000fe40007810000 */
[----:B------:R-:W-:Y:S01]  /*b390*/  ISETP.GT.AND P6, PT, R12, 0x18, PT ;  /* 0x000000180c00780c */ /* 0x000fe20003fc4270 */
[----:B------:R-:W0:Y:S01]  /*b3a0*/  SHFL.BFLY PT, R20, R13, 0x1, 0x1f ;  /* 0x0c201f000d147f89 */ /* 0x000e2200000e0000 */
[----:B------:R-:W-:-:S02]  /*b3b0*/  FSEL R163, R163, -INF , P3 ;  /* 0xff800000a3a37808 */ /* 0x000fc40001800000 */
[----:B------:R-:W-:Y:S02]  /*b3c0*/  ISETP.GT.AND P5, PT, R12, 0x19, PT ;  /* 0x000000190c00780c */ /* 0x000fe40003fa4270 */
[----:B------:R-:W-:Y:S02]  /*b3d0*/  FSEL R166, R166, -INF , P6 ;  /* 0xff800000a6a67808 */ /* 0x000fe40003000000 */
[C---:B------:R-:W-:Y:S02]  /*b3e0*/  ISETP.GT.AND P2, PT, R12.reuse, 0x20, PT ;  /* 0x000000200c00780c */ /* 0x040fe40003f44270 */
[----:B------:R-:W-:Y:S02]  /*b3f0*/  FSEL R167, R167, -INF , P5 ;  /* 0xff800000a7a77808 */ /* 0x000fe40002800000 */
[C---:B------:R-:W-:Y:S02]  /*b400*/  ISETP.GT.AND P4, PT, R12.reuse, 0x21, PT ;  /* 0x000000210c00780c */ /* 0x040fe40003f84270 */
[----:B------:R-:W-:-:S02]  /*b410*/  ISETP.GT.AND P3, PT, R12, 0x28, PT ;  /* 0x000000280c00780c */ /* 0x000fc40003f64270 */
[----:B------:R-:W-:Y:S02]  /*b420*/  FSEL R170, R170, -INF , P2 ;  /* 0xff800000aaaa7808 */ /* 0x000fe40001000000 */
[----:B------:R-:W-:Y:S02]  /*b430*/  FSEL R171, R171, -INF , P4 ;  /* 0xff800000abab7808 */ /* 0x000fe40002000000 */
[----:B------:R-:W-:Y:S02]  /*b440*/  FSEL R174, R174, -INF , P3 ;  /* 0xff800000aeae7808 */ /* 0x000fe40001800000 */
[C---:B------:R-:W-:Y:S02]  /*b450*/  ISETP.GT.AND P6, PT, R12.reuse, 0x29, PT ;  /* 0x000000290c00780c */ /* 0x040fe40003fc4270 */
[----:B------:R-:W-:Y:S02]  /*b460*/  ISETP.GT.AND P5, PT, R12, 0x30, PT ;  /* 0x000000300c00780c */ /* 0x000fe40003fa4270 */
[----:B0-----:R-:W-:-:S02]  /*b470*/  FMNMX.FTZ R13, R13, R20, !PT ;  /* 0x000000140d0d7209 */ /* 0x001fc40007810000 */
[----:B------:R-:W-:Y:S02]  /*b480*/  FMNMX.FTZ R20, R162, R15, !PT ;  /* 0x0000000fa2147209 */ /* 0x000fe40007810000 */
[C---:B------:R-:W-:Y:S02]  /*b490*/  ISETP.GT.AND P2, PT, R12.reuse, 0x31, PT ;  /* 0x000000310c00780c */ /* 0x040fe40003f44270 */
[----:B------:R-:W-:Y:S02]  /*b4a0*/  FMNMX.FTZ R15, R163, R20, !PT ;  /* 0x00000014a30f7209 */ /* 0x000fe40007810000 */
[----:B------:R-:W-:Y:S02]  /*b4b0*/  ISETP.GT.AND P4, PT, R12, 0x38, PT ;  /* 0x000000380c00780c */ /* 0x000fe40003f84270 */
[----:B------:R-:W-:Y:S02]  /*b4c0*/  FMNMX.FTZ R226, R166, R15, !PT ;  /* 0x0000000fa6e27209 */ /* 0x000fe40007810000 */
[----:B------:R-:W-:Y:S01]  /*b4d0*/  ISETP.GT.AND P3, PT, R12, 0x39, PT ;  /* 0x000000390c00780c */ /* 0x000fe20003f64270 */
[----:B------:R-:W-:Y:S01]  /*b4e0*/  IMAD.U32 R12, RZ, RZ, UR37 ;  /* 0x00000025ff0c7e24 */ /* 0x000fe2000f8e00ff */
[----:B------:R-:W-:-:S02]  /*b4f0*/  FMNMX.FTZ R15, R167, R226, !PT ;  /* 0x000000e2a70f7209 */ /* 0x000fc40007810000 */
[----:B------:R-:W-:Y:S01]  /*b500*/  FSEL R175, R175, -INF , P6 ;  /* 0xff800000afaf7808 */ /* 0x000fe20003000000 */
[C---:B------:R-:W-:Y:S01]  /*b510*/  FMUL.FTZ R20, R13.reuse, R12 ;  /* 0x0000000c0d147220 */ /* 0x040fe20000410000 */
[----:B------:R-:W-:Y:S02]  /*b520*/  FMNMX.FTZ R226, R170, R15, !PT ;  /* 0x0000000faae27209 */ /* 0x000fe40007810000 */
[----:B------:R-:W-:Y:S02]  /*b530*/  FSETP.NEU.FTZ.AND P6, PT, R13, -INF , PT ;  /* 0xff8000000d00780b */ /* 0x000fe40003fdd000 */
[----:B------:R-:W-:Y:S02]  /*b540*/  FMNMX.FTZ R15, R171, R226, !PT ;  /* 0x000000e2ab0f7209 */ /* 0x000fe40007810000 */
[----:B------:R-:W-:Y:S02]  /*b550*/  FSEL R20, R20, RZ, P6 ;  /* 0x000000ff14147208 */ /* 0x000fe40003000000 */
[----:B------:R-:W-:-:S02]  /*b560*/  FMNMX.FTZ R226, R174, R15, !PT ;  /* 0x0000000faee27209 */ /* 0x000fc40007810000 */
[----:B------:R-:W-:Y:S01]  /*b570*/  FSEL R178, R178, -INF , P5 ;  /* 0xff800000b2b27808 */ /* 0x000fe20002800000 */
[--C-:B------:R-:W-:Y:S01]  /*b580*/  FFMA.FTZ R21, R153, R12, -R20.reuse ;  /* 0x0000000c99157223 */ /* 0x100fe20000010814 */
[----:B------:R-:W-:Y:S01]  /*b590*/  FMNMX.FTZ R15, R175, R226, !PT ;  /* 0x000000e2af0f7209 */ /* 0x000fe20007810000 */
[-CC-:B------:R-:W-:Y:S01]  /*b5a0*/  FFMA.FTZ R153, R156, R12.reuse, -R20.reuse ;  /* 0x0000000c9c997223 */ /* 0x180fe20000010814 */
[----:B------:R-:W-:Y:S01]  /*b5b0*/  FSEL R179, R179, -INF , P2 ;  /* 0xff800000b3b37808 */ /* 0x000fe20001000000 */
[-CC-:B------:R-:W-:Y:S01]  /*b5c0*/  FFMA.FTZ R227, R168, R12.reuse, -R20.reuse ;  /* 0x0000000ca8e37223 */ /* 0x180fe20000010814 */
[----:B------:R-:W-:Y:S01]  /*b5d0*/  FMNMX.FTZ R156, R178, R15, !PT ;  /* 0x0000000fb29c7209 */ /* 0x000fe20007810000 */
[-CC-:B------:R-:W-:Y:S01]  /*b5e0*/  FFMA.FTZ R168, R173, R12.reuse, -R20.reuse ;  /* 0x0000000cada87223 */ /* 0x180fe20000010814 */
        /* <DEDUP_REMOVED lines=14> */
[--C-:B------:R-:W-:Y:S01]  /*b6d0*/  FFMA.FTZ R165, R176, R12, -R20.reuse ;  /* 0x0000000cb0a57223 */ /* 0x100fe20000010814 */
[----:B------:R-:W0:Y:S01]  /*b6e0*/  SHFL.BFLY PT, R228, R15, 0x2, 0x1f ;  /* 0x0c401f000fe47f89 */ /* 0x000e2200000e0000 */
[----:B------:R-:W-:Y:S08]  /*b6f0*/  MUFU.EX2 R21, R21 ;  /* 0x0000001500157308 */ /* 0x000ff00000000800 */
[----:B------:R-:W-:Y:S08]  /*b700*/  MUFU.EX2 R152, R152 ;  /* 0x0000009800987308 */ /* 0x000ff00000000800 */
[----:B------:R-:W-:Y:S01]  /*b710*/  MUFU.EX2 R153, R153 ;  /* 0x0000009900997308 */ /* 0x000fe20000000800 */
[----:B0-----:R-:W-:Y:S01]  /*b720*/  FMNMX.FTZ R229, R15, R228, !PT ;  /* 0x000000e40fe57209 */ /* 0x001fe20007810000 */
[-CC-:B------:R-:W-:Y:S01]  /*b730*/  FFMA.FTZ R228, R169, R12.reuse, -R20.reuse ;  /* 0x0000000ca9e47223 */ /* 0x180fe20000010814 */
[----:B------:R-:W-:-:S05]  /*b740*/  FFMA.FTZ R169, R177, R12, -R20 ;  /* 0x0000000cb1a97223 */ /* 0x000fca0000010814 */
[----:B------:R-:W-:Y:S01]  /*b750*/  MUFU.EX2 R156, R156 ;  /* 0x0000009c009c7308 */ /* 0x000fe20000000800 */
[----:B------:R-:W0:Y:S07]  /*b760*/  SHFL.BFLY PT, R230, R229, 0x1, 0x1f ;  /* 0x0c201f00e5e67f89 */ /* 0x000e2e00000e0000 */
[----:B------:R3:W-:Y:S08]  /*b770*/  MUFU.EX2 R20, R173 ;  /* 0x000000ad00147308 */ /* 0x0007f00000000800 */
[----:B------:R-:W-:Y:S08]  /*b780*/  MUFU.EX2 R157, R157 ;  /* 0x0000009d009d7308 */ /* 0x000ff00000000800 */
[----:B------:R-:W-:Y:S01]  /*b790*/  MUFU.EX2 R160, R160 ;  /* 0x000000a000a07308 */ /* 0x000fe20000000800 */
[----:B0-----:R-:W-:Y:S01]  /*b7a0*/  FMNMX.FTZ R15, R229, R230, !PT ;  /* 0x000000e6e50f7209 */ /* 0x001fe20007810000 */
[----:B------:R-:W-:-:S03]  /*b7b0*/  IMAD.MOV R229, RZ, RZ, -R195 ;  /* 0x000000ffffe57224 */ /* 0x000fc600078e0ac3 */
[C---:B------:R-:W-:Y:S01]  /*b7c0*/  FSETP.NEU.FTZ.AND P2, PT, R15.reuse, -INF , PT ;  /* 0xff8000000f00780b */ /* 0x040fe20003f5d000 */
[----:B------:R-:W-:Y:S02]  /*b7d0*/  FMUL.FTZ R181, R15, R12 ;  /* 0x0000000c0fb57220 */ /* 0x000fe40000410000 */
[----:B------:R-:W-:Y:S03]  /*b7e0*/  MUFU.EX2 R161, R161 ;  /* 0x000000a100a17308 */ /* 0x000fe60000000800 */
[----:B------:R-:W-:-:S05]  /*b7f0*/  FSEL R181, R181, RZ, P2 ;  /* 0x000000ffb5b57208 */ /* 0x000fca0001000000 */
[----:B------:R-:W-:Y:S01]  /*b800*/  MUFU.EX2 R226, R226 ;  /* 0x000000e200e27308 */ /* 0x000fe20000000800 */
[-CC-:B------:R-:W-:Y:S01]  /*b810*/  FFMA.FTZ R230, R159, R12.reuse, -R181.reuse ;  /* 0x0000000c9fe67223 */ /* 0x180fe200000108b5 */
[-CC-:B------:R-:W-:Y:S01]  /*b820*/  FFMA.FTZ R159, R162, R12.reuse, -R181.reuse ;  /* 0x0000000ca29f7223 */ /* 0x180fe200000108b5 */
[-CC-:B------:R-:W-:Y:S01]  /*b830*/  FFMA.FTZ R162, R163, R12.reuse, -R181.reuse ;  /* 0x0000000ca3a27223 */ /* 0x180fe200000108b5 */
[----:B------:R-:W-:Y:S01]  /*b840*/  FSEL R163, R13, RZ, P6 ;  /* 0x000000ff0da37208 */ /* 0x000fe20003000000 */
[-CC-:B------:R-:W-:Y:S01]  /*b850*/  FFMA.FTZ R177, R154, R12.reuse, -R181.reuse ;  /* 0x0000000c9ab17223 */ /* 0x180fe200000108b5 */
[----:B------:R-:W-:Y:S01]  /*b860*/  FSEL R154, R15, RZ, P2 ;  /* 0x000000ff0f9a7208 */ /* 0x000fe20001000000 */
[-CC-:B------:R-:W-:Y:S01]  /*b870*/  FFMA.FTZ R180, R155, R12.reuse, -R181.reuse ;  /* 0x0000000c9bb47223 */ /* 0x180fe200000108b5 */
[-C--:B------:R-:W-:Y:S01]  /*b880*/  FFMA.FTZ R155, R158, R12.reuse, -R181 ;  /* 0x0000000c9e9b7223 */ /* 0x080fe200000108b5 */
[----:B---3--:R-:W-:Y:S01]  /*b890*/  FADD.FTZ R173, -R163, R224 ;  /* 0x000000e0a3ad7221 */ /* 0x008fe20000010100 */
[----:B------:R-:W-:Y:S01]  /*b8a0*/  ISETP.NE.AND P2, PT, R192, R229, PT ;  /* 0x000000e5c000720c */ /* 0x000fe20003f45270 */
[----:B------:R-:W-:Y:S01]  /*b8b0*/  FADD.FTZ R223, -R154, R223 ;  /* 0x000000df9adf7221 */ /* 0x000fe20000010100 */
[----:B------:R-:W-:Y:S01]  /*b8c0*/  MUFU.EX2 R177, R177 ;  /* 0x000000b100b17308 */ /* 0x000fe20000000800 */
[----:B------:R-:W-:Y:S01]  /*b8d0*/  FMUL.FTZ R173, R173, R12 ;  /* 0x0000000cadad7220 */ /* 0x000fe20000410000 */
[----:B------:R-:W-:-:S02]  /*b8e0*/  @!P1 VIADD R154, R213, 0x28c40 ;  /* 0x00028c40d59a9836 */ /* 0x000fc40000000000 */
[-C--:B------:R-:W-:Y:S01]  /*b8f0*/  FMUL.FTZ R176, R223, R12.reuse ;  /* 0x0000000cdfb07220 */ /* 0x080fe20000410000 */
[-CC-:B------:R-:W-:Y:S01]  /*b900*/  FFMA.FTZ R166, R166, R12.reuse, -R181.reuse ;  /* 0x0000000ca6a67223 */ /* 0x180fe200000108b5 */
[-CC-:B------:R-:W-:Y:S01]  /*b910*/  FFMA.FTZ R171, R171, R12.reuse, -R181.reuse ;  /* 0x0000000cabab7223 */ /* 0x180fe200000108b5 */
[-CC-:B------:R-:W-:Y:S01]  /*b920*/  FFMA.FTZ R174, R174, R12.reuse, -R181.reuse ;  /* 0x0000000caeae7223 */ /* 0x180fe200000108b5 */
[----:B------:R-:W-:Y:S01]  /*b930*/  @!P1 PRMT R154, RZ, 0x654, R154 ;  /* 0x00000654ff9a9816 */ /* 0x000fe2000000009a */
[----:B------:R-:W0:Y:S01]  /*b940*/  MUFU.EX2 R173, R173 ;  /* 0x000000ad00ad7308 */ /* 0x000e220000000800 */
[-CC-:B------:R-:W-:Y:S01]  /*b950*/  FFMA.FTZ R175, R175, R12.reuse, -R181.reuse ;  /* 0x0000000cafaf7223 */ /* 0x180fe200000108b5 */
[-CC-:B------:R-:W-:Y:S01]  /*b960*/  FFMA.FTZ R178, R178, R12.reuse, -R181.reuse ;  /* 0x0000000cb2b27223 */ /* 0x180fe200000108b5 */
[----:B------:R0:W-:Y:S01]  /*b970*/  @!P1 SYNCS.ARRIVE.TRANS64.RED.A1T0 RZ, [R154+URZ], RZ ;  /* 0x000000ff9aff99a7 */ /* 0x0001e2000810043f */
[-CC-:B------:R-:W-:Y:S01]  /*b980*/  FFMA.FTZ R179, R179, R12.reuse, -R181.reuse ;  /* 0x0000000cb3b37223 */ /* 0x180fe200000108b5 */
[----:B------:R-:W-:Y:S01]  /*b990*/  FFMA.FTZ R182, R182, R12, -R181 ;  /* 0x0000000cb6b67223 */ /* 0x000fe200000108b5 */
[----:B------:R-:W-:-:S02]  /*b9a0*/  @!P2 IMAD R223, R225, 0x40, R190 ;  /* 0x00000040e1dfa824 */ /* 0x000fc400078e02be */
[----:B------:R-:W3:Y:S02]  /*b9b0*/  MUFU.EX2 R176, R176 ;  /* 0x000000b000b07308 */ /* 0x000ee40000000800 */
[----:B------:R-:W-:-:S06]  /*b9c0*/  @!P2 IMAD R158, R223, 0x4, R2 ;  /* 0x00000004df9ea824 */ /* 0x000fcc00078e0202 */
[----:B------:R-:W4:Y:S01]  /*b9d0*/  MUFU.EX2 R180, R180 ;  /* 0x000000b400b47308 */ /* 0x000f220000000800 */
[----:B0-----:R-:W-:Y:S01]  /*b9e0*/  FFMA.FTZ R154, R173, R0, R152 ;  /* 0x00000000ad9a7223 */ /* 0x001fe20000010098 */
[C---:B------:R-:W-:Y:S01]  /*b9f0*/  F2FP.BF16.F32.PACK_AB R152, R21.reuse, R152 ;  /* 0x000000981598723e */ /* 0x040fe200000010ff */
[----:B------:R-:W-:Y:S01]  /*ba00*/  @!P2 STS [R158+0x28800], R173 ;  /* 0x028800ad9e00a388 */ /* 0x000fe20000000800 */
[-C--:B------:R-:W-:Y:S01]  /*ba10*/  FMUL.FTZ R24, R24, R173.reuse ;  /* 0x000000ad18187220 */ /* 0x080fe20000410000 */
[----:B------:R-:W-:Y:S01]  /*ba20*/  FADD.FTZ R154, R21, R154 ;  /* 0x0000009a159a7221 */ /* 0x000fe20000010000 */
[-C--:B------:R-:W-:Y:S01]  /*ba30*/  FMUL.FTZ R25, R25, R173.reuse ;  /* 0x000000ad19197220 */ /* 0x080fe20000410000 */
[----:B------:R-:W-:Y:S01]  /*ba40*/  FMUL.FTZ R28, R28, R173 ;  /* 0x000000ad1c1c7220 */ /* 0x000fe20000410000 */
[----:B------:R-:W0:Y:S01]  /*ba50*/  MUFU.EX2 R155, R155 ;  /* 0x0000009b009b7308 */ /* 0x000e220000000800 */
[----:B---3--:R-:W-:Y:S01]  /*ba60*/  FFMA.FTZ R21, R176, R3, R177 ;  /* 0x00000003b0157223 */ /* 0x008fe200000100b1 */
[----:B------:R3:W-:Y:S01]  /*ba70*/  @!P2 STS [R158+0x28820], R176 ;  /* 0x028820b09e00a388 */ /* 0x0007e20000000800 */
        /* <DEDUP_REMOVED lines=30> */
[-CC-:B-1----:R-:W-:Y:S01]  /*bc60*/  FFMA.FTZ R166, R167, R12.reuse, -R181.reuse ;  /* 0x0000000ca7a67223 */ /* 0x182fe200000108b5 */
[-CC-:B------:R-:W-:Y:S01]  /*bc70*/  FFMA.FTZ R167, R170, R12.reuse, -R181.reuse ;  /* 0x0000000caaa77223 */ /* 0x180fe200000108b5 */
[----:B------:R-:W-:Y:S01]  /*bc80*/  FFMA.FTZ R181, R183, R12, -R181 ;  /* 0x0000000cb7b57223 */ /* 0x000fe200000108b5 */
[----:B------:R-:W-:Y:S01]  /*bc90*/  FADD.FTZ R183, R153, R154 ;  /* 0x0000009a99b77221 */ /* 0x000fe20000010000 */
[----:B----4-:R-:W-:Y:S01]  /*bca0*/  FADD.FTZ R170, R180, R21 ;  /* 0x00000015b4aa7221 */ /* 0x010fe20000010000 */
[C---:B------:R-:W-:Y:S01]  /*bcb0*/  F2FP.BF16.F32.PACK_AB R154, R156.reuse, R153 ;  /* 0x000000999c9a723e */ /* 0x040fe200000010ff */
[----:B------:R-:W-:Y:S01]  /*bcc0*/  FMUL.FTZ R81, R81, R173 ;  /* 0x000000ad51517220 */ /* 0x000fe20000410000 */
[----:B------:R-:W-:Y:S01]  /*bcd0*/  FADD.FTZ R224, R156, R183 ;  /* 0x000000b79ce07221 */ /* 0x000fe20000010000 */
[----:B0-----:R-:W-:Y:S01]  /*bce0*/  FADD.FTZ R21, R155, R170 ;  /* 0x000000aa9b157221 */ /* 0x001fe20000010000 */
[----:B------:R-:W-:Y:S01]  /*bcf0*/  MUFU.EX2 R227, R227 ;  /* 0x000000e300e37308 */ /* 0x000fe20000000800 */
[----:B------:R-:W-:Y:S01]  /*bd00*/  F2FP.BF16.F32.PACK_AB R156, R160, R157 ;  /* 0x0000009da09c723e */ /* 0x000fe200000010ff */
[----:B------:R-:W-:Y:S01]  /*bd10*/  FADD.FTZ R153, R157, R224 ;  /* 0x000000e09d997221 */ /* 0x000fe20000010000 */
[C---:B---3--:R-:W-:Y:S01]  /*bd20*/  FADD.FTZ R158, R230.reuse, R21 ;  /* 0x00000015e69e7221 */ /* 0x048fe20000010000 */
[----:B------:R-:W-:Y:S01]  /*bd30*/  F2FP.BF16.F32.PACK_AB R155, R230, R155 ;  /* 0x0000009be69b723e */ /* 0x000fe200000010ff */
[----:B------:R-:W-:Y:S01]  /*bd40*/  FMUL.FTZ R84, R84, R173 ;  /* 0x000000ad54547220 */ /* 0x000fe20000410000 */
[----:B------:R-:W-:Y:S01]  /*bd50*/  FADD.FTZ R224, R160, R153 ;  /* 0x00000099a0e07221 */ /* 0x000fe20000010000 */
[----:B-----5:R-:W-:Y:S01]  /*bd60*/  FADD.FTZ R21, R159, R158 ;  /* 0x0000009e9f157221 */ /* 0x020fe20000010000 */
[----:B------:R-:W-:Y:S01]  /*bd70*/  MUFU.EX2 R166, R166 ;  /* 0x000000a600a67308 */ /* 0x000fe20000000800 */
[----:B------:R-:W-:Y:S01]  /*bd80*/  F2FP.BF16.F32.PACK_AB R158, R226, R161 ;  /* 0x000000a1e29e723e */ /* 0x000fe200000010ff */
[----:B------:R-:W-:Y:S01]  /*bd90*/  FADD.FTZ R153, R161, R224 ;  /* 0x000000e0a1997221 */ /* 0x000fe20000010000 */
[----:B--2---:R-:W-:Y:S01]  /*bda0*/  FADD.FTZ R160, R162, R21 ;  /* 0x00000015a2a07221 */ /* 0x004fe20000010000 */
        /* <DEDUP_REMOVED lines=28> */
[----:B------:R2:W-:Y:S01]  /*bf70*/  MUFU.EX2 R3, R174 ;  /* 0x000000ae00037308 */ /* 0x0005e20000000800 */
        /* <DEDUP_REMOVED lines=9> */
[----:B-1----:R-:W-:Y:S01]  /*c010*/  F2FP.BF16.F32.PACK_AB R160, R228, R227 ;  /* 0x000000e3e4a0723e */ /* 0x002fe200000010ff */
[-C--:B------:R-:W-:Y:S01]  /*c020*/  FMUL.FTZ R145, R145, R173.reuse ;  /* 0x000000ad91917220 */ /* 0x080fe20000410000 */
[-C--:B------:R-:W-:Y:S01]  /*c030*/  FMUL.FTZ R148, R148, R173.reuse ;  /* 0x000000ad94947220 */ /* 0x080fe20000410000 */
[----:B------:R-:W-:Y:S01]  /*c040*/  FADD.FTZ R153, R227, R174 ;  /* 0x000000aee3997221 */ /* 0x000fe20000010000 */
[----:B------:R-:W-:Y:S01]  /*c050*/  FADD.FTZ R174, R166, R21 ;  /* 0x00000015a6ae7221 */ /* 0x000fe20000010000 */
[----:B------:R-:W-:Y:S01]  /*c060*/  FMUL.FTZ R149, R149, R173 ;  /* 0x000000ad95957220 */ /* 0x000fe20000410000 */
[----:B------:R-:W1:Y:S01]  /*c070*/  MUFU.EX2 R170, R175 ;  /* 0x000000af00aa7308 */ /* 0x000e620000000800 */
[----:B------:R-:W-:Y:S01]  /*c080*/  FADD.FTZ R157, R228, R153 ;  /* 0x00000099e49d7221 */ /* 0x000fe20000010000 */
[----:B------:R-:W-:Y:S01]  /*c090*/  FADD.FTZ R21, R167, R174 ;  /* 0x000000aea7157221 */ /* 0x000fe20000010000 */
[----:B------:R-:W-:Y:S01]  /*c0a0*/  F2FP.BF16.F32.PACK_AB R153, R180, R177 ;  /* 0x000000b1b499723e */ /* 0x000fe200000010ff */
[----:B------:R-:W-:Y:S01]  /*c0b0*/  BAR.SYNC.DEFER_BLOCKING 0xf, 0x100 ;  /* 0x03c4000000007b1d */ /* 0x000fe20000010000 */
[-C--:B------:R-:W-:Y:S01]  /*c0c0*/  FMUL.FTZ R26, R26, R176.reuse ;  /* 0x000000b01a1a7220 */ /* 0x080fe20000410000 */
[----:B------:R-:W-:Y:S01]  /*c0d0*/  FADD.FTZ R174, R0, R21 ;  /* 0x0000001500ae7221 */ /* 0x000fe20000010000 */
[-C--:B------:R-:W-:Y:S01]  /*c0e0*/  FMUL.FTZ R27, R27, R176.reuse ;  /* 0x000000b01b1b7220 */ /* 0x080fe20000410000 */
[-C--:B------:R-:W-:Y:S01]  /*c0f0*/  FMUL.FTZ R30, R30, R176.reuse ;  /* 0x000000b01e1e7220 */ /* 0x080fe20000410000 */
[----:B0-----:R-:W-:Y:S01]  /*c100*/  FADD.FTZ R157, R164, R157 ;  /* 0x0000009da49d7221 */ /* 0x001fe20000010000 */
[----:B------:R-:W0:Y:S01]  /*c110*/  MUFU.EX2 R168, R168 ;  /* 0x000000a800a87308 */ /* 0x000e220000000800 */
[----:B------:R-:W-:Y:S01]  /*c120*/  FADD.FTZ R21, R3, R174 ;  /* 0x000000ae03157221 */ /* 0x000fe20000010000 */
[-C--:B------:R-:W-:Y:S01]  /*c130*/  FMUL.FTZ R31, R31, R176.reuse ;  /* 0x000000b01f1f7220 */ /* 0x080fe20000410000 */
[-C--:B------:R-:W-:Y:S01]  /*c140*/  FMUL.FTZ R34, R34, R176.reuse ;  /* 0x000000b022227220 */ /* 0x080fe20000410000 */
[-C--:B------:R-:W-:Y:S01]  /*c150*/  FMUL.FTZ R35, R35, R176.reuse ;  /* 0x000000b023237220 */ /* 0x080fe20000410000 */
[-C--:B------:R-:W-:Y:S01]  /*c160*/  FMUL.FTZ R38, R38, R176.reuse ;  /* 0x000000b026267220 */ /* 0x080fe20000410000 */
[-C--:B------:R-:W-:Y:S01]  /*c170*/  FMUL.FTZ R39, R39, R176.reuse ;  /* 0x000000b027277220 */ /* 0x080fe20000410000 */
[----:B-1----:R-:W-:Y:S01]  /*c180*/  FADD.FTZ R21, R170, R21 ;  /* 0x00000015aa157221 */ /* 0x002fe20000010000 */
        /* <DEDUP_REMOVED lines=10> */
[----:B------:R-:W-:Y:S01]  /*c230*/  F2FP.BF16.F32.PACK_AB R157, R162, R159 ;  /* 0x0000009fa29d723e */ /* 0x000fe200000010ff */
[----:B------:R0:W-:Y:S01]  /*c240*/  STSM.16.M88.4 [R196+0x26800], R152 ;  /* 0x02680098c4007844 */ /* 0x0001e20000000200 */
[----:B------:R-:W-:Y:S01]  /*c250*/  F2FP.BF16.F32.PACK_AB R159, R166, R163 ;  /* 0x000000a3a69f723e */ /* 0x000fe200000010ff */
[----:B------:R-:W-:Y:S01]  /*c260*/  FMUL.FTZ R55, R55, R176 ;  /* 0x000000b037377220 */ /* 0x000fe20000410000 */
[----:B------:R-:W-:Y:S01]  /*c270*/  F2FP.BF16.F32.PACK_AB R162, R168, R164 ;  /* 0x000000a4a8a2723e */ /* 0x000fe200000010ff */
[-C--:B------:R-:W-:Y:S01]  /*c280*/  FMUL.FTZ R58, R58, R176.reuse ;  /* 0x000000b03a3a7220 */ /* 0x080fe20000410000 */
[----:B------:R-:W3:Y:S01]  /*c290*/  MUFU.EX2 R165, R165 ;  /* 0x000000a500a57308 */ /* 0x000ee20000000800 */
[----:B-1----:R-:W-:Y:S01]  /*c2a0*/  FADD.FTZ R166, R178, R21 ;  /* 0x00000015b2a67221 */ /* 0x002fe20000010000 */
[----:B------:R-:W-:Y:S01]  /*c2b0*/  F2FP.BF16.F32.PACK_AB R163, R170, R3 ;  /* 0x00000003aaa3723e */ /* 0x000fe200000010ff */
[----:B------:R0:W-:Y:S01]  /*c2c0*/  STSM.16.M88.4 [R197], R156 ;  /* 0x0000009cc5007844 */ /* 0x0001e20000000200 */
[-C--:B------:R-:W-:Y:S01]  /*c2d0*/  FMUL.FTZ R59, R59, R176.reuse ;  /* 0x000000b03b3b7220 */ /* 0x080fe20000410000 */
[-C--:B------:R-:W-:Y:S01]  /*c2e0*/  FMUL.FTZ R62, R62, R176.reuse ;  /* 0x000000b03e3e7220 */ /* 0x080fe20000410000 */
[-C--:B------:R-:W-:Y:S01]  /*c2f0*/  FMUL.FTZ R63, R63, R176.reuse ;  /* 0x000000b03f3f7220 */ /* 0x080fe20000410000 */
[----:B------:R0:W-:Y:S01]  /*c300*/  STSM.16.M88.4 [R199], R160 ;  /* 0x000000a0c7007844 */ /* 0x0001e20000000200 */
        /* <DEDUP_REMOVED lines=17> */
[C---:B-1----:R-:W-:Y:S01]  /*c420*/  F2FP.BF16.F32.PACK_AB R164, R169.reuse, R165 ;  /* 0x000000a5a9a4723e */ /* 0x042fe200000010ff */
[----:B------:R-:W-:Y:S01]  /*c430*/  FADD.FTZ R21, R169, R174 ;  /* 0x000000aea9157221 */ /* 0x000fe20000010000 */
[----:B------:R-:W-:Y:S01]  /*c440*/  F2FP.BF16.F32.PACK_AB R165, R179, R178 ;  /* 0x000000b2b3a5723e */ /* 0x000fe200000010ff */
[-C--:B------:R-:W-:Y:S01]  /*c450*/  FMUL.FTZ R90, R90, R176.reuse ;  /* 0x000000b05a5a7220 */ /* 0x080fe20000410000 */
[-C--:B------:R-:W-:Y:S01]  /*c460*/  FMUL.FTZ R91, R91, R176.reuse ;  /* 0x000000b05b5b7220 */ /* 0x080fe20000410000 */
[----:B------:R-:W-:Y:S01]  /*c470*/  FADD.FTZ R21, R20, R21 ;  /* 0x0000001514157221 */ /* 0x000fe20000010000 */
        /* <DEDUP_REMOVED lines=9> */
[----:B------:R-:W-:Y:S01]  /*c510*/  FMUL.FTZ R107, R107, R176 ;  /* 0x000000b06b6b7220 */ /* 0x000fe20000410000 */
[C---:B---3--:R-:W-:Y:S01]  /*c520*/  F2FP.BF16.F32.PACK_AB R166, R172.reuse, R20 ;  /* 0x00000014aca6723e */ /* 0x048fe200000010ff */
[----:B------:R-:W-:Y:S01]  /*c530*/  FADD.FTZ R0, R172, R21 ;  /* 0x00000015ac007221 */ /* 0x000fe20000010000 */
[-C--:B------:R-:W-:Y:S01]  /*c540*/  FMUL.FTZ R110, R110, R176.reuse ;  /* 0x000000b06e6e7220 */ /* 0x080fe20000410000 */
[-C--:B------:R-:W-:Y:S01]  /*c550*/  FMUL.FTZ R111, R111, R176.reuse ;  /* 0x000000b06f6f7220 */ /* 0x080fe20000410000 */
[-C--:B------:R-:W-:Y:S01]  /*c560*/  FMUL.FTZ R114, R114, R176.reuse ;  /* 0x000000b072727220 */ /* 0x080fe20000410000 */
[-C--:B------:R-:W-:Y:S01]  /*c570*/  FMUL.FTZ R115, R115, R176.reuse ;  /* 0x000000b073737220 */ /* 0x080fe20000410000 */
[-C--:B------:R-:W-:Y:S01]  /*c580*/  FMUL.FTZ R118, R118, R176.reuse ;  /* 0x000000b076767220 */ /* 0x080fe20000410000 */
[----:B------:R-:W-:Y:S01]  /*c590*/  FMUL.FTZ R119, R119, R176 ;  /* 0x000000b077777220 */ /* 0x000fe20000410000 */
        /* <DEDUP_REMOVED lines=21> */
.L_x_3727:
[----:B------:R1:W2:Y:S01]  /*c6f0*/  SYNCS.PHASECHK.TRANS64.TRYWAIT P2, [R213+URZ+0x28c50], R214 ;  /* 0x028c50d6d50075a7 */ /* 0x0002a2000804017f */
[----:B------:R-:W-:Y:S05]  /*c700*/  @!P0 BRA `(.L_x_3728) ;  /* 0x0000000000048947 */ /* 0x000fea0003800000 */
[----:B------:R-:W-:Y:S01]  /*c710*/  BPT.TRAP 0x1 ;  /* 0x000000040000795c */ /* 0x000fe20000300000 */
.L_x_3728:
[----:B------:R-:W-:Y:S04]  /*c720*/  BSSY B2, `(.L_x_3729) ;  /* 0x0000004000027945 */ /* 0x000fe80003800000 */
[----:B--2---:R-:W-:Y:S05]  /*c730*/  @P2 BRA `(.L_x_3730) ;  /* 0x0000000000082947 */ /* 0x004fea0003800000 */
[----:B------:R-:W2:Y:S02]  /*c740*/  SYNCS.PHASECHK.TRANS64.TRYWAIT P2, [R213+URZ+0x28c50], R214 ;  /* 0x028c50d6d50075a7 */ /* 0x000ea4000804017f */
[----:B--2---:R-:W-:Y:S05]  /*c750*/  @!P2 BRA `(.L_x_3731) ;  /* 0x000000bc00c0a947 */ /* 0x004fea0003800000 */
.L_x_3730:
[----:B------:R-:W-:Y:S05]  /*c760*/  BSYNC B2 ;  /* 0x0000000000027941 */ /* 0x000fea0003800000 */
.L_x_3729:
        /* <DEDUP_REMOVED lines=10> */
[----:B------:R-:W-:Y:S01]  /*c810*/  IMAD.MOV.U32 R224, RZ, RZ, R13 ;  /* 0x000000ffffe07224 */ /* 0x000fe200078e000d */
[----:B------:R-:W-:Y:S01]  /*c820*/  MOV R223, R15 ;  /* 0x0000000f00df7202 */ /* 0x000fe20000000f00 */
[----:B------:R-:W-:-:S08]  /*c830*/  IMAD.MOV.U32 R225, RZ, RZ, R18 ;  /* 0x000000ffffe17224 */ /* 0x000fd000078e0012 */
        /* <DEDUP_REMOVED lines=35> */
.L_x_3721:
[----:B------:R-:W-:Y:S05]  /*ca70*/  BSYNC B1 ;  /* 0x0000000000017941 */ /* 0x000fea0003800000 */
.L_x_3720:
[----:B------:R-:W-:Y:S01]  /*ca80*/  ISETP.GE.AND P2, PT, R212, RZ, PT ;  /* 0x000000ffd400720c */ /* 0x000fe20003f46270 */
[----:B------:R-:W-:-:S12]  /*ca90*/  BSSY B0, `(.L_x_3733) ;  /* 0x00001a2000007945 */ /* 0x000fd80003800000 */
[----:B------:R-:W-:Y:S05]  /*caa0*/  @!P2 BRA `(.L_x_3734) ;  /* 0x000000180080a947 */ /* 0x000fea0003800000 */
[----:B------:R-:W-:Y:S02]  /*cab0*/  IMAD.MOV.U32 R194, RZ, RZ, R15 ;  /* 0x000000ffffc27224 */ /* 0x000fe400078e000f */
[----:B-1----:R-:W-:Y:S02]  /*cac0*/  IMAD.MOV.U32 R213, RZ, RZ, R13 ;  /* 0x000000ffffd57224 */ /* 0x002fe400078e000d */
[----:B------:R-:W-:-:S07]  /*cad0*/  IMAD.MOV.U32 R187, RZ, RZ, R18 ;  /* 0x000000ffffbb7224 */ /* 0x000fce00078e0012 */
.L_x_3745:
[----:B------:R-:W-:-:S05]  /*cae0*/  VIADD R18, R187, 0x1 ;  /* 0x00000001bb127836 */ /* 0x000fca0000000000 */
[----:B------:R-:W-:-:S04]  /*caf0*/  ISETP.NE.AND P2, PT, R18, 0x2, PT ;  /* 0x000000021200780c */ /* 0x000fc80003f45270 */
[----:B------:R-:W-:Y:S02]  /*cb00*/  SEL R12, RZ, 0x1, P2 ;  /* 0x00000001ff0c7807 */ /* 0x000fe40001000000 */
[----:B------:R-:W-:Y:S02]  /*cb10*/  SEL R18, R18, RZ, P2 ;  /* 0x000000ff12127207 */ /* 0x000fe40001000000 */
[----:B------:R-:W-:Y:S01]  /*cb20*/  LOP3.LUT R19, R19, R12, RZ, 0x3c, !PT ;  /* 0x0000000c13137212 */ /* 0x000fe200078e3cff */
[----:B--2---:R-:W-:Y:S06]  /*cb30*/  @!P0 BRA `(.L_x_3735) ;  /* 0x0000000000048947 */ /* 0x004fec0003800000 */
[----:B------:R-:W-:Y:S01]  /*cb40*/  BPT.TRAP 0x1 ;  /* 0x000000040000795c */ /* 0x000fe20000300000 */
.L_x_3735:
[----:B------:R-:W-:Y:S01]  /*cb50*/  IMAD R185, R18, 0x8, R2 ;  /* 0x0000000812b97824 */ /* 0x000fe200078e0202 */
[----:B------:R-:W-:-:S04]  /*cb60*/  SHF.L.U32 R186, R19, 0x1f, RZ ;  /* 0x0000001f13ba7819 */ /* 0x000fc800000006ff */
[----:B------:R1:W2:Y:S01]  /*cb70*/  SYNCS.PHASECHK.TRANS64.TRYWAIT P2, [R185+URZ+0x28c30], R186 ;  /* 0x028c30bab90075a7 */ /* 0x0002a2000804017f */
[----:B------:R-:W-:Y:S05]  /*cb80*/  @!P0 BRA `(.L_x_3736) ;  /* 0x0000000000048947 */ /* 0x000fea0003800000 */
[----:B------:R-:W-:Y:S01]  /*cb90*/  BPT.TRAP 0x1 ;  /* 0x000000040000795c */ /* 0x000fe20000300000 */
.L_x_3736:
[----:B------:R-:W-:Y:S01]  /*cba0*/  BSSY B1, `(.L_x_3737) ;  /* 0x0000006000017945 */ /* 0x000fe20003800000 */
[----:B------:R-:W-:Y:S01]  /*cbb0*/  LEA R12, R18, R14, 0x9 ;  /* 0x0000000e120c7211 */ /* 0x000fe200078e48ff */
[----:B------:R-:W-:Y:S02]  /*cbc0*/  IMAD.MOV.U32 R13, RZ, RZ, 0x40000040 ;  /* 0x40000040ff0d7424 */ /* 0x000fe400078e00ff */
[----:B--2---:R-:W-:Y:S05]  /*cbd0*/  @P2 BRA `(.L_x_3738) ;  /* 0x0000000000082947 */ /* 0x004fea0003800000 */
[----:B------:R-:W2:Y:S02]  /*cbe0*/  SYNCS.PHASECHK.TRANS64.TRYWAIT P2, [R185+URZ+0x28c30], R186 ;  /* 0x028c30bab90075a7 */ /* 0x000ea4000804017f */
[----:B--2---:R-:W-:Y:S05]  /*cbf0*/  @!P2 BRA `(.L_x_3739) ;  /* 0x000000b800aca947 */ /* 0x004fea0003800000 */
.L_x_3738:
[----:B------:R-:W-:Y:S05]  /*cc00*/  BSYNC B1 ;  /* 0x0000000000017941 */ /* 0x000fea0003800000 */
.L_x_3737:
[C---:B------:R-:W-:Y:S01]  /*cc10*/  R2UR UR6, R12.reuse ;  /* 0x000000000c0672ca */ /* 0x040fe200000e0000 */
[----:B0-----:R-:W-:Y:S01]  /*cc20*/  WARPGROUP.ARRIVE ;  /* 0x00000000000079c5 */ /* 0x001fe20000000000 */
[----:B------:R-:W-:Y:S01]  /*cc30*/  R2UR UR7, R13 ;  /* 0x000000000d0772ca */ /* 0x000fe200000e0000 */
[----:B------:R-:W-:Y:S01]  /*cc40*/  VIADD R20, R12, 0x2 ;  /* 0x000000020c147836 */ /* 0x000fe20000000000 */
[----:B------:R-:W-:Y:S01]  /*cc50*/  R2UR UR4, R4 ;  /* 0x00000000040472ca */ /* 0x000fe200000e0000 */
[----:B------:R-:W-:Y:S01]  /*cc60*/  IMAD.MOV.U32 R21, RZ, RZ, 0x40000040 ;  /* 0x40000040ff157424 */ /* 0x000fe200078e00ff */
[----:B------:R-:W-:Y:S01]  /*cc70*/  R2UR UR5, R5 ;  /* 0x00000000050572ca */ /* 0x000fe200000e0000 */
[----:B------:R-:W-:Y:S02]  /*cc80*/  IMAD.MOV.U32 R13, RZ, RZ, 0x40000040 ;  /* 0x40000040ff0d7424 */ /* 0x000fe400078e00ff */
[----:B------:R-:W-:-:S05]  /*cc90*/  IMAD.MOV R225, RZ, RZ, -R195 ;  /* 0x000000ffffe17224 */ /* 0x000fca00078e0ac3 */
[----:B------:R-:W-:-:S05]  /*cca0*/  ISETP.NE.AND P2, PT, R192, R225, PT ;  /* 0x000000e1c000720c */ /* 0x000fca0003f45270 */
        /* <DEDUP_REMOVED lines=8> */
[----:B------:R-:W-:-:S04]  /*cd30*/  @!P2 IMAD R187, R187, 0x40, R190 ;  /* 0x00000040bbbba824 */ /* 0x000fc800078e02be */
[----:B------:R-:W-:Y:S01]  /*cd40*/  @!P2 IMAD R187, R187, 0x4, R2 ;  /* 0x00000004bbbba824 */ /* 0x000fe200078e0202 */
        /* <DEDUP_REMOVED lines=42> */
[----:B------:R-:W-:Y:S02]  /*cff0*/  FMNMX.FTZ R15, R163, R12, !PT ;  /* 0x0000000ca30f7209 */ /* 0x000fe40007810000 */
[----:B------:R-:W-:Y:S02]  /*d000*/  MOV R12, UR36 ;  /* 0x00000024000c7c02 */ /* 0x000fe40008000f00 */
[----:B------:R-:W-:-:S04]  /*d010*/  FMNMX.FTZ R20, R166, R15, !PT ;  /* 0x0000000fa6147209 */ /* 0x000fc80007810000 */
[----:B------:R-:W-:Y:S02]  /*d020*/  FMNMX.FTZ R15, R167, R20, !PT ;  /* 0x00000014a70f7209 */ /* 0x000fe40007810000 */
[----:B0-----:R-:W-:Y:S02]  /*d030*/  FMNMX.FTZ R13, R21, R214, !PT ;  /* 0x000000d6150d7209 */ /* 0x001fe40007810000 */
[----:B------:R-:W-:-:S03]  /*d040*/  FMNMX.FTZ R20, R170, R15, !PT ;  /* 0x0000000faa147209 */ /* 0x000fc60007810000 */
[----:B------:R-:W-:Y:S01]  /*d050*/  FADD.FTZ R213, -R13, R213 ;  /* 0x000000d50dd57221 */ /* 0x000fe20000010100 */
[----:B------:R-:W-:-:S03]  /*d060*/  FMNMX.FTZ R15, R171, R20, !PT ;  /* 0x00000014ab0f7209 */ /* 0x000fc60007810000 */
[-C--:B------:R-:W-:Y:S01]  /*d070*/  FMUL.FTZ R21, R213, R12.reuse ;  /* 0x0000000cd5157220 */ /* 0x080fe20000410000 */
[----:B------:R-:W-:Y:S01]  /*d080*/  FMNMX.FTZ R20, R174, R15, !PT ;  /* 0x0000000fae147209 */ /* 0x000fe20007810000 */
[----:B------:R-:W-:-:S03]  /*d090*/  FMUL.FTZ R213, R13, R12 ;  /* 0x0000000c0dd57220 */ /* 0x000fc60000410000 */
        /* <DEDUP_REMOVED lines=20> */
[----:B------:R-:W-:Y:S01]  /*d1e0*/  FFMA.FTZ R181, R181, R12, -R213 ;  /* 0x0000000cb5b57223 */ /* 0x000fe200000108d5 */
[----:B------:R-:W0:Y:S01]  /*d1f0*/  SHFL.BFLY PT, R214, R15, 0x2, 0x1f ;  /* 0x0c401f000fd67f89 */ /* 0x000e2200000e0000 */
[----:B------:R-:W3:Y:S08]  /*d200*/  MUFU.EX2 R21, R21 ;  /* 0x0000001500157308 */ /* 0x000ef00000000800 */
[----:B------:R-:W4:Y:S08]  /*d210*/  MUFU.EX2 R152, R152 ;  /* 0x0000009800987308 */ /* 0x000f300000000800 */
[----:B------:R-:W5:Y:S01]  /*d220*/  MUFU.EX2 R153, R153 ;  /* 0x0000009900997308 */ /* 0x000f620000000800 */
[-C--:B---3--:R-:W-:Y:S01]  /*d230*/  FMUL.FTZ R24, R24, R21.reuse ;  /* 0x0000001518187220 */ /* 0x088fe20000410000 */
[-C--:B------:R-:W-:Y:S01]  /*d240*/  FMUL.FTZ R25, R25, R21.reuse ;  /* 0x0000001519197220 */ /* 0x080fe20000410000 */
[-C--:B------:R-:W-:Y:S01]  /*d250*/  FMUL.FTZ R28, R28, R21.reuse ;  /* 0x000000151c1c7220 */ /* 0x080fe20000410000 */
[-C--:B------:R-:W-:Y:S01]  /*d260*/  FMUL.FTZ R29, R29, R21.reuse ;  /* 0x000000151d1d7220 */ /* 0x080fe20000410000 */
[-C--:B------:R-:W-:Y:S01]  /*d270*/  FMUL.FTZ R32, R32, R21.reuse ;  /* 0x0000001520207220 */ /* 0x080fe20000410000 */
[-C--:B------:R-:W-:Y:S01]  /*d280*/  FMUL.FTZ R33, R33, R21.reuse ;  /* 0x0000001521217220 */ /* 0x080fe20000410000 */
[----:B0-----:R-:W-:Y:S01]  /*d290*/  FMNMX.FTZ R214, R15, R214, !PT ;  /* 0x000000d60fd67209 */ /* 0x001fe20007810000 */
[----:B------:R-:W0:Y:S01]  /*d2a0*/  MUFU.EX2 R20, R20 ;  /* 0x0000001400147308 */ /* 0x000e220000000800 */
[----:B----4-:R-:W-:Y:S01]  /*d2b0*/  FFMA.FTZ R0, R21, R0, R152 ;  /* 0x0000000015007223 */ /* 0x010fe20000010098 */
        /* <DEDUP_REMOVED lines=27> */
[-C--:B------:R-:W-:Y:S01]  /*d470*/  FMUL.FTZ R80, R80, R21.reuse ;  /* 0x0000001550507220 */ /* 0x080fe20000410000 */
        /* <DEDUP_REMOVED lines=9> */
[----:B------:R-:W-:Y:S01]  /*d510*/  FFMA.FTZ R194, R155, R12, -R223 ;  /* 0x0000000c9bc27223 */ /* 0x000fe200000108df */
[----:B------:R-:W-:-:S02]  /*d520*/  @!P1 VIADD R154, R185, 0x28c40 ;  /* 0x00028c40b99a9836 */ /* 0x000fc40000000000 */
[-CC-:B------:R-:W-:Y:S01]  /*d530*/  FFMA.FTZ R155, R158, R12.reuse, -R223.reuse ;  /* 0x0000000c9e9b7223 */ /* 0x180fe200000108df */
[-CC-:B------:R-:W-:Y:S01]  /*d540*/  FFMA.FTZ R214, R159, R12.reuse, -R223.reuse ;  /* 0x0000000c9fd67223 */ /* 0x180fe200000108df */
[----:B------:R-:W-:Y:S01]  /*d550*/  MUFU.EX2 R168, R168 ;  /* 0x000000a800a87308 */ /* 0x000fe20000000800 */
[-CC-:B------:R-:W-:Y:S01]  /*d560*/  FFMA.FTZ R159, R162, R12.reuse, -R223.reuse ;  /* 0x0000000ca29f7223 */ /* 0x180fe200000108df */
[----:B------:R-:W-:Y:S01]  /*d570*/  @!P1 PRMT R154, RZ, 0x654, R154 ;  /* 0x00000654ff9a9816 */ /* 0x000fe2000000009a */
[-C--:B------:R-:W-:Y:S01]  /*d580*/  FMUL.FTZ R92, R92, R21.reuse ;  /* 0x000000155c5c7220 */ /* 0x080fe20000410000 */
[-C--:B------:R-:W-:Y:S01]  /*d590*/  FMUL.FTZ R93, R93, R21.reuse ;  /* 0x000000155d5d7220 */ /* 0x080fe20000410000 */
[-C--:B------:R-:W-:Y:S01]  /*d5a0*/  FMUL.FTZ R96, R96, R21.reuse ;  /* 0x0000001560607220 */ /* 0x080fe20000410000 */
[----:B------:R3:W-:Y:S01]  /*d5b0*/  @!P1 SYNCS.ARRIVE.TRANS64.RED.A1T0 RZ, [R154+URZ], RZ ;  /* 0x000000ff9aff99a7 */ /* 0x0007e2000810043f */
[----:B------:R5:W-:Y:S01]  /*d5c0*/  @!P2 STS [R187+0x28800], R21 ;  /* 0x02880015bb00a388 */ /* 0x000be20000000800 */
        /* <DEDUP_REMOVED lines=31> */
[----:B-----5:R-:W-:Y:S01]  /*d7c0*/  FADD.FTZ R21, R153, R0 ;  /* 0x0000000099157221 */ /* 0x020fe20000010000 */
[-CC-:B------:R-:W-:Y:S01]  /*d7d0*/  FFMA.FTZ R224, R163, R12.reuse, -R223.reuse ;  /* 0x0000000ca3e07223 */ /* 0x180fe200000108df */
[-CC-:B------:R-:W-:Y:S01]  /*d7e0*/  FFMA.FTZ R163, R166, R12.reuse, -R223.reuse ;  /* 0x0000000ca6a37223 */ /* 0x180fe200000108df */
[-C--:B------:R-:W-:Y:S01]  /*d7f0*/  FFMA.FTZ R158, R167, R12.reuse, -R223 ;  /* 0x0000000ca79e7223 */ /* 0x080fe200000108df */
[----:B0-----:R-:W-:Y:S01]  /*d800*/  FADD.FTZ R0, R20, R21 ;  /* 0x0000001514007221 */ /* 0x001fe20000010000 */
[----:B----4-:R-:W-:Y:S01]  /*d810*/  FFMA.FTZ R21, R168, R3, R213 ;  /* 0x00000003a8157223 */ /* 0x010fe200000100d5 */
[----:B------:R0:W-:Y:S01]  /*d820*/  @!P2 STS [R187+0x28820], R168 ;  /* 0x028820a8bb00a388 */ /* 0x0001e20000000800 */
[----:B------:R-:W4:Y:S01]  /*d830*/  MUFU.EX2 R160, R160 ;  /* 0x000000a000a07308 */ /* 0x000f220000000800 */
[-CC-:B------:R-:W-:Y:S01]  /*d840*/  FFMA.FTZ R167, R170, R12.reuse, -R223.reuse ;  /* 0x0000000caaa77223 */ /* 0x180fe200000108df */
[-CC-:B------:R-:W-:Y:S01]  /*d850*/  FFMA.FTZ R171, R171, R12.reuse, -R223.reuse ;  /* 0x0000000cabab7223 */ /* 0x180fe200000108df */
[-CC-:B------:R-:W-:Y:S01]  /*d860*/  FFMA.FTZ R162, R174, R12.reuse, -R223.reuse ;  /* 0x0000000caea27223 */ /* 0x180fe200000108df */
[-CC-:B------:R-:W-:Y:S01]  /*d870*/  FFMA.FTZ R175, R175, R12.reuse, -R223.reuse ;  /* 0x0000000cafaf7223 */ /* 0x180fe200000108df */
[-CC-:B---3--:R-:W-:Y:S01]  /*d880*/  FFMA.FTZ R154, R178, R12.reuse, -R223.reuse ;  /* 0x0000000cb29a7223 */ /* 0x188fe200000108df */
[----:B------:R-:W-:Y:S01]  /*d890*/  FFMA.FTZ R179, R179, R12, -R223 ;  /* 0x0000000cb3b37223 */ /* 0x000fe200000108df */
[----:B------:R-:W-:Y:S01]  /*d8a0*/  F2FP.BF16.F32.PACK_AB R152, R153, R152 ;  /* 0x000000989998723e */ /* 0x000fe200000010ff */
[----:B------:R-:W-:Y:S01]  /*d8b0*/  MUFU.EX2 R159, R159 ;  /* 0x0000009f009f7308 */ /* 0x000fe20000000800 */
[----:B0-----:R-:W-:Y:S01]  /*d8c0*/  FADD.FTZ R187, R157, R0 ;  /* 0x000000009dbb7221 */ /* 0x001fe20000010000 */
[----:B-1----:R-:W-:Y:S01]  /*d8d0*/  FADD.FTZ R0, R194, R21 ;  /* 0x00000015c2007221 */ /* 0x002fe20000010000 */
[-CC-:B------:R-:W-:Y:S01]  /*d8e0*/  FFMA.FTZ R182, R182, R12.reuse, -R223.reuse ;  /* 0x0000000cb6b67223 */ /* 0x180fe200000108df */
[----:B------:R-:W-:Y:S01]  /*d8f0*/  FFMA.FTZ R183, R183, R12, -R223 ;  /* 0x0000000cb7b77223 */ /* 0x000fe200000108df */
[-C--:B------:R-:W-:Y:S01]  /*d900*/  FMUL.FTZ R26, R26, R168.reuse ;  /* 0x000000a81a1a7220 */ /* 0x080fe20000410000 */
[----:B--2---:R-:W-:Y:S01]  /*d910*/  FADD.FTZ R21, R155, R0 ;  /* 0x000000009b157221 */ /* 0x004fe20000010000 */
[C---:B------:R-:W-:Y:S01]  /*d920*/  F2FP.BF16.F32.PACK_AB R155, R214.reuse, R155 ;  /* 0x0000009bd69b723e */ /* 0x040fe200000010ff */
[----:B------:R-:W0:Y:S01]  /*d930*/  MUFU.EX2 R165, R165 ;  /* 0x000000a500a57308 */ /* 0x000e220000000800 */
[-C--:B------:R-:W-:Y:S01]  /*d940*/  FMUL.FTZ R27, R27, R168.reuse ;  /* 0x000000a81b1b7220 */ /* 0x080fe20000410000 */
[----:B------:R-:W-:Y:S01]  /*d950*/  FADD.FTZ R0, R214, R21 ;  /* 0x00000015d6007221 */ /* 0x000fe20000010000 */
        /* <DEDUP_REMOVED lines=30> */
[----:B--2---:R-:W-:Y:S01]  /*db40*/  FADD.FTZ R158, R156, R187 ;  /* 0x000000bb9c9e7221 */ /* 0x004fe20000010000 */
[----:B------:R-:W-:Y:S01]  /*db50*/  F2FP.BF16.F32.PACK_AB R156, R161, R156 ;  /* 0x0000009ca19c723e */ /* 0x000fe200000010ff */
[-C--:B------:R-:W-:Y:S01]  /*db60*/  FMUL.FTZ R82, R82, R168.reuse ;  /* 0x000000a852527220 */ /* 0x080fe20000410000 */
[-C--:B------:R-:W-:Y:S01]  /*db70*/  FMUL.FTZ R83, R83, R168.reuse ;  /* 0x000000a853537220 */ /* 0x080fe20000410000 */
[----:B------:R-:W-:Y:S01]  /*db80*/  FADD.FTZ R187, R161, R158 ;  /* 0x0000009ea1bb7221 */ /* 0x000fe20000010000 */
[-C--:B------:R-:W-:Y:S01]  /*db90*/  FMUL.FTZ R86, R86, R168.reuse ;  /* 0x000000a856567220 */ /* 0x080fe20000410000 */
[-C--:B------:R-:W-:Y:S01]  /*dba0*/  FMUL.FTZ R87, R87, R168.reuse ;  /* 0x000000a857577220 */ /* 0x080fe20000410000 */
[----:B------:R-:W2:Y:S01]  /*dbb0*/  MUFU.EX2 R169, R169 ;  /* 0x000000a900a97308 */ /* 0x000ea20000000800 */
[----:B----4-:R-:W-:Y:S01]  /*dbc0*/  FADD.FTZ R158, R160, R187 ;  /* 0x000000bba09e7221 */ /* 0x010fe20000010000 */
[-C--:B------:R-:W-:Y:S01]  /*dbd0*/  FMUL.FTZ R90, R90, R168.reuse ;  /* 0x000000a85a5a7220 */ /* 0x080fe20000410000 */
[-C--:B------:R-:W-:Y:S01]  /*dbe0*/  FMUL.FTZ R91, R91, R168.reuse ;  /* 0x000000a85b5b7220 */ /* 0x080fe20000410000 */
[-C--:B------:R-:W-:Y:S01]  /*dbf0*/  FMUL.FTZ R94, R94, R168.reuse ;  /* 0x000000a85e5e7220 */ /* 0x080fe20000410000 */
[----:B0-----:R-:W-:Y:S01]  /*dc00*/  FADD.FTZ R187, R165, R158 ;  /* 0x0000009ea5bb7221 */ /* 0x001fe20000010000 */
        /* <DEDUP_REMOVED lines=31> */
[----:B------:R-:W-:Y:S01]  /*de00*/  FADD.FTZ R0, R224, R171 ;  /* 0x000000abe0007221 */ /* 0x000fe20000010000 */
[-C--:B------:R-:W-:Y:S01]  /*de10*/  FMUL.FTZ R142, R142, R168.reuse ;  /* 0x000000a88e8e7220 */ /* 0x080fe20000410000 */
[-C--:B------:R-:W-:Y:S01]  /*de20*/  FMUL.FTZ R143, R143, R168.reuse ;  /* 0x000000a88f8f7220 */ /* 0x080fe20000410000 */
[----:B------:R-:W-:Y:S01]  /*de30*/  MUFU.EX2 R176, R176 ;  /* 0x000000b000b07308 */ /* 0x000fe20000000800 */
[----:B------:R-:W-:Y:S01]  /*de40*/  FADD.FTZ R171, R163, R0 ;  /* 0x00000000a3ab7221 */ /* 0x000fe20000010000 */
[-C--:B------:R-:W-:Y:S01]  /*de50*/  FMUL.FTZ R146, R146, R168.reuse ;  /* 0x000000a892927220 */ /* 0x080fe20000410000 */
[-C--:B------:R-:W-:Y:S01]  /*de60*/  FMUL.FTZ R147, R147, R168.reuse ;  /* 0x000000a893937220 */ /* 0x080fe20000410000 */
[-C--:B------:R-:W-:Y:S01]  /*de70*/  FMUL.FTZ R150, R150, R168.reuse ;  /* 0x000000a896967220 */ /* 0x080fe20000410000 */
[----:B------:R-:W-:Y:S01]  /*de80*/  FADD.FTZ R0, R170, R171 ;  /* 0x000000abaa007221 */ /* 0x000fe20000010000 */
[----:B------:R-:W-:-:S02]  /*de90*/  FMUL.FTZ R151, R151, R168 ;  /* 0x000000a897977220 */ /* 0x000fc40000410000 */
[----:B------:R2:W3:Y:S01]  /*dea0*/  MUFU.EX2 R3, R162 ;  /* 0x000000a200037308 */ /* 0x0004e20000000800 */
[----:B-1----:R-:W-:Y:S01]  /*deb0*/  FADD.FTZ R153, R167, R0 ;  /* 0x00000000a7997221 */ /* 0x002fe20000010000 */
[----:B0-----:R-:W-:Y:S01]  /*dec0*/  FADD.FTZ R171, R173, R158 ;  /* 0x0000009eadab7221 */ /* 0x001fe20000010000 */
[----:B------:R-:W-:Y:S02]  /*ded0*/  F2FP.BF16.F32.PACK_AB R158, R165, R160 ;  /* 0x000000a0a59e723e */ /* 0x000fe400000010ff */
[----:B------:R-:W-:Y:S01]  /*dee0*/  FADD.FTZ R0, R174, R153 ;  /* 0x00000099ae007221 */ /* 0x000fe20000010000 */
[----:B------:R-:W-:Y:S02]  /*def0*/  F2FP.BF16.F32.PACK_AB R160, R169, R164 ;  /* 0x000000a4a9a0723e */ /* 0x000fe400000010ff */
[----:B------:R-:W0:Y:S01]  /*df00*/  MUFU.EX2 R177, R177 ;  /* 0x000000b100b17308 */ /* 0x000e220000000800 */
[----:B--2---:R-:W-:-:S07]  /*df10*/  F2FP.BF16.F32.PACK_AB R162, R173, R172 ;  /* 0x000000acada2723e */ /* 0x004fce00000010ff */
[----:B------:R-:W1:Y:S01]  /*df20*/  MUFU.EX2 R178, R175 ;  /* 0x000000af00b27308 */ /* 0x000e620000000800 */
[----:B---3--:R-:W-:-:S07]  /*df30*/  FADD.FTZ R153, R3, R0 ;  /* 0x0000000003997221 */ /* 0x008fce0000010000 */
[----:B------:R-:W2:Y:S01]  /*df40*/  MUFU.EX2 R180, R180 ;  /* 0x000000b400b47308 */ /* 0x000ea20000000800 */
[----:B0-----:R-:W-:-:S07]  /*df50*/  F2FP.BF16.F32.PACK_AB R164, R177, R176 ;  /* 0x000000b0b1a4723e */ /* 0x001fce00000010ff */
[----:B------:R0:W3:Y:S01]  /*df60*/  MUFU.EX2 R21, R154 ;  /* 0x0000009a00157308 */ /* 0x0000e20000000800 */
[----:B-1----:R-:W-:Y:S01]  /*df70*/  FADD.FTZ R0, R178, R153 ;  /* 0x00000099b2007221 */ /* 0x002fe20000010000 */
[----:B------:R-:W-:-:S06]  /*df80*/  F2FP.BF16.F32.PACK_AB R153, R194, R213 ;  /* 0x000000d5c299723e */ /* 0x000fcc00000010ff */
[----:B------:R-:W1:Y:S01]  /*df90*/  MUFU.EX2 R226, R179 ;  /* 0x000000b300e27308 */ /* 0x000e620000000800 */
[----:B0-----:R-:W-:Y:S01]  /*dfa0*/  F2FP.BF16.F32.PACK_AB R154, R157, R20 ;  /* 0x000000149d9a723e */ /* 0x001fe200000010ff */
[----:B------:R-:W-:Y:S01]  /*dfb0*/  BAR.SYNC.DEFER_BLOCKING 0xf, 0x100 ;  /* 0x03c4000000007b1d */ /* 0x000fe20000010000 */
[----:B------:R-:W-:-:S04]  /*dfc0*/  FADD.FTZ R20, R176, R171 ;  /* 0x000000abb0147221 */ /* 0x000fc80000010000 */
[----:B------:R-:W-:Y:S01]  /*dfd0*/  FADD.FTZ R157, R177, R20 ;  /* 0x00000014b19d7221 */ /* 0x000fe20000010000 */
[----:B------:R-:W0:Y:S03]  /*dfe0*/  MUFU.EX2 R181, R181 ;  /* 0x000000b500b57308 */ /* 0x000e260000000800 */
[----:B--2---:R-:W-:Y:S01]  /*dff0*/  FADD.FTZ R20, R180, R157 ;  /* 0x0000009db4147221 */ /* 0x004fe20000010000 */
[----:B---3--:R-:W-:-:S04]  /*e000*/  FADD.FTZ R157, R21, R0 ;  /* 0x00000000159d7221 */ /* 0x008fc80000010000 */
[----:B------:R-:W2:Y:S01]  /*e010*/  MUFU.EX2 R182, R182 ;  /* 0x000000b600b67308 */ /* 0x000ea20000000800 */
[----:B-1----:R-:W-:Y:S01]  /*e020*/  FADD.FTZ R161, R226, R157 ;  /* 0x0000009de2a17221 */ /* 0x002fe20000010000 */
[----:B------:R-:W-:Y:S02]  /*e030*/  F2FP.BF16.F32.PACK_AB R157, R224, R159 ;  /* 0x0000009fe09d723e */ /* 0x000fe400000010ff */
[----:B------:R-:W-:Y:S02]  /*e040*/  F2FP.BF16.F32.PACK_AB R159, R170, R163 ;  /* 0x000000a3aa9f723e */ /* 0x000fe400000010ff */
[----:B------:R-:W-:Y:S02]  /*e050*/  F2FP.BF16.F32.PACK_AB R163, R178, R3 ;  /* 0x00000003b2a3723e */ /* 0x000fe400000010ff */
[----:B------:R-:W1:Y:S01]  /*e060*/  MUFU.EX2 R183, R183 ;  /* 0x000000b700b77308 */ /* 0x000e620000000800 */
[C---:B0-----:R-:W-:Y:S01]  /*e070*/  FADD.FTZ R0, R181.reuse, R20 ;  /* 0x00000014b5007221 */ /* 0x041fe20000010000 */
[----:B------:R-:W-:Y:S01]  /*e080*/  F2FP.BF16.F32.PACK_AB R166, R181, R180 ;  /* 0x000000b4b5a6723e */ /* 0x000fe200000010ff */
[----:B------:R0:W-:Y:S01]  /*e090*/  STSM.16.M88.4 [R196+0x26800], R152 ;  /* 0x02680098c4007844 */ /* 0x0001e20000000200 */
[----:B------:R-:W-:-:S03]  /*e0a0*/  F2FP.BF16.F32.PACK_AB R165, R226, R21 ;  /* 0x00000015e2a5723e */ /* 0x000fc600000010ff */
[----:B------:R0:W-:Y:S01]  /*e0b0*/  STSM.16.M88.4 [R197], R156 ;  /* 0x0000009cc5007844 */ /* 0x0001e20000000200 */
[----:B--2---:R-:W-:Y:S01]  /*e0c0*/  FADD.FTZ R20, R182, R161 ;  /* 0x000000a1b6147221 */ /* 0x004fe20000010000 */
[----:B------:R-:W-:-:S05]  /*e0d0*/  F2FP.BF16.F32.PACK_AB R161, R174, R167 ;  /* 0x000000a7aea1723e */ /* 0x000fca00000010ff */
[----:B------:R0:W-:Y:S01]  /*e0e0*/  STSM.16.M88.4 [R199], R160 ;  /* 0x000000a0c7007844 */ /* 0x0001e20000000200 */
[C---:B-1----:R-:W-:Y:S01]  /*e0f0*/  F2FP.BF16.F32.PACK_AB R167, R183.reuse, R182 ;  /* 0x000000b6b7a7723e */ /* 0x042fe200000010ff */
[----:B------:R-:W-:-:S04]  /*e100*/  FADD.FTZ R3, R183, R20 ;  /* 0x00000014b7037221 */ /* 0x000fc80000010000 */
[----:B------:R0:W-:Y:S01]  /*e110*/  STSM.16.M88.4 [R198], R164 ;  /* 0x000000a4c6007844 */ /* 0x0001e20000000200 */
[----:B------:R-:W-:Y:S05]  /*e120*/  @!P0 BRA `(.L_x_3740) ;  /* 0x0000000000048947 */ /* 0x000fea0003800000 */
[----:B------:R-:W-:Y:S01]  /*e130*/  BPT.TRAP 0x1 ;  /* 0x000000040000795c */ /* 0x000fe20000300000 */
.L_x_3740:
[----:B------:R1:W2:Y:S01]  /*e140*/  SYNCS.PHASECHK.TRANS64.TRYWAIT P2, [R185+URZ+0x28c50], R186 ;  /* 0x028c50bab90075a7 */ /* 0x0002a2000804017f */
[----:B------:R-:W-:Y:S05]  /*e150*/  @!P0 BRA `(.L_x_3741) ;  /* 0x0000000000048947 */ /* 0x000fea0003800000 */
[----:B------:R-:W-:Y:S01]  /*e160*/  BPT.TRAP 0x1 ;  /* 0x000000040000795c */ /* 0x000fe20000300000 */
.L_x_3741:
[----:B------:R-:W-:Y:S04]  /*e170*/  BSSY B1, `(.L_x_3742) ;  /* 0x0000004000017945 */ /* 0x000fe80003800000 */
[----:B--2---:R-:W-:Y:S05]  /*e180*/  @P2 BRA `(.L_x_3743) ;  /* 0x0000000000082947 */ /* 0x004fea0003800000 */
[----:B------:R-:W2:Y:S02]  /*e190*/  SYNCS.PHASECHK.TRANS64.TRYWAIT P2, [R185+URZ+0x28c50], R186 ;  /* 0x028c50bab90075a7 */ /* 0x000ea4000804017f */
[----:B--2---:R-:W-:Y:S05]  /*e1a0*/  @!P2 BRA `(.L_x_3744) ;  /* 0x000000a40054a947 */ /* 0x004fea0003800000 */
.L_x_3743:
[----:B------:R-:W-:Y:S05]  /*e1b0*/  BSYNC B1 ;  /* 0x0000000000017941 */ /* 0x000fea0003800000 */
.L_x_3742:
[----:B------:R-:W-:Y:S01]  /*e1c0*/  IMAD R20, R18, 0x1000, R184 ;  /* 0x0000100012147824 */ /* 0x000fe200078e02b8 */
[----:B------:R-:W-:Y:S01]  /*e1d0*/  WARPGROUP.ARRIVE ;  /* 0x00000000000079c5 */ /* 0x000fe20000000000 */
[----:B------:R-:W-:Y:S01]  /*e1e0*/  IMAD.MOV.U32 R21, RZ, RZ, 0x40000040 ;  /* 0x40000040ff157424 */ /* 0x000fe200078e00ff */
[----:B------:R-:W-:Y:S01]  /*e1f0*/  ISETP.GT.AND P2, PT, R212, RZ, PT ;  /* 0x000000ffd400720c */ /* 0x000fe20003f44270 */
        /* <DEDUP_REMOVED lines=11> */
[----:B0-----:R-:W-:Y:S01]  /*e2b0*/  VIADD R152, R20, 0x80 ;  /* 0x0000008014987836 */ /* 0x001fe20000000000 */
[----:B------:R-:W-:Y:S01]  /*e2c0*/  MOV R153, 0x40000040 ;  /* 0x4000004000997802 */ /* 0x000fe20000000f00 */
        /* <DEDUP_REMOVED lines=30> */
.L_x_3734:
[----:B------:R-:W-:Y:S05]  /*e4b0*/  BSYNC B0 ;  /* 0x0000000000007941 */ /* 0x000fea0003800000 */
.L_x_3733:
[----:B------:R-:W3:Y:S01]  /*e4c0*/  SHFL.BFLY PT, R5, R0, 0x2, 0x1f ;  /* 0x0c401f0000057f89 */ /* 0x000ee200000e0000 */
[----:B------:R-:W-:Y:S01]  /*e4d0*/  IMAD.MOV R11, RZ, RZ, -R195 ;  /* 0x000000ffff0b7224 */ /* 0x000fe200078e0ac3 */
[----:B------:R-:W-:Y:S01]  /*e4e0*/  MOV R166, 0xff800000 ;  /* 0xff80000000a67802 */ /* 0x000fe20000000f00 */
[----:B------:R-:W-:Y:S01]  /*e4f0*/  IMAD.MOV.U32 R167, RZ, RZ, -0x800000 ;  /* 0xff800000ffa77424 */ /* 0x000fe200078e00ff */
[----:B------:R-:W4:Y:S01]  /*e500*/  SHFL.BFLY PT, R6, R3, 0x2, 0x1f ;  /* 0x0c401f0003067f89 */ /* 0x000f2200000e0000 */
[----:B------:R-:W-:Y:S01]  /*e510*/  VIADD R207, R207, 0x1 ;  /* 0x00000001cfcf7836 */ /* 0x000fe20000000000 */
[----:B------:R-:W-:Y:S08]  /*e520*/  BAR.ARV 0x8, 0xa0 ;  /* 0x0202800000007b1d */ /* 0x000ff00000002000 */
[----:B------:R-:W-:Y:S01]  /*e530*/  BAR.SYNC.DEFER_BLOCKING 0xf, 0x100 ;  /* 0x03c4000000007b1d */ /* 0x000fe20000010000 */
[----:B------:R-:W-:Y:S01]  /*e540*/  ISETP.NE.AND P0, PT, R192, R11, PT ;  /* 0x0000000bc000720c */ /* 0x000fe20003f05270 */
[----:B---3--:R-:W-:Y:S01]  /*e550*/  FADD.FTZ R5, R5, R0 ;  /* 0x0000000005057221 */ /* 0x008fe20000010000 */
[----:B----4-:R-:W-:-:S04]  /*e560*/  FADD.FTZ R7, R6, R3 ;  /* 0x0000000306077221 */ /* 0x010fc80000010000 */
[----:B------:R-:W3:Y:S01]  /*e570*/  SHFL.BFLY PT, R4, R5, 0x1, 0x1f ;  /* 0x0c201f0005047f89 */ /* 0x000ee200000e0000 */
[----:B------:R-:W-:-:S03]  /*e580*/  IMAD.MOV.U32 R3, RZ, RZ, RZ ;  /* 0x000000ffff037224 */ /* 0x000fc600078e00ff */
[----:B------:R-:W4:Y:S01]  /*e590*/  SHFL.BFLY PT, R6, R7, 0x1, 0x1f ;  /* 0x0c201f0007067f89 */ /* 0x000f2200000e0000 */
[----:B---3--:R-:W-:Y:S02]  /*e5a0*/  FADD.FTZ R9, R5, R4 ;  /* 0x0000000405097221 */ /* 0x008fe40000010000 */
[C---:B------:R-:W-:Y:S02]  /*e5b0*/  @!P0 IMAD R5, R18.reuse, 0x40, R190 ;  /* 0x0000004012058824 */ /* 0x040fe400078e02be */
[----:B------:R-:W-:Y:S02]  /*e5c0*/  VIADD R4, R18, 0x1 ;  /* 0x0000000112047836 */ /* 0x000fe40000000000 */
[----:B----4-:R-:W-:Y:S01]  /*e5d0*/  FADD.FTZ R0, R7, R6 ;  /* 0x0000000607007221 */ /* 0x010fe20000010000 */
[----:B------:R-:W-:Y:S01]  /*e5e0*/  FSETP.NE.FTZ.AND P2, PT, R9, RZ, PT ;  /* 0x000000ff0900720b */ /* 0x000fe20003f55000 */
[----:B------:R-:W-:Y:S02]  /*e5f0*/  IMAD.MOV.U32 R6, RZ, RZ, RZ ;  /* 0x000000ffff067224 */ /* 0x000fe400078e00ff */
[----:B------:R-:W-:Y:S01]  /*e600*/  @!P0 IMAD R5, R5, 0x4, R2 ;  /* 0x0000000405058824 */ /* 0x000fe200078e0202 */
[----:B------:R-:W-:-:S02]  /*e610*/  FSETP.NE.FTZ.AND P3, PT, R0, RZ, PT ;  /* 0x000000ff0000720b */ /* 0x000fc40003f75000 */
[----:B------:R-:W-:-:S04]  /*e620*/  ISETP.NE.AND P1, PT, R4, 0x2, PT ;  /* 0x000000020400780c */ /* 0x000fc80003f25270 */
[----:B------:R-:W-:-:S03]  /*e630*/  SEL R8, RZ, 0x1, P1 ;  /* 0x00000001ff087807 */ /* 0x000fc60000800000 */
[----:B------:R-:W3:Y:S01]  /*e640*/  @P2 MUFU.RCP R3, R9 ;  /* 0x0000000900032308 */ /* 0x000ee20000001000 */
[C---:B------:R-:W-:Y:S01]  /*e650*/  @P2 FMUL.FTZ R18, R12.reuse, 0.69314718246459960938 ;  /* 0x3f3172180c122820 */ /* 0x040fe20000410000 */
[----:B------:R-:W-:Y:S02]  /*e660*/  LOP3.LUT R19, R19, R8, RZ, 0x3c, !PT ;  /* 0x0000000813137212 */ /* 0x000fe400078e3cff */
[----:B------:R-:W-:-:S04]  /*e670*/  @P3 FMUL.FTZ R12, R12, 0.69314718246459960938 ;  /* 0x3f3172180c0c3820 */ /* 0x000fc80000410000 */
[----:B------:R-:W4:Y:S08]  /*e680*/  @P3 MUFU.RCP R6, R0 ;  /* 0x0000000000063308 */ /* 0x000f300000001000 */
[----:B------:R-:W5:Y:S01]  /*e690*/  @P2 MUFU.LG2 R2, R9 ;  /* 0x0000000900022308 */ /* 0x000f620000000c00 */
[----:B---3--:R-:W-:Y:S01]  /*e6a0*/  @!P0 STS [R5+0x28800], R3 ;  /* 0x0288000305008388 */ /* 0x008fe20000000800 */
[-C--:B------:R-:W-:Y:S01]  /*e6b0*/  FMUL.FTZ R175, R24, R3.reuse ;  /* 0x0000000318af7220 */ /* 0x080fe20000410000 */
        /* <DEDUP_REMOVED lines=8> */
[-C--:B0-----:R-:W-:Y:S01]  /*e740*/  FMUL.FTZ R169, R37, R3.reuse ;  /* 0x0000000325a97220 */ /* 0x081fe20000410000 */
        /* <DEDUP_REMOVED lines=62> */
[----:B------:R-:W-:Y:S01]  /*eb30*/  @P2 FFMA.FTZ R166, R18, R13, R21 ;  /* 0x0000000d12a62223 */ /* 0x000fe20000010015 */
[----:B------:R-:W-:Y:S01]  /*eb40*/  PLOP3.LUT P0, PT, PT, PT, PT, 0x8, 0x0 ;  /* 0x000000000000781c */ /* 0x000fe20003f0e170 */
        /* <DEDUP_REMOVED lines=63> */
.L_x_3655:
[----:B------:R-:W-:Y:S05]  /*ef40*/  BSYNC B7 ;  /* 0x0000000000077941 */ /* 0x000fea0003800000 */
.L_x_3653:
[----:B------:R-:W0:Y:S08]  /*ef50*/  S2UR UR5, SR_CgaCtaId ;  /* 0x00000000000579c3 */ /* 0x000e300000008800 */
[----:B------:R-:W-:Y:S06]  /*ef60*/  BAR.SYNC.DEFER_BLOCKING 0x5, 0x120 ;  /* 0x0144800000007b1d */ /* 0x000fec0000010000 */
[----:B------:R-:W-:Y:S01]  /*ef70*/  UMOV UR4, 0x400 ;  /* 0x0000040000047882 */ /* 0x000fe20000000000 */
[----:B------:R-:W-:Y:S01]  /*ef80*/  BSSY B0, `(.L_x_3746) ;  /* 0x000026d000007945 */ /* 0x000fe20003800000 */
[----:B0-----:R-:W-:-:S06]  /*ef90*/  ULEA UR4, UR5, UR4, 0x18 ;  /* 0x0000000405047291 */ /* 0x001fcc000f8ec03f */
[----:B------:R-:W-:-:S05]  /*efa0*/  IMAD.U32 R2, RZ, RZ, UR4 ;  /* 0x00000004ff027e24 */ /* 0x000fca000f8e00ff */
[----:B--2---:R0:W2:Y:S01]  /*efb0*/  LDS.128 R184, [R2+0x28cd0] ;  /* 0x028cd00002b87984 */ /* 0x0040a20000000c00 */
[----:B------:R-:W-:Y:S06]  /*efc0*/  BAR.ARV 0x4, 0x120 ;  /* 0x0104800000007b1d */ /* 0x000fec0000002000 */
[----:B------:R-:W-:Y:S05]  /*efd0*/  @P0 BRA `(.L_x_3747) ;  /* 0x0000001c00100947 */ /* 0x000fea0003800000 */
[----:B------:R-:W3:Y:S01]  /*efe0*/  S2R R13, SR_SWINHI ;  /* 0x00000000000d7919 */ /* 0x000ee20000002f00 */
        /* <DEDUP_REMOVED lines=18> */
[----:B---3--:R-:W-:-:S02]  /*f110*/  MOV R21, R13 ;  /* 0x0000000d00157202 */ /* 0x008fc40000000f00 */
        /* <DEDUP_REMOVED lines=9> */
[--C-:B-----5:R-:W-:Y:S01]  /*f1b0*/  IMAD.X R33, RZ, RZ, R111.reuse, P1 ;  /* 0x000000ffff217224 */ /* 0x120fe200008e066f */
[----:B------:R-:W-:Y:S01]  /*f1c0*/  IADD3 R48, P6, R110, 0x2020, RZ ;  /* 0x000020206e307810 */ /* 0x000fe20007fde0ff */
[----:B------:R-:W-:Y:S01]  /*f1d0*/  IMAD.X R45, RZ, RZ, R111, P3 ;  /* 0x000000ffff2d7224 */ /* 0x000fe200018e066f */
[----:B------:R-:W-:Y:S02]  /*f1e0*/  SHF.R.U64 R32, R32, 0x3, RZ ;  /* 0x0000000320207819 */ /* 0x000fe400000012ff */
[----:B------:R-:W-:Y:S02]  /*f1f0*/  LOP3.LUT R44, R183, 0x380, RZ, 0xc0, !PT ;  /* 0x00000380b72c7812 */ /* 0x000fe400078ec0ff */
[----:B------:R-:W-:Y:S02]  /*f200*/  IADD3 R179, P0, R110, 0x40, RZ ;  /* 0x000000406eb37810 */ /* 0x000fe40007f1e0ff */
[----:B------:R-:W-:-:S02]  /*f210*/  LOP3.LUT R32, R32, R177, RZ, 0x3c, !PT ;  /* 0x000000b120207212 */ /* 0x000fc400078e3cff */
[----:B------:R-:W-:Y:S01]  /*f220*/  LOP3.LUT R177, R48, 0x380, RZ, 0xc0, !PT ;  /* 0x0000038030b17812 */ /* 0x000fe200078ec0ff */
[--C-:B------:R-:W-:Y:S01]  /*f230*/  IMAD.X R37, RZ, RZ, R111.reuse, P0 ;  /* 0x000000ffff257224 */ /* 0x100fe200000e066f */
[----:B------:R-:W-:Y:S02]  /*f240*/  SHF.R.U64 R44, R44, 0x3, RZ ;  /* 0x000000032c2c7819 */ /* 0x000fe400000012ff */
[C---:B------:R-:W-:Y:S02]  /*f250*/  IADD3 R60, P1, R110.reuse, 0x4000, RZ ;  /* 0x000040006e3c7810 */ /* 0x040fe40007f3e0ff */
[----:B------:R-:W-:Y:S02]  /*f260*/  SHF.R.U64 R177, R177, 0x3, RZ ;  /* 0x00000003b1b17819 */ /* 0x000fe400000012ff */
[C---:B------:R-:W-:Y:S01]  /*f270*/  IADD3 R181, P4, R110.reuse, 0x60, RZ ;  /* 0x000000606eb57810 */ /* 0x040fe20007f9e0ff */
[----:B------:R-:W-:Y:S01]  /*f280*/  IMAD.X R61, RZ, RZ, R111, P1 ;  /* 0x000000ffff3d7224 */ /* 0x000fe200008e066f */
[----:B------:R-:W-:-:S02]  /*f290*/  IADD3 R4, P0, R110, 0x4020, RZ ;  /* 0x000040206e047810 */ /* 0x000fc40007f1e0ff */
[----:B------:R-:W-:Y:S01]  /*f2a0*/  LOP3.LUT R44, R44, R183, RZ, 0x3c, !PT ;  /* 0x000000b72c2c7212 */ /* 0x000fe200078e3cff */
[--C-:B------:R-:W-:Y:S01]  /*f2b0*/  IMAD.X R41, RZ, RZ, R111.reuse, P4 ;  /* 0x000000ffff297224 */ /* 0x100fe200020e066f */
[----:B------:R-:W-:Y:S01]  /*f2c0*/  LOP3.LUT R183, R60, 0x380, RZ, 0xc0, !PT ;  /* 0x000003803cb77812 */ /* 0x000fe200078ec0ff */
[--C-:B------:R-:W-:Y:S01]  /*f2d0*/  IMAD.X R65, RZ, RZ, R111.reuse, P0 ;  /* 0x000000ffff417224 */ /* 0x100fe200000e066f */
[C---:B------:R-:W-:Y:S02]  /*f2e0*/  IADD3 R52, P5, R110.reuse, 0x2040, RZ ;  /* 0x000020406e347810 */ /* 0x040fe40007fbe0ff */
[----:B------:R-:W-:Y:S02]  /*f2f0*/  LOP3.LUT R36, R179, 0x380, RZ, 0xc0, !PT ;  /* 0x00000380b3247812 */ /* 0x000fe400078ec0ff */
[----:B------:R-:W-:Y:S01]  /*f300*/  LOP3.LUT R48, R177, R48, RZ, 0x3c, !PT ;  /* 0x00000030b1307212 */ /* 0x000fe200078e3cff */
[----:B------:R-:W-:Y:S01]  /*f310*/  IMAD.X R53, RZ, RZ, R111, P5 ;  /* 0x000000ffff357224 */ /* 0x000fe200028e066f */
[----:B------:R-:W-:-:S02]  /*f320*/  IADD3 R56, P2, R110, 0x2060, RZ ;  /* 0x000020606e387810 */ /* 0x000fc40007f5e0ff */
[----:B------:R-:W-:Y:S02]  /*f330*/  LOP3.LUT R40, R181, 0x380, RZ, 0xc0, !PT ;  /* 0x00000380b5287812 */ /* 0x000fe400078ec0ff */
[----:B------:R-:W-:Y:S01]  /*f340*/  LOP3.LUT R177, R4, 0x380, RZ, 0xc0, !PT ;  /* 0x0000038004b17812 */ /* 0x000fe200078ec0ff */
[----:B------:R-:W-:Y:S01]  /*f350*/  IMAD.X R57, RZ, RZ, R111, P2 ;  /* 0x000000ffff397224 */ /* 0x000fe200010e066f */
[----:B------:R-:W-:Y:S02]  /*f360*/  IADD3.X R49, RZ, R111, RZ, P6, !PT ;  /* 0x0000006fff317210 */ /* 0x000fe400037fe4ff */
[----:B------:R-:W-:Y:S02]  /*f370*/  SHF.R.U64 R183, R183, 0x3, RZ ;  /* 0x00000003b7b77819 */ /* 0x000fe400000012ff */
[----:B------:R-:W-:Y:S02]  /*f380*/  IADD3 R6, P6, R110, 0x6000, RZ ;  /* 0x000060006e067810 */ /* 0x000fe40007fde0ff */
[----:B------:R-:W-:-:S02]  /*f390*/  SHF.R.U64 R36, R36, 0x3, RZ ;  /* 0x0000000324247819 */ /* 0x000fc400000012ff */
[----:B------:R-:W-:Y:S01]  /*f3a0*/  LOP3.LUT R13, R110, 0x380, RZ, 0xc0, !PT ;  /* 0x000003806e0d7812 */ /* 0x000fe200078ec0ff */
[----:B------:R-:W-:Y:S01]  /*f3b0*/  IMAD.X R103, RZ, RZ, R111, P6 ;  /* 0x000000ffff677224 */ /* 0x000fe200030e066f */
[----:B------:R-:W-:Y:S02]  /*f3c0*/  SHF.R.U64 R40, R40, 0x3, RZ ;  /* 0x0000000328287819 */ /* 0x000fe400000012ff */
[----:B------:R-:W-:Y:S02]  /*f3d0*/  SHF.R.U64 R177, R177, 0x3, RZ ;  /* 0x00000003b1b17819 */ /* 0x000fe400000012ff */
[C---:B------:R-:W-:Y:S02]  /*f3e0*/  IADD3 R12, P5, R110.reuse, 0x6020, RZ ;  /* 0x000060206e0c7810 */ /* 0x040fe40007fbe0ff */
[----:B------:R-:W-:Y:S02]  /*f3f0*/  IADD3 R26, P2, R110, 0x6040, RZ ;  /* 0x000060406e1a7810 */ /* 0x000fe40007f5e0ff */
[----:B------:R-:W-:-:S02]  /*f400*/  LOP3.LUT R60, R183, R60, RZ, 0x3c, !PT ;  /* 0x0000003cb73c7212 */ /* 0x000fc400078e3cff */
[----:B------:R-:W-:Y:S02]  /*f410*/  IADD3 R30, P1, R110, 0x6060, RZ ;  /* 0x000060606e1e7810 */ /* 0x000fe40007f3e0ff */
[----:B------:R-:W-:Y:S02]  /*f420*/  LOP3.LUT R36, R36, R179, RZ, 0x3c, !PT ;  /* 0x000000b324247212 */ /* 0x000fe400078e3cff */
[----:B------:R-:W-:Y:S01]  /*f430*/  LOP3.LUT R183, R6, 0x380, RZ, 0xc0, !PT ;  /* 0x0000038006b77812 */ /* 0x000fe200078ec0ff */
[----:B------:R-:W-:Y:S01]  /*f440*/  IMAD.X R15, RZ, RZ, R111, P1 ;  /* 0x000000ffff0f7224 */ /* 0x000fe200008e066f */
[----:B------:R-:W-:Y:S02]  /*f450*/  SHF.R.U64 R13, R13, 0x3, RZ ;  /* 0x000000030d0d7819 */ /* 0x000fe400000012ff */
[----:B------:R-:W-:Y:S02]  /*f460*/  LOP3.LUT R40, R40, R181, RZ, 0x3c, !PT ;  /* 0x000000b528287212 */ /* 0x000fe400078e3cff */
[----:B------:R-:W-:-:S02]  /*f470*/  LOP3.LUT R179, R52, 0x380, RZ, 0xc0, !PT ;  /* 0x0000038034b37812 */ /* 0x000fc400078ec0ff */
[----:B------:R-:W-:Y:S02]  /*f480*/  LOP3.LUT R64, R177, R4, RZ, 0x3c, !PT ;  /* 0x00000004b1407212 */ /* 0x000fe400078e3cff */
[----:B------:R-:W-:Y:S02]  /*f490*/  LOP3.LUT R181, R56, 0x380, RZ, 0xc0, !PT ;  /* 0x0000038038b57812 */ /* 0x000fe400078ec0ff */
[----:B------:R-:W-:Y:S02]  /*f4a0*/  F2FP.BF16.F32.PACK_AB R4, R173, R175 ;  /* 0x000000afad04723e */ /* 0x000fe400000010ff */
[----:B------:R-:W-:Y:S02]  /*f4b0*/  LOP3.LUT R27, R12, 0x380, RZ, 0xc0, !PT ;  /* 0x000003800c1b7812 */ /* 0x000fe400078ec0ff */
[C---:B------:R-:W-:Y:S02]  /*f4c0*/  IADD3 R68, P4, R110.reuse, 0x4040, RZ ;  /* 0x000040406e447810 */ /* 0x040fe40007f9e0ff */
[----:B------:R-:W-:-:S02]  /*f4d0*/  IADD3 R72, P3, R110, 0x4060, RZ ;  /* 0x000040606e487810 */ /* 0x000fc40007f7e0ff */
[----:B------:R-:W-:Y:S01]  /*f4e0*/  LOP3.LUT R173, R26, 0x380, RZ, 0xc0, !PT ;  /* 0x000003801aad7812 */ /* 0x000fe200078ec0ff */
[--C-:B------:R-:W-:Y:S01]  /*f4f0*/  IMAD.X R69, RZ, RZ, R111.reuse, P4 ;  /* 0x000000ffff457224 */ /* 0x100fe200020e066f */
[----:B------:R-:W-:Y:S01]  /*f500*/  SHF.R.U64 R183, R183, 0x3, RZ ;  /* 0x00000003b7b77819 */ /* 0x000fe200000012ff */
[--C-:B------:R-:W-:Y:S01]  /*f510*/  IMAD.X R73, RZ, RZ, R111.reuse, P3 ;  /* 0x000000ffff497224 */ /* 0x100fe200018e066f */
[----:B------:R-:W-:Y:S02]  /*f520*/  LOP3.LUT R175, R30, 0x380, RZ, 0xc0, !PT ;  /* 0x000003801eaf7812 */ /* 0x000fe400078ec0ff */
[----:B------:R-:W-:Y:S01]  /*f530*/  LOP3.LUT R110, R13, R110, RZ, 0x3c, !PT ;  /* 0x0000006e0d6e7212 */ /* 0x000fe200078e3cff */
[----:B------:R-:W-:Y:S01]  /*f540*/  IMAD.X R13, RZ, RZ, R111, P2 ;  /* 0x000000ffff0d7224 */ /* 0x000fe200010e066f */
[----:B------:R-:W-:Y:S02]  /*f550*/  SHF.R.U64 R179, R179, 0x3, RZ ;  /* 0x00000003b3b37819 */ /* 0x000fe400000012ff */
[----:B------:R-:W-:-:S02]  /*f560*/  SHF.R.U64 R181, R181, 0x3, RZ ;  /* 0x00000003b5b57819 */ /* 0x000fc400000012ff */
[----:B------:R-:W-:Y:S02]  /*f570*/  SHF.R.U64 R27, R27, 0x3, RZ ;  /* 0x000000031b1b7819 */ /* 0x000fe400000012ff */
[----:B------:R-:W-:Y:S02]  /*f580*/  SHF.R.U64 R173, R173, 0x3, RZ ;  /* 0x00000003adad7819 */ /* 0x000fe400000012ff */
[----:B------:R-:W-:Y:S02]  /*f590*/  IADD3.X R107, RZ, R111, RZ, P5, !PT ;  /* 0x0000006fff6b7210 */ /* 0x000fe40002ffe4ff */
[----:B------:R-:W-:Y:S02]  /*f5a0*/  LOP3.LUT R102, R183, R6, RZ, 0x3c, !PT ;  /* 0x00000006b7667212 */ /* 0x000fe400078e3cff */
[----:B------:R-:W-:Y:S02]  /*f5b0*/  SHF.R.U64 R175, R175, 0x3, RZ ;  /* 0x00000003afaf7819 */ /* 0x000fe400000012ff */
[----:B------:R-:W-:-:S02]  /*f5c0*/  LOP3.LUT R52, R179, R52, RZ, 0x3c, !PT ;  /* 0x00000034b3347212 */ /* 0x000fc400078e3cff */
[----:B------:R-:W-:Y:S02]  /*f5d0*/  MOV R111, R110 ;  /* 0x0000006e006f7202 */ /* 0x000fe40000000f00 */
[----:B------:R-:W-:Y:S01]  /*f5e0*/  F2FP.BF16.F32.PACK_AB R6, R14, R174 ;  /* 0x000000ae0e06723e */ /* 0x000fe200000010ff */
[----:B------:R-:W-:Y:S01]  /*f5f0*/  BAR.SYNC.DEFER_BLOCKING 0x1, 0x100 ;  /* 0x0044000000007b1d */ /* 0x000fe20000010000 */
[----:B------:R-:W-:Y:S02]  /*f600*/  LOP3.LUT R56, R181, R56, RZ, 0x3c, !PT ;  /* 0x00000038b5387212 */ /* 0x000fe400078e3cff */
[----:B------:R-:W-:Y:S02]  /*f610*/  LOP3.LUT R179, R68, 0x380, RZ, 0xc0, !PT ;  /* 0x0000038044b37812 */ /* 0x000fe400078ec0ff */
[----:B------:R-:W-:Y:S02]  /*f620*/  LOP3.LUT R106, R27, R12, RZ, 0x3c, !PT ;  /* 0x0000000c1b6a7212 */ /* 0x000fe400078e3cff */
[----:B------:R-:W-:-:S02]  /*f630*/  LOP3.LUT R181, R72, 0x380, RZ, 0xc0, !PT ;  /* 0x0000038048b57812 */ /* 0x000fc400078ec0ff */
[----:B------:R-:W-:Y:S02]  /*f640*/  LOP3.LUT R12, R173, R26, RZ, 0x3c, !PT ;  /* 0x0000001aad0c7212 */ /* 0x000fe400078e3cff */
[----:B------:R-:W-:Y:S02]  /*f650*/  LOP3.LUT R14, R175, R30, RZ, 0x3c, !PT ;  /* 0x0000001eaf0e7212 */ /* 0x000fe400078e3cff */
[----:B------:R-:W-:Y:S02]  /*f660*/  MOV R110, R32 ;  /* 0x00000020006e7202 */ /* 0x000fe40000000f00 */
[----:B------:R-:W-:Y:S02]  /*f670*/  F2FP.BF16.F32.PACK_AB R26, R169, R171 ;  /* 0x000000aba91a723e */ /* 0x000fe400000010ff */
[----:B------:R-:W-:Y:S02]  /*f680*/  F2FP.BF16.F32.PACK_AB R27, R39, R38 ;  /* 0x00000026271b723e */ /* 0x000fe400000010ff */
[----:B------:R-:W-:-:S02]  /*f690*/  MOV R36, R36 ;  /* 0x0000002400247202 */ /* 0x000fc40000000f00 */
[----:B------:R-:W-:Y:S02]  /*f6a0*/  F2FP.BF16.F32.PACK_AB R30, R163, R165 ;  /* 0x000000a5a31e723e */ /* 0x000fe400000010ff */
[----:B------:R-:W-:Y:S01]  /*f6b0*/  SHF.R.U64 R179, R179, 0x3, RZ ;  /* 0x00000003b3b37819 */ /* 0x000fe200000012ff */
[----:B------:R3:W-:Y:S01]  /*f6c0*/  STSM.16.M88.4 [R111], R4 ;  /* 0x000000046f007844 */ /* 0x0007e20000000200 */
[----:B------:R-:W-:Y:S02]  /*f6d0*/  SHF.R.U64 R181, R181, 0x3, RZ ;  /* 0x00000003b5b57819 */ /* 0x000fe400000012ff */
[----:B------:R-:W-:Y:S01]  /*f6e0*/  MOV R40, R40 ;  /* 0x0000002800287202 */ /* 0x000fe20000000f00 */
[----:B------:R4:W-:Y:S01]  /*f6f0*/  STSM.16.M88.4 [R110], R24 ;  /* 0x000000186e007844 */ /* 0x0009e20000000200 */
[----:B------:R-:W-:Y:S02]  /*f700*/  MOV R44, R44 ;  /* 0x0000002c002c7202 */ /* 0x000fe40000000f00 */
[----:B------:R-:W-:Y:S01]  /*f710*/  MOV R35, R12 ;  /* 0x0000000c00237202 */ /* 0x000fe20000000f00 */
[----:B------:R1:W-:Y:S01]  /*f720*/  STSM.16.M88.4 [R36], R28 ;  /* 0x0000001c24007844 */ /* 0x0003e20000000200 */
[----:B------:R-:W-:-:S02]  /*f730*/  MOV R33, R14 ;  /* 0x0000000e00217202 */ /* 0x000fc40000000f00 */
[----:B------:R-:W-:Y:S02]  /*f740*/  MOV R48, R48 ;  /* 0x0000003000307202 */ /* 0x000fe40000000f00 */
[----:B------:R-:W-:Y:S02]  /*f750*/  F2FP.BF16.F32.PACK_AB R12, R155, R157 ;  /* 0x0000009d9b0c723e */ /* 0x000fe400000010ff */
[----:B------:R-:W-:Y:S02]  /*f760*/  F2FP.BF16.F32.PACK_AB R13, R67, R66 ;  /* 0x00000042430d723e */ /* 0x000fe400000010ff */
[----:B---3--:R-:W-:Y:S02]  /*f770*/  F2FP.BF16.F32.PACK_AB R4, R161, R164 ;  /* 0x000000a4a104723e */ /* 0x008fe400000010ff */
[----:B------:R-:W-:Y:S02]  /*f780*/  F2FP.BF16.F32.PACK_AB R5, R51, R50 ;  /* 0x000000323305723e */ /* 0x000fe400000010ff */
[----:B------:R-:W-:-:S02]  /*f790*/  F2FP.BF16.F32.PACK_AB R6, R159, R162 ;  /* 0x000000a29f06723e */ /* 0x000fc400000010ff */
[----:B------:R-:W-:Y:S02]  /*f7a0*/  F2FP.BF16.F32.PACK_AB R7, R55, R54 ;  /* 0x000000363707723e */ /* 0x000fe400000010ff */
[----:B------:R-:W-:Y:S02]  /*f7b0*/  F2FP.BF16.F32.PACK_AB R14, R153, R156 ;  /* 0x0000009c990e723e */ /* 0x000fe400000010ff */
[----:B------:R-:W-:Y:S01]  /*f7c0*/  F2FP.BF16.F32.PACK_AB R15, R71, R70 ;  /* 0x00000046470f723e */ /* 0x000fe200000010ff */
[----:B------:R3:W-:Y:S01]  /*f7d0*/  STSM.16.M88.4 [R40], R4 ;  /* 0x0000000428007844 */ /* 0x0007e20000000200 */
[----:B------:R-:W-:Y:S02]  /*f7e0*/  LOP3.LUT R68, R179, R68, RZ, 0x3c, !PT ;  /* 0x00000044b3447212 */ /* 0x000fe400078e3cff */
[----:B------:R-:W-:Y:S01]  /*f7f0*/  MOV R52, R52 ;  /* 0x0000003400347202 */ /* 0x000fe20000000f00 */
[----:B------:R0:W-:Y:S01]  /*f800*/  STSM.16.M88.4 [R44], R8 ;  /* 0x000000082c007844 */ /* 0x0001e20000000200 */
[----:B----4-:R-:W-:-:S02]  /*f810*/  F2FP.BF16.F32.PACK_AB R24, R152, R154 ;  /* 0x0000009a9818723e */ /* 0x010fc400000010ff */
[----:B------:R-:W-:Y:S01]  /*f820*/  F2FP.BF16.F32.PACK_AB R25, R75, R74 ;  /* 0x0000004a4b19723e */ /* 0x000fe200000010ff */
[----:B------:R4:W-:Y:S01]  /*f830*/  STSM.16.M88.4 [R48], R12 ;  /* 0x0000000c30007844 */ /* 0x0009e20000000200 */
[----:B------:R-:W-:Y:S02]  /*f840*/  F2FP.BF16.F32.PACK_AB R26, R77, R76 ;  /* 0x0000004c4d1a723e */ /* 0x000fe400000010ff */
[----:B------:R-:W-:Y:S02]  /*f850*/  F2FP.BF16.F32.PACK_AB R27, R79, R78 ;  /* 0x0000004e4f1b723e */ /* 0x000fe400000010ff */
[----:B------:R-:W-:Y:S02]  /*f860*/  LOP3.LUT R72, R181, R72, RZ, 0x3c, !PT ;  /* 0x00000048b5487212 */ /* 0x000fe400078e3cff */
[----:B------:R-:W-:Y:S01]  /*f870*/  MOV R56, R56 ;  /* 0x0000003800387202 */ /* 0x000fe20000000f00 */
[----:B------:R2:W-:Y:S01]  /*f880*/  STSM.16.M88.4 [R52], R24 ;  /* 0x0000001834007844 */ /* 0x0005e20000000200 */
[----:B-1----:R-:W-:-:S02]  /*f890*/  F2FP.BF16.F32.PACK_AB R28, R81, R80 ;  /* 0x00000050511c723e */ /* 0x002fc400000010ff */
[----:B------:R-:W-:Y:S02]  /*f8a0*/  F2FP.BF16.F32.PACK_AB R29, R83, R82 ;  /* 0x00000052531d723e */ /* 0x000fe400000010ff */
[----:B------:R-:W-:Y:S02]  /*f8b0*/  F2FP.BF16.F32.PACK_AB R30, R85, R84 ;  /* 0x00000054551e723e */ /* 0x000fe400000010ff */
[----:B------:R-:W-:Y:S02]  /*f8c0*/  F2FP.BF16.F32.PACK_AB R31, R87, R86 ;  /* 0x00000056571f723e */ /* 0x000fe400000010ff */
[----:B------:R-:W-:Y:S02]  /*f8d0*/  MOV R60, R60 ;  /* 0x0000003c003c7202 */ /* 0x000fe40000000f00 */
[----:B------:R-:W-:Y:S01]  /*f8e0*/  MOV R64, R64 ;  /* 0x0000004000407202 */ /* 0x000fe20000000f00 */
[----:B------:R1:W-:Y:S01]  /*f8f0*/  STSM.16.M88.4 [R56], R28 ;  /* 0x0000001c38007844 */ /* 0x0003e20000000200 */
[----:B------:R-:W-:-:S02]  /*f900*/  MOV R32, R106 ;  /* 0x0000006a00207202 */ /* 0x000fc40000000f00 */
[----:B------:R-:W-:Y:S01]  /*f910*/  F2FP.BF16.F32.PACK_AB R112, R113, R112 ;  /* 0x000000707170723e */ /* 0x000fe200000010ff */
[----:B------:R-:W-:Y:S01]  /*f920*/  STSM.16.M88.4 [R60], R88 ;  /* 0x000000583c007844 */ /* 0x000fe20000000200 */
[----:B------:R-:W-:Y:S02]  /*f930*/  MOV R68, R68 ;  /* 0x0000004400447202 */ /* 0x000fe40000000f00 */
[----:B------:R-:W-:Y:S01]  /*f940*/  F2FP.BF16.F32.PACK_AB R105, R42, R34 ;  /* 0x000000222a69723e */ /* 0x000fe200000010ff */
[----:B------:R-:W-:Y:S01]  /*f950*/  STSM.16.M88.4 [R64], R96 ;  /* 0x0000006040007844 */ /* 0x000fe20000000200 */
[----:B------:R-:W-:Y:S02]  /*f960*/  F2FP.BF16.F32.PACK_AB R106, R109, R108 ;  /* 0x0000006c6d6a723e */ /* 0x000fe400000010ff */
[----:B------:R-:W-:Y:S02]  /*f970*/  F2FP.BF16.F32.PACK_AB R107, R62, R58 ;  /* 0x0000003a3e6b723e */ /* 0x000fe400000010ff */
[----:B------:R-:W-:-:S02]  /*f980*/  F2FP.BF16.F32.PACK_AB R113, R115, R114 ;  /* 0x000000727371723e */ /* 0x000fc400000010ff */
[----:B------:R-:W-:Y:S01]  /*f990*/  F2FP.BF16.F32.PACK_AB R120, R121, R120 ;  /* 0x000000787978723e */ /* 0x000fe200000010ff */
[----:B------:R-:W-:Y:S01]  /*f9a0*/  STSM.16.M88.4 [R68], R104 ;  /* 0x0000006844007844 */ /* 0x000fe20000000200 */
[----:B------:R-:W-:Y:S02]  /*f9b0*/  MOV R72, R72 ;  /* 0x0000004800487202 */ /* 0x000fe40000000f00 */
        /* <DEDUP_REMOVED lines=9> */
[----:B------:R-:W-:Y:S01]  /*fa50*/  F2FP.BF16.F32.PACK_AB R136, R137, R136 ;  /* 0x000000888988723e */ /* 0x000fe200000010ff */
[----:B------:R-:W-:Y:S01]  /*fa60*/  STSM.16.M88.4 [R102], R120 ;  /* 0x0000007866007844 */ /* 0x000fe20000000200 */
[----:B------:R-:W-:Y:S02]  /*fa70*/  ISETP.NE.U32.AND P0, PT, RZ, UR4, PT ;  /* 0x00000004ff007c0c */ /* 0x000fe4000bf05070 */
[----:B---3--:R-:W-:-:S02]  /*fa80*/  IADD3 R4, P1, R204, UR4, RZ ;  /* 0x00000004cc047c10 */ /* 0x008fc4000ff3e0ff */
        /* <DEDUP_REMOVED lines=8> */
[----:B------:R-:W-:Y:S01]  /*fb10*/  F2FP.BF16.F32.PACK_AB R146, R149, R148 ;  /* 0x000000949592723e */ /* 0x000fe200000010ff */
[----:B------:R-:W-:Y:S01]  /*fb20*/  STSM.16.M88.4 [R35], R136 ;  /* 0x0000008823007844 */ /* 0x000fe20000000200 */
[----:B------:R-:W-:Y:S02]  /*fb30*/  F2FP.BF16.F32.PACK_AB R147, R151, R150 ;  /* 0x000000969793723e */ /* 0x000fe400000010ff */
[----:B------:R-:W-:Y:S02]  /*fb40*/  ISETP.NE.AND.EX P0, PT, RZ, UR5, PT, P0 ;  /* 0x00000005ff007c0c */ /* 0x000fe4000bf05300 */
[----:B------:R-:W-:Y:S01]  /*fb50*/  IADD3.X R5, R205, UR5, RZ, P1, !PT ;  /* 0x00000005cd057c10 */ /* 0x000fe20008ffe4ff */
[----:B------:R-:W-:Y:S01]  /*fb60*/  ULDC.64 UR4, c[0x0][0xbe0] ;  /* 0x0002f80000047ab9 */ /* 0x000fe20000000a00 */
[----:B------:R3:W-:Y:S01]  /*fb70*/  STSM.16.M88.4 [R33], R144 ;  /* 0x0000009021007844 */ /* 0x0007e20000000200 */
[----:B------:R-:W-:Y:S01]  /*fb80*/  BAR.SYNC.DEFER_BLOCKING 0x1, 0x100 ;  /* 0x0044000000007b1d */ /* 0x000fe20000010000 */
[----:B------:R-:W-:-:S04]  /*fb90*/  ISETP.NE.U32.AND P6, PT, RZ, UR4, PT ;  /* 0x00000004ff007c0c */ /* 0x000fc8000bfc5070 */
[----:B------:R-:W-:Y:S01]  /*fba0*/  ISETP.NE.AND.EX P6, PT, RZ, UR5, PT, P6 ;  /* 0x00000005ff007c0c */ /* 0x000fe2000bfc5360 */
[----:B------:R-:W-:-:S04]  /*fbb0*/  IMAD R3, R202, 0x40, R193 ;  /* 0x00000040ca037824 */ /* 0x000fc800078e02c1 */
[----:B------:R-:W-:-:S08]  /*fbc0*/  IMAD.WIDE R20, R3, 0x2, R20 ;  /* 0x0000000203147825 */ /* 0x000fd000078e0214 */
[----:B------:R-:W-:Y:S01]  /*fbd0*/  @P6 IADD3 R204, P4, R204, UR4, RZ ;  /* 0x00000004cccc6c10 */ /* 0x000fe2000ff9e0ff */
[----:B------:R-:W-:Y:S02]  /*fbe0*/  ULDC UR4, c[0x0][0xa88] ;  /* 0x0002a20000047ab9 */ /* 0x000fe40000000800 */
[----:B------:R-:W-:Y:S01]  /*fbf0*/  IMAD.U32 R3, RZ, RZ, UR4 ;  /* 0x00000004ff037e24 */ /* 0x000fe2000f8e00ff */
[----:B------:R-:W-:Y:S01]  /*fc00*/  @P6 IADD3.X R205, R205, UR5, RZ, P4, !PT ;  /* 0x00000005cdcd6c10 */ /* 0x000fe2000a7fe4ff */
[----:B------:R3:W5:Y:S01]  /*fc10*/  @P0 LDG.E R0, desc[UR40][R4.64] ;  /* 0x0000002804000981 */ /* 0x000762000c1e1900 */
[C---:B0-----:R-:W-:Y:S02]  /*fc20*/  IADD3 R9, P1, R20.reuse, 0x1000, RZ ;  /* 0x0000100014097810 */ /* 0x041fe40007f3e0ff */
[C---:B----4-:R-:W-:Y:S01]  /*fc30*/  IADD3 R13, P2, R20.reuse, 0x2000, RZ ;  /* 0x00002000140d7810 */ /* 0x050fe20007f5e0ff */
[----:B------:R0:W5:Y:S01]  /*fc40*/  @P6 LDG.E R3, desc[UR40][R204.64] ;  /* 0x00000028cc036981 */ /* 0x000162000c1e1900 */
[----:B--2---:R-:W-:-:S02]  /*fc50*/  IADD3 R25, P3, R20, 0x3000, RZ ;  /* 0x0000300014197810 */ /* 0x004fc40007f7e0ff */
[----:B-1----:R-:W-:Y:S02]  /*fc60*/  IADD3 R29, P4, R20, 0x4000, RZ ;  /* 0x00004000141d7810 */ /* 0x002fe40007f9e0ff */
        /* <DEDUP_REMOVED lines=8> */
[----:B---3--:R-:W-:Y:S02]  /*fcf0*/  IADD3 R33, P5, R20, 0x5000, RZ ;  /* 0x0000500014217810 */ /* 0x008fe40007fbe0ff */
[----:B------:R-:W-:Y:S01]  /*fd00*/  LOP3.LUT R8, R8, R9, RZ, 0x3c, !PT ;  /* 0x0000000908087212 */ /* 0x000fe200078e3cff */
[--C-:B------:R-:W-:Y:S01]  /*fd10*/  IMAD.X R9, RZ, RZ, R21.reuse, P1 ;  /* 0x000000ffff097224 */ /* 0x100fe200008e0615 */
[----:B------:R-:W-:Y:S01]  /*fd20*/  LOP3.LUT R12, R12, R13, RZ, 0x3c, !PT ;  /* 0x0000000d0c0c7212 */ /* 0x000fe200078e3cff */
[--C-:B------:R-:W-:Y:S01]  /*fd30*/  IMAD.X R13, RZ, RZ, R21.reuse, P2 ;  /* 0x000000ffff0d7224 */ /* 0x100fe200010e0615 */
[----:B------:R-:W-:Y:S01]  /*fd40*/  LOP3.LUT R24, R24, R25, RZ, 0x3c, !PT ;  /* 0x0000001918187212 */ /* 0x000fe200078e3cff */
[----:B------:R-:W-:Y:S01]  /*fd50*/  IMAD.X R25, RZ, RZ, R21, P3 ;  /* 0x000000ffff197224 */ /* 0x000fe200018e0615 */
[----:B------:R-:W-:-:S02]  /*fd60*/  LOP3.LUT R28, R28, R29, RZ, 0x3c, !PT ;  /* 0x0000001d1c1c7212 */ /* 0x000fc400078e3cff */
[----:B------:R-:W-:Y:S02]  /*fd70*/  P2R R7, PR, RZ, 0x20 ;  /* 0x00000020ff077803 */ /* 0x000fe40000000000 */
[----:B------:R-:W-:Y:S02]  /*fd80*/  IADD3.X R29, RZ, R21, RZ, P4, !PT ;  /* 0x00000015ff1d7210 */ /* 0x000fe400027fe4ff */
[C---:B------:R-:W-:Y:S02]  /*fd90*/  IADD3 R37, P1, R20.reuse, 0x6000, RZ ;  /* 0x0000600014257810 */ /* 0x040fe40007f3e0ff */
        /* <DEDUP_REMOVED lines=21> */
[----:B------:R-:W-:Y:S01]  /*fef0*/  LOP3.LUT R52, R52, R53, RZ, 0x3c, !PT ;  /* 0x0000003534347212 */ /* 0x000fe200078e3cff */
[----:B0-----:R-:W-:Y:S06]  /*ff00*/  @P6 BRA `(.L_x_3748) ;  /* 0x0000000000106947 */ /* 0x001fec0003800000 */
[----:B------:R-:W-:Y:S05]  /*ff10*/  @!P0 BRA `(.L_x_3748) ;  /* 0x00000000000c8947 */ /* 0x000fea0003800000 */
[----:B------:R-:W2:Y:S04]  /*ff20*/  LDG.E R6, desc[UR40][R4.64] ;  /* 0x0000002804067981 */ /* 0x000ea8000c1e1900 */
[----:B-----5:R-:W2:Y:S02]  /*ff30*/  LDG.E R3, desc[UR40][R4.64+0x4] ;  /* 0x0000042804037981 */ /* 0x020ea4000c1e1900 */
[----:B--2---:R-:W-:-:S07]  /*ff40*/  IMAD.IADD R3, R3, 0x1, -R6 ;  /* 0x0000000103037824 */ /* 0x004fce00078e0a06 */
.L_x_3748:
[----:B------:R-:W0:Y:S01]  /*ff50*/  SHFL.IDX PT, R4, R211, RZ, 0x1f ;  /* 0x00001fffd3047589 */ /* 0x000e2200000e0000 */
[----:B------:R-:W-:Y:S01]  /*ff60*/  ISETP.NE.AND P6, PT, R7, RZ, PT ;  /* 0x000000ff0700720c */ /* 0x000fe20003fc5270 */
[--C-:B------:R-:W-:Y:S01]  /*ff70*/  IMAD.X R37, RZ, RZ, R21.reuse, P1 ;  /* 0x000000ffff257224 */ /* 0x100fe200008e0615 */
[----:B------:R-:W-:Y:S01]  /*ff80*/  IADD3.X R53, RZ, R21, RZ, P5, !PT ;  /* 0x00000015ff357210 */ /* 0x000fe20002ffe4ff */
        /* <DEDUP_REMOVED lines=8> */
[C---:B------:R-:W-:Y:S02]  /*10010*/  IADD3 R5, P4, R20.reuse, 0xf000, RZ ;  /* 0x0000f00014057810 */ /* 0x040fe40007f9e0ff */
[----:B------:R-:W-:Y:S02]  /*10020*/  LOP3.LUT R56, R57, 0x380, RZ, 0xc0, !PT ;  /* 0x0000038039387812 */ /* 0x000fe400078ec0ff */
[----:B------:R-:W-:Y:S01]  /*10030*/  LOP3.LUT R60, R61, 0x380, RZ, 0xc0, !PT ;  /* 0x000003803d3c7812 */ /* 0x000fe200078ec0ff */
[----:B------:R-:W-:Y:S01]  /*10040*/  IMAD.X R73, RZ, RZ, R21, P4 ;  /* 0x000000ffff497224 */ /* 0x000fe200020e0615 */
[----:B------:R-:W-:Y:S02]  /*10050*/  LOP3.LUT R64, R65, 0x380, RZ, 0xc0, !PT ;  /* 0x0000038041407812 */ /* 0x000fe400078ec0ff */
[----:B------:R-:W-:Y:S02]  /*10060*/  LOP3.LUT R68, R69, 0x380, RZ, 0xc0, !PT ;  /* 0x0000038045447812 */ /* 0x000fe400078ec0ff */
[----:B------:R-:W-:-:S02]  /*10070*/  LOP3.LUT R7, R20, 0x380, RZ, 0xc0, !PT ;  /* 0x0000038014077812 */ /* 0x000fc400078ec0ff */
[----:B0-----:R-:W-:Y:S02]  /*10080*/  ISETP.NE.AND P5, PT, R4, RZ, PT ;  /* 0x000000ff0400720c */ /* 0x001fe40003fa5270 */
[----:B------:R-:W-:Y:S02]  /*10090*/  LOP3.LUT R4, R5, 0x380, RZ, 0xc0, !PT ;  /* 0x0000038005047812 */ /* 0x000fe400078ec0ff */
        /* <DEDUP_REMOVED lines=28> */
[----:B------:R-:W-:Y:S01]  /*10260*/  IMAD R6, R209, UR4, RZ ;  /* 0x00000004d1067c24 */ /* 0x000fe2000f8e02ff */
[----:B------:R-:W-:Y:S01]  /*10270*/  IADD3 R5, R5, R7, RZ ;  /* 0x0000000705057210 */ /* 0x000fe20007ffe0ff */
[----:B------:R-:W-:Y:S02]  /*10280*/  IMAD.MOV R7, RZ, RZ, -R195 ;  /* 0x000000ffff077224 */ /* 0x000fe400078e0ac3 */
[----:B------:R-:W-:Y:S02]  /*10290*/  IMAD R14, R208, 0x40, R190 ;  /* 0x00000040d00e7824 */ /* 0x000fe400078e02be */
        /* <DEDUP_REMOVED lines=14> */
.L_x_3749:
[----:B------:R-:W1:Y:S01]  /*10380*/  LDC R87, c[0x0][0xa8c] ;  /* 0x0002a300ff577b82 */ /* 0x000e620000000800 */
[----:B0-----:R0:W5:Y:S01]  /*10390*/  LD.E.128 R4, desc[UR40][R20.64] ;  /* 0x0000002814047980 */ /* 0x001162000c101d00 */
[----:B------:R-:W-:Y:S02]  /*103a0*/  ULDC.64 UR4, c[0x0][0xaa0] ;  /* 0x0002a80000047ab9 */ /* 0x000fe40000000a00 */
[----:B------:R-:W-:Y:S01]  /*103b0*/  IMAD R77, R77, UR4, RZ ;  /* 0x000000044d4d7c24 */ /* 0x000fe2000f8e02ff */
[----:B------:R-:W5:Y:S01]  /*103c0*/  LD.E.128 R8, desc[UR40][R8.64] ;  /* 0x0000002808087980 */ /* 0x000f62000c101d00 */
[----:B------:R-:W-:-:S03]  /*103d0*/  VIADD R82, R193, 0x40 ;  /* 0x00000040c1527836 */ /* 0x000fc60000000000 */
[----:B------:R-:W5:Y:S01]  /*103e0*/  LD.E.128 R12, desc[UR40][R12.64] ;  /* 0x000000280c0c7980 */ /* 0x000f62000c101d00 */
[--C-:B0-----:R-:W-:Y:S01]  /*103f0*/  SHF.R.S32.HI R21, RZ, 0x1f, R193.reuse ;  /* 0x0000001fff157819 */ /* 0x101fe200000114c1 */
[----:B------:R-:W-:Y:S02]  /*10400*/  IMAD.MOV.U32 R20, RZ, RZ, R193 ;  /* 0x000000ffff147224 */ /* 0x000fe400078e00c1 */
[----:B------:R-:W5:Y:S01]  /*10410*/  LD.E.128 R24, desc[UR40][R24.64] ;  /* 0x0000002818187980 */ /* 0x000f62000c101d00 */
[C---:B------:R-:W-:Y:S02]  /*10420*/  IMAD R77, R0.reuse, UR5, R77 ;  /* 0x00000005004d7c24 */ /* 0x040fe4000f8e024d */
[----:B------:R-:W-:Y:S01]  /*10430*/  IMAD.WIDE.U32 R20, R0, UR4, R20 ;  /* 0x0000000400147c25 */ /* 0x000fe2000f8e0014 */
[----:B------:R-:W5:Y:S01]  /*10440*/  LD.E.128 R28, desc[UR40][R28.64] ;  /* 0x000000281c1c7980 */ /* 0x000f62000c101d00 */
[----:B------:R-:W-:Y:S02]  /*10450*/  ULDC.64 UR4, c[0x0][0xae0] ;  /* 0x0002b80000047ab9 */ /* 0x000fe40000000a00 */
[----:B------:R-:W-:Y:S01]  /*10460*/  IMAD R3, R208, -0x40, R3 ;  /* 0xffffffc0d0037824 */ /* 0x000fe200078e0203 */
[----:B------:R-:W5:Y:S01]  /*10470*/  LD.E.128 R32, desc[UR40][R32.64] ;  /* 0x0000002820207980 */ /* 0x000f62000c101d00 */
[----:B------:R-:W-:Y:S01]  /*10480*/  VIADD R0, R202, 0x20 ;  /* 0x00000020ca007836 */ /* 0x000fe20000000000 */
[----:B-1----:R-:W-:-:S02]  /*10490*/  ISETP.GE.AND P3, PT, R82, R87, PT ;  /* 0x000000575200720c */ /* 0x002fc40003f66270 */
[----:B------:R-:W5:Y:S01]  /*104a0*/  LD.E.128 R36, desc[UR40][R36.64] ;  /* 0x0000002824247980 */ /* 0x000f62000c101d00 */
[-C--:B------:R-:W-:Y:S02]  /*104b0*/  ISETP.GE.AND P1, PT, R202, R3.reuse, PT ;  /* 0x00000003ca00720c */ /* 0x080fe40003f26270 */
[----:B------:R-:W-:Y:S01]  /*104c0*/  ISETP.GE.AND P0, PT, R0, R3, PT ;  /* 0x000000030000720c */ /* 0x000fe20003f06270 */
[----:B------:R-:W5:Y:S01]  /*104d0*/  LD.E.128 R40, desc[UR40][R40.64] ;  /* 0x0000002828287980 */ /* 0x000f62000c101d00 */
[----:B------:R-:W-:-:S03]  /*104e0*/  SEL R3, RZ, 0xffffffff, P3 ;  /* 0xffffffffff037807 */ /* 0x000fc60001800000 */
[----:B------:R-:W5:Y:S01]  /*104f0*/  LD.E.128 R44, desc[UR40][R44.64] ;  /* 0x000000282c2c7980 */ /* 0x000f62000c101d00 */
[----:B------:R-:W-:-:S03]  /*10500*/  ISETP.GE.AND P2, PT, R193, R87, PT ;  /* 0x00000057c100720c */ /* 0x000fc60003f46270 */
        /* <DEDUP_REMOVED lines=10> */
[----:B------:R-:W-:Y:S01]  /*105b0*/  SEL R0, RZ, 0x1, P2 ;  /* 0x00000001ff007807 */ /* 0x000fe20001000000 */
[----:B------:R-:W-:Y:S01]  /*105c0*/  IMAD R76, R76, UR4, RZ ;  /* 0x000000044c4c7c24 */ /* 0x000fe2000f8e02ff */
[----:B------:R-:W-:Y:S01]  /*105d0*/  @!PT LDS RZ, [RZ] ;  /* 0x00000000fffff984 */ /* 0x000fe20000000800 */
[----:B------:R-:W-:Y:S01]  /*105e0*/  @!PT LDS RZ, [RZ] ;  /* 0x00000000fffff984 */ /* 0x000fe20000000800 */
[----:B------:R-:W-:Y:S01]  /*105f0*/  @!PT LDS RZ, [RZ] ;  /* 0x00000000fffff984 */ /* 0x000fe20000000800 */
[----:B------:R-:W-:Y:S01]  /*10600*/  @!PT LDS RZ, [RZ] ;  /* 0x00000000fffff984 */ /* 0x000fe20000000800 */
[----:B------:R0:W-:Y:S06]  /*10610*/  MEMBAR.ALL.CTA ;  /* 0x0000000000007992 */ /* 0x0001ec0000008000 */
[----:B0-----:R-:W0:Y:S01]  /*10620*/  FENCE.VIEW.ASYNC.S ;  /* 0x00000000000073c6 */ /* 0x001e220000000000 */
[----:B------:R-:W-:Y:S01]  /*10630*/  IMAD.SHL.U32 R3, R3, 0x2, RZ ;  /* 0x0000000203037824 */ /* 0x000fe200078e00ff */
[-C--:B------:R-:W-:Y:S01]  /*10640*/  ISETP.GE.AND P2, PT, R83, R87.reuse, PT ;  /* 0x000000575300720c */ /* 0x080fe20003f46270 */
[C---:B------:R-:W-:Y:S01]  /*10650*/  IMAD R77, R201.reuse, UR5, R76 ;  /* 0x00000005c94d7c24 */ /* 0x040fe2000f8e024c */
[----:B------:R-:W-:Y:S01]  /*10660*/  ISETP.GE.AND P3, PT, R84, R87, PT ;  /* 0x000000575400720c */ /* 0x000fe20003f66270 */
[----:B------:R-:W-:Y:S01]  /*10670*/  IMAD.WIDE.U32 R20, R201, UR4, R20 ;  /* 0x00000004c9147c25 */ /* 0x000fe2000f8e0014 */
[----:B------:R-:W-:Y:S01]  /*10680*/  LOP3.LUT R0, R3, 0x2, R0, 0xe2, !PT ;  /* 0x0000000203007812 */ /* 0x000fe200078ee200 */
[----:B------:R-:W-:Y:S01]  /*10690*/  ULDC.64 UR4, c[0x0][0xae8] ;  /* 0x0002ba0000047ab9 */ /* 0x000fe20000000a00 */
[----:B------:R-:W-:Y:S01]  /*106a0*/  SEL R3, RZ, 0x4, P2 ;  /* 0x00000004ff037807 */ /* 0x000fe20001000000 */
[C---:B------:R-:W-:Y:S01]  /*106b0*/  VIADD R85, R193.reuse, 0x100 ;  /* 0x00000100c1557836 */ /* 0x040fe20000000000 */
[----:B------:R-:W-:Y:S01]  /*106c0*/  SEL R76, RZ, 0x8, P3 ;  /* 0x00000008ff4c7807 */ /* 0x000fe20001800000 */
[----:B------:R-:W-:Y:S01]  /*106d0*/  VIADD R86, R193, 0x140 ;  /* 0x00000140c1567836 */ /* 0x000fe20000000000 */
[----:B------:R-:W-:Y:S01]  /*106e0*/  IADD3 R21, R21, R77, RZ ;  /* 0x0000004d15157210 */ /* 0x000fe20007ffe0ff */
[C---:B------:R-:W-:Y:S01]  /*106f0*/  VIADD R77, R193.reuse, 0x180 ;  /* 0x00000180c14d7836 */ /* 0x040fe20000000000 */
[----:B------:R-:W-:Y:S01]  /*10700*/  LOP3.LUT R3, R76, R0, R3, 0xfe, !PT ;  /* 0x000000004c037212 */ /* 0x000fe200078efe03 */
[----:B------:R-:W-:Y:S01]  /*10710*/  VIADD R78, R193, 0x1c0 ;  /* 0x000001c0c14e7836 */ /* 0x000fe20000000000 */
[-C--:B------:R-:W-:Y:S01]  /*10720*/  ISETP.GE.AND P2, PT, R85, R87.reuse, PT ;  /* 0x000000575500720c */ /* 0x080fe20003f46270 */
[----:B------:R-:W-:Y:S01]  /*10730*/  BSSY B1, `(.L_x_3750) ;  /* 0x000002f000017945 */ /* 0x000fe20003800000 */
[----:B------:R-:W-:-:S02]  /*10740*/  ISETP.GE.AND P3, PT, R86, R87, PT ;  /* 0x000000575600720c */ /* 0x000fc40003f66270 */
[----:B------:R-:W-:Y:S02]  /*10750*/  IADD3 R0, R2, 0x28c20, RZ ;  /* 0x00028c2002007810 */ /* 0x000fe40007ffe0ff */
[----:B------:R-:W-:Y:S02]  /*10760*/  ISETP.GE.AND P4, PT, R77, R87, PT ;  /* 0x000000574d00720c */ /* 0x000fe40003f86270 */
[----:B------:R-:W-:Y:S02]  /*10770*/  SEL R76, RZ, 0x10, P2 ;  /* 0x00000010ff4c7807 */ /* 0x000fe40001000000 */
[----:B------:R-:W-:Y:S02]  /*10780*/  SEL R77, RZ, 0x20, P3 ;  /* 0x00000020ff4d7807 */ /* 0x000fe40001800000 */
[----:B------:R-:W-:Y:S02]  /*10790*/  PRMT R0, RZ, 0x654, R0 ;  /* 0x00000654ff007816 */ /* 0x000fe40000000000 */
[----:B------:R-:W-:Y:S01]  /*107a0*/  LOP3.LUT R3, R77, R3, R76, 0xfe, !PT ;  /* 0x000000034d037212 */ /* 0x000fe200078efe4c */
[----:B------:R-:W-:Y:S01]  /*107b0*/  IMAD R76, R209, UR4, RZ ;  /* 0x00000004d14c7c24 */ /* 0x000fe2000f8e02ff */
[----:B0-----:R0:W-:Y:S01]  /*107c0*/  SYNCS.ARRIVE.TRANS64.RED.A1T0 RZ, [R0+URZ], RZ ;  /* 0x000000ff00ff79a7 */ /* 0x0011e2000810043f */
[----:B------:R-:W-:-:S02]  /*107d0*/  ISETP.GE.AND P2, PT, R78, R87, PT ;  /* 0x000000574e00720c */ /* 0x000fc40003f46270 */
[----:B------:R-:W-:Y:S01]  /*107e0*/  SHF.R.S32.HI R203, RZ, 0x1f, R202 ;  /* 0x0000001fffcb7819 */ /* 0x000fe200000114ca */
[C---:B------:R-:W-:Y:S02]  /*107f0*/  IMAD R81, R79.reuse, UR5, R76 ;  /* 0x000000054f517c24 */ /* 0x040fe4000f8e024c */
[----:B------:R-:W-:Y:S01]  /*10800*/  IMAD.WIDE.U32 R78, R79, UR4, R20 ;  /* 0x000000044f4e7c25 */ /* 0x000fe2000f8e0014 */
[----:B0-----:R-:W-:-:S03]  /*10810*/  SEL R0, RZ, 0x40, P4 ;  /* 0x00000040ff007807 */ /* 0x001fc60002000000 */
        /* <DEDUP_REMOVED lines=32> */
.L_x_3751:
[----:B------:R-:W-:Y:S05]  /*10a20*/  BSYNC B1 ;  /* 0x0000000000017941 */ /* 0x000fea0003800000 */
.L_x_3750:
        /* <DEDUP_REMOVED lines=31> */
.L_x_3747:
[----:B------:R-:W-:Y:S01]  /*10c20*/  ULDC.64 UR4, c[0x0][0xbd8] ;  /* 0x0002f60000047ab9 */ /* 0x000fe20000000a00 */
[----:B------:R-:W-:Y:S01]  /*10c30*/  IMAD.MOV.U32 R9, RZ, RZ, RZ ;  /* 0x000000ffff097224 */ /* 0x000fe200078e00ff */
[----:B------:R-:W-:Y:S01]  /*10c40*/  ISETP.NE.U32.AND P0, PT, RZ, UR4, PT ;  /* 0x00000004ff007c0c */ /* 0x000fe2000bf05070 */
[----:B------:R-:W3:Y:S01]  /*10c50*/  LDC R14, c[0x0][0xa8c] ;  /* 0x0002a300ff0e7b82 */ /* 0x000ee20000000800 */
        /* <DEDUP_REMOVED lines=12> */
[----:B------:R-:W-:Y:S01]  /*10d20*/  ISETP.GT.AND P2, PT, R220, 0x3f, PT ;  /* 0x0000003fdc00780c */ /* 0x000fe20003f44270 */
[----:B------:R-:W-:-:S12]  /*10d30*/  @P1 BRA `(.L_x_3753) ;  /* 0x0000000000101947 */ /* 0x000fd80003800000 */
[----:B------:R-:W-:Y:S05]  /*10d40*/  @!P0 BRA `(.L_x_3753) ;  /* 0x00000000000c8947 */ /* 0x000fea0003800000 */
[----:B------:R-:W2:Y:S04]  /*10d50*/  LDG.E R0, desc[UR40][R4.64] ;  /* 0x0000002804007981 */ /* 0x000ea8000c1e1900 */
[----:B-----5:R-:W2:Y:S02]  /*10d60*/  LDG.E R3, desc[UR40][R4.64+0x4] ;  /* 0x0000042804037981 */ /* 0x020ea4000c1e1900 */
[----:B--2---:R-:W-:-:S07]  /*10d70*/  IMAD.IADD R3, R3, 0x1, -R0 ;  /* 0x0000000103037824 */ /* 0x004fce00078e0a00 */
.L_x_3753:
[----:B------:R-:W-:Y:S01]  /*10d80*/  BSSY B1, `(.L_x_3754) ;  /* 0x000001d000017945 */ /* 0x000fe20003800000 */
[----:B------:R-:W-:Y:S02]  /*10d90*/  SHF.R.S32.HI R10, RZ, 0x1f, R201 ;  /* 0x0000001fff0a7819 */ /* 0x000fe400000114c9 */
[----:B------:R-:W-:Y:S02]  /*10da0*/  SHF.R.S32.HI R12, RZ, 0x1f, R193 ;  /* 0x0000001fff0c7819 */ /* 0x000fe400000114c1 */
[----:B------:R-:W-:Y:S02]  /*10db0*/  SEL R11, R206, RZ, !P0 ;  /* 0x000000ffce0b7207 */ /* 0x000fe40004000000 */
[----:B------:R-:W-:Y:S02]  /*10dc0*/  SEL R209, R209, RZ, !P0 ;  /* 0x000000ffd1d17207 */ /* 0x000fe40004000000 */
[----:B-----5:R-:W-:Y:S01]  /*10dd0*/  SHF.R.S32.HI R8, RZ, 0x1f, R9 ;  /* 0x0000001fff087819 */ /* 0x020fe20000011409 */
[----:B------:R-:W-:Y:S06]  /*10de0*/  @P2 BRA `(.L_x_3755) ;  /* 0x0000000000582947 */ /* 0x000fec0003800000 */
[----:B------:R-:W5:Y:S02]  /*10df0*/  S2R R0, SR_TID.X ;  /* 0x0000000000007919 */ /* 0x000f640000002100 */
[----:B-----5:R-:W-:-:S04]  /*10e00*/  IMAD R0, R208, 0x40, R0 ;  /* 0x00000040d0007824 */ /* 0x020fc800078e0200 */
[----:B------:R-:W-:-:S05]  /*10e10*/  VIADD R0, R0, 0xffffff80 ;  /* 0xffffff8000007836 */ /* 0x000fca0000000000 */
[----:B------:R-:W-:-:S13]  /*10e20*/  ISETP.GE.AND P0, PT, R0, R3, PT ;  /* 0x000000030000720c */ /* 0x000fda0003f06270 */
[----:B------:R-:W-:Y:S05]  /*10e30*/  @P0 BRA `(.L_x_3755) ;  /* 0x0000000000440947 */ /* 0x000fea0003800000 */
[----:B----4-:R-:W-:Y:S01]  /*10e40*/  IADD3 R4, P0, R0, R9, RZ ;  /* 0x0000000900047210 */ /* 0x010fe20007f1e0ff */
        /* <DEDUP_REMOVED lines=13> */
[----:B------:R-:W-:Y:S02]  /*10f20*/  LEA.HI.X R7, R4, UR5, R5, 0x2, P0 ;  /* 0x0000000504077c11 */ /* 0x000fe400080f1405 */
[----:B------:R-:W-:-:S05]  /*10f30*/  MOV R5, 0xff800000 ;  /* 0xff80000000057802 */ /* 0x000fca0000000f00 */
[----:B------:R4:W-:Y:S02]  /*10f40*/  STG.E desc[UR40][R6.64], R5 ;  /* 0x0000000506007986 */ /* 0x0009e4000c101928 */
.L_x_3755:
[----:B------:R-:W-:Y:S05]  /*10f50*/  BSYNC B1 ;  /* 0x0000000000017941 */ /* 0x000fea0003800000 */
.L_x_3754:
[----:B------:R-:W-:Y:S01]  /*10f60*/  ULDC.64 UR4, c[0x0][0xaa0] ;  /* 0x0002a80000047ab9 */ /* 0x000fe20000000a00 */
[----:B----4-:R-:W-:Y:S01]  /*10f70*/  IMAD.MOV.U32 R4, RZ, RZ, R193 ;  /* 0x000000ffff047224 */ /* 0x010fe200078e00c1 */
[C---:B---3--:R-:W-:Y:S01]  /*10f80*/  ISETP.GE.AND P2, PT, R193.reuse, R14, PT ;  /* 0x0000000ec100720c */ /* 0x048fe20003f46270 */
[----:B------:R-:W-:Y:S01]  /*10f90*/  IMAD.MOV.U32 R5, RZ, RZ, R12 ;  /* 0x000000ffff057224 */ /* 0x000fe200078e000c */
[----:B------:R-:W-:Y:S01]  /*10fa0*/  IADD3 R15, R193, 0x80, RZ ;  /* 0x00000080c10f7810 */ /* 0x000fe20007ffe0ff */
[----:B------:R-:W-:Y:S01]  /*10fb0*/  IMAD R0, R8, UR4, RZ ;  /* 0x0000000408007c24 */ /* 0x000fe2000f8e02ff */
[----:B------:R-:W-:Y:S01]  /*10fc0*/  BSSY B1, `(.L_x_3756) ;  /* 0x000004b000017945 */ /* 0x000fe20003800000 */
        /* <DEDUP_REMOVED lines=12> */
[----:B------:R-:W-:Y:S01]  /*11090*/  VIADD R21, R193, 0xc0 ;  /* 0x000000c0c1157836 */ /* 0x000fe20000000000 */
[----:B------:R-:W-:Y:S01]  /*110a0*/  ISETP.GE.AND P0, PT, R0, R3, PT ;  /* 0x000000030000720c */ /* 0x000fe20003f06270 */
[----:B------:R-:W-:Y:S01]  /*110b0*/  IMAD.WIDE.U32 R4, R201, UR4, R4 ;  /* 0x00000004c9047c25 */ /* 0x000fe2000f8e0004 */
[----:B------:R-:W-:Y:S01]  /*110c0*/  SEL R0, RZ, 0x1, P2 ;  /* 0x00000001ff007807 */ /* 0x000fe20001000000 */
[----:B------:R-:W-:Y:S01]  /*110d0*/  ULDC.64 UR4, c[0x0][0xae8] ;  /* 0x0002ba0000047ab9 */ /* 0x000fe20000000a00 */
[-C--:B------:R-:W-:Y:S01]  /*110e0*/  ISETP.GE.AND P2, PT, R15, R14.reuse, PT ;  /* 0x0000000e0f00720c */ /* 0x080fe20003f46270 */
[----:B------:R-:W-:Y:S01]  /*110f0*/  IMAD.SHL.U32 R3, R6, 0x2, RZ ;  /* 0x0000000206037824 */ /* 0x000fe200078e00ff */
[----:B------:R-:W-:Y:S01]  /*11100*/  ISETP.GE.AND P3, PT, R21, R14, PT ;  /* 0x0000000e1500720c */ /* 0x000fe20003f66270 */
[----:B------:R-:W-:-:S02]  /*11110*/  VIADD R25, R193, 0x100 ;  /* 0x00000100c1197836 */ /* 0x000fc40000000000 */
[----:B------:R-:W-:Y:S01]  /*11120*/  VIADD R27, R193, 0x140 ;  /* 0x00000140c11b7836 */ /* 0x000fe20000000000 */
[----:B------:R-:W-:Y:S01]  /*11130*/  LOP3.LUT R0, R3, 0x2, R0, 0xe2, !PT ;  /* 0x0000000203007812 */ /* 0x000fe200078ee200 */
[----:B------:R-:W-:Y:S01]  /*11140*/  IMAD.IADD R5, R5, 0x1, R7 ;  /* 0x0000000105057824 */ /* 0x000fe200078e0207 */
[----:B------:R-:W-:Y:S01]  /*11150*/  SEL R3, RZ, 0x4, P2 ;  /* 0x00000004ff037807 */ /* 0x000fe20001000000 */
[C---:B------:R-:W-:Y:S01]  /*11160*/  VIADD R7, R193.reuse, 0x180 ;  /* 0x00000180c1077836 */ /* 0x040fe20000000000 */
[----:B------:R-:W-:Y:S01]  /*11170*/  SEL R6, RZ, 0x8, P3 ;  /* 0x00000008ff067807 */ /* 0x000fe20001800000 */
[----:B------:R-:W-:Y:S01]  /*11180*/  VIADD R9, R193, 0x1c0 ;  /* 0x000001c0c1097836 */ /* 0x000fe20000000000 */
[-C--:B------:R-:W-:Y:S02]  /*11190*/  ISETP.GE.AND P2, PT, R25, R14.reuse, PT ;  /* 0x0000000e1900720c */ /* 0x080fe40003f46270 */
[-C--:B------:R-:W-:Y:S02]  /*111a0*/  ISETP.GE.AND P3, PT, R27, R14.reuse, PT ;  /* 0x0000000e1b00720c */ /* 0x080fe40003f66270 */
[----:B------:R-:W-:-:S02]  /*111b0*/  ISETP.GE.AND P4, PT, R7, R14, PT ;  /* 0x0000000e0700720c */ /* 0x000fc40003f86270 */
        /* <DEDUP_REMOVED lines=18> */
[----:B------:R-:W-:Y:S01]  /*112e0*/  MOV R4, R6 ;  /* 0x0000000600047202 */ /* 0x000fe20000000f00 */
        /* <DEDUP_REMOVED lines=10> */
[C---:B------:R-:W-:Y:S02]  /*11390*/  LEA R30, P1, R4.reuse, UR4, 0x1 ;  /* 0x00000004041e7c11 */ /* 0x040fe4000f8208ff */
[-C--:B------:R-:W-:Y:S02]  /*113a0*/  ISETP.GE.AND P2, PT, R27, R14.reuse, PT ;  /* 0x0000000e1b00720c */ /* 0x080fe40003f46270 */
        /* <DEDUP_REMOVED lines=12> */
.L_x_3757:
[----:B------:R-:W-:Y:S05]  /*11470*/  BSYNC B1 ;  /* 0x0000000000017941 */ /* 0x000fea0003800000 */
.L_x_3756:
        /* <DEDUP_REMOVED lines=29> */
.L_x_3752:
[----:B------:R-:W-:Y:S05]  /*11650*/  BSYNC B0 ;  /* 0x0000000000007941 */ /* 0x000fea0003800000 */
.L_x_3746:
[----:B------:R-:W-:Y:S02]  /*11660*/  ULDC UR4, c[0x0][0xc14] ;  /* 0x0003050000047ab9 */ /* 0x000fe40000000800 */
[----:B--2---:R-:W-:-:S13]  /*11670*/  ISETP.GE.AND P0, PT, R187, UR4, PT ;  /* 0x00000004bb007c0c */ /* 0x004fda000bf06270 */
[----:B------:R-:W-:Y:S05]  /*11680*/  @!P0 BRA `(.L_x_3758) ;  /* 0xfffffef800a08947 */ /* 0x000fea000383ffff */
[----:B------:R-:W-:Y:S05]  /*11690*/  BRA `(.L_x_3612) ;  /* 0x00000060008c7947 */ /* 0x000fea0003800000 */
.L_x_3610:
        /* <DEDUP_REMOVED lines=56> */
[----:B------:R-:W-:Y:S01]  /*11a20*/  MOV R5, R2 ;  /* 0x0000000200057202 */ /* 0x000fe20000000f00 */
[----:B------:R-:W-:Y:S01]  /*11a30*/  IMAD.MOV.U32 R6, RZ, RZ, RZ ;  /* 0x000000ffff067224 */ /* 0x000fe200078e00ff */
[----:B------:R-:W-:Y:S01]  /*11a40*/  ULDC UR5, c[0x0][0xc14] ;  /* 0x0003050000057ab9 */ /* 0x000fe20000000800 */
[----:B------:R-:W-:Y:S01]  /*11a50*/  ULDC UR7, c[0x0][0xc14] ;  /* 0x0003050000077ab9 */ /* 0x000fe20000000800 */
[----:B------:R-:W-:-:S05]  /*11a60*/  ULDC UR4, c[0x0][0xc10] ;  /* 0x0003040000047ab9 */ /* 0x000fca0000000800 */
.L_x_3763:
        /* <DEDUP_REMOVED lines=15> */
.L_x_3762:
[----:B------:R-:W-:Y:S05]  /*11b60*/  BSYNC B0 ;  /* 0x0000000000007941 */ /* 0x000fea0003800000 */
.L_x_3761:
        /* <DEDUP_REMOVED lines=25> */
.L_x_3759:
        /* <DEDUP_REMOVED lines=20> */
.L_x_3764:
        /* <DEDUP_REMOVED lines=25> */
[----:B------:R-:W-:Y:S01]  /*11fd0*/  VIADDMNMX R8, R3, UR4, R8, PT ;  /* 0x0000000403087c46 */ /* 0x000fe2000b800108 */
[----:B------:R-:W-:-:S03]  /*11fe0*/  IMAD.IADD R4, R5, 0x1, R4 ;  /* 0x0000000105047824 */ /* 0x000fc600078e0204 */
[----:B------:R-:W-:-:S04]  /*11ff0*/  IABS R7, R8 ;  /* 0x0000000800077213 */ /* 0x000fc80000000000 */
[----:B------:R-:W1:Y:S08]  /*12000*/  I2F.RP R10, R7 ;  /* 0x00000007000a7306 */ /* 0x000e700000209400 */
[----:B-1----:R-:W1:Y:S02]  /*12010*/  MUFU.RCP R10, R10 ;  /* 0x0000000a000a7308 */ /* 0x002e640000001000 */
[----:B-1----:R-:W-:-:S06]  /*12020*/  IADD3 R2, R10, 0xffffffe, RZ ;  /* 0x0ffffffe0a027810 */ /* 0x002fcc0007ffe0ff */
        /* <DEDUP_REMOVED lines=17> */
[----:B------:R-:W-:Y:S02]  /*12140*/  @!P0 IADD3 R3, -R3, RZ, RZ ;  /* 0x000000ff03038210 */ /* 0x000fe40007ffe1ff */
[----:B------:R-:W-:-:S13]  /*12150*/  ISETP.NE.AND P0, PT, R8, RZ, PT ;  /* 0x000000ff0800720c */ /* 0x000fda0003f05270 */
[----:B------:R-:W-:Y:S01]  /*12160*/  @!P0 LOP3.LUT R3, RZ, R8, RZ, 0x33, !PT ;  /* 0x00000008ff038212 */ /* 0x000fe200078e33ff */
[----:B------:R-:W-:-:S03]  /*12170*/  IMAD.MOV R8, RZ, RZ, -R8 ;  /* 0x000000ffff087224 */ /* 0x000fc600078e0a08 */
[----:B------:R-:W-:Y:S01]  /*12180*/  LOP3.LUT R2, RZ, R3, RZ, 0x33, !PT ;  /* 0x00000003ff027212 */ /* 0x000fe200078e33ff */
[----:B------:R-:W-:-:S04]  /*12190*/  IMAD R18, R3, R8, R4 ;  /* 0x0000000803127224 */ /* 0x000fc800078e0204 */
[----:B------:R-:W-:Y:S01]  /*121a0*/  IMAD.IADD R17, R17, 0x1, R2 ;  /* 0x0000000111117824 */ /* 0x000fe200078e0202 */
[----:B------:R-:W-:Y:S06]  /*121b0*/  BRA `(.L_x_3765) ;  /* 0x00000000000c7947 */ /* 0x000fec0003800000 */
.L_x_3760:
[----:B------:R-:W-:Y:S02]  /*121c0*/  IMAD.MOV.U32 R17, RZ, RZ, RZ ;  /* 0x000000ffff117224 */ /* 0x000fe400078e00ff */
[----:B------:R-:W-:Y:S02]  /*121d0*/  IMAD.U32 R16, RZ, RZ, UR6 ;  /* 0x00000006ff107e24 */ /* 0x000fe4000f8e00ff */
[----:B------:R-:W-:-:S07]  /*121e0*/  IMAD.MOV.U32 R18, RZ, RZ, RZ ;  /* 0x000000ffff127224 */ /* 0x000fce00078e00ff */
.L_x_3765:
        /* <DEDUP_REMOVED lines=14> */
[----:B-1----:R-:W-:Y:S01]  /*122d0*/  MOV R0, 0x1 ;  /* 0x0000000100007802 */ /* 0x002fe20000000f00 */
[----:B------:R1:W-:Y:S01]  /*122e0*/  STL [R1], RZ ;  /* 0x000000ff01007387 */ /* 0x0003e20000100800 */
[----:B------:R-:W-:Y:S01]  /*122f0*/  ULDC.64 UR38, c[0x0][0x198] ;  /* 0x0000660000267ab9 */ /* 0x000fe20000000a00 */
[----:B------:R-:W-:Y:S02]  /*12300*/  ULDC UR36, c[0x0][0xc] ;  /* 0x0000030000247ab9 */ /* 0x000fe40000000800 */
[----:B------:R1:W-:Y:S04]  /*12310*/  STL [R1+0x8], R0 ;  /* 0x0000080001007387 */ /* 0x0003e80000100800 */
[----:B------:R1:W-:Y:S04]  /*12320*/  STL [R1+0x4], RZ ;  /* 0x000004ff01007387 */ /* 0x0003e80000100800 */
[----:B------:R1:W-:Y:S04]  /*12330*/  STL [R1+0xc], R0 ;  /* 0x00000c0001007387 */ /* 0x0003e80000100800 */
[----:B------:R1:W-:Y:S02]  /*12340*/  STL [R1+0x28], RZ ;  /* 0x000028ff01007387 */ /* 0x0003e40000100800 */
.L_x_3850:
[----:B--2---:R-:W2:Y:S02]  /*12350*/  LDC.64 R2, c[0x0][0xc60] ;  /* 0x00031800ff027b82 */ /* 0x004ea40000000a00 */
[----:B--2---:R-:W-:-:S05]  /*12360*/  IMAD.WIDE R2, R19, 0x4, R2 ;  /* 0x0000000413027825 */ /* 0x004fca00078e0202 */
[----:B-1----:R-:W1:Y:S01]  /*12370*/  LDG.E R11, desc[UR40][R2.64] ;  /* 0x00000028020b7981 */ /* 0x002e62000c1e1900 */
[----:B------:R-:W-:Y:S05]  /*12380*/  YIELD ;  /* 0x0000000000007946 */ /* 0x000fea0003800000 */
[----:B------:R-:W-:Y:S01]  /*12390*/  ULDC.64 UR4, c[0x0][0xa28] ;  /* 0x00028a0000047ab9 */ /* 0x000fe20000000a00 */
[----:B------:R-:W-:Y:S02]  /*123a0*/  CS2R R8, SRZ ;  /* 0x0000000000087805 */ /* 0x000fe4000001ff00 */
[----:B------:R-:W-:Y:S01]  /*123b0*/  ISETP.NE.U32.AND P0, PT, RZ, UR4, PT ;  /* 0x00000004ff007c0c */ /* 0x000fe2000bf05070 */
[----:B------:R-:W-:Y:S01]  /*123c0*/  ULDC.64 UR8, c[0x0][0xa08] ;  /* 0x0002820000087ab9 */ /* 0x000fe20000000a00 */
[----:B------:R-:W-:-:S02]  /*123d0*/  ULDC.64 UR10, c[0x0][0xa10] ;  /* 0x00028400000a7ab9 */ /* 0x000fc40000000a00 */
[----:B------:R-:W-:Y:S02]  /*123e0*/  ISETP.NE.AND.EX P0, PT, RZ, UR5, PT, P0 ;  /* 0x00000005ff007c0c */ /* 0x000fe4000bf05300 */
[----:B-1----:R-:W-:Y:S01]  /*123f0*/  SHF.R.S32.HI R0, RZ, 0x1f, R11 ;  /* 0x0000001fff007819 */ /* 0x002fe2000001140b */
[----:B------:R-:W-:-:S10]  /*12400*/  IMAD.SHL.U32 R15, R11, 0x4, RZ ;  /* 0x000000040b0f7824 */ /* 0x000fd400078e00ff */
[C---:B------:R-:W-:Y:S01]  /*12410*/  @P0 LEA R2, P1, R11.reuse, UR4, 0x2 ;  /* 0x000000040b020c11 */ /* 0x040fe2000f8210ff */
[----:B------:R-:W-:Y:S03]  /*12420*/  STL [R1+0x18], R11 ;  /* 0x0000180b01007387 */ /* 0x000fe60000100800 */
[----:B------:R-:W-:Y:S01]  /*12430*/  @P0 LEA.HI.X R3, R11, UR5, R0, 0x2, P1 ;  /* 0x000000050b030c11 */ /* 0x000fe200088f1400 */
[----:B------:R-:W-:-:S04]  /*12440*/  ULDC.64 UR4, c[0x0][0xa18] ;  /* 0x0002860000047ab9 */ /* 0x000fc80000000a00 */
[----:B------:R1:W5:Y:S01]  /*12450*/  @P0 LDG.E R8, desc[UR40][R2.64] ;  /* 0x0000002802080981 */ /* 0x000362000c1e1900 */
[----:B------:R-:W-:Y:S02]  /*12460*/  ISETP.NE.U32.AND P0, PT, RZ, UR4, PT ;  /* 0x00000004ff007c0c */ /* 0x000fe4000bf05070 */
[----:B------:R-:W-:Y:S01]  /*12470*/  SHF.L.U64.HI R14, R11, 0x2, R0 ;  /* 0x000000020b0e7819 */ /* 0x000fe20000010200 */
[----:B------:R-:W-:Y:S01]  /*12480*/  STL [R1+0x20], R15 ;  /* 0x0000200f01007387 */ /* 0x000fe20000100800 */
[----:B------:R-:W-:Y:S01]  /*12490*/  ISETP.NE.AND.EX P0, PT, RZ, UR5, PT, P0 ;  /* 0x00000005ff007c0c */ /* 0x000fe2000bf05300 */
[----:B------:R-:W-:Y:S02]  /*124a0*/  ULDC UR6, c[0x0][0x338] ;  /* 0x0000ce0000067ab9 */ /* 0x000fe40000000800 */
[----:B------:R-:W-:Y:S10]  /*124b0*/  STL [R1+0x24], R14 ;  /* 0x0000240e01007387 */ /* 0x000ff40000100800 */
[----:B------:R-:W-:-:S04]  /*124c0*/  @P0 IADD3 R12, P1, R15, UR4, RZ ;  /* 0x000000040f0c0c10 */ /* 0x000fc8000ff3e0ff */
[C---:B0-----:R-:W-:Y:S01]  /*124d0*/  @P0 IADD3.X R13, R14.reuse, UR5, RZ, P1, !PT ;  /* 0x000000050e0d0c10 */ /* 0x041fe20008ffe4ff */
[----:B------:R-:W-:Y:S02]  /*124e0*/  ULDC.64 UR4, c[0x0][0xa00] ;  /* 0x0002800000047ab9 */ /* 0x000fe40000000a00 */
[----:B------:R-:W-:Y:S02]  /*124f0*/  ISETP.NE.U32.AND P2, PT, RZ, UR4, PT ;  /* 0x00000004ff007c0c */ /* 0x000fe4000bf45070 */
[C---:B-1----:R-:W-:Y:S02]  /*12500*/  IADD3 R2, P1, R15.reuse, UR4, RZ ;  /* 0x000000040f027c10 */ /* 0x042fe4000ff3e0ff */
[----:B------:R-:W-:Y:S02]  /*12510*/  ISETP.NE.AND.EX P2, PT, RZ, UR5, PT, P2 ;  /* 0x00000005ff007c0c */ /* 0x000fe4000bf45320 */
[----:B------:R-:W-:Y:S01]  /*12520*/  IADD3.X R3, R14, UR5, RZ, P1, !PT ;  /* 0x000000050e037c10 */ /* 0x000fe20008ffe4ff */
[----:B------:R-:W-:Y:S01]  /*12530*/  ULDC UR4, c[0x0][0x288] ;  /* 0x0000a20000047ab9 */ /* 0x000fe20000000800 */
[----:B------:R-:W-:Y:S01]  /*12540*/  IADD3 R6, P1, R15, UR8, RZ ;  /* 0x000000080f067c10 */ /* 0x000fe2000ff3e0ff */
[----:B------:R-:W-:Y:S01]  /*12550*/  IMAD.U32 R10, RZ, RZ, UR4 ;  /* 0x00000004ff0a7e24 */ /* 0x000fe2000f8e00ff */
[----:B------:R-:W-:-:S02]  /*12560*/  ULDC.64 UR4, c[0x0][0x3f8] ;  /* 0x0000fe0000047ab9 */ /* 0x000fc40000000a00 */
[----:B------:R-:W-:-:S03]  /*12570*/  IADD3.X R7, R14, UR9, RZ, P1, !PT ;  /* 0x000000090e077c10 */ /* 0x000fc60008ffe4ff */
[----:B------:R0:W5:Y:S04]  /*12580*/  @P0 LDG.E R10, desc[UR40][R12.64] ;  /* 0x000000280c0a0981 */ /* 0x000168000c1e1900 */
[----:B------:R-:W2:Y:S01]  /*12590*/  @P2 LDG.E R9, desc[UR40][R2.64] ;  /* 0x0000002802092981 */ /* 0x000ea2000c1e1900 */
[----:B------:R-:W-:Y:S01]  /*125a0*/  UISETP.NE.U32.AND UP0, UPT, UR4, URZ, UPT ;  /* 0x0000003f0400728c */ /* 0x000fe2000bf05070 */
[----:B------:R-:W-:Y:S02]  /*125b0*/  IADD3 R4, P1, R15, UR10, RZ ;  /* 0x0000000a0f047c10 */ /* 0x000fe4000ff3e0ff */
[----:B------:R-:W-:Y:S01]  /*125c0*/  ULDC UR4, c[0x0][0x404] ;  /* 0x0001010000047ab9 */ /* 0x000fe20000000800 */
[----:B------:R-:W-:Y:S01]  /*125d0*/  UISETP.NE.AND.EX UP0, UPT, UR5, URZ, UPT, UP0 ;  /* 0x0000003f0500728c */ /* 0x000fe2000bf05300 */
[----:B------:R-:W-:-:S02]  /*125e0*/  IADD3.X R5, R14, UR11, RZ, P1, !PT ;  /* 0x0000000b0e057c10 */ /* 0x000fc40008ffe4ff */
[----:B------:R-:W-:Y:S01]  /*125f0*/  ISETP.NE.U32.AND P1, PT, RZ, UR8, PT ;  /* 0x00000008ff007c0c */ /* 0x000fe2000bf25070 */
[----:B------:R-:W-:Y:S01]  /*12600*/  USEL UR4, UR4, 0x1, UP0 ;  /* 0x0000000104047887 */ /* 0x000fe20008000000 */
[----:B------:R-:W-:Y:S02]  /*12610*/  ULDC UR5, c[0x0][0x2e0] ;  /* 0x0000b80000057ab9 */ /* 0x000fe40000000800 */
[----:B------:R-:W-:Y:S01]  /*12620*/  ISETP.NE.AND.EX P3, PT, RZ, UR9, PT, P1 ;  /* 0x00000009ff007c0c */ /* 0x000fe2000bf65310 */
[----:B------:R-:W-:Y:S01]  /*12630*/  UIMAD UR4, UR4, UR5, URZ ;  /* 0x00000005040472a4 */ /* 0x000fe2000f8e023f */
[----:B------:R-:W-:Y:S01]  /*12640*/  ISETP.NE.U32.AND P1, PT, RZ, UR10, PT ;  /* 0x0000000aff007c0c */ /* 0x000fe2000bf25070 */
[----:B------:R-:W-:-:S03]  /*12650*/  IMAD.U32 R0, RZ, RZ, UR6 ;  /* 0x00000006ff007e24 */ /* 0x000fc6000f8e00ff */
[----:B------:R-:W-:Y:S01]  /*12660*/  ISETP.NE.AND.EX P1, PT, RZ, UR11, PT, P1 ;  /* 0x0000000bff007c0c */ /* 0x000fe2000bf25310 */
[----:B--2---:R1:W-:Y:S02]  /*12670*/  STL [R1+0x2c], R9 ;  /* 0x00002c0901007387 */ /* 0x0043e40000100800 */
[----:B-1----:R-:W-:Y:S01]  /*12680*/  IMAD.U32 R9, RZ, RZ, UR4 ;  /* 0x00000004ff097e24 */ /* 0x002fe2000f8e00ff */
[----:B0-----:R-:W-:Y:S09]  /*12690*/  @P0 BRA `(.L_x_3767) ;  /* 0x0000000000100947 */ /* 0x001ff20003800000 */
[----:B------:R-:W-:Y:S05]  /*126a0*/  @!P2 BRA `(.L_x_3767) ;  /* 0x00000000000ca947 */ /* 0x000fea0003800000 */
[----:B-----5:R-:W2:Y:S04]  /*126b0*/  LDG.E R10, desc[UR40][R2.64] ;  /* 0x00000028020a7981 */ /* 0x020ea8000c1e1900 */
[----:B------:R-:W2:Y:S02]  /*126c0*/  LDG.E R2, desc[UR40][R2.64+0x4] ;  /* 0x0000042802027981 */ /* 0x000ea4000c1e1900 */
[----:B--2---:R-:W-:-:S07]  /*126d0*/  IMAD.IADD R10, R2, 0x1, -R10 ;  /* 0x00000001020a7824 */ /* 0x004fce00078e0a0a */
.L_x_3767:
[----:B------:R-:W-:Y:S01]  /*126e0*/  IMAD.MOV.U32 R2, RZ, RZ, RZ ;  /* 0x000000ffff027224 */ /* 0x000fe200078e00ff */
[----:B------:R-:W-:-:S05]  /*126f0*/  ULDC.64 UR4, c[0x0][0xa20] ;  /* 0x0002880000047ab9 */ /* 0x000fca0000000a00 */
[----:B------:R-:W2:Y:S01]  /*12700*/  @P3 LDG.E R2, desc[UR40][R6.64] ;  /* 0x0000002806023981 */ /* 0x000ea2000c1e1900 */
[----:B------:R-:W-:-:S06]  /*12710*/  IMAD.MOV.U32 R20, RZ, RZ, RZ ;  /* 0x000000ffff147224 */ /* 0x000fcc00078e00ff */
[----:B------:R0:W5:Y:S01]  /*12720*/  @P1 LDG.E R20, desc[UR40][R4.64] ;  /* 0x0000002804141981 */ /* 0x000162000c1e1900 */
[----:B------:R-:W-:-:S04]  /*12730*/  ISETP.NE.U32.AND P0, PT, RZ, UR4, PT ;  /* 0x00000004ff007c0c */ /* 0x000fc8000bf05070 */
[----:B------:R-:W-:Y:S02]  /*12740*/  ISETP.NE.AND.EX P0, PT, RZ, UR5, PT, P0 ;  /* 0x00000005ff007c0c */ /* 0x000fe4000bf05300 */
[----:B--2--5:R-:W-:-:S05]  /*12750*/  IADD3 R2, R2, R8, RZ ;  /* 0x0000000802027210 */ /* 0x024fca0007ffe0ff */
[----:B------:R0:W-:Y:S06]  /*12760*/  STL [R1+0x10], R2 ;  /* 0x0000100201007387 */ /* 0x0001ec0000100800 */
[----:B------:R-:W-:Y:S05]  /*12770*/  @!P0 BRA `(.L_x_3768) ;  /* 0x0000000000108947 */ /* 0x000fea0003800000 */
[----:B0-----:R-:W-:-:S04]  /*12780*/  IADD3 R2, P0, R15, UR4, RZ ;  /* 0x000000040f027c10 */ /* 0x001fc8000ff1e0ff */
[----:B------:R-:W-:-:S05]  /*12790*/  IADD3.X R3, R14, UR5, RZ, P0, !PT ;  /* 0x000000050e037c10 */ /* 0x000fca00087fe4ff */
[----:B------:R0:W5:Y:S01]  /*127a0*/  LDG.E R9, desc[UR40][R2.64] ;  /* 0x0000002802097981 */ /* 0x000162000c1e1900 */
[----:B------:R-:W-:Y:S05]  /*127b0*/  BRA `(.L_x_3769) ;  /* 0x0000000000107947 */ /* 0x000fea0003800000 */
.L_x_3768:
[----:B------:R-:W-:Y:S05]  /*127c0*/  @!P3 BRA `(.L_x_3769) ;  /* 0x00000000000cb947 */ /* 0x000fea0003800000 */
[----:B------:R-:W2:Y:S04]  /*127d0*/  LDG.E R9, desc[UR40][R6.64] ;  /* 0x0000002806097981 */ /* 0x000ea8000c1e1900 */
[----:B------:R-:W2:Y:S02]  /*127e0*/  LDG.E R6, desc[UR40][R6.64+0x4] ;  /* 0x0000042806067981 */ /* 0x000ea4000c1e1900 */
[----:B--2---:R-:W-:-:S07]  /*127f0*/  IMAD.IADD R9, R6, 0x1, -R9 ;  /* 0x0000000106097824 */ /* 0x004fce00078e0a09 */
.L_x_3769:
[----:B0-----:R-:W2:Y:S01]  /*12800*/  @P1 LDG.E R2, desc[UR40][R4.64] ;  /* 0x0000002804021981 */ /* 0x001ea2000c1e1900 */
[----:B-----5:R-:W-:-:S03]  /*12810*/  IMAD.IADD R9, R9, 0x1, -R8 ;  /* 0x0000000109097824 */ /* 0x020fc600078e0a08 */
[----:B------:R-:W2:Y:S01]  /*12820*/  @P1 LDG.E R4, desc[UR40][R4.64+0x4] ;  /* 0x0000042804041981 */ /* 0x000ea2000c1e1900 */
[----:B------:R-:W-:Y:S01]  /*12830*/  LEA R3, R17, 0x7f, 0x6 ;  /* 0x0000007f11037811 */ /* 0x000fe200078e30ff */
[----:B------:R-:W-:Y:S01]  /*12840*/  BSSY B0, `(.L_x_3770) ;  /* 0x0000115000007945 */ /* 0x000fe20003800000 */
[----:B------:R-:W-:Y:S01]  /*12850*/  PLOP3.LUT P2, PT, PT, PT, PT, 0x80, 0x0 ;  /* 0x000000000000781c */ /* 0x000fe20003f4f070 */
[----:B--2---:R-:W-:-:S04]  /*12860*/  @P1 IMAD.IADD R0, R4, 0x1, -R2 ;  /* 0x0000000104001824 */ /* 0x004fc800078e0a02 */
[----:B------:R-:W-:-:S05]  /*12870*/  IMAD.IADD R2, R9, 0x1, R0 ;  /* 0x0000000109027824 */ /* 0x000fca00078e0200 */
[C---:B------:R-:W-:Y:S01]  /*12880*/  IADD3 R3, R2.reuse, R3, -R10 ;  /* 0x0000000302037210 */ /* 0x040fe20007ffe80a */
[----:B------:R-:W-:-:S05]  /*12890*/  VIADD R2, R2, 0x3f ;  /* 0x0000003f02027836 */ /* 0x000fca0000000000 */
[----:B------:R-:W-:-:S04]  /*128a0*/  SHF.R.S32.HI R4, RZ, 0x1f, R2 ;  /* 0x0000001fff047819 */ /* 0x000fc80000011402 */
[----:B------:R-:W-:Y:S02]  /*128b0*/  LEA.HI R4, R4, R2, RZ, 0x6 ;  /* 0x0000000204047211 */ /* 0x000fe400078f30ff */
[----:B------:R-:W-:-:S04]  /*128c0*/  SHF.R.S32.HI R2, RZ, 0x1f, R3 ;  /* 0x0000001fff027819 */ /* 0x000fc80000011403 */
[----:B------:R-:W-:Y:S02]  /*128d0*/  LEA.HI R2, R2, R3, RZ, 0x6 ;  /* 0x0000000302027211 */ /* 0x000fe400078f30ff */
[----:B------:R-:W-:Y:S02]  /*128e0*/  SHF.R.S32.HI R4, RZ, 0x6, R4 ;  /* 0x00000006ff047819 */ /* 0x000fe40000011404 */
[----:B------:R-:W-:-:S04]  /*128f0*/  SHF.R.S32.HI R2, RZ, 0x6, R2 ;  /* 0x00000006ff027819 */ /* 0x000fc80000011402 */
[----:B------:R-:W-:-:S05]  /*12900*/  VIMNMX R6, R4, R2, PT ;  /* 0x0000000204067248 */ /* 0x000fca0003fe0100 */
[--C-:B------:R-:W-:Y:S02]  /*12910*/  IMAD R2, R6, 0x40, -R9.reuse ;  /* 0x0000004006027824 */ /* 0x100fe400078e0a09 */
[----:B------:R-:W-:-:S03]  /*12920*/  IMAD.MOV R9, RZ, RZ, -R9 ;  /* 0x000000ffff097224 */ /* 0x000fc600078e0a09 */
[----:B------:R-:W-:Y:S02]  /*12930*/  VIMNMX R2, R2, R0, PT ;  /* 0x0000000002027248 */ /* 0x000fe40003fe0100 */
[----:B------:R-:W-:-:S04]  /*12940*/  VIMNMX R9, RZ, R9, !PT ;  /* 0x00000009ff097248 */ /* 0x000fc80007fe0100 */
[----:B------:R-:W-:Y:S02]  /*12950*/  ISETP.GT.AND P0, PT, R2, R9, PT ;  /* 0x000000090200720c */ /* 0x000fe40003f04270 */
[----:B------:R-:W-:-:S11]  /*12960*/  SHF.R.U32.HI R0, RZ, 0x6, R9 ;  /* 0x00000006ff007819 */ /* 0x000fd60000011609 */
[----:B------:R-:W-:-:S04]  /*12970*/  @P0 IADD3 R2, R2, 0x3f, RZ ;  /* 0x0000003f02020810 */ /* 0x000fc80007ffe0ff */
[----:B------:R-:W-:Y:S01]  /*12980*/  @P0 SHF.R.S32.HI R3, RZ, 0x1f, R2 ;  /* 0x0000001fff030819 */ /* 0x000fe20000011402 */
[----:B------:R0:W-:Y:S03]  /*12990*/  STL [R1+0x1c], R6 ;  /* 0x00001c0601007387 */ /* 0x0001e60000100800 */
[----:B------:R-:W-:Y:S01]  /*129a0*/  @P0 LEA.HI R3, R3, R2, RZ, 0x6 ;  /* 0x0000000203030211 */ /* 0x000fe200078f30ff */
[----:B------:R-:W-:-:S03]  /*129b0*/  IMAD.MOV.U32 R2, RZ, RZ, R0 ;  /* 0x000000ffff027224 */ /* 0x000fc600078e0000 */
[----:B------:R-:W-:-:S04]  /*129c0*/  @P0 SHF.R.S32.HI R2, RZ, 0x6, R3 ;  /* 0x00000006ff020819 */ /* 0x000fc80000011403 */
[----:B------:R-:W-:-:S13]  /*129d0*/  ISETP.GT.AND P0, PT, R2, R0, PT ;  /* 0x000000000200720c */ /* 0x000fda0003f04270 */
[----:B0-----:R-:W-:Y:S05]  /*129e0*/  @!P0 BRA `(.L_x_3771) ;  /* 0x0000000c00e88947 */ /* 0x001fea0003800000 */
[----:B------:R-:W0:Y:S01]  /*129f0*/  LDC R3, c[0x0][0x428] ;  /* 0x00010a00ff037b82 */ /* 0x000e220000000800 */
[----:B------:R-:W-:Y:S01]  /*12a00*/  UMOV UR4, 0xffffffff ;  /* 0xffffffff00047882 */ /* 0x000fe20000000000 */
[----:B0-----:R-:W-:Y:S01]  /*12a10*/  ISETP.NE.AND P0, PT, R3, 0x1, PT ;  /* 0x000000010300780c */ /* 0x001fe20003f05270 */
[----:B------:R-:W-:-:S12]  /*12a20*/  IMAD.MOV.U32 R3, RZ, RZ, R18 ;  /* 0x000000ffff037224 */ /* 0x000fd800078e0012 */
[----:B------:R-:W0:Y:S08]  /*12a30*/  @P0 LDC R4, c[0x0][0x42c] ;  /* 0x00010b00ff040b82 */ /* 0x000e300000000800 */
[----:B------:R-:W1:Y:S01]  /*12a40*/  @P0 LDC R5, c[0x0][0x430] ;  /* 0x00010c00ff050b82 */ /* 0x000e620000000800 */
[----:B0-----:R-:W-:-:S05]  /*12a50*/  @P0 IMAD.HI.U32 R4, R18, R4, RZ ;  /* 0x0000000412040227 */ /* 0x001fca00078e00ff */
[----:B-1----:R-:W-:Y:S02]  /*12a60*/  @P0 SHF.R.U32.HI R3, RZ, R5, R4 ;  /* 0x00000005ff030219 */ /* 0x002fe40000011604 */
[----:B------:R-:W-:Y:S01]  /*12a70*/  SEL R4, R11, RZ, !P1 ;  /* 0x000000ff0b047207 */ /* 0x000fe20004800000 */
[----:B------:R-:W-:Y:S06]  /*12a80*/  BRA.DIV UR4, `(.L_x_3772) ;  /* 0x0000005e04307947 */ /* 0x000fec000b800000 */
.L_x_3918:
[----:B------:R-:W-:-:S03]  /*12a90*/  UMOV UR4, 0xffffffff ;  /* 0xffffffff00047882 */ /* 0x000fc60000000000 */
[----:B------:R-:W-:Y:S05]  /*12aa0*/  BRA.DIV UR4, `(.L_x_3773) ;  /* 0x0000005e045c7947 */ /* 0x000fea000b800000 */
[----:B------:R-:W-:-:S13]  /*12ab0*/  ELECT P6, URZ, PT ;  /* 0x00000000003f782f */ /* 0x000fda00038c0000 */
.L_x_3921:
[----:B------:R-:W2:Y:S01]  /*12ac0*/  LDL R5, [R1+0x28] ;  /* 0x0000280001057983 */ /* 0x000ea20000100800 */
[----:B------:R-:W-:Y:S01]  /*12ad0*/  BSSY B1, `(.L_x_3774) ;  /* 0x000000b000017945 */ /* 0x000fe20003800000 */
[----:B------:R-:W0:Y:S01]  /*12ae0*/  S2R R9, SR_CgaCtaId ;  /* 0x0000000000097919 */ /* 0x000e220000008800 */
[----:B--2---:R-:W-:-:S05]  /*12af0*/  VIADD R5, R5, 0x1 ;  /* 0x0000000105057836 */ /* 0x004fca0000000000 */
[----:B------:R-:W-:-:S04]  /*12b00*/  LEA.HI R6, R5, R5, RZ, 0x1 ;  /* 0x0000000505067211 */ /* 0x000fc800078f08ff */
[----:B------:R-:W-:-:S05]  /*12b10*/  LOP3.LUT R6, R6, 0xfffffffe, RZ, 0xc0, !PT ;  /* 0xfffffffe06067812 */ /* 0x000fca00078ec0ff */
[----:B------:R-:W-:Y:S01]  /*12b20*/  IMAD.IADD R5, R5, 0x1, -R6 ;  /* 0x0000000105057824 */ /* 0x000fe200078e0a06 */
[----:B------:R-:W-:-:S04]  /*12b30*/  MOV R6, 0x400 ;  /* 0x0000040000067802 */ /* 0x000fc80000000f00 */
[----:B0-----:R-:W-:Y:S02]  /*12b40*/  LEA R9, R9, R6, 0x18 ;  /* 0x0000000609097211 */ /* 0x001fe400078ec0ff */
[----:B------:R-:W-:-:S04]  /*12b50*/  SHF.L.U32 R5, R5, 0x1f, RZ ;  /* 0x0000001f05057819 */ /* 0x000fc800000006ff */
[----:B------:R-:W0:Y:S02]  /*12b60*/  SYNCS.PHASECHK.TRANS64.TRYWAIT P0, [R9+URZ+0x28c20], R5 ;  /* 0x028c2005090075a7 */ /* 0x000e24000800017f */
[----:B0-----:R-:W-:Y:S05]  /*12b70*/  @!P0 BRA `(.L_x_3775) ;  /* 0x0000005c00488947 */ /* 0x001fea0003800000 */
.L_x_3922:
[----:B------:R-:W-:Y:S05]  /*12b80*/  BSYNC B1 ;  /* 0x0000000000017941 */ /* 0x000fea0003800000 */
.L_x_3774:
        /* <DEDUP_REMOVED lines=8> */
.L_x_3923:
        /* <DEDUP_REMOVED lines=11> */
.L_x_3779:
        /* <DEDUP_REMOVED lines=17> */
[----:B------:R-:W2:Y:S02]  /*12dd0*/  SYNCS.PHASECHK.TRANS64.TRYWAIT P0, [R5+URZ+0x28cc0], R7 ;  /* 0x028cc007050075a7 */ /* 0x000ea4000800017f */
[----:B-12---:R-:W-:Y:S05]  /*12de0*/  @!P0 BRA `(.L_x_3780) ;  /* 0x0000005800d48947 */ /* 0x006fea0003800000 */
.L_x_3924:
        /* <DEDUP_REMOVED lines=8> */
.L_x_3781:
        /* <DEDUP_REMOVED lines=51> */
.L_x_3777:
[----:B------:R-:W-:Y:S05]  /*131a0*/  BSYNC B1 ;  /* 0x0000000000017941 */ /* 0x000fea0003800000 */
.L_x_3776:
        /* <DEDUP_REMOVED lines=12> */
[----:B0-----:R-:W-:Y:S05]  /*13270*/  @!P0 BRA `(.L_x_3771) ;  /* 0x0000000400c48947 */ /* 0x001fea0003800000 */
[C---:B------:R-:W-:Y:S02]  /*13280*/  IMAD R5, R2.reuse, 0x40, R20 ;  /* 0x0000004002057824 */ /* 0x040fe400078e0214 */
[----:B------:R-:W-:-:S03]  /*13290*/  VIADD R2, R2, 0xffffffff ;  /* 0xffffffff02027836 */ /* 0x000fc60000000000 */
[----:B------:R-:W-:-:S07]  /*132a0*/  IADD3 R5, R5, -0x80, RZ ;  /* 0xffffff8005057810 */ /* 0x000fce0007ffe0ff */
.L_x_3788:
[----:B------:R-:W-:Y:S05]  /*132b0*/  YIELD ;  /* 0x0000000000007946 */ /* 0x000fea0003800000 */
[----:B------:R-:W-:Y:S04]  /*132c0*/  BSSY B1, `(.L_x_3782) ;  /* 0x000005f000017945 */ /* 0x000fe80003800000 */
[----:B0-----:R-:W-:Y:S05]  /*132d0*/  @!P6 BRA `(.L_x_3783) ;  /* 0x000000040074e947 */ /* 0x001fea0003800000 */
[----:B------:R-:W2:Y:S04]  /*132e0*/  LDL R6, [R1+0x4] ;  /* 0x0000040001067983 */ /* 0x000ea80000100800 */
[----:B------:R-:W3:Y:S01]  /*132f0*/  LDL R7, [R1+0xc] ;  /* 0x00000c0001077983 */ /* 0x000ee20000100800 */
[----:B--2---:R-:W-:Y:S01]  /*13300*/  IMAD R6, R6, 0x8, R9 ;  /* 0x0000000806067824 */ /* 0x004fe200078e0209 */
[----:B---3--:R-:W-:-:S04]  /*13310*/  SHF.L.U32 R7, R7, 0x1f, RZ ;  /* 0x0000001f07077819 */ /* 0x008fc800000006ff */
[----:B------:R-:W0:Y:S02]  /*13320*/  SYNCS.PHASECHK.TRANS64.TRYWAIT P0, [R6+URZ+0x28ca0], R7 ;  /* 0x028ca007060075a7 */ /* 0x000e24000800017f */
[----:B0-----:R-:W-:Y:S05]  /*13330*/  @!P0 BRA `(.L_x_3784) ;  /* 0x0000005400948947 */ /* 0x001fea0003800000 */
.L_x_3925:
        /* <DEDUP_REMOVED lines=11> */
.L_x_3785:
        /* <DEDUP_REMOVED lines=17> */
.L_x_3926:
        /* <DEDUP_REMOVED lines=8> */
.L_x_3787:
        /* <DEDUP_REMOVED lines=51> */
.L_x_3783:
[----:B------:R-:W-:Y:S05]  /*138b0*/  BSYNC B1 ;  /* 0x0000000000017941 */ /* 0x000fea0003800000 */
.L_x_3782:
[----:B------:R-:W2:Y:S04]  /*138c0*/  LDL.LU R6, [R1+0x4] ;  /* 0x0000040001067983 */ /* 0x000ea80000300800 */
[----:B------:R-:W3:Y:S01]  /*138d0*/  LDL.LU R7, [R1+0xc] ;  /* 0x00000c0001077983 */ /* 0x000ee20000300800 */
[----:B------:R-:W-:Y:S01]  /*138e0*/  VIADD R2, R2, 0xffffffff ;  /* 0xffffffff02027836 */ /* 0x000fe20000000000 */
[----:B------:R-:W-:Y:S01]  /*138f0*/  IADD3 R5, R5, -0x40, RZ ;  /* 0xffffffc005057810 */ /* 0x000fe20007ffe0ff */
        /* <DEDUP_REMOVED lines=9> */
.L_x_3771:
[----:B------:R-:W-:Y:S05]  /*13990*/  BSYNC B0 ;  /* 0x0000000000007941 */ /* 0x000fea0003800000 */
.L_x_3770:
[----:B------:R-:W2:Y:S01]  /*139a0*/  LDL R6, [R1+0x1c] ;  /* 0x00001c0001067983 */ /* 0x000ea20000100800 */
        /* <DEDUP_REMOVED lines=9> */
[----:B0-----:R-:W0:Y:S01]  /*13a40*/  S2R R7, SR_LANEID ;  /* 0x0000000000077919 */ /* 0x001e220000000000 */
[----:B------:R-:W-:Y:S01]  /*13a50*/  VOTEU.ANY UR4, UPT, PT ;  /* 0x0000000000047886 */ /* 0x000fe200038e0100 */
[----:B------:R-:W1:Y:S01]  /*13a60*/  LDC.64 R2, c[0x0][0xc38] ;  /* 0x00030e00ff027b82 */ /* 0x000e620000000a00 */
[----:B------:R-:W0:Y:S08]  /*13a70*/  FLO.U32 R0, UR4 ;  /* 0x0000000400007d00 */ /* 0x000e3000080e0000 */
[----:B------:R-:W1:Y:S01]  /*13a80*/  POPC R5, UR4 ;  /* 0x0000000400057d09 */ /* 0x000e620008000000 */
[----:B0-----:R-:W-:-:S13]  /*13a90*/  ISETP.EQ.U32.AND P0, PT, R0, R7, PT ;  /* 0x000000070000720c */ /* 0x001fda0003f02070 */
[----:B-1----:R-:W2:Y:S01]  /*13aa0*/  @P0 ATOMG.E.ADD.STRONG.GPU PT, R3, desc[UR40][R2.64], R5 ;  /* 0x00000005020309a8 */ /* 0x002ea200081ee1e8 */
[----:B------:R-:W0:Y:S02]  /*13ab0*/  S2R R4, SR_LTMASK ;  /* 0x0000000000047919 */ /* 0x000e240000003900 */
[----:B0-----:R-:W-:-:S04]  /*13ac0*/  LOP3.LUT R4, R4, UR4, RZ, 0xc0, !PT ;  /* 0x0000000404047c12 */ /* 0x001fc8000f8ec0ff */
[----:B------:R-:W0:Y:S01]  /*13ad0*/  POPC R7, R4 ;  /* 0x0000000400077309 */ /* 0x000e220000000000 */
[----:B--2---:R-:W0:Y:S02]  /*13ae0*/  SHFL.IDX PT, R0, R3, R0, 0x1f ;  /* 0x00001f0003007589 */ /* 0x004e2400000e0000 */
[----:B0-----:R-:W-:Y:S01]  /*13af0*/  IADD3 R16, R0, UR36, R7 ;  /* 0x0000002400107c10 */ /* 0x001fe2000fffe007 */
[----:B------:R-:W-:Y:S06]  /*13b00*/  BRA `(.L_x_3791) ;  /* 0x0000002c00807947 */ /* 0x000fec0003800000 */
.L_x_3790:
[----:B------:R-:W1:Y:S01]  /*13b10*/  S2R R3, SR_CgaCtaId ;  /* 0x0000000000037919 */ /* 0x000e620000008800 */
[----:B------:R-:W-:-:S04]  /*13b20*/  MOV R0, 0x400 ;  /* 0x0000040000007802 */ /* 0x000fc80000000f00 */
[----:B-1----:R-:W-:-:S05]  /*13b30*/  LEA R2, R3, R0, 0x18 ;  /* 0x0000000003027211 */ /* 0x002fca00078ec0ff */
[----:B------:R1:W-:Y:S01]  /*13b40*/  STL [R1+0x14], R2 ;  /* 0x0000140201007387 */ /* 0x0003e20000100800 */
[----:B------:R-:W-:-:S05]  /*13b50*/  VIADD R0, R2, 0x22400 ;  /* 0x0002240002007836 */ /* 0x000fca0000000000 */
[----:B------:R-:W-:-:S13]  /*13b60*/  LOP3.LUT P0, RZ, R0, 0x3ff, RZ, 0xc0, !PT ;  /* 0x000003ff00ff7812 */ /* 0x000fda000780c0ff */
[----:B-1----:R-:W-:Y:S05]  /*13b70*/  @!P0 BRA `(.L_x_3792) ;  /* 0x0000000000408947 */ /* 0x002fea0003800000 */
[----:B------:R-:W-:Y:S01]  /*13b80*/  MOV R2, 0x0 ;  /* 0x0000000000027802 */ /* 0x000fe20000000f00 */
[----:B------:R-:W-:Y:S01]  /*13b90*/  ULDC.64 UR6, c[0x4][0x88] ;  /* 0x0100220000067ab9 */ /* 0x000fe20000000a00 */
[----:B------:R-:W-:Y:S01]  /*13ba0*/  ULDC.64 UR8, c[0x4][0x90] ;  /* 0x0100240000087ab9 */ /* 0x000fe20000000a00 */
[----:B------:R-:W-:Y:S01]  /*13bb0*/  ULDC.64 UR4, c[0x4][0x8] ;  /* 0x0100020000047ab9 */ /* 0x000fe20000000a00 */
[----:B------:R-:W-:Y:S01]  /*13bc0*/  IMAD.U32 R4, RZ, RZ, UR6 ;  /* 0x00000006ff047e24 */ /* 0x000fe2000f8e00ff */
[----:B0-----:R-:W-:Y:S01]  /*13bd0*/  MOV R8, 0x70 ;  /* 0x0000007000087802 */ /* 0x001fe20000000f00 */
        /* <DEDUP_REMOVED lines=10> */
.L_x_3792:
        /* <DEDUP_REMOVED lines=13> */
[----:B0-----:R-:W-:-:S02]  /*13d50*/  IMAD.U32 R7, RZ, RZ, UR9 ;  /* 0x00000009ff077e24 */ /* 0x001fc4000f8e00ff */
[----:B------:R-:W-:Y:S02]  /*13d60*/  IMAD.U32 R11, RZ, RZ, UR5 ;  /* 0x00000005ff0b7e24 */ /* 0x000fe4000f8e00ff */
[----:B------:R-:W-:Y:S02]  /*13d70*/  IMAD.MOV.U32 R8, RZ, RZ, 0x70 ;  /* 0x00000070ff087424 */ /* 0x000fe400078e00ff */
[----:B------:R-:W-:Y:S02]  /*13d80*/  IMAD.MOV.U32 R12, RZ, RZ, 0x1 ;  /* 0x00000001ff0c7424 */ /* 0x000fe400078e00ff */
[----:B-1----:R-:W-:-:S07]  /*13d90*/  IMAD.MOV.U32 R13, RZ, RZ, RZ ;  /* 0x000000ffff0d7224 */ /* 0x002fce00078e00ff */
[----:B------:R-:W-:-:S07]  /*13da0*/  LEPC R20, `(.L_x_3794) ;  /* 0x000000001014794e */ /* 0x000fce0000000000 */
[----:B--2---:R-:W-:Y:S05]  /*13db0*/  CALL.ABS.NOINC R2 ;  /* 0x0000000002007343 */ /* 0x004fea0003c00000 */
.L_x_3794:
        /* <DEDUP_REMOVED lines=16> */
.L_x_3793:
[----:B------:R-:W2:Y:S01]  /*13ec0*/  LDL.LU R2, [R1+0x20] ;  /* 0x0000200001027983 */ /* 0x000ea20000300800 */
[----:B------:R-:W-:-:S03]  /*13ed0*/  ULDC.64 UR4, c[0x0][0x9f8] ;  /* 0x00027e0000047ab9 */ /* 0x000fc60000000a00 */
[----:B------:R-:W3:Y:S04]  /*13ee0*/  LDL.LU R0, [R1+0x24] ;  /* 0x0000240001007983 */ /* 0x000ee80000300800 */
[----:B------:R-:W4:Y:S04]  /*13ef0*/  LDL.LU R4, [R1+0x2c] ;  /* 0x00002c0001047983 */ /* 0x000f280000300800 */
[----:B0-----:R-:W4:Y:S01]  /*13f00*/  LDL.LU R8, [R1+0x18] ;  /* 0x0000180001087983 */ /* 0x001f220000300800 */
        /* <DEDUP_REMOVED lines=17> */
[----:B0-----:R-:W-:Y:S02]  /*14020*/  ISETP.NE.AND P0, PT, R4, 0x1, PT ;  /* 0x000000010400780c */ /* 0x001fe40003f05270 */
[----:B------:R-:W-:-:S11]  /*14030*/  MOV R4, R18 ;  /* 0x0000001200047202 */ /* 0x000fd60000000f00 */
[----:B------:R-:W0:Y:S08]  /*14040*/  @P0 LDC R7, c[0x0][0x42c] ;  /* 0x00010b00ff070b82 */ /* 0x000e300000000800 */
[----:B------:R-:W2:Y:S01]  /*14050*/  @P0 LDC R5, c[0x0][0x430] ;  /* 0x00010c00ff050b82 */ /* 0x000ea20000000800 */
[----:B0-----:R-:W-:-:S05]  /*14060*/  @P0 IMAD.HI.U32 R6, R18, R7, RZ ;  /* 0x0000000712060227 */ /* 0x001fca00078e00ff */
[----:B--2---:R-:W-:Y:S02]  /*14070*/  @P0 SHF.R.U32.HI R4, RZ, R5, R6 ;  /* 0x00000005ff040219 */ /* 0x004fe40000011606 */
[----:B------:R-:W-:-:S04]  /*14080*/  ISETP.NE.U32.AND P0, PT, RZ, UR4, PT ;  /* 0x00000004ff007c0c */ /* 0x000fc8000bf05070 */
[----:B------:R-:W-:-:S04]  /*14090*/  ISETP.NE.AND.EX P0, PT, RZ, UR5, PT, P0 ;  /* 0x00000005ff007c0c */ /* 0x000fc8000bf05300 */
[----:B-1----:R-:W-:-:S09]  /*140a0*/  SEL R2, R8, RZ, !P0 ;  /* 0x000000ff08027207 */ /* 0x002fd20004000000 */
.L_x_3795:
        /* <DEDUP_REMOVED lines=19> */
.L_x_3929:
[----:B------:R-:W-:Y:S01]  /*141e0*/  UMOV UR4, 0xffffffff ;  /* 0xffffffff00047882 */ /* 0x000fe20000000000 */
[----:B------:R-:W-:Y:S02]  /*141f0*/  SHF.R.S32.HI R8, RZ, 0x1f, R0 ;  /* 0x0000001fff087819 */ /* 0x000fe40000011400 */
[----:B------:R-:W-:Y:S05]  /*14200*/  BRA.DIV UR4, `(.L_x_3797) ;  /* 0x0000004a043c7947 */ /* 0x000fea000b800000 */
[----:B------:R-:W-:-:S13]  /*14210*/  ELECT P6, URZ, PT ;  /* 0x00000000003f782f */ /* 0x000fda00038c0000 */
.L_x_3932:
[----:B------:R-:W-:Y:S05]  /*14220*/  @!P6 BRA `(.L_x_3798) ;  /* 0x0000000000fce947 */ /* 0x000fea0003800000 */
[----:B------:R-:W-:-:S04]  /*14230*/  ISETP.NE.U32.AND P0, PT, R20, RZ, PT ;  /* 0x000000ff1400720c */ /* 0x000fc80003f05070 */
[----:B------:R-:W-:-:S13]  /*14240*/  ISETP.NE.AND.EX P0, PT, R21, RZ, PT, P0 ;  /* 0x000000ff1500720c */ /* 0x000fda0003f05300 */
[----:B------:R-:W-:Y:S05]  /*14250*/  @!P0 BRA `(.L_x_3799) ;  /* 0x0000000000488947 */ /* 0x000fea0003800000 */
[----:B------:R-:W0:Y:S01]  /*14260*/  LDC R9, c[0x0][0x41c] ;  /* 0x00010700ff097b82 */ /* 0x000e220000000800 */
        /* <DEDUP_REMOVED lines=17> */
.L_x_3799:
        /* <DEDUP_REMOVED lines=9> */
.L_x_3933:
        /* <DEDUP_REMOVED lines=11> */
.L_x_3801:
        /* <DEDUP_REMOVED lines=21> */
[----:B0-----:R-:W-:Y:S01]  /*14610*/  NOP ;  /* 0x0000000000007918 */ /* 0x001fe20000000000 */
.L_x_3798:
        /* <DEDUP_REMOVED lines=30> */
.L_x_3934:
[----:B------:R-:W-:Y:S05]  /*14800*/  BSYNC B0 ;  /* 0x0000000000007941 */ /* 0x000fea0003800000 */
.L_x_3802:
        /* <DEDUP_REMOVED lines=11> */
.L_x_3935:
        /* <DEDUP_REMOVED lines=11> */
.L_x_3807:
        /* <DEDUP_REMOVED lines=57> */
.L_x_3805:
[----:B------:R-:W-:Y:S05]  /*14d00*/  BSYNC B0 ;  /* 0x0000000000007941 */ /* 0x000fea0003800000 */
.L_x_3804:
[----:B------:R-:W2:Y:S01]  /*14d10*/  LDL R3, [R1+0x1c] ;  /* 0x00001c0001037983 */ /* 0x000ea20000100800 */
[----:B------:R-:W-:Y:S01]  /*14d20*/  BSSY B0, `(.L_x_3808) ;  /* 0x00001a3000007945 */ /* 0x000fe20003800000 */
[----:B--2---:R-:W-:-:S13]  /*14d30*/  ISETP.GE.AND P0, PT, R3, 0x2, PT ;  /* 0x000000020300780c */ /* 0x004fda0003f06270 */
[----:B------:R-:W-:Y:S05]  /*14d40*/  @!P0 BRA `(.L_x_3809) ;  /* 0x0000001800808947 */ /* 0x000fea0003800000 */
[C---:B0-----:R-:W-:Y:S01]  /*14d50*/  LOP3.LUT R2, R3.reuse, 0x1, RZ, 0xc0, !PT ;  /* 0x0000000103027812 */ /* 0x041fe200078ec0ff */
[----:B------:R-:W-:Y:S01]  /*14d60*/  VIADD R7, R3, 0xfffffffe ;  /* 0xfffffffe03077836 */ /* 0x000fe20000000000 */
[----:B------:R-:W-:Y:S02]  /*14d70*/  BSSY B1, `(.L_x_3810) ;  /* 0x000008d000017945 */ /* 0x000fe40003800000 */
[----:B------:R-:W-:Y:S02]  /*14d80*/  ISETP.NE.U32.AND P0, PT, R2, 0x1, PT ;  /* 0x000000010200780c */ /* 0x000fe40003f05070 */
[----:B------:R-:W-:-:S11]  /*14d90*/  MOV R5, R7 ;  /* 0x0000000700057202 */ /* 0x000fd60000000f00 */
        /* <DEDUP_REMOVED lines=24> */
[--C-:B------:R-:W-:Y:S01]  /*14f20*/  SHF.R.S32.HI R3, RZ, 0x1f, R2.reuse ;  /* 0x0000001fff037819 */ /* 0x100fe20000011402 */
        /* <DEDUP_REMOVED lines=8> */
.L_x_3814:
[----:B------:R-:W2:Y:S01]  /*14fb0*/  S2R R5, SR_CgaCtaId ;  /* 0x0000000000057919 */ /* 0x000ea20000008800 */
[----:B------:R-:W-:-:S04]  /*14fc0*/  MOV R3, 0x400 ;  /* 0x0000040000037802 */ /* 0x000fc80000000f00 */
[----:B--2---:R-:W-:Y:S02]  /*14fd0*/  LEA R3, R5, R3, 0x18 ;  /* 0x0000000305037211 */ /* 0x004fe400078ec0ff */
[----:B------:R-:W-:-:S03]  /*14fe0*/  SHF.L.U32 R5, R9, 0x1f, RZ ;  /* 0x0000001f09057819 */ /* 0x000fc600000006ff */
[----:B------:R-:W-:-:S04]  /*14ff0*/  IMAD R3, R12, 0x8, R3 ;  /* 0x000000080c037824 */ /* 0x000fc800078e0203 */
[----:B------:R-:W2:Y:S02]  /*15000*/  SYNCS.PHASECHK.TRANS64.TRYWAIT P0, [R3+URZ+0x28c40], R5 ;  /* 0x028c4005030075a7 */ /* 0x000ea4000800017f */
[----:B--2---:R-:W-:Y:S05]  /*15010*/  @!P0 BRA `(.L_x_3815) ;  /* 0x0000003c00208947 */ /* 0x004fea0003800000 */
.L_x_3936:
[----:B0-----:R-:W0:Y:S02]  /*15020*/  S2R R9, SR_TID.X ;  /* 0x0000000000097919 */ /* 0x001e240000002100 */
[----:B0-----:R-:W-:-:S04]  /*15030*/  LOP3.LUT R9, R9, 0x7f, RZ, 0xc0, !PT ;  /* 0x0000007f09097812 */ /* 0x001fc800078ec0ff */
[----:B------:R-:W-:-:S13]  /*15040*/  ISETP.NE.AND P1, PT, R9, RZ, PT ;  /* 0x000000ff0900720c */ /* 0x000fda0003f25270 */
[----:B------:R-:W-:Y:S05]  /*15050*/  @P1 BRA `(.L_x_3816) ;  /* 0x00000000001c1947 */ /* 0x000fea0003800000 */
[----:B------:R-:W0:Y:S02]  /*15060*/  S2R R9, SR_TID.X ;  /* 0x0000000000097919 */ /* 0x000e240000002100 */
[----:B0-----:R-:W-:-:S04]  /*15070*/  LOP3.LUT R9, R9, 0x1f, RZ, 0xc0, !PT ;  /* 0x0000001f09097812 */ /* 0x001fc800078ec0ff */
[----:B------:R-:W-:Y:S01]  /*15080*/  ISETP.NE.AND P0, PT, R9, RZ, PT ;  /* 0x000000ff0900720c */ /* 0x000fe20003f05270 */
[----:B------:R-:W-:-:S04]  /*15090*/  IMAD.MOV.U32 R9, RZ, RZ, 0x2000 ;  /* 0x00002000ff097424 */ /* 0x000fc800078e00ff */
[----:B------:R0:W-:Y:S08]  /*150a0*/  SYNCS.ARRIVE.TRANS64 RZ, [R3+URZ+0x28c30], R9 ;  /* 0x028c300903ff79a7 */ /* 0x0001f0000800003f */
[----:B------:R-:W-:Y:S05]  /*150b0*/  @!P0 BRA `(.L_x_3816) ;  /* 0x0000000000048947 */ /* 0x000fea0003800000 */
[----:B------:R-:W-:Y:S01]  /*150c0*/  BPT.TRAP 0x1 ;  /* 0x000000040000795c */ /* 0x000fe20000300000 */
.L_x_3816:
[----:B0-----:R-:W3:Y:S01]  /*150d0*/  LDL R9, [R1] ;  /* 0x0000000001097983 */ /* 0x001ee20000100800 */
[----:B------:R-:W-:-:S03]  /*150e0*/  MOV R11, 0x400 ;  /* 0x00000400000b7802 */ /* 0x000fc60000000f00 */
        /* <DEDUP_REMOVED lines=12> */
[----:B---3--:R-:W-:-:S04]  /*151b0*/  LEA R9, R9, R11, 0xd ;  /* 0x0000000b09097211 */ /* 0x008fc800078e68ff */
[----:B------:R-:W-:Y:S01]  /*151c0*/  R2UR UR8, R9 ;  /* 0x00000000090872ca */ /* 0x000fe200000e0000 */
[----:B----4-:R-:W-:-:S05]  /*151d0*/  IMAD R2, R2, 0x40, R10 ;  /* 0x0000004002027824 */ /* 0x010fca00078e020a */
[----:B------:R-:W-:-:S07]  /*151e0*/  R2UR UR11, R2 ;  /* 0x00000000020b72ca */ /* 0x000fce00000e0000 */
[----:B------:R-:W-:-:S09]  /*151f0*/  UIADD3 UR8, UR8, 0x22400, URZ ;  /* 0x0002240008087890 */ /* 0x000fd2000fffe03f */
[----:B------:R0:W-:Y:S01]  /*15200*/  UTMALDG.4D [UR8], [UR4], desc[UR6] ;  /* 0x00000608040075b4 */ /* 0x0001e20008019000 */
[----:B------:R-:W3:Y:S02]  /*15210*/  SYNCS.PHASECHK.TRANS64.TRYWAIT P0, [R3+URZ+0x28c60], R5 ;  /* 0x028c6005030075a7 */ /* 0x000ee4000800017f */
[----:B0--3--:R-:W-:Y:S05]  /*15220*/  @!P0 BRA `(.L_x_3817) ;  /* 0x0000003800b08947 */ /* 0x009fea0003800000 */
.L_x_3937:
        /* <DEDUP_REMOVED lines=8> */
.L_x_3818:
[----:B0-2---:R-:W2:Y:S01]  /*152b0*/  LDL R5, [R1] ;  /* 0x0000000001057983 */ /* 0x005ea20000100800 */
[----:B------:R-:W-:Y:S01]  /*152c0*/  MOV R9, 0x400 ;  /* 0x0000040000097802 */ /* 0x000fe20000000f00 */
[----:B------:R-:W0:Y:S01]  /*152d0*/  S2R R10, SR_CgaCtaId ;  /* 0x00000000000a7919 */ /* 0x000e220000008800 */
[----:B------:R-:W-:Y:S02]  /*152e0*/  R2UR UR11, R2 ;  /* 0x00000000020b72ca */ /* 0x000fe400000e0000 */
[----:B------:R-:W-:Y:S01]  /*152f0*/  R2UR UR9, R3 ;  /* 0x00000000030972ca */ /* 0x000fe200000e0000 */
[----:B------:R-:W-:Y:S01]  /*15300*/  UIADD3 UR4, UP0, UR38, 0x470, URZ ;  /* 0x0000047026047890 */ /* 0x000fe2000ff1e03f */
[----:B------:R-:W-:Y:S02]  /*15310*/  R2UR UR12, R4 ;  /* 0x00000000040c72ca */ /* 0x000fe400000e0000 */
[----:B------:R-:W-:Y:S01]  /*15320*/  R2UR UR13, R6 ;  /* 0x00000000060d72ca */ /* 0x000fe200000e0000 */
[----:B------:R-:W-:Y:S01]  /*15330*/  UIADD3.X UR5, URZ, UR39, URZ, UP0, !UPT ;  /* 0x000000273f057290 */ /* 0x000fe200087fe43f */
        /* <DEDUP_REMOVED lines=45> */
.L_x_3813:
[----:B------:R-:W-:Y:S05]  /*15610*/  BSYNC B2 ;  /* 0x0000000000027941 */ /* 0x000fea0003800000 */
.L_x_3812:
[----:B------:R-:W2:Y:S02]  /*15620*/  LDL.LU R2, [R1+0x1c] ;  /* 0x00001c0001027983 */ /* 0x000ea40000300800 */
[----:B--2---:R-:W-:-:S07]  /*15630*/  VIADD R5, R2, 0xfffffffd ;  /* 0xfffffffd02057836 */ /* 0x004fce0000000000 */
.L_x_3811:
[----:B------:R-:W-:Y:S05]  /*15640*/  BSYNC B1 ;  /* 0x0000000000017941 */ /* 0x000fea0003800000 */
.L_x_3810:
[----:B------:R-:W-:-:S13]  /*15650*/  ISETP.NE.AND P0, PT, R7, RZ, PT ;  /* 0x000000ff0700720c */ /* 0x000fda0003f05270 */
[----:B------:R-:W-:Y:S05]  /*15660*/  @!P0 BRA `(.L_x_3809) ;  /* 0x0000001000388947 */ /* 0x000fea0003800000 */
.L_x_3833:
[----:B0-----:R-:W0:Y:S04]  /*15670*/  LDL.LU R3, [R1] ;  /* 0x0000000001037983 */ /* 0x001e280000300800 */
[----:B------:R-:W2:Y:S01]  /*15680*/  LDL.LU R2, [R1+0x8] ;  /* 0x0000080001027983 */ /* 0x000ea20000300800 */
[----:B------:R-:W-:Y:S05]  /*15690*/  YIELD ;  /* 0x0000000000007946 */ /* 0x000fea0003800000 */
[----:B------:R-:W-:Y:S01]  /*156a0*/  BSSY B1, `(.L_x_3819) ;  /* 0x0000081000017945 */ /* 0x000fe20003800000 */
[----:B0-----:R-:W-:-:S05]  /*156b0*/  VIADD R9, R3, 0x1 ;  /* 0x0000000103097836 */ /* 0x001fca0000000000 */
[----:B------:R-:W-:-:S04]  /*156c0*/  ISETP.NE.AND P0, PT, R9, 0x2, PT ;  /* 0x000000020900780c */ /* 0x000fc80003f05270 */
[----:B------:R-:W-:Y:S02]  /*156d0*/  SEL R10, RZ, 0x1, P0 ;  /* 0x00000001ff0a7807 */ /* 0x000fe40000000000 */
[----:B------:R-:W-:Y:S02]  /*156e0*/  SEL R9, R9, RZ, P0 ;  /* 0x000000ff09097207 */ /* 0x000fe40000000000 */
[----:B--2---:R-:W-:Y:S01]  /*156f0*/  LOP3.LUT R10, R2, R10, RZ, 0x3c, !PT ;  /* 0x0000000a020a7212 */ /* 0x004fe200078e3cff */
[----:B------:R-:W-:Y:S06]  /*15700*/  @!P6 BRA `(.L_x_3820) ;  /* 0x0000000400e8e947 */ /* 0x000fec0003800000 */
[----:B------:R-:W-:Y:S01]  /*15710*/  ULDC.64 UR4, c[0x0][0x3f8] ;  /* 0x0000fe0000047ab9 */ /* 0x000fe20000000a00 */
[----:B------:R-:W-:Y:S01]  /*15720*/  IMAD.MOV.U32 R11, RZ, RZ, R5 ;  /* 0x000000ffff0b7224 */ /* 0x000fe200078e0005 */
[----:B------:R-:W-:-:S04]  /*15730*/  ISETP.NE.U32.AND P0, PT, RZ, UR4, PT ;  /* 0x00000004ff007c0c */ /* 0x000fc8000bf05070 */
[----:B------:R-:W-:-:S13]  /*15740*/  ISETP.NE.AND.EX P0, PT, RZ, UR5, PT, P0 ;  /* 0x00000005ff007c0c */ /* 0x000fda000bf05300 */
[----:B------:R-:W-:Y:S05]  /*15750*/  @!P0 BRA `(.L_x_3821) ;  /* 0x0000000000448947 */ /* 0x000fea0003800000 */
[----:B------:R-:W0:Y:S01]  /*15760*/  LDC R6, c[0x0][0x41c] ;  /* 0x00010700ff067b82 */ /* 0x000e220000000800 */
[----:B------:R-:W-:Y:S01]  /*15770*/  ULDC.64 UR6, c[0x0][0x408] ;  /* 0x0001020000067ab9 */ /* 0x000fe20000000a00 */
[----:B0-----:R-:W-:-:S13]  /*15780*/  ISETP.NE.AND P0, PT, R6, 0x1, PT ;  /* 0x000000010600780c */ /* 0x001fda0003f05270 */
[----:B------:R-:W0:Y:S02]  /*15790*/  @P0 LDC.64 R2, c[0x0][0x420] ;  /* 0x00010800ff020b82 */ /* 0x000e240000000a00 */
[----:B0-----:R-:W-:-:S04]  /*157a0*/  @P0 IMAD.HI.U32 R12, R5, R2, RZ ;  /* 0x00000002050c0227 */ /* 0x001fc800078e00ff */
[----:B------:R-:W-:Y:S01]  /*157b0*/  IMAD.MOV.U32 R2, RZ, RZ, R5 ;  /* 0x000000ffff027224 */ /* 0x000fe200078e0005 */
[----:B------:R-:W-:-:S04]  /*157c0*/  @P0 SHF.R.U32.HI R2, RZ, R3, R12 ;  /* 0x00000003ff020219 */ /* 0x000fc8000001160c */
[----:B------:R-:W-:Y:S02]  /*157d0*/  IADD3 R11, -R2, RZ, RZ ;  /* 0x000000ff020b7210 */ /* 0x000fe40007ffe1ff */
[----:B------:R-:W-:-:S03]  /*157e0*/  SHF.R.S32.HI R3, RZ, 0x1f, R2 ;  /* 0x0000001fff037819 */ /* 0x000fc60000011402 */
        /* <DEDUP_REMOVED lines=8> */
.L_x_3821:
[----:B------:R-:W2:Y:S01]  /*15870*/  S2R R3, SR_CgaCtaId ;  /* 0x0000000000037919 */ /* 0x000ea20000008800 */
[----:B------:R-:W-:-:S04]  /*15880*/  MOV R2, 0x400 ;  /* 0x0000040000027802 */ /* 0x000fc80000000f00 */
[----:B--2---:R-:W-:Y:S02]  /*15890*/  LEA R2, R3, R2, 0x18 ;  /* 0x0000000203027211 */ /* 0x004fe400078ec0ff */
[----:B------:R-:W-:-:S03]  /*158a0*/  SHF.L.U32 R3, R10, 0x1f, RZ ;  /* 0x0000001f0a037819 */ /* 0x000fc600000006ff */
[----:B------:R-:W-:-:S04]  /*158b0*/  IMAD R2, R9, 0x8, R2 ;  /* 0x0000000809027824 */ /* 0x000fc800078e0202 */
[----:B------:R-:W2:Y:S02]  /*158c0*/  SYNCS.PHASECHK.TRANS64.TRYWAIT P0, [R2+URZ+0x28c40], R3 ;  /* 0x028c4003020075a7 */ /* 0x000ea4000800017f */
[----:B--2---:R-:W-:Y:S05]  /*158d0*/  @!P0 BRA `(.L_x_3822) ;  /* 0x0000003400188947 */ /* 0x004fea0003800000 */
.L_x_3938:
        /* <DEDUP_REMOVED lines=11> */
.L_x_3823:
[----:B------:R-:W3:Y:S01]  /*15990*/  LDL R12, [R1+0x10] ;  /* 0x00001000010c7983 */ /* 0x000ee20000100800 */
[----:B0-----:R-:W-:Y:S01]  /*159a0*/  MOV R7, 0x400 ;  /* 0x0000040000077802 */ /* 0x001fe20000000f00 */
        /* <DEDUP_REMOVED lines=18> */
[----:B0--3--:R-:W-:Y:S05]  /*15ad0*/  @!P1 BRA `(.L_x_3824) ;  /* 0x0000003000ac9947 */ /* 0x009fea0003800000 */
.L_x_3939:
        /* <DEDUP_REMOVED lines=8> */
.L_x_3825:
[----:B------:R-:W3:Y:S01]  /*15b60*/  S2R R11, SR_CgaCtaId ;  /* 0x00000000000b7919 */ /* 0x000ee20000008800 */
        /* <DEDUP_REMOVED lines=52> */
.L_x_3820:
[----:B------:R-:W-:Y:S05]  /*15eb0*/  BSYNC B1 ;  /* 0x0000000000017941 */ /* 0x000fea0003800000 */
.L_x_3819:
        /* <DEDUP_REMOVED lines=31> */
.L_x_3828:
[----:B------:R-:W3:Y:S01]  /*160b0*/  S2R R3, SR_CgaCtaId ;  /* 0x0000000000037919 */ /* 0x000ee20000008800 */
[----:B------:R-:W-:-:S04]  /*160c0*/  MOV R2, 0x400 ;  /* 0x0000040000027802 */ /* 0x000fc80000000f00 */
[----:B---3--:R-:W-:Y:S02]  /*160d0*/  LEA R2, R3, R2, 0x18 ;  /* 0x0000000203027211 */ /* 0x008fe400078ec0ff */
[----:B------:R-:W-:-:S03]  /*160e0*/  SHF.L.U32 R3, R10, 0x1f, RZ ;  /* 0x0000001f0a037819 */ /* 0x000fc600000006ff */
[----:B------:R-:W-:-:S04]  /*160f0*/  IMAD R2, R11, 0x8, R2 ;  /* 0x000000080b027824 */ /* 0x000fc800078e0202 */
[----:B------:R-:W3:Y:S02]  /*16100*/  SYNCS.PHASECHK.TRANS64.TRYWAIT P0, [R2+URZ+0x28c40], R3 ;  /* 0x028c4003020075a7 */ /* 0x000ee4000800017f */
[----:B---3--:R-:W-:Y:S05]  /*16110*/  @!P0 BRA `(.L_x_3829) ;  /* 0x0000002c00308947 */ /* 0x008fea0003800000 */
.L_x_3940:
        /* <DEDUP_REMOVED lines=11> */
.L_x_3830:
        /* <DEDUP_REMOVED lines=15> */
[----:B------:R-:W-:Y:S02]  /*162c0*/  R2UR UR8, R7 ;  /* 0x00000000070872ca */ /* 0x000fe400000e0000 */
[----:B----4-:R-:W-:-:S04]  /*162d0*/  LEA R9, R9, R10, 0x6 ;  /* 0x0000000a09097211 */ /* 0x010fc800078e30ff */
[----:B------:R-:W-:-:S07]  /*162e0*/  R2UR UR11, R9 ;  /* 0x00000000090b72ca */ /* 0x000fce00000e0000 */
[----:B------:R-:W-:-:S09]  /*162f0*/  UIADD3 UR8, UR8, 0x22400, URZ ;  /* 0x0002240008087890 */ /* 0x000fd2000fffe03f */
[----:B------:R0:W-:Y:S01]  /*16300*/  UTMALDG.4D [UR8], [UR4], desc[UR6] ;  /* 0x00000608040075b4 */ /* 0x0001e20008019000 */
[----:B------:R-:W2:Y:S02]  /*16310*/  SYNCS.PHASECHK.TRANS64.TRYWAIT P1, [R2+URZ+0x28c60], R3 ;  /* 0x028c6003020075a7 */ /* 0x000ea4000802017f */
[----:B0-2---:R-:W-:Y:S05]  /*16320*/  @!P1 BRA `(.L_x_3831) ;  /* 0x0000002800c09947 */ /* 0x005fea0003800000 */
.L_x_3941:
        /* <DEDUP_REMOVED lines=8> */
.L_x_3832:
        /* <DEDUP_REMOVED lines=54> */
.L_x_3827:
[----:B------:R-:W-:Y:S05]  /*16710*/  BSYNC B1 ;  /* 0x0000000000017941 */ /* 0x000fea0003800000 */
.L_x_3826:
[C---:B------:R-:W-:Y:S01]  /*16720*/  ISETP.GT.AND P0, PT, R5.reuse, 0x1, PT ;  /* 0x000000010500780c */ /* 0x040fe20003f04270 */
[----:B------:R-:W-:-:S12]  /*16730*/  VIADD R5, R5, 0xfffffffe ;  /* 0xfffffffe05057836 */ /* 0x000fd80000000000 */
[----:B------:R-:W-:Y:S05]  /*16740*/  @P0 BRA `(.L_x_3833) ;  /* 0xffffffec00c80947 */ /* 0x000fea000383ffff */
.L_x_3809:
[----:B------:R-:W-:Y:S05]  /*16750*/  BSYNC B0 ;  /* 0x0000000000007941 */ /* 0x000fea0003800000 */
.L_x_3808:
[----:B------:R-:W2:Y:S01]  /*16760*/  LDL.LU R3, [R1] ;  /* 0x0000000001037983 */ /* 0x000ea20000300800 */
[----:B------:R-:W-:Y:S01]  /*16770*/  BSSY B0, `(.L_x_3834) ;  /* 0x0000016000007945 */ /* 0x000fe20003800000 */
[----:B0-----:R-:W0:Y:S02]  /*16780*/  S2R R2, SR_TID.X ;  /* 0x0000000000027919 */ /* 0x001e240000002100 */
[----:B0-----:R-:W-:-:S04]  /*16790*/  LOP3.LUT R2, R2, 0x1f, RZ, 0xc0, !PT ;  /* 0x0000001f02027812 */ /* 0x001fc800078ec0ff */
[----:B------:R-:W-:Y:S01]  /*167a0*/  ISETP.NE.AND P1, PT, R2, RZ, PT ;  /* 0x000000ff0200720c */ /* 0x000fe20003f25270 */
[----:B--2---:R-:W-:-:S05]  /*167b0*/  VIADD R0, R3, 0x1 ;  /* 0x0000000103007836 */ /* 0x004fca0000000000 */
[----:B------:R-:W-:-:S04]  /*167c0*/  ISETP.NE.AND P0, PT, R0, 0x2, PT ;  /* 0x000000020000780c */ /* 0x000fc80003f05270 */
[----:B------:R-:W-:Y:S02]  /*167d0*/  SEL R2, R0, RZ, P0 ;  /* 0x000000ff00027207 */ /* 0x000fe40000000000 */
[----:B------:R-:W-:-:S03]  /*167e0*/  SEL R0, RZ, 0x1, P0 ;  /* 0x00000001ff007807 */ /* 0x000fc60000000000 */
[----:B------:R0:W-:Y:S01]  /*167f0*/  STL [R1], R2 ;  /* 0x0000000201007387 */ /* 0x0001e20000100800 */
        /* <DEDUP_REMOVED lines=12> */
[----:B0-----:R-:W-:-:S07]  /*168c0*/  IADD3 R16, R4, UR36, R7 ;  /* 0x0000002404107c10 */ /* 0x001fce000fffe007 */
.L_x_3835:
[----:B------:R-:W-:Y:S05]  /*168d0*/  BSYNC B0 ;  /* 0x0000000000007941 */ /* 0x000fea0003800000 */
.L_x_3834:
[----:B0-----:R-:W2:Y:S02]  /*168e0*/  LDL.LU R2, [R1+0x8] ;  /* 0x0000080001027983 */ /* 0x001ea40000300800 */
[----:B--2---:R-:W-:-:S05]  /*168f0*/  LOP3.LUT R2, R2, R0, RZ, 0x3c, !PT ;  /* 0x0000000002027212 */ /* 0x004fca00078e3cff */
[----:B------:R0:W-:Y:S02]  /*16900*/  STL [R1+0x8], R2 ;  /* 0x0000080201007387 */ /* 0x0001e40000100800 */
.L_x_3791:
[----:B------:R-:W-:Y:S05]  /*16910*/  BSYNC B6 ;  /* 0x0000000000067941 */ /* 0x000fea0003800000 */
.L_x_3789:
[----:B------:R-:W-:-:S03]  /*16920*/  UMOV UR4, 0xffffffff ;  /* 0xffffffff00047882 */ /* 0x000fc60000000000 */
[----:B------:R-:W-:Y:S05]  /*16930*/  BRA.DIV UR4, `(.L_x_3836) ;  /* 0x0000002604507947 */ /* 0x000fea000b800000 */
[----:B------:R2:W3:Y:S04]  /*16940*/  SHFL.IDX PT, R4, R16, RZ, 0x1f ;  /* 0x00001fff10047589 */ /* 0x0004e800000e0000 */
[----:B------:R-:W4:Y:S02]  /*16950*/  SHFL.IDX PT, R16, R16, 0x1, 0x1f ;  /* 0x00201f0010107f89 */ /* 0x000f2400000e0000 */
.L_x_3945:
        /* <DEDUP_REMOVED lines=10> */
[----:B------:R-:W0:Y:S02]  /*16a00*/  LDC.64 R2, c[0x0][0xc58] ;  /* 0x00031600ff027b82 */ /* 0x000e240000000a00 */
[----:B0-----:R-:W-:-:S05]  /*16a10*/  IMAD.WIDE R2, R5, 0x4, R2 ;  /* 0x0000000405027825 */ /* 0x001fca00078e0202 */
[----:B------:R0:W5:Y:S02]  /*16a20*/  LDG.E R17, desc[UR40][R2.64] ;  /* 0x0000002802117981 */ /* 0x000164000c1e1900 */
.L_x_3838:
[----:B------:R-:W-:Y:S05]  /*16a30*/  BSYNC B0 ;  /* 0x0000000000007941 */ /* 0x000fea0003800000 */
.L_x_3837:
[----:B------:R-:W-:-:S03]  /*16a40*/  UMOV UR4, 0xffffffff ;  /* 0xffffffff00047882 */ /* 0x000fc60000000000 */
[----:B------:R-:W-:Y:S05]  /*16a50*/  BRA.DIV UR4, `(.L_x_3839) ;  /* 0x0000002604547947 */ /* 0x000fea000b800000 */
[----:B-----5:R-:W0:Y:S01]  /*16a60*/  SHFL.UP PT, R14, R17, 0x1, RZ ;  /* 0x04200000110e7989 */ /* 0x020e2200000e00ff */
[C---:B------:R-:W-:Y:S02]  /*16a70*/  ISETP.NE.AND P0, PT, R7.reuse, RZ, PT ;  /* 0x000000ff0700720c */ /* 0x040fe40003f05270 */
[C---:B------:R-:W-:Y:S02]  /*16a80*/  ISETP.GE.U32.AND P1, PT, R7.reuse, 0x2, PT ;  /* 0x000000020700780c */ /* 0x040fe40003f26070 */
        /* <DEDUP_REMOVED lines=17> */
[----:B------:R0:W0:Y:S02]  /*16ba0*/  SHFL.IDX PT, R14, R2, 0x1f, 0x1f ;  /* 0x03e01f00020e7f89 */ /* 0x00002400000e0000 */
.L_x_3953:
[----:B------:R-:W-:Y:S02]  /*16bb0*/  ULDC UR4, c[0x0][0xc10] ;  /* 0x0003040000047ab9 */ /* 0x000fe40000000800 */
[----:B------:R-:W-:-:S04]  /*16bc0*/  IMAD.U32 R5, RZ, RZ, UR4 ;  /* 0x00000004ff057e24 */ /* 0x000fc8000f8e00ff */
[----:B0-----:R-:W-:-:S04]  /*16bd0*/  IMAD R3, R14, R5, RZ ;  /* 0x000000050e037224 */ /* 0x001fc800078e02ff */
[----:B--2-4-:R-:W-:-:S05]  /*16be0*/  IMAD.IADD R16, R16, 0x1, R3 ;  /* 0x0000000110107824 */ /* 0x014fca00078e0203 */
[----:B---3--:R-:W-:-:S13]  /*16bf0*/  ISETP.GT.AND P0, PT, R16, R4, PT ;  /* 0x000000041000720c */ /* 0x008fda0003f04270 */
[----:B------:R-:W-:Y:S05]  /*16c00*/  @P0 BRA `(.L_x_3840) ;  /* 0x0000000000b40947 */ /* 0x000fea0003800000 */
[----:B------:R-:W0:Y:S02]  /*16c10*/  LDC R0, c[0x0][0xc14] ;  /* 0x00030500ff007b82 */ /* 0x000e240000000800 */
.L_x_3845:
[----:B------:R-:W-:-:S05]  /*16c20*/  VIADD R19, R19, 0x1f ;  /* 0x0000001f13137836 */ /* 0x000fca0000000000 */
[----:B0-----:R-:W-:-:S13]  /*16c30*/  ISETP.GE.AND P0, PT, R19, R0, PT ;  /* 0x000000001300720c */ /* 0x001fda0003f06270 */
[----:B------:R-:W-:Y:S05]  /*16c40*/  @P0 BRA `(.L_x_3841) ;  /* 0x0000000400ec0947 */ /* 0x000fea0003800000 */
[----:B------:R-:W0:Y:S01]  /*16c50*/  S2R R2, SR_TID.X ;  /* 0x0000000000027919 */ /* 0x000e220000002100 */
[----:B------:R-:W-:Y:S01]  /*16c60*/  BSSY B0, `(.L_x_3842) ;  /* 0x000000a000007945 */ /* 0x000fe20003800000 */
[----:B------:R-:W-:Y:S01]  /*16c70*/  IMAD.MOV.U32 R17, RZ, RZ, RZ ;  /* 0x000000ffff117224 */ /* 0x000fe200078e00ff */
[----:B0-----:R-:W-:-:S04]  /*16c80*/  LOP3.LUT R7, R2, 0x1f, RZ, 0xc0, !PT ;  /* 0x0000001f02077812 */ /* 0x001fc800078ec0ff */
[C---:B------:R-:W-:Y:S02]  /*16c90*/  ISETP.NE.AND P1, PT, R7.reuse, 0x1f, PT ;  /* 0x0000001f0700780c */ /* 0x040fe40003f25270 */
[----:B------:R-:W-:-:S04]  /*16ca0*/  IADD3 R5, R7, R19, RZ ;  /* 0x0000001307057210 */ /* 0x000fc80007ffe0ff */
[----:B------:R-:W-:-:S13]  /*16cb0*/  ISETP.GE.OR P0, PT, R5, R0, !P1 ;  /* 0x000000000500720c */ /* 0x000fda0004f06670 */
[----:B------:R-:W-:Y:S05]  /*16cc0*/  @P0 BRA `(.L_x_3843) ;  /* 0x00000000000c0947 */ /* 0x000fea0003800000 */
[----:B------:R-:W0:Y:S02]  /*16cd0*/  LDC.64 R2, c[0x0][0xc58] ;  /* 0x00031600ff027b82 */ /* 0x000e240000000a00 */
[----:B0-----:R-:W-:-:S05]  /*16ce0*/  IMAD.WIDE R2, R5, 0x4, R2 ;  /* 0x0000000405027825 */ /* 0x001fca00078e0202 */
[----:B------:R0:W5:Y:S02]  /*16cf0*/  LDG.E R17, desc[UR40][R2.64] ;  /* 0x0000002802117981 */ /* 0x000164000c1e1900 */
.L_x_3843:
[----:B------:R-:W-:Y:S05]  /*16d00*/  BSYNC B0 ;  /* 0x0000000000007941 */ /* 0x000fea0003800000 */
.L_x_3842:
[----:B------:R-:W-:-:S03]  /*16d10*/  UMOV UR4, 0xffffffff ;  /* 0xffffffff00047882 */ /* 0x000fc60000000000 */
[----:B------:R-:W-:Y:S05]  /*16d20*/  BRA.DIV UR4, `(.L_x_3844) ;  /* 0x0000002604707947 */ /* 0x000fea000b800000 */
[----:B-----5:R-:W2:Y:S01]  /*16d30*/  SHFL.UP PT, R14, R17, 0x1, RZ ;  /* 0x04200000110e7989 */ /* 0x020ea200000e00ff */
[C---:B------:R-:W-:Y:S02]  /*16d40*/  ISETP.NE.AND P0, PT, R7.reuse, RZ, PT ;  /* 0x000000ff0700720c */ /* 0x040fe40003f05270 */
[C---:B------:R-:W-:Y:S02]  /*16d50*/  ISETP.GE.U32.AND P1, PT, R7.reuse, 0x2, PT ;  /* 0x000000020700780c */ /* 0x040fe40003f26070 */
[----:B--2---:R-:W-:Y:S02]  /*16d60*/  SEL R14, R14, RZ, P0 ;  /* 0x000000ff0e0e7207 */ /* 0x004fe40000000000 */
[----:B------:R-:W-:-:S03]  /*16d70*/  ISETP.GE.U32.AND P0, PT, R7, 0x4, PT ;  /* 0x000000040700780c */ /* 0x000fc60003f06070 */
[----:B------:R-:W-:-:S05]  /*16d80*/  IMAD.IADD R13, R17, 0x1, R14 ;  /* 0x00000001110d7824 */ /* 0x000fca00078e020e */
[----:B------:R-:W2:Y:S02]  /*16d90*/  SHFL.UP PT, R14, R13, 0x2, RZ ;  /* 0x044000000d0e7989 */ /* 0x000ea400000e00ff */
[----:B--2---:R-:W-:Y:S02]  /*16da0*/  SEL R14, R14, RZ, P1 ;  /* 0x000000ff0e0e7207 */ /* 0x004fe40000800000 */
[----:B------:R-:W-:-:S03]  /*16db0*/  ISETP.GE.U32.AND P1, PT, R7, 0x8, PT ;  /* 0x000000080700780c */ /* 0x000fc60003f26070 */
[----:B0-----:R-:W-:-:S05]  /*16dc0*/  IMAD.IADD R3, R13, 0x1, R14 ;  /* 0x000000010d037824 */ /* 0x001fca00078e020e */
        /* <DEDUP_REMOVED lines=11> */
.L_x_3961:
[----:B------:R-:W-:Y:S02]  /*16e80*/  ULDC UR4, c[0x0][0xc10] ;  /* 0x0003040000047ab9 */ /* 0x000fe40000000800 */
[----:B------:R-:W-:-:S04]  /*16e90*/  IMAD.U32 R5, RZ, RZ, UR4 ;  /* 0x00000004ff057e24 */ /* 0x000fc8000f8e00ff */
[----:B--2---:R-:W-:-:S05]  /*16ea0*/  IMAD R3, R14, R5, RZ ;  /* 0x000000050e037224 */ /* 0x004fca00078e02ff */
[----:B------:R-:W-:-:S04]  /*16eb0*/  IADD3 R16, R3, R16, RZ ;  /* 0x0000001003107210 */ /* 0x000fc80007ffe0ff */
[----:B------:R-:W-:-:S13]  /*16ec0*/  ISETP.GT.AND P0, PT, R16, R4, PT ;  /* 0x000000041000720c */ /* 0x000fda0003f04270 */
[----:B------:R-:W-:Y:S05]  /*16ed0*/  @!P0 BRA `(.L_x_3845) ;  /* 0xfffffffc00508947 */ /* 0x000fea000383ffff */
.L_x_3840:
        /* <DEDUP_REMOVED lines=8> */
.L_x_3965:
[----:B------:R-:W-:Y:S01]  /*16f60*/  ISETP.NE.AND P0, PT, R3, RZ, PT ;  /* 0x000000ff0300720c */ /* 0x000fe20003f05270 */
[----:B------:R-:W-:-:S12]  /*16f70*/  IMAD.MOV.U32 R7, RZ, RZ, RZ ;  /* 0x000000ffff077224 */ /* 0x000fd800078e00ff */
[----:B------:R-:W-:Y:S05]  /*16f80*/  @!P0 BRA `(.L_x_3847) ;  /* 0x0000000000108947 */ /* 0x000fea0003800000 */
[----:B------:R-:W-:Y:S01]  /*16f90*/  UMOV UR4, 0xffffffff ;  /* 0xffffffff00047882 */ /* 0x000fe20000000000 */
[----:B------:R-:W-:Y:S02]  /*16fa0*/  VIADD R12, R6, 0xffffffff ;  /* 0xffffffff060c7836 */ /* 0x000fe40000000000 */
[----:B------:R-:W-:Y:S05]  /*16fb0*/  BRA.DIV UR4, `(.L_x_3848) ;  /* 0x0000002604e47947 */ /* 0x000fea000b800000 */
[----:B------:R4:W0:Y:S02]  /*16fc0*/  SHFL.IDX PT, R7, R2, R12, 0x1f ;  /* 0x00001f0c02077589 */ /* 0x00082400000e0000 */
.L_x_3847:
[----:B0---4-:R-:W0:Y:S01]  /*16fd0*/  LDC.64 R2, c[0x0][0xc68] ;  /* 0x00031a00ff027b82 */ /* 0x011e220000000a00 */
[----:B------:R-:W-:-:S04]  /*16fe0*/  IMAD.IADD R19, R6, 0x1, R19 ;  /* 0x0000000106137824 */ /* 0x000fc800078e0213 */
[----:B0-----:R-:W-:-:S05]  /*16ff0*/  IMAD.WIDE R2, R19, 0x4, R2 ;  /* 0x0000000413027825 */ /* 0x001fca00078e0202 */
[----:B------:R-:W2:Y:S01]  /*17000*/  LDG.E R9, desc[UR40][R2.64] ;  /* 0x0000002802097981 */ /* 0x000ea2000c1e1900 */
[----:B------:R-:W-:-:S05]  /*17010*/  IMAD R16, R7, R5, R16 ;  /* 0x0000000507107224 */ /* 0x000fca00078e0210 */
[----:B------:R-:W-:Y:S01]  /*17020*/  IADD3 R7, R4, -R16, RZ ;  /* 0x8000001004077210 */ /* 0x000fe20007ffe0ff */
        /* <DEDUP_REMOVED lines=30> */
[----:B------:R-:W-:-:S04]  /*17210*/  VIADDMNMX R9, R8, R5, R9, PT ;  /* 0x0000000508097246 */ /* 0x000fc80003800109 */
[----:B------:R-:W-:-:S04]  /*17220*/  IABS R5, R9 ;  /* 0x0000000900057213 */ /* 0x000fc80000000000 */
[----:B------:R-:W0:Y:S08]  /*17230*/  I2F.RP R8, R5 ;  /* 0x0000000500087306 */ /* 0x000e300000209400 */
[----:B0-----:R-:W0:Y:S02]  /*17240*/  MUFU.RCP R8, R8 ;  /* 0x0000000800087308 */ /* 0x001e240000001000 */
[----:B0-----:R-:W-:-:S06]  /*17250*/  IADD3 R10, R8, 0xffffffe, RZ ;  /* 0x0ffffffe080a7810 */ /* 0x001fcc0007ffe0ff */
        /* <DEDUP_REMOVED lines=16> */
[----:B------:R-:W-:Y:S01]  /*17360*/  ISETP.GE.AND P0, PT, R3, RZ, PT ;  /* 0x000000ff0300720c */ /* 0x000fe20003f06270 */
[----:B------:R-:W-:-:S12]  /*17370*/  IMAD.IADD R3, R6, 0x1, R4 ;  /* 0x0000000106037824 */ /* 0x000fd800078e0204 */
        /* <DEDUP_REMOVED lines=8> */
.L_x_3841:
[----:B------:R-:W-:Y:S01]  /*17400*/  UMOV UR4, URZ ;  /* 0x0000003f00047c82 */ /* 0x000fe20008000000 */
[----:B------:R-:W-:Y:S01]  /*17410*/  UMOV UR5, URZ ;  /* 0x0000003f00057c82 */ /* 0x000fe20008000000 */
[----:B------:R-:W-:Y:S01]  /*17420*/  ULDC UR6, c[0x0][0xc14] ;  /* 0x0003050000067ab9 */ /* 0x000fe20000000800 */
[----:B------:R-:W-:Y:S02]  /*17430*/  IMAD.MOV.U32 R16, RZ, RZ, R4 ;  /* 0x000000ffff107224 */ /* 0x000fe400078e0004 */
[----:B------:R-:W-:Y:S02]  /*17440*/  IMAD.U32 R17, RZ, RZ, UR4 ;  /* 0x00000004ff117e24 */ /* 0x000fe4000f8e00ff */
[----:B------:R-:W-:Y:S02]  /*17450*/  IMAD.U32 R18, RZ, RZ, UR5 ;  /* 0x00000005ff127e24 */ /* 0x000fe4000f8e00ff */
[----:B------:R-:W-:-:S07]  /*17460*/  IMAD.U32 R19, RZ, RZ, UR6 ;  /* 0x00000006ff137e24 */ /* 0x000fce000f8e00ff */
.L_x_3849:
[----:B------:R-:W0:Y:S01]  /*17470*/  S2R R2, SR_TID.X ;  /* 0x0000000000027919 */ /* 0x000e220000002100 */
        /* <DEDUP_REMOVED lines=11> */
.L_x_3766:
        /* <DEDUP_REMOVED lines=12> */
.L_x_3968:
[----:B------:R-:W-:Y:S05]  /*175f0*/  BSYNC B0 ;  /* 0x0000000000007941 */ /* 0x000fea0003800000 */
.L_x_3851:
[----:B------:R-:W-:-:S03]  /*17600*/  UMOV UR4, 0xffffffff ;  /* 0xffffffff00047882 */ /* 0x000fc60000000000 */
[----:B------:R-:W-:Y:S05]  /*17610*/  BRA.DIV UR4, `(.L_x_3853) ;  /* 0x0000002204887947 */ /* 0x000fea000b800000 */
[----:B------:R-:W2:Y:S02]  /*17620*/  S2R R2, SR_TID.X ;  /* 0x0000000000027919 */ /* 0x000ea40000002100 */
[----:B--2---:R-:W-:-:S04]  /*17630*/  SHF.R.U32.HI R2, RZ, 0x5, R2 ;  /* 0x00000005ff027819 */ /* 0x004fc80000011602 */
[----:B------:R-:W-:-:S05]  /*17640*/  LOP3.LUT R2, R2, 0x3, RZ, 0xc0, !PT ;  /* 0x0000000302027812 */ /* 0x000fca00078ec0ff */
[----:B------:R2:W3:Y:S02]  /*17650*/  SHFL.IDX PT, R14, R2, RZ, 0x1f ;  /* 0x00001fff020e7589 */ /* 0x0004e400000e0000 */
.L_x_3971:
[----:B---3--:R-:W-:-:S13]  /*17660*/  ISETP.NE.AND P0, PT, R14, RZ, PT ;  /* 0x000000ff0e00720c */ /* 0x008fda0003f05270 */
[----:B------:R-:W-:Y:S05]  /*17670*/  @P0 BRA `(.L_x_3612) ;  /* 0x0000000000940947 */ /* 0x000fea0003800000 */
[----:B------:R-:W-:-:S03]  /*17680*/  UMOV UR4, 0xffffffff ;  /* 0xffffffff00047882 */ /* 0x000fc60000000000 */
[----:B------:R-:W-:Y:S05]  /*17690*/  BRA.DIV UR4, `(.L_x_3854) ;  /* 0x00000022049c7947 */ /* 0x000fea000b800000 */
[----:B------:R-:W-:-:S13]  /*176a0*/  ELECT P6, URZ, PT ;  /* 0x00000000003f782f */ /* 0x000fda00038c0000 */
.L_x_3974:
[----:B------:R-:W-:Y:S05]  /*176b0*/  @!P6 BRA `(.L_x_3612) ;  /* 0x000000000084e947 */ /* 0x000fea0003800000 */
[----:B--2---:R-:W2:Y:S02]  /*176c0*/  LDL.LU R2, [R1+0x30] ;  /* 0x0000300001027983 */ /* 0x004ea40000300800 */
[----:B--2---:R-:W-:-:S04]  /*176d0*/  LOP3.LUT R2, R2, 0x2, RZ, 0xfc, !PT ;  /* 0x0000000202027812 */ /* 0x004fc800078efcff */
[----:B------:R-:W-:-:S13]  /*176e0*/  ISETP.NE.AND P2, PT, R2, 0x3, PT ;  /* 0x000000030200780c */ /* 0x000fda0003f45270 */
[----:B------:R-:W-:Y:S05]  /*176f0*/  @!P2 BRA `(.L_x_3855) ;  /* 0x000000000004a947 */ /* 0x000fea0003800000 */
[----:B------:R-:W-:Y:S01]  /*17700*/  BPT.TRAP 0x1 ;  /* 0x000000040000795c */ /* 0x000fe20000300000 */
.L_x_3855:
        /* <DEDUP_REMOVED lines=14> */
.L_x_3975:
[----:B------:R-:W2:Y:S02]  /*177f0*/  SYNCS.PHASECHK.TRANS64.TRYWAIT P0, [R7+URZ], R2 ;  /* 0x00000002070075a7 */ /* 0x000ea4000800017f */
[----:B--2---:R-:W-:Y:S05]  /*17800*/  @!P0 BRA `(.L_x_3857) ;  /* 0x0000002000748947 */ /* 0x004fea0003800000 */
.L_x_3976:
[----:B------:R-:W-:Y:S05]  /*17810*/  @!P2 BRA `(.L_x_3858) ;  /* 0x000000000004a947 */ /* 0x000fea0003800000 */
[----:B------:R-:W-:Y:S01]  /*17820*/  BPT.TRAP 0x1 ;  /* 0x000000040000795c */ /* 0x000fe20000300000 */
.L_x_3858:
[----:B------:R-:W3:Y:S01]  /*17830*/  LDL.LU R4, [R1] ;  /* 0x0000000001047983 */ /* 0x000ee20000300800 */
[----:B------:R-:W-:-:S04]  /*17840*/  VIADD R0, R0, 0x28c60 ;  /* 0x00028c6000007836 */ /* 0x000fc80000000000 */
[----:B---3--:R-:W-:-:S04]  /*17850*/  IMAD R4, R4, 0x8, R0 ;  /* 0x0000000804047824 */ /* 0x008fc800078e0200 */
[----:B------:R-:W3:Y:S02]  /*17860*/  SYNCS.PHASECHK.TRANS64.TRYWAIT P0, [R4+URZ], R5 ;  /* 0x00000005040075a7 */ /* 0x000ee4000800017f */
[----:B---3--:R-:W-:Y:S05]  /*17870*/  @!P0 BRA `(.L_x_3859) ;  /* 0x00000020006c8947 */ /* 0x008fea0003800000 */
.L_x_3977:
[----:B------:R-:W-:-:S07]  /*17880*/  LEA R3, R3, R0, 0x3 ;  /* 0x0000000003037211 */ /* 0x000fce00078e18ff */
.L_x_3860:
[----:B----4-:R4:W0:Y:S02]  /*17890*/  SYNCS.PHASECHK.TRANS64.TRYWAIT P0, [R3+URZ], R2 ;  /* 0x00000002030075a7 */ /* 0x010824000800017f */
[----:B0-----:R-:W-:Y:S05]  /*178a0*/  @!P0 NANOSLEEP.SYNCS 0x989680 ;  /* 0x009896800000895d */ /* 0x001fea0003900000 */
[----:B------:R-:W0:Y:S02]  /*178b0*/  @!P0 SYNCS.PHASECHK.TRANS64 P0, [R3+URZ], R2 ;  /* 0x00000002030085a7 */ /* 0x000e24000800007f */
[----:B0-----:R-:W-:Y:S05]  /*178c0*/  @!P0 BRA `(.L_x_3860) ;  /* 0xfffffffc00f08947 */ /* 0x001fea000383ffff */
.L_x_3612:
[----:B------:R-:W-:Y:S05]  /*178d0*/  BSYNC B8 ;  /* 0x0000000000087941 */ /* 0x000fea0003800000 */
.L_x_3609:
[----:B------:R-:W-:Y:S05]  /*178e0*/  EXIT ;  /* 0x000000000000794d */ /* 0x000fea0003800000 */
.L_x_3628:
[----:B0-----:R0:W1:Y:S02]  /*178f0*/  SYNCS.PHASECHK.TRANS64.TRYWAIT P5, [R70+URZ+0x28c90], R77 ;  /* 0x028c904d460075a7 */ /* 0x00106400080a017f */
[----:B-1----:R-:W-:Y:S05]  /*17900*/  @!P5 NANOSLEEP.SYNCS 0x989680 ;  /* 0x009896800000d95d */ /* 0x002fea0003900000 */
[----:B------:R-:W1:Y:S02]  /*17910*/  @!P5 SYNCS.PHASECHK.TRANS64 P5, [R70+URZ+0x28c90], R77 ;  /* 0x028c904d4600d5a7 */ /* 0x000e6400080a007f */
[----:B-1----:R-:W-:Y:S05]  /*17920*/  @!P5 BRA `(.L_x_3628) ;  /* 0xfffffffc00f0d947 */ /* 0x002fea000383ffff */
[----:B------:R-:W-:Y:S05]  /*17930*/  BRA `(.L_x_3861) ;  /* 0xfffffeac00547947 */ /* 0x000fea000383ffff */
.L_x_3638:
[----:B0-----:R0:W1:Y:S02]  /*17940*/  SYNCS.PHASECHK.TRANS64.TRYWAIT P5, [R70+URZ+0x28c90], R77 ;  /* 0x028c904d460075a7 */ /* 0x00106400080a017f */
[----:B-1----:R-:W-:Y:S05]  /*17950*/  @!P5 NANOSLEEP.SYNCS 0x989680 ;  /* 0x009896800000d95d */ /* 0x002fea0003900000 */
[----:B------:R-:W1:Y:S02]  /*17960*/  @!P5 SYNCS.PHASECHK.TRANS64 P5, [R70+URZ+0x28c90], R77 ;  /* 0x028c904d4600d5a7 */ /* 0x000e6400080a007f */
[----:B-1----:R-:W-:Y:S05]  /*17970*/  @!P5 BRA `(.L_x_3638) ;  /* 0xfffffffc00f0d947 */ /* 0x002fea000383ffff */
[----:B------:R-:W-:Y:S05]  /*17980*/  BRA `(.L_x_3862) ;  /* 0xfffffeb400c87947 */ /* 0x000fea000383ffff */
.L_x_3643:
[----:B0-----:R0:W1:Y:S02]  /*17990*/  SYNCS.PHASECHK.TRANS64.TRYWAIT P5, [R70+URZ+0x28c90], R77 ;  /* 0x028c904d460075a7 */ /* 0x00106400080a017f */
[----:B-1----:R-:W-:Y:S05]  /*179a0*/  @!P5 NANOSLEEP.SYNCS 0x989680 ;  /* 0x009896800000d95d */ /* 0x002fea0003900000 */
[----:B------:R-:W1:Y:S02]  /*179b0*/  @!P5 SYNCS.PHASECHK.TRANS64 P5, [R70+URZ+0x28c90], R77 ;  /* 0x028c904d4600d5a7 */ /* 0x000e6400080a007f */
[----:B-1----:R-:W-:Y:S05]  /*179c0*/  @!P5 BRA `(.L_x_3643) ;  /* 0xfffffffc00f0d947 */ /* 0x002fea000383ffff */
[----:B------:R-:W-:Y:S05]  /*179d0*/  BRA `(.L_x_3863) ;  /* 0xfffffebc00fc7947 */ /* 0x000fea000383ffff */
.L_x_3647:
[----:B----4-:R4:W0:Y:S02]  /*179e0*/  SYNCS.PHASECHK.TRANS64.TRYWAIT P5, [R70+URZ+0x28cb0], R77 ;  /* 0x028cb04d460075a7 */ /* 0x01082400080a017f */
[----:B0-----:R-:W-:Y:S05]  /*179f0*/  @!P5 NANOSLEEP.SYNCS 0x989680 ;  /* 0x009896800000d95d */ /* 0x001fea0003900000 */
[----:B------:R-:W0:Y:S02]  /*17a00*/  @!P5 SYNCS.PHASECHK.TRANS64 P5, [R70+URZ+0x28cb0], R77 ;  /* 0x028cb04d4600d5a7 */ /* 0x000e2400080a007f */
[----:B0-----:R-:W-:Y:S05]  /*17a10*/  @!P5 BRA `(.L_x_3647) ;  /* 0xfffffffc00f0d947 */ /* 0x001fea000383ffff */
[----:B------:R-:W-:Y:S05]  /*17a20*/  BRA `(.L_x_3864) ;  /* 0xfffffec000787947 */ /* 0x000fea000383ffff */
.L_x_3658:
[----:B0-----:R0:W1:Y:S02]  /*17a30*/  SYNCS.PHASECHK.TRANS64.TRYWAIT P1, [R14+URZ+0x28c50], R3 ;  /* 0x028c50030e0075a7 */ /* 0x001064000802017f */
[----:B-1----:R-:W-:Y:S05]  /*17a40*/  @!P1 NANOSLEEP.SYNCS 0x989680 ;  /* 0x009896800000995d */ /* 0x002fea0003900000 */
[----:B------:R-:W1:Y:S02]  /*17a50*/  @!P1 SYNCS.PHASECHK.TRANS64 P1, [R14+URZ+0x28c50], R3 ;  /* 0x028c50030e0095a7 */ /* 0x000e64000802007f */
[----:B-1----:R-:W-:Y:S05]  /*17a60*/  @!P1 BRA `(.L_x_3658) ;  /* 0xfffffffc00f09947 */ /* 0x002fea000383ffff */
[----:B------:R-:W-:Y:S05]  /*17a70*/  BRA `(.L_x_3865) ;  /* 0xfffffecc009c7947 */ /* 0x000fea000383ffff */
.L_x_3665:
[----:B-1----:R1:W2:Y:S02]  /*17a80*/  SYNCS.PHASECHK.TRANS64.TRYWAIT P2, [R0+URZ+0x28c50], R3 ;  /* 0x028c5003000075a7 */ /* 0x0022a4000804017f */
[----:B--2---:R-:W-:Y:S05]  /*17a90*/  @!P2 NANOSLEEP.SYNCS 0x989680 ;  /* 0x009896800000a95d */ /* 0x004fea0003900000 */
[----:B------:R-:W2:Y:S02]  /*17aa0*/  @!P2 SYNCS.PHASECHK.TRANS64 P2, [R0+URZ+0x28c50], R3 ;  /* 0x028c50030000a5a7 */ /* 0x000ea4000804007f */
[----:B--2---:R-:W-:Y:S05]  /*17ab0*/  @!P2 BRA `(.L_x_3665) ;  /* 0xfffffffc00f0a947 */ /* 0x004fea000383ffff */
[----:B------:R-:W-:Y:S05]  /*17ac0*/  BRA `(.L_x_3664) ;  /* 0xfffffed800c47947 */ /* 0x000fea000383ffff */
.L_x_3682:
        /* <DEDUP_REMOVED lines=8> */
.L_x_3867:
[----:B------:R-:W-:Y:S05]  /*17b50*/  BSYNC B1 ;  /* 0x0000000000017941 */ /* 0x000fea0003800000 */
.L_x_3866:
[----:B------:R-:W-:Y:S05]  /*17b60*/  BRA `(.L_x_3868) ;  /* 0xfffffef4000c7947 */ /* 0x000fea000383ffff */
.L_x_3683:
        /* <DEDUP_REMOVED lines=8> */
.L_x_3870:
[----:B------:R-:W-:Y:S05]  /*17bf0*/  BSYNC B1 ;  /* 0x0000000000017941 */ /* 0x000fea0003800000 */
.L_x_3869:
[----:B------:R-:W-:Y:S05]  /*17c00*/  BRA `(.L_x_3871) ;  /* 0xfffffef000ec7947 */ /* 0x000fea000383ffff */
.L_x_3684:
        /* <DEDUP_REMOVED lines=8> */
.L_x_3873:
[----:B------:R-:W-:Y:S05]  /*17c90*/  BSYNC B1 ;  /* 0x0000000000017941 */ /* 0x000fea0003800000 */
.L_x_3872:
[----:B------:R-:W-:Y:S05]  /*17ca0*/  BRA `(.L_x_3874) ;  /* 0xfffffef000cc7947 */ /* 0x000fea000383ffff */
.L_x_3685:
        /* <DEDUP_REMOVED lines=8> */
.L_x_3876:
[----:B------:R-:W-:Y:S05]  /*17d30*/  BSYNC B1 ;  /* 0x0000000000017941 */ /* 0x000fea0003800000 */
.L_x_3875:
[----:B------:R-:W-:Y:S05]  /*17d40*/  BRA `(.L_x_3877) ;  /* 0xfffffef000ac7947 */ /* 0x000fea000383ffff */
.L_x_3686:
        /* <DEDUP_REMOVED lines=8> */
.L_x_3879:
[----:B------:R-:W-:Y:S05]  /*17dd0*/  BSYNC B1 ;  /* 0x0000000000017941 */ /* 0x000fea0003800000 */
.L_x_3878:
[----:B------:R-:W-:Y:S05]  /*17de0*/  BRA `(.L_x_3880) ;  /* 0xfffffef0008c7947 */ /* 0x000fea000383ffff */
.L_x_3687:
        /* <DEDUP_REMOVED lines=8> */
.L_x_3882:
[----:B------:R-:W-:Y:S05]  /*17e70*/  BSYNC B1 ;  /* 0x0000000000017941 */ /* 0x000fea0003800000 */
.L_x_3881:
[----:B------:R-:W-:Y:S05]  /*17e80*/  BRA `(.L_x_3883) ;  /* 0xfffffef0006c7947 */ /* 0x000fea000383ffff */
.L_x_3688:
        /* <DEDUP_REMOVED lines=8> */
.L_x_3885:
[----:B------:R-:W-:Y:S05]  /*17f10*/  BSYNC B1 ;  /* 0x0000000000017941 */ /* 0x000fea0003800000 */
.L_x_3884:
[----:B------:R-:W-:Y:S05]  /*17f20*/  BRA `(.L_x_3886) ;  /* 0xfffffef0004c7947 */ /* 0x000fea000383ffff */
.L_x_3689:
        /* <DEDUP_REMOVED lines=8> */
.L_x_3888:
[----:B------:R-:W-:Y:S05]  /*17fb0*/  BSYNC B1 ;  /* 0x0000000000017941 */ /* 0x000fea0003800000 */
.L_x_3887:
[----:B------:R-:W-:Y:S05]  /*17fc0*/  BRA `(.L_x_3889) ;  /* 0xfffffef0002c7947 */ /* 0x000fea000383ffff */
.L_x_3691:
[----:B0-----:R0:W1:Y:S02]  /*17fd0*/  SYNCS.PHASECHK.TRANS64.TRYWAIT P2, [R2+URZ+0x28c00], R7 ;  /* 0x028c0007020075a7 */ /* 0x001064000804017f */
[----:B-1----:R-:W-:Y:S05]  /*17fe0*/  @!P2 NANOSLEEP.SYNCS 0x989680 ;  /* 0x009896800000a95d */ /* 0x002fea0003900000 */
[----:B------:R-:W1:Y:S02]  /*17ff0*/  @!P2 SYNCS.PHASECHK.TRANS64 P2, [R2+URZ+0x28c00], R7 ;  /* 0x028c00070200a5a7 */ /* 0x000e64000804007f */
[----:B-1----:R-:W-:Y:S05]  /*18000*/  @!P2 BRA `(.L_x_3691) ;  /* 0xfffffffc00f0a947 */ /* 0x002fea000383ffff */
[----:B------:R-:W-:Y:S05]  /*18010*/  BRA `(.L_x_3890) ;  /* 0xfffffef000b47947 */ /* 0x000fea000383ffff */
.L_x_3699:
        /* <DEDUP_REMOVED lines=8> */
.L_x_3892:
[----:B------:R-:W-:Y:S05]  /*180a0*/  BSYNC B1 ;  /* 0x0000000000017941 */ /* 0x000fea0003800000 */
.L_x_3891:
[----:B------:R-:W-:Y:S05]  /*180b0*/  BRA `(.L_x_3893) ;  /* 0xffffff0000d07947 */ /* 0x000fea000383ffff */
.L_x_3700:
        /* <DEDUP_REMOVED lines=8> */
.L_x_3895:
[----:B------:R-:W-:Y:S05]  /*18140*/  BSYNC B1 ;  /* 0x0000000000017941 */ /* 0x000fea0003800000 */
.L_x_3894:
[----:B------:R-:W-:Y:S05]  /*18150*/  BRA `(.L_x_3896) ;  /* 0xffffff0000b07947 */ /* 0x000fea000383ffff */
.L_x_3701:
        /* <DEDUP_REMOVED lines=8> */
.L_x_3898:
[----:B------:R-:W-:Y:S05]  /*181e0*/  BSYNC B1 ;  /* 0x0000000000017941 */ /* 0x000fea0003800000 */
.L_x_3897:
[----:B------:R-:W-:Y:S05]  /*181f0*/  BRA `(.L_x_3899) ;  /* 0xffffff0000907947 */ /* 0x000fea000383ffff */
.L_x_3702:
        /* <DEDUP_REMOVED lines=8> */
.L_x_3901:
[----:B------:R-:W-:Y:S05]  /*18280*/  BSYNC B1 ;  /* 0x0000000000017941 */ /* 0x000fea0003800000 */
.L_x_3900:
[----:B------:R-:W-:Y:S05]  /*18290*/  BRA `(.L_x_3902) ;  /* 0xffffff0000707947 */ /* 0x000fea000383ffff */
.L_x_3703:
        /* <DEDUP_REMOVED lines=8> */
.L_x_3904:
[----:B------:R-:W-:Y:S05]  /*18320*/  BSYNC B1 ;  /* 0x0000000000017941 */ /* 0x000fea0003800000 */
.L_x_3903:
[----:B------:R-:W-:Y:S05]  /*18330*/  BRA `(.L_x_3905) ;  /* 0xffffff0000507947 */ /* 0x000fea000383ffff */
.L_x_3704:
        /* <DEDUP_REMOVED lines=8> */
.L_x_3907:
[----:B------:R-:W-:Y:S05]  /*183c0*/  BSYNC B1 ;  /* 0x0000000000017941 */ /* 0x000fea0003800000 */
.L_x_3906:
[----:B------:R-:W-:Y:S05]  /*183d0*/  BRA `(.L_x_3908) ;  /* 0xffffff0000347947 */ /* 0x000fea000383ffff */
.L_x_3705:
        /* <DEDUP_REMOVED lines=8> */
.L_x_3910:
[----:B------:R-:W-:Y:S05]  /*18460*/  BSYNC B1 ;  /* 0x0000000000017941 */ /* 0x000fea0003800000 */
.L_x_3909:
[----:B------:R-:W-:Y:S05]  /*18470*/  BRA `(.L_x_3911) ;  /* 0xffffff0000187947 */ /* 0x000fea000383ffff */
.L_x_3706:
        /* <DEDUP_REMOVED lines=8> */
.L_x_3913:
[----:B------:R-:W-:Y:S05]  /*18500*/  BSYNC B1 ;  /* 0x0000000000017941 */ /* 0x000fea0003800000 */
.L_x_3912:
[----:B------:R-:W-:Y:S05]  /*18510*/  BRA `(.L_x_3914) ;  /* 0xfffffefc00fc7947 */ /* 0x000fea000383ffff */
.L_x_3708:
[----:B0-----:R0:W1:Y:S02]  /*18520*/  SYNCS.PHASECHK.TRANS64.TRYWAIT P1, [R2+URZ+0x28c00], R3 ;  /* 0x028c0003020075a7 */ /* 0x001064000802017f */
[----:B-1----:R-:W-:Y:S05]  /*18530*/  @!P1 NANOSLEEP.SYNCS 0x989680 ;  /* 0x009896800000995d */ /* 0x002fea0003900000 */
[----:B------:R-:W1:Y:S02]  /*18540*/  @!P1 SYNCS.PHASECHK.TRANS64 P1, [R2+URZ+0x28c00], R3 ;  /* 0x028c0003020095a7 */ /* 0x000e64000802007f */
[----:B-1----:R-:W-:Y:S05]  /*18550*/  @!P1 BRA `(.L_x_3708) ;  /* 0xfffffffc00f09947 */ /* 0x002fea000383ffff */
[----:B------:R-:W-:Y:S05]  /*18560*/  BRA `(.L_x_3915) ;  /* 0xffffff0000747947 */ /* 0x000fea000383ffff */
.L_x_3714:
[----:B0-----:R0:W1:Y:S02]  /*18570*/  SYNCS.PHASECHK.TRANS64.TRYWAIT P1, [R169+URZ+0x28c30], R56 ;  /* 0x028c3038a90075a7 */ /* 0x001064000802017f */
[----:B-1----:R-:W-:Y:S05]  /*18580*/  @!P1 NANOSLEEP.SYNCS 0x989680 ;  /* 0x009896800000995d */ /* 0x002fea0003900000 */
[----:B------:R-:W1:Y:S02]  /*18590*/  @!P1 SYNCS.PHASECHK.TRANS64 P1, [R169+URZ+0x28c30], R56 ;  /* 0x028c3038a90095a7 */ /* 0x000e64000802007f */
[----:B-1----:R-:W-:Y:S05]  /*185a0*/  @!P1 BRA `(.L_x_3714) ;  /* 0xfffffffc00f09947 */ /* 0x002fea000383ffff */
[----:B------:R-:W-:Y:S05]  /*185b0*/  BRA `(.L_x_3713) ;  /* 0xffffff1000087947 */ /* 0x000fea000383ffff */
.L_x_3719:
[----:B---3--:R3:W4:Y:S02]  /*185c0*/  SYNCS.PHASECHK.TRANS64.TRYWAIT P2, [R169+URZ+0x28c50], R56 ;  /* 0x028c5038a90075a7 */ /* 0x008724000804017f */
[----:B----4-:R-:W-:Y:S05]  /*185d0*/  @!P2 NANOSLEEP.SYNCS 0x989680 ;  /* 0x009896800000a95d */ /* 0x010fea0003900000 */
[----:B------:R-:W4:Y:S02]  /*185e0*/  @!P2 SYNCS.PHASECHK.TRANS64 P2, [R169+URZ+0x28c50], R56 ;  /* 0x028c5038a900a5a7 */ /* 0x000f24000804007f */
[----:B----4-:R-:W-:Y:S05]  /*185f0*/  @!P2 BRA `(.L_x_3719) ;  /* 0xfffffffc00f0a947 */ /* 0x010fea000383ffff */
[----:B------:R-:W-:Y:S05]  /*18600*/  BRA `(.L_x_3718) ;  /* 0xffffff20009c7947 */ /* 0x000fea000383ffff */
.L_x_3726:
[----:B--2---:R2:W3:Y:S02]  /*18610*/  SYNCS.PHASECHK.TRANS64.TRYWAIT P2, [R213+URZ+0x28c30], R214 ;  /* 0x028c30d6d50075a7 */ /* 0x0044e4000804017f */
[----:B---3--:R-:W-:Y:S05]  /*18620*/  @!P2 NANOSLEEP.SYNCS 0x989680 ;  /* 0x009896800000a95d */ /* 0x008fea0003900000 */
[----:B------:R-:W3:Y:S02]  /*18630*/  @!P2 SYNCS.PHASECHK.TRANS64 P2, [R213+URZ+0x28c30], R214 ;  /* 0x028c30d6d500a5a7 */ /* 0x000ee4000804007f */
[----:B---3--:R-:W-:Y:S05]  /*18640*/  @!P2 BRA `(.L_x_3726) ;  /* 0xfffffffc00f0a947 */ /* 0x008fea000383ffff */
[----:B------:R-:W-:Y:S05]  /*18650*/  BRA `(.L_x_3725) ;  /* 0xffffff2400a47947 */ /* 0x000fea000383ffff */
.L_x_3731:
[----:B--2---:R2:W3:Y:S02]  /*18660*/  SYNCS.PHASECHK.TRANS64.TRYWAIT P2, [R213+URZ+0x28c50], R214 ;  /* 0x028c50d6d50075a7 */ /* 0x0044e4000804017f */
[----:B---3--:R-:W-:Y:S05]  /*18670*/  @!P2 NANOSLEEP.SYNCS 0x989680 ;  /* 0x009896800000a95d */ /* 0x008fea0003900000 */
[----:B------:R-:W3:Y:S02]  /*18680*/  @!P2 SYNCS.PHASECHK.TRANS64 P2, [R213+URZ+0x28c50], R214 ;  /* 0x028c50d6d500a5a7 */ /* 0x000ee4000804007f */
[----:B---3--:R-:W-:Y:S05]  /*18690*/  @!P2 BRA `(.L_x_3731) ;  /* 0xfffffffc00f0a947 */ /* 0x008fea000383ffff */
[----:B------:R-:W-:Y:S05]  /*186a0*/  BRA `(.L_x_3730) ;  /* 0xffffff40002c7947 */ /* 0x000fea000383ffff */
.L_x_3739:
[----:B--2---:R2:W3:Y:S02]  /*186b0*/  SYNCS.PHASECHK.TRANS64.TRYWAIT P2, [R185+URZ+0x28c30], R186 ;  /* 0x028c30bab90075a7 */ /* 0x0044e4000804017f */
[----:B---3--:R-:W-:Y:S05]  /*186c0*/  @!P2 NANOSLEEP.SYNCS 0x989680 ;  /* 0x009896800000a95d */ /* 0x008fea0003900000 */
[----:B------:R-:W3:Y:S02]  /*186d0*/  @!P2 SYNCS.PHASECHK.TRANS64 P2, [R185+URZ+0x28c30], R186 ;  /* 0x028c30bab900a5a7 */ /* 0x000ee4000804007f */
[----:B---3--:R-:W-:Y:S05]  /*186e0*/  @!P2 BRA `(.L_x_3739) ;  /* 0xfffffffc00f0a947 */ /* 0x008fea000383ffff */
[----:B------:R-:W-:Y:S05]  /*186f0*/  BRA `(.L_x_3738) ;  /* 0xffffff4400407947 */ /* 0x000fea000383ffff */
.L_x_3744:
[----:B--2---:R2:W3:Y:S02]  /*18700*/  SYNCS.PHASECHK.TRANS64.TRYWAIT P2, [R185+URZ+0x28c50], R186 ;  /* 0x028c50bab90075a7 */ /* 0x0044e4000804017f */
[----:B---3--:R-:W-:Y:S05]  /*18710*/  @!P2 NANOSLEEP.SYNCS 0x989680 ;  /* 0x009896800000a95d */ /* 0x008fea0003900000 */
[----:B------:R-:W3:Y:S02]  /*18720*/  @!P2 SYNCS.PHASECHK.TRANS64 P2, [R185+URZ+0x28c50], R186 ;  /* 0x028c50bab900a5a7 */ /* 0x000ee4000804007f */
[----:B---3--:R-:W-:Y:S05]  /*18730*/  @!P2 BRA `(.L_x_3744) ;  /* 0xfffffffc00f0a947 */ /* 0x008fea000383ffff */
[----:B------:R-:W-:Y:S05]  /*18740*/  BRA `(.L_x_3743) ;  /* 0xffffff5800987947 */ /* 0x000fea000383ffff */
.L_x_3772:
        /* <DEDUP_REMOVED lines=11> */
.L_x_3917:
[----:B------:R-:W-:Y:S05]  /*18800*/  BSYNC B1 ;  /* 0x0000000000017941 */ /* 0x000fea0003800000 */
.L_x_3916:
[----:B------:R-:W-:Y:S05]  /*18810*/  BRA `(.L_x_3918) ;  /* 0xffffffa0009c7947 */ /* 0x000fea000383ffff */
.L_x_3773:
[----:B------:R-:W-:Y:S01]  /*18820*/  BSSY B1, `(.L_x_3919) ;  /* 0x0000006000017945 */ /* 0x000fe20003800000 */
[----:B------:R-:W-:-:S07]  /*18830*/  IMAD.MOV.U32 R15, RZ, RZ, -0x1 ;  /* 0xffffffffff0f7424 */ /* 0x000fce00078e00ff */
[----:B------:R-:W-:Y:S05]  /*18840*/  WARPSYNC.COLLECTIVE R15, `(.L_x_3920) ;  /* 0x000000000f0c7348 */ /* 0x000fea0003c00000 */
[----:B------:R-:W-:Y:S02]  /*18850*/  ELECT P6, UR62, PT ;  /* 0x00000000003e782f */ /* 0x000fe400038c0000 */
[----:B------:R-:W-:Y:S01]  /*18860*/  MOV R14, UR62 ;  /* 0x0000003e000e7c02 */ /* 0x000fe20008000f00 */
[----:B------:R-:W-:Y:S10]  /*18870*/  ENDCOLLECTIVE ;  /* 0x000000000000791b */ /* 0x000ff40003800000 */
.L_x_3920:
[----:B------:R-:W-:Y:S05]  /*18880*/  BSYNC B1 ;  /* 0x0000000000017941 */ /* 0x000fea0003800000 */
.L_x_3919:
[----:B------:R-:W-:Y:S05]  /*18890*/  BRA `(.L_x_3921) ;  /* 0xffffffa000887947 */ /* 0x000fea000383ffff */
.L_x_3775:
[----:B0-----:R0:W1:Y:S02]  /*188a0*/  SYNCS.PHASECHK.TRANS64.TRYWAIT P0, [R9+URZ+0x28c20], R5 ;  /* 0x028c2005090075a7 */ /* 0x001064000800017f */
[----:B-1----:R-:W-:Y:S05]  /*188b0*/  @!P0 NANOSLEEP.SYNCS 0x989680 ;  /* 0x009896800000895d */ /* 0x002fea0003900000 */
[----:B------:R-:W1:Y:S02]  /*188c0*/  @!P0 SYNCS.PHASECHK.TRANS64 P0, [R9+URZ+0x28c20], R5 ;  /* 0x028c2005090085a7 */ /* 0x000e64000800007f */
[----:B-1----:R-:W-:Y:S05]  /*188d0*/  @!P0 BRA `(.L_x_3775) ;  /* 0xfffffffc00f08947 */ /* 0x002fea000383ffff */
[----:B------:R-:W-:Y:S05]  /*188e0*/  BRA `(.L_x_3922) ;  /* 0xffffffa000a47947 */ /* 0x000fea000383ffff */
.L_x_3778:
[----:B0-----:R0:W1:Y:S02]  /*188f0*/  SYNCS.PHASECHK.TRANS64.TRYWAIT P0, [R5+URZ+0x28ca0], R7 ;  /* 0x028ca007050075a7 */ /* 0x001064000800017f */
[----:B-1----:R-:W-:Y:S05]  /*18900*/  @!P0 NANOSLEEP.SYNCS 0x989680 ;  /* 0x009896800000895d */ /* 0x002fea0003900000 */
[----:B------:R-:W1:Y:S02]  /*18910*/  @!P0 SYNCS.PHASECHK.TRANS64 P0, [R5+URZ+0x28ca0], R7 ;  /* 0x028ca007050085a7 */ /* 0x000e64000800007f */
[----:B-1----:R-:W-:Y:S05]  /*18920*/  @!P0 BRA `(.L_x_3778) ;  /* 0xfffffffc00f08947 */ /* 0x002fea000383ffff */
[----:B------:R-:W-:Y:S05]  /*18930*/  BRA `(.L_x_3923) ;  /* 0xffffffa000b47947 */ /* 0x000fea000383ffff */
.L_x_3780:
[----:B-1----:R1:W2:Y:S02]  /*18940*/  SYNCS.PHASECHK.TRANS64.TRYWAIT P0, [R5+URZ+0x28cc0], R7 ;  /* 0x028cc007050075a7 */ /* 0x0022a4000800017f */
[----:B--2---:R-:W-:Y:S05]  /*18950*/  @!P0 NANOSLEEP.SYNCS 0x989680 ;  /* 0x009896800000895d */ /* 0x004fea0003900000 */
[----:B------:R-:W2:Y:S02]  /*18960*/  @!P0 SYNCS.PHASECHK.TRANS64 P0, [R5+URZ+0x28cc0], R7 ;  /* 0x028cc007050085a7 */ /* 0x000ea4000800007f */
[----:B--2---:R-:W-:Y:S05]  /*18970*/  @!P0 BRA `(.L_x_3780) ;  /* 0xfffffffc00f08947 */ /* 0x004fea000383ffff */
[----:B------:R-:W-:Y:S05]  /*18980*/  BRA `(.L_x_3924) ;  /* 0xffffffa400187947 */ /* 0x000fea000383ffff */
.L_x_3784:
[----:B0-----:R0:W1:Y:S02]  /*18990*/  SYNCS.PHASECHK.TRANS64.TRYWAIT P0, [R6+URZ+0x28ca0], R7 ;  /* 0x028ca007060075a7 */ /* 0x001064000800017f */
[----:B-1----:R-:W-:Y:S05]  /*189a0*/  @!P0 NANOSLEEP.SYNCS 0x989680 ;  /* 0x009896800000895d */ /* 0x002fea0003900000 */
[----:B------:R-:W1:Y:S02]  /*189b0*/  @!P0 SYNCS.PHASECHK.TRANS64 P0, [R6+URZ+0x28ca0], R7 ;  /* 0x028ca007060085a7 */ /* 0x000e64000800007f */
[----:B-1----:R-:W-:Y:S05]  /*189c0*/  @!P0 BRA `(.L_x_3784) ;  /* 0xfffffffc00f08947 */ /* 0x002fea000383ffff */
[----:B------:R-:W-:Y:S05]  /*189d0*/  BRA `(.L_x_3925) ;  /* 0xffffffa800587947 */ /* 0x000fea000383ffff */
.L_x_3786:
[----:B-1----:R1:W2:Y:S02]  /*189e0*/  SYNCS.PHASECHK.TRANS64.TRYWAIT P1, [R6+URZ+0x28cc0], R7 ;  /* 0x028cc007060075a7 */ /* 0x0022a4000802017f */
[----:B--2---:R-:W-:Y:S05]  /*189f0*/  @!P1 NANOSLEEP.SYNCS 0x989680 ;  /* 0x009896800000995d */ /* 0x004fea0003900000 */
[----:B------:R-:W2:Y:S02]  /*18a00*/  @!P1 SYNCS.PHASECHK.TRANS64 P1, [R6+URZ+0x28cc0], R7 ;  /* 0x028cc007060095a7 */ /* 0x000ea4000802007f */
[----:B--2---:R-:W-:Y:S05]  /*18a10*/  @!P1 BRA `(.L_x_3786) ;  /* 0xfffffffc00f09947 */ /* 0x004fea000383ffff */
[----:B------:R-:W-:Y:S05]  /*18a20*/  BRA `(.L_x_3926) ;  /* 0xffffffa800b47947 */ /* 0x000fea000383ffff */
.L_x_3796:
        /* <DEDUP_REMOVED lines=11> */
.L_x_3928:
[----:B------:R-:W-:Y:S05]  /*18ae0*/  BSYNC B0 ;  /* 0x0000000000007941 */ /* 0x000fea0003800000 */
.L_x_3927:
[----:B------:R-:W-:Y:S05]  /*18af0*/  BRA `(.L_x_3929) ;  /* 0xffffffb400b87947 */ /* 0x000fea000383ffff */
.L_x_3797:
[----:B------:R-:W-:Y:S01]  /*18b00*/  BSSY B0, `(.L_x_3930) ;  /* 0x0000006000007945 */ /* 0x000fe20003800000 */
[----:B------:R-:W-:-:S07]  /*18b10*/  IMAD.MOV.U32 R15, RZ, RZ, -0x1 ;  /* 0xffffffffff0f7424 */ /* 0x000fce00078e00ff */
[----:B------:R-:W-:Y:S05]  /*18b20*/  WARPSYNC.COLLECTIVE R15, `(.L_x_3931) ;  /* 0x000000000f0c7348 */ /* 0x000fea0003c00000 */
[----:B------:R-:W-:Y:S02]  /*18b30*/  ELECT P6, UR62, PT ;  /* 0x00000000003e782f */ /* 0x000fe400038c0000 */
[----:B------:R-:W-:Y:S01]  /*18b40*/  MOV R14, UR62 ;  /* 0x0000003e000e7c02 */ /* 0x000fe20008000f00 */
[----:B------:R-:W-:Y:S10]  /*18b50*/  ENDCOLLECTIVE ;  /* 0x000000000000791b */ /* 0x000ff40003800000 */
.L_x_3931:
[----:B------:R-:W-:Y:S05]  /*18b60*/  BSYNC B0 ;  /* 0x0000000000007941 */ /* 0x000fea0003800000 */
.L_x_3930:
[----:B------:R-:W-:Y:S05]  /*18b70*/  BRA `(.L_x_3932) ;  /* 0xffffffb400a87947 */ /* 0x000fea000383ffff */
.L_x_3800:
[----:B0-----:R0:W1:Y:S02]  /*18b80*/  SYNCS.PHASECHK.TRANS64.TRYWAIT P0, [R5+URZ+0x28c40], R7 ;  /* 0x028c4007050075a7 */ /* 0x001064000800017f */
[----:B-1----:R-:W-:Y:S05]  /*18b90*/  @!P0 NANOSLEEP.SYNCS 0x989680 ;  /* 0x009896800000895d */ /* 0x002fea0003900000 */
[----:B------:R-:W1:Y:S02]  /*18ba0*/  @!P0 SYNCS.PHASECHK.TRANS64 P0, [R5+URZ+0x28c40], R7 ;  /* 0x028c4007050085a7 */ /* 0x000e64000800007f */
[----:B-1----:R-:W-:Y:S05]  /*18bb0*/  @!P0 BRA `(.L_x_3800) ;  /* 0xfffffffc00f08947 */ /* 0x002fea000383ffff */
[----:B------:R-:W-:Y:S05]  /*18bc0*/  BRA `(.L_x_3933) ;  /* 0xffffffb800107947 */ /* 0x000fea000383ffff */
.L_x_3803:
        /* <DEDUP_REMOVED lines=8> */
.L_x_3806:
[----:B0-----:R0:W1:Y:S02]  /*18c50*/  SYNCS.PHASECHK.TRANS64.TRYWAIT P0, [R2+URZ+0x28c60], R5 ;  /* 0x028c6005020075a7 */ /* 0x001064000800017f */
[----:B-1----:R-:W-:Y:S05]  /*18c60*/  @!P0 NANOSLEEP.SYNCS 0x989680 ;  /* 0x009896800000895d */ /* 0x002fea0003900000 */
[----:B------:R-:W1:Y:S02]  /*18c70*/  @!P0 SYNCS.PHASECHK.TRANS64 P0, [R2+URZ+0x28c60], R5 ;  /* 0x028c6005020085a7 */ /* 0x000e64000800007f */
[----:B-1----:R-:W-:Y:S05]  /*18c80*/  @!P0 BRA `(.L_x_3806) ;  /* 0xfffffffc00f08947 */ /* 0x002fea000383ffff */
[----:B------:R-:W-:Y:S05]  /*18c90*/  BRA `(.L_x_3935) ;  /* 0xffffffbc00087947 */ /* 0x000fea000383ffff */
.L_x_3815:
[----:B--2---:R2:W3:Y:S02]  /*18ca0*/  SYNCS.PHASECHK.TRANS64.TRYWAIT P0, [R3+URZ+0x28c40], R5 ;  /* 0x028c4005030075a7 */ /* 0x0044e4000800017f */
[----:B---3--:R-:W-:Y:S05]  /*18cb0*/  @!P0 NANOSLEEP.SYNCS 0x989680 ;  /* 0x009896800000895d */ /* 0x008fea0003900000 */
[----:B------:R-:W3:Y:S02]  /*18cc0*/  @!P0 SYNCS.PHASECHK.TRANS64 P0, [R3+URZ+0x28c40], R5 ;  /* 0x028c4005030085a7 */ /* 0x000ee4000800007f */
[----:B---3--:R-:W-:Y:S05]  /*18cd0*/  @!P0 BRA `(.L_x_3815) ;  /* 0xfffffffc00f08947 */ /* 0x008fea000383ffff */
[----:B------:R-:W-:Y:S05]  /*18ce0*/  BRA `(.L_x_3936) ;  /* 0xffffffc000cc7947 */ /* 0x000fea000383ffff */
.L_x_3817:
[----:B0-----:R0:W3:Y:S02]  /*18cf0*/  SYNCS.PHASECHK.TRANS64.TRYWAIT P0, [R3+URZ+0x28c60], R5 ;  /* 0x028c6005030075a7 */ /* 0x0010e4000800017f */
[----:B---3--:R-:W-:Y:S05]  /*18d00*/  @!P0 NANOSLEEP.SYNCS 0x989680 ;  /* 0x009896800000895d */ /* 0x008fea0003900000 */
[----:B------:R-:W3:Y:S02]  /*18d10*/  @!P0 SYNCS.PHASECHK.TRANS64 P0, [R3+URZ+0x28c60], R5 ;  /* 0x028c6005030085a7 */ /* 0x000ee4000800007f */
[----:B---3--:R-:W-:Y:S05]  /*18d20*/  @!P0 BRA `(.L_x_3817) ;  /* 0xfffffffc00f08947 */ /* 0x008fea000383ffff */
[----:B------:R-:W-:Y:S05]  /*18d30*/  BRA `(.L_x_3937) ;  /* 0xffffffc4003c7947 */ /* 0x000fea000383ffff */
.L_x_3822:
[----:B--2---:R2:W3:Y:S02]  /*18d40*/  SYNCS.PHASECHK.TRANS64.TRYWAIT P0, [R2+URZ+0x28c40], R3 ;  /* 0x028c4003020075a7 */ /* 0x0044e4000800017f */
[----:B---3--:R-:W-:Y:S05]  /*18d50*/  @!P0 NANOSLEEP.SYNCS 0x989680 ;  /* 0x009896800000895d */ /* 0x008fea0003900000 */
[----:B------:R-:W3:Y:S02]  /*18d60*/  @!P0 SYNCS.PHASECHK.TRANS64 P0, [R2+URZ+0x28c40], R3 ;  /* 0x028c4003020085a7 */ /* 0x000ee4000800007f */
[----:B---3--:R-:W-:Y:S05]  /*18d70*/  @!P0 BRA `(.L_x_3822) ;  /* 0xfffffffc00f08947 */ /* 0x008fea000383ffff */
[----:B------:R-:W-:Y:S05]  /*18d80*/  BRA `(.L_x_3938) ;  /* 0xffffffc800d47947 */ /* 0x000fea000383ffff */
.L_x_3824:
[----:B0-----:R0:W3:Y:S02]  /*18d90*/  SYNCS.PHASECHK.TRANS64.TRYWAIT P1, [R2+URZ+0x28c60], R3 ;  /* 0x028c6003020075a7 */ /* 0x0010e4000802017f */
[----:B---3--:R-:W-:Y:S05]  /*18da0*/  @!P1 NANOSLEEP.SYNCS 0x989680 ;  /* 0x009896800000995d */ /* 0x008fea0003900000 */
[----:B------:R-:W3:Y:S02]  /*18db0*/  @!P1 SYNCS.PHASECHK.TRANS64 P1, [R2+URZ+0x28c60], R3 ;  /* 0x028c6003020095a7 */ /* 0x000ee4000802007f */
[----:B---3--:R-:W-:Y:S05]  /*18dc0*/  @!P1 BRA `(.L_x_3824) ;  /* 0xfffffffc00f09947 */ /* 0x008fea000383ffff */
[----:B------:R-:W-:Y:S05]  /*18dd0*/  BRA `(.L_x_3939) ;  /* 0xffffffcc00407947 */ /* 0x000fea000383ffff */
.L_x_3829:
[----:B---3--:R3:W4:Y:S02]  /*18de0*/  SYNCS.PHASECHK.TRANS64.TRYWAIT P0, [R2+URZ+0x28c40], R3 ;  /* 0x028c4003020075a7 */ /* 0x008724000800017f */
[----:B----4-:R-:W-:Y:S05]  /*18df0*/  @!P0 NANOSLEEP.SYNCS 0x989680 ;  /* 0x009896800000895d */ /* 0x010fea0003900000 */
[----:B------:R-:W4:Y:S02]  /*18e00*/  @!P0 SYNCS.PHASECHK.TRANS64 P0, [R2+URZ+0x28c40], R3 ;  /* 0x028c4003020085a7 */ /* 0x000f24000800007f */
[----:B----4-:R-:W-:Y:S05]  /*18e10*/  @!P0 BRA `(.L_x_3829) ;  /* 0xfffffffc00f08947 */ /* 0x010fea000383ffff */
[----:B------:R-:W-:Y:S05]  /*18e20*/  BRA `(.L_x_3940) ;  /* 0xffffffd000bc7947 */ /* 0x000fea000383ffff */
.L_x_3831:
[----:B0-----:R0:W2:Y:S02]  /*18e30*/  SYNCS.PHASECHK.TRANS64.TRYWAIT P1, [R2+URZ+0x28c60], R3 ;  /* 0x028c6003020075a7 */ /* 0x0010a4000802017f */
[----:B--2---:R-:W-:Y:S05]  /*18e40*/  @!P1 NANOSLEEP.SYNCS 0x989680 ;  /* 0x009896800000995d */ /* 0x004fea0003900000 */
[----:B------:R-:W2:Y:S02]  /*18e50*/  @!P1 SYNCS.PHASECHK.TRANS64 P1, [R2+URZ+0x28c60], R3 ;  /* 0x028c6003020095a7 */ /* 0x000ea4000802007f */
[----:B--2---:R-:W-:Y:S05]  /*18e60*/  @!P1 BRA `(.L_x_3831) ;  /* 0xfffffffc00f09947 */ /* 0x004fea000383ffff */
[----:B------:R-:W-:Y:S05]  /*18e70*/  BRA `(.L_x_3941) ;  /* 0xffffffd4002c7947 */ /* 0x000fea000383ffff */
.L_x_3836:
[----:B------:R-:W-:Y:S01]  /*18e80*/  BSSY B0, `(.L_x_3942) ;  /* 0x0000008000007945 */ /* 0x000fe20003800000 */
[----:B------:R-:W-:Y:S02]  /*18e90*/  IMAD.MOV.U32 R13, RZ, RZ, R16 ;  /* 0x000000ffff0d7224 */ /* 0x000fe400078e0010 */
[----:B------:R-:W-:Y:S02]  /*18ea0*/  IMAD.MOV.U32 R12, RZ, RZ, RZ ;  /* 0x000000ffff0c7224 */ /* 0x000fe400078e00ff */
[----:B------:R-:W-:Y:S02]  /*18eb0*/  IMAD.MOV.U32 R11, RZ, RZ, 0x1f ;  /* 0x0000001fff0b7424 */ /* 0x000fe400078e00ff */
[----:B------:R-:W-:-:S07]  /*18ec0*/  IMAD.MOV.U32 R15, RZ, RZ, -0x1 ;  /* 0xffffffffff0f7424 */ /* 0x000fce00078e00ff */
[----:B01----:R-:W-:Y:S05]  /*18ed0*/  WARPSYNC.COLLECTIVE R15, `(.L_x_3943) ;  /* 0x000000000f087348 */ /* 0x003fea0003c00000 */
[----:B------:R2:W3:Y:S02]  /*18ee0*/  SHFL.IDX P6, R14, R13, R12, R11 ;  /* 0x0000000c0d0e7389 */ /* 0x0004e400000c000b */
[----:B0123--:R-:W-:Y:S01]  /*18ef0*/  ENDCOLLECTIVE ;  /* 0x000000000000791b */ /* 0x00ffe20003800000 */
.L_x_3943:
[----:B------:R-:W-:Y:S05]  /*18f00*/  BSYNC B0 ;  /* 0x0000000000007941 */ /* 0x000fea0003800000 */
.L_x_3942:
        /* <DEDUP_REMOVED lines=8> */
.L_x_3944:
[----:B------:R-:W-:Y:S01]  /*18f90*/  IMAD.MOV.U32 R16, RZ, RZ, R14 ;  /* 0x000000ffff107224 */ /* 0x000fe200078e000e */
[----:B------:R-:W-:Y:S06]  /*18fa0*/  BRA `(.L_x_3945) ;  /* 0xffffffd8006c7947 */ /* 0x000fec000383ffff */
.L_x_3839:
        /* <DEDUP_REMOVED lines=8> */
.L_x_3947:
[----:B------:R-:W-:Y:S05]  /*19030*/  BSYNC B0 ;  /* 0x0000000000007941 */ /* 0x000fea0003800000 */
.L_x_3946:
        /* <DEDUP_REMOVED lines=10> */
.L_x_3948:
        /* <DEDUP_REMOVED lines=8> */
.L_x_3949:
        /* <DEDUP_REMOVED lines=8> */
.L_x_3950:
        /* <DEDUP_REMOVED lines=8> */
.L_x_3951:
        /* <DEDUP_REMOVED lines=8> */
.L_x_3952:
[----:B------:R-:W-:Y:S05]  /*192e0*/  BRA `(.L_x_3953) ;  /* 0xffffffd800307947 */ /* 0x000fea000383ffff */
.L_x_3844:
[----:B------:R-:W-:Y:S01]  /*192f0*/  BSSY B0, `(.L_x_3954) ;  /* 0x0000008000007945 */ /* 0x000fe20003800000 */
[----:B-----5:R-:W-:Y:S02]  /*19300*/  IMAD.MOV.U32 R13, RZ, RZ, R17 ;  /* 0x000000ffff0d7224 */ /* 0x020fe400078e0011 */
[----:B------:R-:W-:Y:S02]  /*19310*/  IMAD.MOV.U32 R12, RZ, RZ, 0x1 ;  /* 0x00000001ff0c7424 */ /* 0x000fe400078e00ff */
[----:B------:R-:W-:Y:S02]  /*19320*/  IMAD.MOV.U32 R11, RZ, RZ, RZ ;  /* 0x000000ffff0b7224 */ /* 0x000fe400078e00ff */
[----:B------:R-:W-:-:S07]  /*19330*/  IMAD.MOV.U32 R15, RZ, RZ, -0x1 ;  /* 0xffffffffff0f7424 */ /* 0x000fce00078e00ff */
[----:B01----:R-:W-:Y:S05]  /*19340*/  WARPSYNC.COLLECTIVE R15, `(.L_x_3955) ;  /* 0x000000000f087348 */ /* 0x003fea0003c00000 */
[----:B------:R2:W3:Y:S02]  /*19350*/  SHFL.UP P6, R14, R13, R12, R11 ;  /* 0x0400000c0d0e7389 */ /* 0x0004e400000c000b */
[----:B0123--:R-:W-:Y:S01]  /*19360*/  ENDCOLLECTIVE ;  /* 0x000000000000791b */ /* 0x00ffe20003800000 */
.L_x_3955:
[----:B------:R-:W-:Y:S05]  /*19370*/  BSYNC B0 ;  /* 0x0000000000007941 */ /* 0x000fea0003800000 */
.L_x_3954:
[C---:B------:R-:W-:Y:S01]  /*19380*/  ISETP.NE.AND P0, PT, R7.reuse, RZ, PT ;  /* 0x000000ff0700720c */ /* 0x040fe20003f05270 */
        /* <DEDUP_REMOVED lines=9> */
.L_x_3956:
        /* <DEDUP_REMOVED lines=8> */
.L_x_3957:
        /* <DEDUP_REMOVED lines=8> */
.L_x_3958:
        /* <DEDUP_REMOVED lines=8> */
.L_x_3959:
        /* <DEDUP_REMOVED lines=8> */
.L_x_3960:
[----:B------:R-:W-:Y:S05]  /*19620*/  BRA `(.L_x_3961) ;  /* 0xffffffd800147947 */ /* 0x000fea000383ffff */
.L_x_3846:
[----:B------:R-:W-:Y:S01]  /*19630*/  BSSY B0, `(.L_x_3962) ;  /* 0x0000006000007945 */ /* 0x000fe20003800000 */
[----:B------:R-:W-:Y:S01]  /*19640*/  PLOP3.LUT P6, PT, P6, PT, PT, 0x8, 0x0 ;  /* 0x000000000000781c */ /* 0x000fe200037ce170 */
[----:B------:R-:W-:-:S12]  /*19650*/  IMAD.MOV.U32 R15, RZ, RZ, -0x1 ;  /* 0xffffffffff0f7424 */ /* 0x000fd800078e00ff */
[----:B01----:R-:W-:Y:S05]  /*19660*/  WARPSYNC.COLLECTIVE R15, `(.L_x_3963) ;  /* 0x000000000f087348 */ /* 0x003fea0003c00000 */
[----:B------:R-:W-:Y:S01]  /*19670*/  VOTE.ANY R14, PT, P6 ;  /* 0x00000000000e7806 */ /* 0x000fe200030e0100 */
[----:B01----:R-:W-:Y:S06]  /*19680*/  ENDCOLLECTIVE ;  /* 0x000000000000791b */ /* 0x003fec0003800000 */
.L_x_3963:
[----:B------:R-:W-:Y:S05]  /*19690*/  BSYNC B0 ;  /* 0x0000000000007941 */ /* 0x000fea0003800000 */
.L_x_3962:
        /* <DEDUP_REMOVED lines=9> */
.L_x_3964:
[----:B------:R-:W-:Y:S01]  /*19730*/  IMAD.MOV.U32 R17, RZ, RZ, R14 ;  /* 0x000000ffff117224 */ /* 0x000fe200078e000e */
[----:B------:R-:W-:Y:S06]  /*19740*/  BRA `(.L_x_3965) ;  /* 0xffffffd800047947 */ /* 0x000fec000383ffff */
.L_x_3848:
[----:B------:R-:W-:Y:S01]  /*19750*/  BSSY B0, `(.L_x_3966) ;  /* 0x0000007000007945 */ /* 0x000fe20003800000 */
[----:B------:R-:W-:Y:S01]  /*19760*/  IMAD.MOV.U32 R13, RZ, RZ, R2 ;  /* 0x000000ffff0d7224 */ /* 0x000fe200078e0002 */
[----:B------:R-:W-:Y:S01]  /*19770*/  MOV R15, 0xffffffff ;  /* 0xffffffff000f7802 */ /* 0x000fe20000000f00 */
[----:B------:R-:W-:-:S07]  /*19780*/  IMAD.MOV.U32 R11, RZ, RZ, 0x1f ;  /* 0x0000001fff0b7424 */ /* 0x000fce00078e00ff */
[----:B0123--:R-:W-:Y:S05]  /*19790*/  WARPSYNC.COLLECTIVE R15, `(.L_x_3967) ;  /* 0x000000000f087348 */ /* 0x00ffea0003c00000 */
[----:B------:R4:W0:Y:S02]  /*197a0*/  SHFL.IDX P6, R14, R13, R12, R11 ;  /* 0x0000000c0d0e7389 */ /* 0x00082400000c000b */
[----:B01234-:R-:W-:Y:S01]  /*197b0*/  ENDCOLLECTIVE ;  /* 0x000000000000791b */ /* 0x01ffe20003800000 */
.L_x_3967:
[----:B------:R-:W-:Y:S05]  /*197c0*/  BSYNC B0 ;  /* 0x0000000000007941 */ /* 0x000fea0003800000 */
.L_x_3966:
[----:B------:R-:W-:Y:S01]  /*197d0*/  IMAD.MOV.U32 R7, RZ, RZ, R14 ;  /* 0x000000ffff077224 */ /* 0x000fe200078e000e */
[----:B------:R-:W-:Y:S06]  /*197e0*/  BRA `(.L_x_3847) ;  /* 0xffffffd400f87947 */ /* 0x000fec000383ffff */
.L_x_3852:
[----:B-1----:R1:W2:Y:S02]  /*197f0*/  SYNCS.PHASECHK.TRANS64.TRYWAIT P0, [R0+URZ+0x28c20], R3 ;  /* 0x028c2003000075a7 */ /* 0x0022a4000800017f */
[----:B--2---:R-:W-:Y:S05]  /*19800*/  @!P0 NANOSLEEP.SYNCS 0x989680 ;  /* 0x009896800000895d */ /* 0x004fea0003900000 */
[----:B------:R-:W2:Y:S02]  /*19810*/  @!P0 SYNCS.PHASECHK.TRANS64 P0, [R0+URZ+0x28c20], R3 ;  /* 0x028c2003000085a7 */ /* 0x000ea4000800007f */
[----:B--2---:R-:W-:Y:S05]  /*19820*/  @!P0 BRA `(.L_x_3852) ;  /* 0xfffffffc00f08947 */ /* 0x004fea000383ffff */
[----:B------:R-:W-:Y:S05]  /*19830*/  BRA `(.L_x_3968) ;  /* 0xffffffdc006c7947 */ /* 0x000fea000383ffff */
.L_x_3853:
        /* <DEDUP_REMOVED lines=11> */
.L_x_3970:
[----:B------:R-:W-:Y:S05]  /*198f0*/  BSYNC B0 ;  /* 0x0000000000007941 */ /* 0x000fea0003800000 */
.L_x_3969:
[----:B------:R-:W-:Y:S05]  /*19900*/  BRA `(.L_x_3971) ;  /* 0xffffffdc00547947 */ /* 0x000fea000383ffff */
.L_x_3854:
[----:B------:R-:W-:Y:S01]  /*19910*/  BSSY B0, `(.L_x_3972) ;  /* 0x0000006000007945 */ /* 0x000fe20003800000 */
[----:B------:R-:W-:-:S07]  /*19920*/  IMAD.MOV.U32 R15, RZ, RZ, -0x1 ;  /* 0xffffffffff0f7424 */ /* 0x000fce00078e00ff */
[----:B012---:R-:W-:Y:S05]  /*19930*/  WARPSYNC.COLLECTIVE R15, `(.L_x_3973) ;  /* 0x000000000f0c7348 */ /* 0x007fea0003c00000 */
[----:B------:R-:W-:Y:S02]  /*19940*/  ELECT P6, UR62, PT ;  /* 0x00000000003e782f */ /* 0x000fe400038c0000 */
[----:B------:R-:W-:Y:S01]  /*19950*/  MOV R14, UR62 ;  /* 0x0000003e000e7c02 */ /* 0x000fe20008000f00 */
[----:B012---:R-:W-:Y:S10]  /*19960*/  ENDCOLLECTIVE ;  /* 0x000000000000791b */ /* 0x007ff40003800000 */
.L_x_3973:
[----:B------:R-:W-:Y:S05]  /*19970*/  BSYNC B0 ;  /* 0x0000000000007941 */ /* 0x000fea0003800000 */
.L_x_3972:
[----:B------:R-:W-:Y:S05]  /*19980*/  BRA `(.L_x_3974) ;  /* 0xffffffdc00487947 */ /* 0x000fea000383ffff */
.L_x_3856:
[----:B-1----:R1:W2:Y:S02]  /*19990*/  SYNCS.PHASECHK.TRANS64.TRYWAIT P0, [R6+URZ], R5 ;  /* 0x00000005060075a7 */ /* 0x0022a4000800017f */
[----:B--2---:R-:W-:Y:S05]  /*199a0*/  @!P0 NANOSLEEP.SYNCS 0x989680 ;  /* 0x009896800000895d */ /* 0x004fea0003900000 */
[----:B------:R-:W2:Y:S02]  /*199b0*/  @!P0 SYNCS.PHASECHK.TRANS64 P0, [R6+URZ], R5 ;  /* 0x00000005060085a7 */ /* 0x000ea4000800007f */
[----:B--2---:R-:W-:Y:S05]  /*199c0*/  @!P0 BRA `(.L_x_3856) ;  /* 0xfffffffc00f08947 */ /* 0x004fea000383ffff */
[----:B------:R-:W-:Y:S05]  /*199d0*/  BRA `(.L_x_3975) ;  /* 0xffffffdc00847947 */ /* 0x000fea000383ffff */
.L_x_3857:
[----:B--2---:R2:W3:Y:S02]  /*199e0*/  SYNCS.PHASECHK.TRANS64.TRYWAIT P0, [R7+URZ], R2 ;  /* 0x00000002070075a7 */ /* 0x0044e4000800017f */
[----:B---3--:R-:W-:Y:S05]  /*199f0*/  @!P0 NANOSLEEP.SYNCS 0x989680 ;  /* 0x009896800000895d */ /* 0x008fea0003900000 */
[----:B------:R-:W3:Y:S02]  /*19a00*/  @!P0 SYNCS.PHASECHK.TRANS64 P0, [R7+URZ], R2 ;  /* 0x00000002070085a7 */ /* 0x000ee4000800007f */
[----:B---3--:R-:W-:Y:S05]  /*19a10*/  @!P0 BRA `(.L_x_3857) ;  /* 0xfffffffc00f08947 */ /* 0x008fea000383ffff */
[----:B------:R-:W-:Y:S05]  /*19a20*/  BRA `(.L_x_3976) ;  /* 0xffffffdc00787947 */ /* 0x000fea000383ffff */
.L_x_3859:
[----:B---3--:R3:W4:Y:S02]  /*19a30*/  SYNCS.PHASECHK.TRANS64.TRYWAIT P0, [R4+URZ], R5 ;  /* 0x00000005040075a7 */ /* 0x008724000800017f */
[----:B----4-:R-:W-:Y:S05]  /*19a40*/  @!P0 NANOSLEEP.SYNCS 0x989680 ;  /* 0x009896800000895d */ /* 0x010fea0003900000 */
[----:B------:R-:W4:Y:S02]  /*19a50*/  @!P0 SYNCS.PHASECHK.TRANS64 P0, [R4+URZ], R5 ;  /* 0x00000005040085a7 */ /* 0x000f24000800007f */
[----:B----4-:R-:W-:Y:S05]  /*19a60*/  @!P0 BRA `(.L_x_3859) ;  /* 0xfffffffc00f08947 */ /* 0x010fea000383ffff */
[----:B------:R-:W-:Y:S05]  /*19a70*/  BRA `(.L_x_3977) ;  /* 0xffffffdc00807947 */ /* 0x000fea000383ffff */
.L_x_3978:
        /* <DEDUP_REMOVED lines=16> */
.L_x_4564:


//--------------------- .text._ZN7cutlass13device_kernelIN5flash11enable_sm90INS1_16FlashAttnFwdSm90INS1_25CollectiveMainloopFwdSm90ILi2EN4cute5tupleIJNS5_1CILi1EEES8_S8_EEENS6_IJNS7_ILi64EEESA_SA_EEELi512ENS_10bfloat16_tEfNS_4arch4Sm90ELb1ELb0ELb0ELb1ELb0ELb0ELb1ELb0ELb0ELb0ELb0ELb0EEENS1_21CollectiveEpilogueFwdINS6_IJSA_NS7_ILi512EEESA_EEES9_SC_SE_Li256ELb1ELb0ELb0ELb0EEENS1_36VarlenDynamicPersistentTileSchedulerILi64ELi64ELi256ELi32ELb0ELb0ELb1ELb1ELb1ELb1EEEEEEEEEvNT_6ParamsE --------------------------
	.section	.text._ZN7cutlass13device_kernelIN5flash11enable_sm90INS1_16FlashAttnFwdSm90INS1_25CollectiveMainloopFwdSm90ILi2EN4cute5tupleIJNS5_1CILi1EEES8_S8_EEENS6_IJNS7_ILi64EEESA_SA_EEELi512ENS_10bfloat16_tEfNS_4arch4Sm90ELb1ELb0ELb0ELb1ELb0ELb0ELb1ELb0ELb0ELb0ELb0ELb0EEENS1_21CollectiveEpilogueFwdINS6_IJSA_NS7_ILi512EEESA_EEES9_SC_SE_Li256ELb1ELb0ELb0ELb0EEENS1_36VarlenDynamicPersistentTileSchedulerILi64ELi64ELi256ELi32ELb0ELb0ELb1ELb1ELb1ELb1EEEEEEEEEvNT_6ParamsE,"ax",@progbits
	.align	128
.text._ZN7cutlass13device_kernelIN5flash11enable_sm90INS1_16FlashAttnFwdSm90INS1_25CollectiveMainloopFwdSm90ILi2EN4cute5tupleIJNS5_1CILi1EEES8_S8_EEENS6_IJNS7_ILi64EEESA_SA_EEELi512ENS_10bfloat16_tEfNS_4arch4Sm90ELb1ELb0ELb0ELb1ELb0ELb0ELb1ELb0ELb0ELb0ELb0ELb0EEENS1_21CollectiveEpilogueFwdINS6_IJSA_NS7_ILi512EEESA_EEES9_SC_SE_Li256ELb1ELb0ELb0ELb0EEENS1_36VarlenDynamicPersistentTileSchedulerILi64ELi64ELi256ELi32ELb0ELb0ELb1ELb1ELb1ELb1EEEEEEEEEvNT_6ParamsE:
        .type           _ZN7cutlass13device_kernelIN5flash11enable_sm90INS1_16FlashAttnFwdSm90INS1_25CollectiveMainloopFwdSm90ILi2EN4cute5tupleIJNS5_1CILi1EEES8_S8_EEENS6_IJNS7_ILi64EEESA_SA_EEELi512ENS_10bfloat16_tEfNS_4arch4Sm90ELb1ELb0ELb0ELb1ELb0ELb0ELb1ELb0ELb0ELb0ELb0ELb0EEENS1_21CollectiveEpilogueFwdINS6_IJSA_NS7_ILi512EEESA_EEES9_SC_SE_Li256ELb1ELb0ELb0ELb0EEENS1_36VarlenDynamicPersistentTileSchedulerILi64ELi64ELi256ELi32ELb0ELb0ELb1ELb1ELb1ELb1EEEEEEEEEvNT_6ParamsE,@function
        .size           _ZN7cutlass13device_kernelIN5flash11enable_sm90INS1_16FlashAttnFwdSm90INS1_25CollectiveMainloopFwdSm90ILi2EN4cute5tupleIJNS5_1CILi1EEES8_S8_EEENS6_IJNS7_ILi64EEESA_SA_EEELi512ENS_10bfloat16_tEfNS_4arch4Sm90ELb1ELb0ELb0ELb1ELb0ELb0ELb1ELb0ELb0ELb0ELb0ELb0EEENS1_21CollectiveEpilogueFwdINS6_IJSA_NS7_ILi512EEESA_EEES9_SC_SE_Li256ELb1ELb0ELb0ELb0EEENS1_36VarlenDynamicPersistentTileSchedulerILi64ELi64ELi256ELi32ELb0ELb0ELb1ELb1ELb1ELb1EEEEEEEEEvNT_6ParamsE,(.L_x_4565 - _ZN7cutlass13device_kernelIN5flash11enable_sm90INS1_16FlashAttnFwdSm90INS1_25CollectiveMainloopFwdSm90ILi2EN4cute5tupleIJNS5_1CILi1EEES8_S8_EEENS6_IJNS7_ILi64EEESA_SA_EEELi512ENS_10bfloat16_tEfNS_4arch4Sm90ELb1ELb0ELb0ELb1ELb0ELb0ELb1ELb0ELb0ELb0ELb0ELb0EEENS1_21CollectiveEpilogueFwdINS6_IJSA_NS7_ILi512EEESA_EEES9_SC_SE_Li256ELb1ELb0ELb0ELb0EEENS1_36VarlenDynamicPersistentTileSchedulerILi64ELi64ELi256ELi32ELb0ELb0ELb1ELb1ELb1ELb1EEEEEEEEEvNT_6ParamsE)
        .other          _ZN7cutlass13device_kernelIN5flash11enable_sm90INS1_16FlashAttnFwdSm90INS1_25CollectiveMainloopFwdSm90ILi2EN4cute5tupleIJNS5_1CILi1EEES8_S8_EEENS6_IJNS7_ILi64EEESA_SA_EEELi512ENS_10bfloat16_tEfNS_4arch4Sm90ELb1ELb0ELb0ELb1ELb0ELb0ELb1ELb0ELb0ELb0ELb0ELb0EEENS1_21CollectiveEpilogueFwdINS6_IJSA_NS7_ILi512EEESA_EEES9_SC_SE_Li256ELb1ELb0ELb0ELb0EEENS1_36VarlenDynamicPersistentTileSchedulerILi64ELi64ELi256ELi32ELb0ELb0ELb1ELb1ELb1ELb1EEEEEEEEEvNT_6ParamsE,@"STO_CUDA_ENTRY STV_DEFAULT"
_ZN7cutlass13device_kernelIN5flash11enable_sm90INS1_16FlashAttnFwdSm90INS1_25CollectiveMainloopFwdSm90ILi2EN4cute5tupleIJNS5_1CILi1EEES8_S8_EEENS6_IJNS7_ILi64EEESA_SA_EEELi512ENS_10bfloat16_tEfNS_4arch4Sm90ELb1ELb0ELb0ELb1ELb0ELb0ELb1ELb0ELb0ELb0ELb0ELb0EEENS1_21CollectiveEpilogueFwdINS6_IJSA_NS7_ILi512EEESA_EEES9_SC_SE_Li256ELb1ELb0ELb0ELb0EEENS1_36VarlenDynamicPersistentTileSchedulerILi64ELi64ELi256ELi32ELb0ELb0ELb1ELb1ELb1ELb1EEEEEEEEEvNT_6ParamsE:
        /* <DEDUP_REMOVED lines=24> */
.L_x_3980:
[----:B------:R-:W-:Y:S05]  /*0180*/  BSYNC B0 ;  /* 0x0000000000007941 */ /* 0x000fea0003800000 */
.L_x_3979:
        /* <DEDUP_REMOVED lines=21> */
[----:B0-----:R0:W1:Y:S01]  /*02e0*/  @UP1 SYNCS.EXCH.64 URZ, [UR8+0x38800], UR4 ;  /* 0x03880004083f15b2 */ /* 0x0010620008000100 */
[----:B------:R0:W2:Y:S04]  /*02f0*/  @UP2 SYNCS.EXCH.64 URZ, [UR8+0x38810], UR4 ;  /* 0x03881004083f25b2 */ /* 0x0000a80008000100 */
        /* <DEDUP_REMOVED lines=16> */
.L_x_3981:
        /* <DEDUP_REMOVED lines=22> */
.L_x_3982:
        /* <DEDUP_REMOVED lines=18> */
.L_x_3983:
        /* <DEDUP_REMOVED lines=22> */
.L_x_3984:
        /* <DEDUP_REMOVED lines=22> */
.L_x_3985:
[----:B0-----:R-:W-:Y:S01]  /*0940*/  UMOV UR4, 0x1 ;  /* 0x0000000100047882 */ /* 0x001fe20000000000 */
[----:B------:R-:W-:Y:S01]  /*0950*/  PLOP3.LUT P0, PT, PT, PT, UP0, 0x80, 0x0 ;  /* 0x000000000000781c */ /* 0x000fe20003f0f008 */
[----:B------:R-:W-:Y:S01]  /*0960*/  USEL UR4, UR4, 0x2, !UP0 ;  /* 0x0000000204047887 */ /* 0x000fe2000c000000 */
[----:B------:R-:W-:-:S05]  /*0970*/  NOP ;  /* 0x0000000000007918 */ /* 0x000fca0000000000 */
[----:B------:R-:W-:-:S05]  /*0980*/  IMAD.U32 R2, RZ, RZ, UR4 ;  /* 0x00000004ff027e24 */ /* 0x000fca000f8e00ff */
[----:B------:R0:W-:Y:S01]  /*0990*/  STL [R1+0x2c], R2 ;  /* 0x00002c0201007387 */ /* 0x0001e20000100800 */
[----:B-123--:R-:W-:Y:S06]  /*09a0*/  BAR.SYNC.DEFER_BLOCKING 0x0 ;  /* 0x0000000000007b1d */ /* 0x00efec0000010000 */
[----:B------:R-:W-:Y:S05]  /*09b0*/  @!P0 BRA `(.L_x_3986) ;  /* 0x000000e8000c8947 */ /* 0x000fea0003800000 */
.L_x_3987:
[----:B------:R-:W-:-:S08]  /*09c0*/  NOP ;  /* 0x0000000000007918 */ /* 0x000fd00000000000 */
[----:B------:R-:W1:Y:S02]  /*09d0*/  USETMAXREG.TRY_ALLOC.CTAPOOL UP0, 0xf0 ;  /* 0x000000f0000079c8 */ /* 0x000e640008000600 */
[----:B-1----:R-:W-:-:S13]  /*09e0*/  PLOP3.LUT P0, PT, PT, PT, UP0, 0x80, 0x0 ;  /* 0x000000000000781c */ /* 0x002fda0003f0f008 */
[----:B------:R-:W-:Y:S05]  /*09f0*/  @!P0 BRA `(.L_x_3987) ;  /* 0xfffffffc00f08947 */ /* 0x000fea000383ffff */
[----:B0-----:R-:W0:Y:S01]  /*0a00*/  S2R R2, SR_TID.X ;  /* 0x0000000000027919 */ /* 0x001e220000002100 */
[----:B------:R-:W1:Y:S01]  /*0a10*/  S2UR UR5, SR_CgaCtaId ;  /* 0x00000000000579c3 */ /* 0x000e620000008800 */
[----:B------:R-:W-:Y:S02]  /*0a20*/  UMOV UR4, 0x400 ;  /* 0x0000040000047882 */ /* 0x000fe40000000000 */
[----:B-1----:R-:W-:-:S06]  /*0a30*/  ULEA UR4, UR5, UR4, 0x18 ;  /* 0x0000000405047291 */ /* 0x002fcc000f8ec03f */
[----:B------:R-:W-:Y:S01]  /*0a40*/  IMAD.U32 R17, RZ, RZ, UR4 ;  /* 0x00000004ff117e24 */ /* 0x000fe2000f8e00ff */
[----:B0-----:R-:W-:Y:S01]  /*0a50*/  LOP3.LUT R0, R2, 0xffffff80, RZ, 0xc0, !PT ;  /* 0xffffff8002007812 */ /* 0x001fe200078ec0ff */
[----:B------:R-:W-:-:S03]  /*0a60*/  ULDC UR4, c[0x0][0xd14] ;  /* 0x0003450000047ab9 */ /* 0x000fc60000000800 */
[----:B------:R-:W-:-:S13]  /*0a70*/  ISETP.NE.AND P0, PT, R0, 0x80, PT ;  /* 0x000000800000780c */ /* 0x000fda0003f05270 */
[----:B------:R-:W-:Y:S06]  /*0a80*/  @!P0 BAR.ARV 0x8, 0xa0 ;  /* 0x0202800000008b1d */ /* 0x000fec0000002000 */
[----:B------:R-:W-:-:S13]  /*0a90*/  ISETP.GE.U32.AND P0, PT, R2, 0x100, PT ;  /* 0x000001000200780c */ /* 0x000fda0003f06070 */
[----:B------:R-:W-:Y:S08]  /*0aa0*/  @P0 BAR.ARV 0xf, 0x100 ;  /* 0x03c4000000000b1d */ /* 0x000ff00000002000 */
[----:B------:R-:W-:Y:S06]  /*0ab0*/  BAR.SYNC.DEFER_BLOCKING 0x5, 0x120 ;  /* 0x0144800000007b1d */ /* 0x000fec0000010000 */
[----:B------:R-:W0:Y:S02]  /*0ac0*/  LDS.128 R184, [R17+0x388d0] ;  /* 0x0388d00011b87984 */ /* 0x000e240000000c00 */
[----:B------:R-:W-:Y:S06]  /*0ad0*/  BAR.ARV 0x4, 0x120 ;  /* 0x0104800000007b1d */ /* 0x000fec0000002000 */
[----:B0-----:R-:W-:-:S13]  /*0ae0*/  ISETP.GE.AND P0, PT, R187, UR4, PT ;  /* 0x00000004bb007c0c */ /* 0x001fda000bf06270 */
[----:B------:R-:W-:Y:S05]  /*0af0*/  @P0 EXIT ;  /* 0x000000000000094d */ /* 0x000fea0003800000 */
[----:B------:R-:W2:Y:S01]  /*0b00*/  LDL R3, [R1+0x2c] ;  /* 0x00002c0001037983 */ /* 0x000ea20000100800 */
[----:B------:R-:W-:Y:S01]  /*0b10*/  VIADD R198, R2, 0xffffff80 ;  /* 0xffffff8002c67836 */ /* 0x000fe20000000000 */
[----:B------:R-:W-:Y:S01]  /*0b20*/  R2UR UR5, R186 ;  /* 0x00000000ba0572ca */ /* 0x000fe200000e0000 */
[----:B------:R-:W-:Y:S01]  /*0b30*/  IMAD.MOV.U32 R191, RZ, RZ, 0x40 ;  /* 0x00000040ffbf7424 */ /* 0x000fe200078e00ff */
[----:B------:R-:W-:Y:S01]  /*0b40*/  MOV R16, RZ ;  /* 0x000000ff00107202 */ /* 0x000fe20000000f00 */
[----:B------:R-:W-:Y:S01]  /*0b50*/  UMOV UR36, URZ ;  /* 0x0000003f00247c82 */ /* 0x000fe20008000000 */
[----:B--2---:R-:W-:Y:S02]  /*0b60*/  R2UR UR4, R3 ;  /* 0x00000000030472ca */ /* 0x004fe400000e0000 */
[----:B------:R-:W-:-:S04]  /*0b70*/  SHF.R.S32.HI R3, RZ, 0x1f, R198 ;  /* 0x0000001fff037819 */ /* 0x000fc800000114c6 */
[CC--:B------:R-:W-:Y:S02]  /*0b80*/  LEA.HI R0, R3.reuse, R198.reuse, RZ, 0x4 ;  /* 0x000000c603007211 */ /* 0x0c0fe400078f20ff */
[----:B------:R-:W-:Y:S02]  /*0b90*/  LEA.HI R4, R3, R198, RZ, 0x5 ;  /* 0x000000c603047211 */ /* 0x000fe400078f28ff */
[----:B------:R-:W-:Y:S02]  /*0ba0*/  SHF.R.S32.HI R11, RZ, 0x4, R0 ;  /* 0x00000004ff0b7819 */ /* 0x000fe40000011400 */
[C---:B------:R-:W-:Y:S01]  /*0bb0*/  LOP3.LUT R7, R0.reuse, 0xfffffff0, RZ, 0xc0, !PT ;  /* 0xfffffff000077812 */ /* 0x040fe200078ec0ff */
[----:B------:R-:W-:Y:S01]  /*0bc0*/  ULOP3.LUT UR40, UR4, 0x1, URZ, 0xfc, !UPT ;  /* 0x0000000104287892 */ /* 0x000fe2000f8efc3f */
[--C-:B------:R-:W-:Y:S02]  /*0bd0*/  SHF.R.S32.HI R13, RZ, 0x5, R4.reuse ;  /* 0x00000005ff0d7819 */ /* 0x100fe40000011404 */
[----:B------:R-:W-:Y:S01]  /*0be0*/  LEA.HI R2, R0, R11, RZ, 0x1 ;  /* 0x0000000b00027211 */ /* 0x000fe200078f08ff */
[----:B------:R-:W-:Y:S01]  /*0bf0*/  IMAD.IADD R9, R198, 0x1, -R7 ;  /* 0x00000001c6097824 */ /* 0x000fe200078e0a07 */
[----:B------:R-:W-:-:S02]  /*0c00*/  SHF.R.S32.HI R4, RZ, 0x1f, R4 ;  /* 0x0000001fff047819 */ /* 0x000fc40000011404 */
[-C--:B------:R-:W-:Y:S02]  /*0c10*/  LEA.HI R5, R3, R198.reuse, RZ, 0x7 ;  /* 0x000000c603057211 */ /* 0x080fe400078f38ff */
[----:B------:R-:W-:Y:S02]  /*0c20*/  LOP3.LUT R2, R2, 0x1ffffffe, RZ, 0xc0, !PT ;  /* 0x1ffffffe02027812 */ /* 0x000fe400078ec0ff */
[----:B------:R-:W-:Y:S02]  /*0c30*/  LEA.HI R4, R4, R13, RZ, 0x2 ;  /* 0x0000000d04047211 */ /* 0x000fe400078f10ff */
[----:B------:R-:W-:Y:S01]  /*0c40*/  SHF.R.S32.HI R0, RZ, 0x1f, R9 ;  /* 0x0000001fff007819 */ /* 0x000fe20000011409 */
[----:B------:R-:W-:Y:S01]  /*0c50*/  IMAD.IADD R11, R11, 0x1, -R2 ;  /* 0x000000010b0b7824 */ /* 0x000fe200078e0a02 */
[----:B------:R-:W-:Y:S02]  /*0c60*/  SHF.R.S32.HI R196, RZ, 0x7, R5 ;  /* 0x00000007ffc47819 */ /* 0x000fe40000011405 */
[----:B------:R-:W-:Y:S01]  /*0c70*/  LOP3.LUT R4, R4, 0x3ffffc, RZ, 0xc0, !PT ;  /* 0x003ffffc04047812 */ /* 0x000fe200078ec0ff */
[----:B------:R-:W-:Y:S01]  /*0c80*/  IMAD.SHL.U32 R11, R11, 0x8, RZ ;  /* 0x000000080b0b7824 */ /* 0x000fe200078e00ff */
        /* <DEDUP_REMOVED lines=8> */
[----:B------:R-:W-:Y:S01]  /*0d10*/  LEA R12, R6, R15, 0x4 ;  /* 0x0000000f060c7211 */ /* 0x000fe200078e20ff */
[----:B------:R-:W-:Y:S01]  /*0d20*/  IMAD.IADD R6, R9, 0x1, -R4 ;  /* 0x0000000109067824 */ /* 0x000fe200078e0a04 */
[----:B------:R-:W-:-:S02]  /*0d30*/  LOP3.LUT R10, R8, 0x7ffffe00, RZ, 0xc0, !PT ;  /* 0x7ffffe00080a7812 */ /* 0x000fc400078ec0ff */
[----:B------:R-:W-:Y:S01]  /*0d40*/  SHF.R.S32.HI R0, RZ, 0x1f, R7 ;  /* 0x0000001fff007819 */ /* 0x000fe20000011407 */
[C---:B------:R-:W-:Y:S01]  /*0d50*/  IMAD.SHL.U32 R8, R6.reuse, 0x40, RZ ;  /* 0x0000004006087824 */ /* 0x040fe200078e00ff */
[----:B------:R-:W-:Y:S01]  /*0d60*/  R2P PR, R6, 0x6 ;  /* 0x0000000606007804 */ /* 0x000fe20000000000 */
[--C-:B------:R-:W-:Y:S01]  /*0d70*/  IMAD.U32 R197, R12, 0x40, R11.reuse ;  /* 0x000000400cc57824 */ /* 0x100fe200078e000b */
[----:B------:R-:W-:Y:S01]  /*0d80*/  LEA.HI R2, R0, R7, RZ, 0x2 ;  /* 0x0000000700027211 */ /* 0x000fe200078f10ff */
[----:B------:R-:W-:Y:S01]  /*0d90*/  IMAD R10, R13, 0x400, R10 ;  /* 0x000004000d0a7824 */ /* 0x000fe200078e020a */
[----:B------:R-:W-:Y:S02]  /*0da0*/  LOP3.LUT R8, R8, 0x1c0, RZ, 0xc0, !PT ;  /* 0x000001c008087812 */ /* 0x000fe400078ec0ff */
[----:B------:R-:W-:Y:S02]  /*0db0*/  SHF.R.S32.HI R4, RZ, 0x2, R2 ;  /* 0x00000002ff047819 */ /* 0x000fe40000011402 */
[----:B------:R-:W-:-:S02]  /*0dc0*/  LOP3.LUT R11, R8, 0x8, R11, 0xf8, !PT ;  /* 0x00000008080b7812 */ /* 0x000fc400078ef80b */
[----:B------:R-:W-:Y:S02]  /*0dd0*/  SHF.R.U32.HI R8, RZ, 0x3, R8 ;  /* 0x00000003ff087819 */ /* 0x000fe40000011608 */
[----:B------:R-:W-:Y:S02]  /*0de0*/  SHF.R.S32.HI R9, RZ, 0x1f, R2 ;  /* 0x0000001fff097819 */ /* 0x000fe40000011402 */
[----:B------:R-:W-:Y:S02]  /*0df0*/  LOP3.LUT R11, R11, R8, RZ, 0x3c, !PT ;  /* 0x000000080b0b7212 */ /* 0x000fe400078e3cff */
[----:B------:R-:W-:Y:S02]  /*0e00*/  LOP3.LUT R2, R2, 0x7ffffffc, RZ, 0xc0, !PT ;  /* 0x7ffffffc02027812 */ /* 0x000fe400078ec0ff */
[----:B------:R-:W-:Y:S01]  /*0e10*/  LEA.HI R9, R9, R4, RZ, 0x3 ;  /* 0x0000000409097211 */ /* 0x000fe200078f18ff */
[----:B------:R-:W-:Y:S01]  /*0e20*/  IMAD.IADD R10, R10, 0x1, R11 ;  /* 0x000000010a0a7824 */ /* 0x000fe200078e020b */
[----:B------:R-:W-:Y:S01]  /*0e30*/  LEA.HI R5, R5, R196, RZ, 0x1 ;  /* 0x000000c405057211 */ /* 0x000fe200078f08ff */
[----:B------:R-:W-:Y:S01]  /*0e40*/  IMAD.IADD R22, R7, 0x1, -R2 ;  /* 0x0000000107167824 */ /* 0x000fe200078e0a02 */
[----:B------:R-:W-:Y:S01]  /*0e50*/  LEA.HI R0, R0, R7, RZ, 0x5 ;  /* 0x0000000700007211 */ /* 0x000fe200078f28ff */
[----:B------:R-:W-:Y:S01]  /*0e60*/  IMAD R189, R10, 0x2, R17 ;  /* 0x000000020abd7824 */ /* 0x000fe200078e0211 */
[----:B------:R-:W-:Y:S01]  /*0e70*/  LOP3.LUT R9, R9, 0xfffffff8, RZ, 0xc0, !PT ;  /* 0xfffffff809097812 */ /* 0x000fe200078ec0ff */
[----:B------:R-:W-:Y:S01]  /*0e80*/  IMAD.MOV.U32 R2, RZ, RZ, RZ ;  /* 0x000000ffff027224 */ /* 0x000fe200078e00ff */
        /* <DEDUP_REMOVED lines=8> */
[----:B------:R-:W-:Y:S01]  /*0f10*/  SHF.R.S32.HI R194, RZ, 0x3, R3 ;  /* 0x00000003ffc27819 */ /* 0x000fe20000011403 */
[----:B------:R-:W-:-:S02]  /*0f20*/  IMAD.IADD R5, R196, 0x1, -R5 ;  /* 0x00000001c4057824 */ /* 0x000fc400078e0a05 */
[C---:B------:R-:W-:Y:S01]  /*0f30*/  @P1 VIADD R190, R192.reuse, 0xffffffe0 ;  /* 0xffffffe0c0be1836 */ /* 0x040fe20000000000 */
[----:B------:R-:W-:Y:S01]  /*0f40*/  IADD3 R192, R192, R191, RZ ;  /* 0x000000bfc0c07210 */ /* 0x000fe20007ffe0ff */
[----:B------:R-:W-:Y:S02]  /*0f50*/  IMAD R18, R0, 0x10, R9 ;  /* 0x0000001000127824 */ /* 0x000fe400078e0209 */
[----:B------:R-:W-:Y:S02]  /*0f60*/  IMAD.SHL.U32 R23, R7, 0x8, RZ ;  /* 0x0000000807177824 */ /* 0x000fe400078e00ff */
[----:B------:R-:W-:Y:S02]  /*0f70*/  IMAD.SHL.U32 R188, R5, 0x100, RZ ;  /* 0x0000010005bc7824 */ /* 0x000fe400078e00ff */
[----:B------:R-:W-:Y:S02]  /*0f80*/  IMAD.SHL.U32 R22, R22, 0x2, RZ ;  /* 0x0000000216167824 */ /* 0x000fe400078e00ff */
[----:B------:R-:W-:-:S07]  /*0f90*/  IMAD.IADD R191, R191, 0x1, R190 ;  /* 0x00000001bfbf7824 */ /* 0x000fce00078e02be */
.L_x_4038:
[----:B0-----:R-:W0:Y:S01]  /*0fa0*/  LDC.64 R4, c[0x0][0xd60] ;  /* 0x00035800ff047b82 */ /* 0x001e220000000a00 */
[----:B------:R-:W-:Y:S01]  /*0fb0*/  ULDC.64 UR10, c[0x0][0x208] ;  /* 0x00008200000a7ab9 */ /* 0x000fe20000000a00 */
[----:B------:R-:W-:Y:S01]  /*0fc0*/  ULDC.64 UR6, c[0x0][0xb20] ;  /* 0x0002c80000067ab9 */ /* 0x000fe20000000a00 */
[----:B------:R-:W-:-:S05]  /*0fd0*/  ULDC.64 UR8, c[0x0][0xb10] ;  /* 0x0002c40000087ab9 */ /* 0x000fca0000000a00 */
[----:B-1----:R-:W1:Y:S08]  /*0fe0*/  LDC.64 R8, c[0x0][0x3f8] ;  /* 0x0000fe00ff087b82 */ /* 0x002e700000000a00 */
[----:B--2---:R-:W2:Y:S01]  /*0ff0*/  LDC R184, c[0x0][0x288] ;  /* 0x0000a200ffb87b82 */ /* 0x004ea20000000800 */
[----:B0-----:R-:W-:-:S07]  /*1000*/  IMAD.WIDE R4, R187, 0x4, R4 ;  /* 0x00000004bb047825 */ /* 0x001fce00078e0204 */
[----:B------:R-:W0:Y:S01]  /*1010*/  LDC R0, c[0x0][0x404] ;  /* 0x00010100ff007b82 */ /* 0x000e220000000800 */
[----:B---3--:R-:W3:Y:S01]  /*1020*/  LDG.E R4, desc[UR10][R4.64] ;  /* 0x0000000a04047981 */ /* 0x008ee2000c1e1900 */
[----:B------:R-:W-:Y:S01]  /*1030*/  UISETP.NE.U32.AND UP0, UPT, UR6, URZ, UPT ;  /* 0x0000003f0600728c */ /* 0x000fe2000bf05070 */
[----:B------:R-:W-:Y:S01]  /*1040*/  IMAD.MOV.U32 R3, RZ, RZ, RZ ;  /* 0x000000ffff037224 */ /* 0x000fe200078e00ff */
[----:B------:R-:W-:-:S04]  /*1050*/  UISETP.NE.U32.AND UP1, UPT, UR8, URZ, UPT ;  /* 0x0000003f0800728c */ /* 0x000fc8000bf25070 */
[----:B------:R-:W4:Y:S01]  /*1060*/  LDC R11, c[0x0][0x2e0] ;  /* 0x0000b800ff0b7b82 */ /* 0x000f220000000800 */
[----:B------:R-:W-:Y:S02]  /*1070*/  UISETP.NE.AND.EX UP0, UPT, UR7, URZ, UPT, UP0 ;  /* 0x0000003f0700728c */ /* 0x000fe4000bf05300 */
[----:B------:R-:W-:-:S04]  /*1080*/  UISETP.NE.AND.EX UP1, UPT, UR9, URZ, UPT, UP1 ;  /* 0x0000003f0900728c */ /* 0x000fc8000bf25310 */
[----:B------:R-:W-:Y:S02]  /*1090*/  PLOP3.LUT P0, PT, PT, PT, UP0, 0x80, 0x0 ;  /* 0x000000000000781c */ /* 0x000fe40003f0f008 */
[----:B------:R-:W-:Y:S01]  /*10a0*/  PLOP3.LUT P2, PT, PT, PT, UP1, 0x80, 0x0 ;  /* 0x000000000000781c */ /* 0x000fe20003f4f018 */
[----:B------:R-:W-:Y:S01]  /*10b0*/  UMOV UR37, UR5 ;  /* 0x0000000500257c82 */ /* 0x000fe20008000000 */
[----:B---3--:R-:W-:-:S13]  /*10c0*/  R2UR UR39, R4 ;  /* 0x00000000042772ca */ /* 0x008fda00000e0000 */
[----:B------:R-:W-:Y:S02]  /*10d0*/  USHF.R.S32.HI UR38, URZ, 0x1f, UR39 ;  /* 0x0000001f3f267899 */ /* 0x000fe40008011427 */
[----:B------:R-:W-:-:S04]  /*10e0*/  @UP0 ULEA UR6, UP2, UR39, UR6, 0x2 ;  /* 0x0000000627060291 */ /* 0x000fc8000f84103f */
[----:B------:R-:W-:Y:S02]  /*10f0*/  @UP0 ULEA.HI.X UR7, UR39, UR7, UR38, 0x2, UP2 ;  /* 0x0000000727070291 */ /* 0x000fe400090f1426 */
[----:B------:R-:W-:Y:S01]  /*1100*/  @UP1 ULEA UR8, UP0, UR39, UR8, 0x2 ;  /* 0x0000000827081291 */ /* 0x000fe2000f80103f */
[----:B------:R-:W-:-:S03]  /*1110*/  IMAD.U32 R4, RZ, RZ, UR6 ;  /* 0x00000006ff047e24 */ /* 0x000fc6000f8e00ff */
[----:B------:R-:W-:Y:S01]  /*1120*/  IMAD.U32 R5, RZ, RZ, UR7 ;  /* 0x00000007ff057e24 */ /* 0x000fe2000f8e00ff */
[----:B------:R-:W-:Y:S01]  /*1130*/  @UP1 ULEA.HI.X UR9, UR39, UR9, UR38, 0x2, UP0 ;  /* 0x0000000927091291 */ /* 0x000fe200080f1426 */
[----:B------:R-:W-:Y:S01]  /*1140*/  IMAD.U32 R6, RZ, RZ, UR8 ;  /* 0x00000008ff067e24 */ /* 0x000fe2000f8e00ff */
[----:B------:R-:W-:Y:S02]  /*1150*/  ULDC.64 UR6, c[0x0][0xb18] ;  /* 0x0002c60000067ab9 */ /* 0x000fe40000000a00 */
[----:B------:R3:W5:Y:S01]  /*1160*/  @P0 LDG.E R3, desc[UR10][R4.64] ;  /* 0x0000000a04030981 */ /* 0x000762000c1e1900 */
[----:B-1----:R-:W-:Y:S01]  /*1170*/  ISETP.NE.U32.AND P0, PT, R8, RZ, PT ;  /* 0x000000ff0800720c */ /* 0x002fe20003f05070 */
[----:B------:R-:W-:Y:S01]  /*1180*/  IMAD.U32 R7, RZ, RZ, UR9 ;  /* 0x00000009ff077e24 */ /* 0x000fe2000f8e00ff */
[----:B------:R-:W-:Y:S02]  /*1190*/  ISETP.NE.U32.AND P1, PT, RZ, UR6, PT ;  /* 0x00000006ff007c0c */ /* 0x000fe4000bf25070 */
[----:B------:R-:W-:-:S02]  /*11a0*/  ISETP.NE.AND.EX P0, PT, R9, RZ, PT, P0 ;  /* 0x000000ff0900720c */ /* 0x000fc40003f05300 */
[----:B--2---:R3:W5:Y:S01]  /*11b0*/  @P2 LDG.E R184, desc[UR10][R6.64] ;  /* 0x0000000a06b82981 */ /* 0x004762000c1e1900 */
[----:B------:R-:W-:Y:S02]  /*11c0*/  ISETP.NE.AND.EX P1, PT, RZ, UR7, PT, P1 ;  /* 0x00000007ff007c0c */ /* 0x000fe4000bf25310 */
[----:B0-----:R-:W-:Y:S01]  /*11d0*/  SEL R0, R0, 0x1, P0 ;  /* 0x0000000100007807 */ /* 0x001fe20000000000 */
[----:B----4-:R-:W-:Y:S10]  /*11e0*/  @P2 BRA `(.L_x_3988) ;  /* 0x0000000000302947 */ /* 0x010ff40003800000 */
[----:B------:R-:W-:Y:S02]  /*11f0*/  ULDC.64 UR4, c[0x0][0xaf8] ;  /* 0x0002be0000047ab9 */ /* 0x000fe40000000a00 */
[----:B------:R-:W-:-:S04]  /*1200*/  ISETP.NE.U32.AND P0, PT, RZ, UR4, PT ;  /* 0x00000004ff007c0c */ /* 0x000fc8000bf05070 */
[----:B------:R-:W-:-:S13]  /*1210*/  ISETP.NE.AND.EX P0, PT, RZ, UR5, PT, P0 ;  /* 0x00000005ff007c0c */ /* 0x000fda000bf05300 */
[----:B------:R-:W-:Y:S05]  /*1220*/  @!P0 BRA `(.L_x_3988) ;  /* 0x0000000000208947 */ /* 0x000fea0003800000 */
[----:B------:R-:W-:Y:S01]  /*1230*/  ULDC.64 UR4, c[0x0][0xaf8] ;  /* 0x0002be0000047ab9 */ /* 0x000fe20000000a00 */
[----:B------:R-:W-:Y:S01]  /*1240*/  ULDC.64 UR8, c[0x0][0x208] ;  /* 0x0000820000087ab9 */ /* 0x000fe20000000a00 */
[----:B------:R-:W-:-:S06]  /*1250*/  UIMAD.WIDE UR4, UR39, 0x4, UR4 ;  /* 0x00000004270478a5 */ /* 0x000fcc000f8e0204 */
[----:B---3--:R-:W-:Y:S02]  /*1260*/  IMAD.U32 R4, RZ, RZ, UR4 ;  /* 0x00000004ff047e24 */ /* 0x008fe4000f8e00ff */
[----:B------:R-:W-:-:S05]  /*1270*/  IMAD.U32 R5, RZ, RZ, UR5 ;  /* 0x00000005ff057e24 */ /* 0x000fca000f8e00ff */
[----:B-----5:R-:W2:Y:S04]  /*1280*/  LDG.E R184, desc[UR8][R4.64] ;  /* 0x0000000804b87981 */ /* 0x020ea8000c1e1900 */
[----:B------:R-:W2:Y:S02]  /*1290*/  LDG.E R7, desc[UR8][R4.64+0x4] ;  /* 0x0000040804077981 */ /* 0x000ea4000c1e1900 */
[----:B--2---:R-:W-:-:S07]  /*12a0*/  IMAD.IADD R184, R7, 0x1, -R184 ;  /* 0x0000000107b87824 */ /* 0x004fce00078e0ab8 */
.L_x_3988:
[----:B------:R-:W-:Y:S02]  /*12b0*/  IMAD R186, R0, R11, RZ ;  /* 0x0000000b00ba7224 */ /* 0x000fe400078e02ff */
[----:B------:R-:W-:Y:S01]  /*12c0*/  IMAD.MOV.U32 R193, RZ, RZ, R185 ;  /* 0x000000ffffc17224 */ /* 0x000fe200078e00b9 */
[----:B------:R-:W-:Y:S06]  /*12d0*/  @!P1 BRA `(.L_x_3989) ;  /* 0x00000000001c9947 */ /* 0x000fec0003800000 */
[----:B------:R-:W-:Y:S01]  /*12e0*/  ULEA UR4, UP0, UR39, UR6, 0x2 ;  /* 0x0000000627047291 */ /* 0x000fe2000f80103f */
[----:B------:R-:W-:-:S03]  /*12f0*/  ULDC.64 UR8, c[0x0][0x208] ;  /* 0x0000820000087ab9 */ /* 0x000fc60000000a00 */
[----:B------:R-:W-:Y:S02]  /*1300*/  ULEA.HI.X UR5, UR39, UR7, UR38, 0x2, UP0 ;  /* 0x0000000727057291 */ /* 0x000fe400080f1426 */
[----:B---3--:R-:W-:-:S04]  /*1310*/  MOV R4, UR4 ;  /* 0x0000000400047c02 */ /* 0x008fc80008000f00 */
[----:B------:R-:W-:-:S05]  /*1320*/  IMAD.U32 R5, RZ, RZ, UR5 ;  /* 0x00000005ff057e24 */ /* 0x000fca000f8e00ff */
[----:B------:R0:W5:Y:S01]  /*1330*/  LDG.E R186, desc[UR8][R4.64] ;  /* 0x0000000804ba7981 */ /* 0x000162000c1e1900 */
[----:B------:R-:W-:Y:S05]  /*1340*/  BRA `(.L_x_3990) ;  /* 0x0000000000307947 */ /* 0x000fea0003800000 */
.L_x_3989:
        /* <DEDUP_REMOVED lines=9> */
[----:B------:R-:W2:Y:S04]  /*13e0*/  LDG.E R186, desc[UR6][R4.64] ;  /* 0x0000000604ba7981 */ /* 0x000ea8000c1e1900 */
[----:B------:R-:W2:Y:S02]  /*13f0*/  LDG.E R7, desc[UR6][R4.64+0x4] ;  /* 0x0000040604077981 */ /* 0x000ea4000c1e1900 */
[----:B--2---:R-:W-:-:S07]  /*1400*/  IMAD.IADD R186, R7, 0x1, -R186 ;  /* 0x0000000107ba7824 */ /* 0x004fce00078e0aba */
.L_x_3990:
[----:B-----5:R-:W-:Y:S01]  /*1410*/  IMAD.IADD R186, R186, 0x1, -R3 ;  /* 0x00000001baba7824 */ /* 0x020fe200078e0a03 */
[----:B------:R-:W-:Y:S01]  /*1420*/  UISETP.NE.AND UP0, UPT, UR41, 0x1, UPT ;  /* 0x000000012900788c */ /* 0x000fe2000bf05270 */
[----:B------:R-:W-:Y:S02]  /*1430*/  LEA R3, R185, 0x7f, 0x6 ;  /* 0x0000007fb9037811 */ /* 0x000fe400078e30ff */
[----:B------:R-:W-:Y:S01]  /*1440*/  CS2R R150, SRZ ;  /* 0x0000000000967805 */ /* 0x000fe2000001ff00 */
[C---:B------:R-:W-:Y:S01]  /*1450*/  VIADD R0, R186.reuse, 0x3f ;  /* 0x0000003fba007836 */ /* 0x040fe20000000000 */
[----:B------:R-:W-:Y:S02]  /*1460*/  CS2R R148, SRZ ;  /* 0x0000000000947805 */ /* 0x000fe4000001ff00 */
[----:B0--3--:R-:W-:Y:S02]  /*1470*/  IADD3 R4, R186, R3, -R184 ;  /* 0x00000003ba047210 */ /* 0x009fe40007ffe8b8 */
[----:B------:R-:W-:-:S02]  /*1480*/  CS2R R146, SRZ ;  /* 0x0000000000927805 */ /* 0x000fc4000001ff00 */
[----:B------:R-:W-:Y:S02]  /*1490*/  PLOP3.LUT P0, PT, PT, PT, UP0, 0x80, 0x0 ;  /* 0x000000000000781c */ /* 0x000fe40003f0f008 */
[----:B------:R-:W-:Y:S02]  /*14a0*/  CS2R R144, SRZ ;  /* 0x0000000000907805 */ /* 0x000fe4000001ff00 */
[----:B------:R-:W-:Y:S02]  /*14b0*/  SHF.R.S32.HI R3, RZ, 0x1f, R0 ;  /* 0x0000001fff037819 */ /* 0x000fe40000011400 */
[----:B------:R-:W-:Y:S02]  /*14c0*/  CS2R R142, SRZ ;  /* 0x00000000008e7805 */ /* 0x000fe4000001ff00 */
[----:B------:R-:W-:Y:S02]  /*14d0*/  SHF.R.S32.HI R5, RZ, 0x1f, R4 ;  /* 0x0000001fff057819 */ /* 0x000fe40000011404 */
[----:B------:R-:W-:-:S02]  /*14e0*/  CS2R R140, SRZ ;  /* 0x00000000008c7805 */ /* 0x000fc4000001ff00 */
[----:B------:R-:W-:Y:S01]  /*14f0*/  LEA.HI R3, R3, R0, RZ, 0x6 ;  /* 0x0000000003037211 */ /* 0x000fe200078f30ff */
[----:B------:R-:W-:Y:S01]  /*1500*/  IMAD.MOV.U32 R0, RZ, RZ, RZ ;  /* 0x000000ffff007224 */ /* 0x000fe200078e00ff */
[----:B------:R-:W-:Y:S02]  /*1510*/  LEA.HI R5, R5, R4, RZ, 0x6 ;  /* 0x0000000405057211 */ /* 0x000fe400078f30ff */
[----:B------:R-:W-:Y:S02]  /*1520*/  CS2R R138, SRZ ;  /* 0x00000000008a7805 */ /* 0x000fe4000001ff00 */
[----:B------:R-:W-:Y:S01]  /*1530*/  SHF.R.S32.HI R168, RZ, 0x6, R3 ;  /* 0x00000006ffa87819 */ /* 0x000fe20000011403 */
[----:B------:R-:W-:Y:S01]  /*1540*/  IMAD.MOV.U32 R3, RZ, RZ, RZ ;  /* 0x000000ffff037224 */ /* 0x000fe200078e00ff */
[----:B------:R-:W-:Y:S02]  /*1550*/  SHF.R.S32.HI R5, RZ, 0x6, R5 ;  /* 0x00000006ff057819 */ /* 0x000fe40000011405 */
[----:B------:R-:W-:-:S02]  /*1560*/  CS2R R136, SRZ ;  /* 0x0000000000887805 */ /* 0x000fc4000001ff00 */
[----:B------:R-:W-:Y:S02]  /*1570*/  CS2R R134, SRZ ;  /* 0x0000000000867805 */ /* 0x000fe4000001ff00 */
[----:B------:R-:W-:Y:S02]  /*1580*/  CS2R R132, SRZ ;  /* 0x0000000000847805 */ /* 0x000fe4000001ff00 */
[----:B------:R-:W-:Y:S02]  /*1590*/  VIMNMX R168, R168, R5, PT ;  /* 0x00000005a8a87248 */ /* 0x000fe40003fe0100 */
        /* <DEDUP_REMOVED lines=51> */
[----:B------:R-:W-:Y:S01]  /*18d0*/  MOV R169, RZ ;  /* 0x000000ff00a97202 */ /* 0x000fe20000000f00 */
[----:B------:R-:W-:Y:S01]  /*18e0*/  IMAD.MOV.U32 R7, RZ, RZ, RZ ;  /* 0x000000ffff077224 */ /* 0x000fe200078e00ff */
[----:B------:R-:W-:Y:S01]  /*18f0*/  CS2R R170, SRZ ;  /* 0x0000000000aa7805 */ /* 0x000fe2000001ff00 */
[----:B------:R-:W-:Y:S01]  /*1900*/  IMAD.MOV.U32 R24, RZ, RZ, RZ ;  /* 0x000000ffff187224 */ /* 0x000fe200078e00ff */
[----:B------:R-:W-:Y:S01]  /*1910*/  CS2R R26, SRZ ;  /* 0x00000000001a7805 */ /* 0x000fe2000001ff00 */
[----:B------:R-:W-:Y:S01]  /*1920*/  IMAD.MOV.U32 R172, RZ, RZ, RZ ;  /* 0x000000ffffac7224 */ /* 0x000fe200078e00ff */
[----:B------:R-:W-:Y:S06]  /*1930*/  @!P0 BRA `(.L_x_3991) ;  /* 0x0000001400e88947 */ /* 0x000fec0003800000 */
        /* <DEDUP_REMOVED lines=13> */
[----:B------:R-:W-:Y:S01]  /*1a10*/  UMOV UR7, 0x40000040 ;  /* 0x4000004000077882 */ /* 0x000fe20000000000 */
[----:B------:R-:W1:Y:S01]  /*1a20*/  S2R R20, SR_TID.X ;  /* 0x0000000000147919 */ /* 0x000e620000002100 */
[----:B0-----:R-:W-:-:S04]  /*1a30*/  LEA.HI R5, R4, R4, RZ, 0x1 ;  /* 0x0000000404057211 */ /* 0x001fc800078f08ff */
[----:B------:R-:W-:Y:S01]  /*1a40*/  LOP3.LUT R5, R5, 0x1fffe, RZ, 0xc0, !PT ;  /* 0x0001fffe05057812 */ /* 0x000fe200078ec0ff */
[----:B------:R-:W-:-:S04]  /*1a50*/  WARPGROUP.ARRIVE ;  /* 0x00000000000079c5 */ /* 0x000fc80000000000 */
        /* <DEDUP_REMOVED lines=10> */
[----:B------:R-:W-:Y:S01]  /*1b00*/  VIADD R8, R5, 0x2 ;  /* 0x0000000205087836 */ /* 0x000fe20000000000 */
[----:B------:R-:W-:-:S02]  /*1b10*/  LOP3.LUT R7, R4, 0x2000000, RZ, 0xfc, !PT ;  /* 0x0200000004077812 */ /* 0x000fc400078efcff */
[----:B-1----:R-:W-:Y:S02]  /*1b20*/  LOP3.LUT R20, R20, 0x7f, RZ, 0xc0, !PT ;  /* 0x0000007f14147812 */ /* 0x002fe400078ec0ff */
[----:B------:R-:W-:Y:S01]  /*1b30*/  R2UR UR12, R8 ;  /* 0x00000000080c72ca */ /* 0x000fe200000e0000 */
[----:B------:R-:W-:Y:S01]  /*1b40*/  IMAD R4, R2, 0x1000, R7 ;  /* 0x0000100002047824 */ /* 0x000fe200078e0207 */
[C---:B------:R-:W-:Y:S01]  /*1b50*/  IADD3 R8, R5.reuse, 0x4, RZ ;  /* 0x0000000405087810 */ /* 0x040fe20007ffe0ff */
[----:B------:R-:W-:Y:S01]  /*1b60*/  VIADD R5, R5, 0x6 ;  /* 0x0000000605057836 */ /* 0x000fe20000000000 */
[----:B------:R-:W-:Y:S01]  /*1b70*/  ISETP.NE.AND P1, PT, R20, RZ, PT ;  /* 0x000000ff1400720c */ /* 0x000fe20003f25270 */
[C---:B------:R-:W-:Y:S01]  /*1b80*/  VIADD R6, R4.reuse, 0x80 ;  /* 0x0000008004067836 */ /* 0x040fe20000000000 */
[----:B------:R-:W-:Y:S02]  /*1b90*/  R2UR UR10, R4 ;  /* 0x00000000040a72ca */ /* 0x000fe400000e0000 */
[----:B------:R-:W-:-:S02]  /*1ba0*/  R2UR UR16, R8 ;  /* 0x00000000081072ca */ /* 0x000fc400000e0000 */
[----:B------:R-:W-:Y:S01]  /*1bb0*/  R2UR UR14, R6 ;  /* 0x00000000060e72ca */ /* 0x000fe200000e0000 */
[C---:B------:R-:W-:Y:S01]  /*1bc0*/  VIADD R6, R4.reuse, 0x100 ;  /* 0x0000010004067836 */ /* 0x040fe20000000000 */
[----:B------:R-:W-:Y:S01]  /*1bd0*/  R2UR UR4, R5 ;  /* 0x00000000050472ca */ /* 0x000fe200000e0000 */
[----:B------:R-:W-:-:S03]  /*1be0*/  VIADD R4, R4, 0x180 ;  /* 0x0000018004047836 */ /* 0x000fc60000000000 */
[----:B------:R-:W-:Y:S02]  /*1bf0*/  R2UR UR18, R6 ;  /* 0x00000000061272ca */ /* 0x000fe400000e0000 */
[----:B------:R-:W-:Y:S01]  /*1c00*/  R2UR UR6, R4 ;  /* 0x00000000040672ca */ /* 0x000fe200000e0000 */
[----:B------:R-:W-:Y:S01]  /*1c10*/  HGMMA.64x256x16.F32.BF16 R24, gdesc[UR8].tnspB, RZ, !UPT, gsb0 ;  /* 0x43e00000081879f0 */ /* 0x000fe2000c0018ff */
[----:B------:R-:W-:-:S04]  /*1c20*/  @!P1 IMAD R4, R2, 0x8, R17 ;  /* 0x0000000802049824 */ /* 0x000fc800078e0211 */
[----:B------:R-:W-:-:S05]  /*1c30*/  @!P1 VIADD R4, R4, 0x38860 ;  /* 0x0003886004049836 */ /* 0x000fca0000000000 */
[----:B------:R-:W-:Y:S01]  /*1c40*/  @!P1 PRMT R4, RZ, 0x654, R4 ;  /* 0x00000654ff049816 */ /* 0x000fe20000000004 */
[----:B------:R-:W-:Y:S02]  /*1c50*/  WARPGROUP.DEPBAR.LE gsb0, 0x0 ;  /* 0x00008000000079c5 */ /* 0x000fe40000010000 */
[----:B------:R-:W-:-:S15]  /*1c60*/  WARPGROUP.ARRIVE ;  /* 0x00000000000079c5 */ /* 0x000fde0000000000 */
        /* <DEDUP_REMOVED lines=14> */
.L_x_3994:
[----:B------:R-:W-:Y:S01]  /*1d50*/  BAR.SYNC.DEFER_BLOCKING 0xe, 0x100 ;  /* 0x0384000000007b1d */ /* 0x000fe20000010000 */
[----:B01----:R-:W-:Y:S01]  /*1d60*/  IMAD R4, R2, 0x40, R18 ;  /* 0x0000004002047824 */ /* 0x003fe200078e0212 */
[----:B------:R-:W-:Y:S01]  /*1d70*/  ISETP.GT.AND P2, PT, R168, RZ, PT ;  /* 0x000000ffa800720c */ /* 0x000fe20003f44270 */
[----:B------:R-:W-:Y:S02]  /*1d80*/  VIADD R2, R2, 0x1 ;  /* 0x0000000102027836 */ /* 0x000fe40000000000 */
[----:B------:R-:W-:Y:S01]  /*1d90*/  IMAD R4, R4, 0x4, R17 ;  /* 0x0000000404047824 */ /* 0x000fe200078e0211 */
[----:B------:R-:W-:Y:S01]  /*1da0*/  UMOV UR11, 0x40000040 ;  /* 0x40000040000b7882 */ /* 0x000fe20000000000 */
[----:B------:R-:W-:Y:S01]  /*1db0*/  UMOV UR15, 0x40000040 ;  /* 0x40000040000f7882 */ /* 0x000fe20000000000 */
[----:B------:R-:W-:Y:S01]  /*1dc0*/  ISETP.NE.AND P0, PT, R2, 0x2, PT ;  /* 0x000000020200780c */ /* 0x000fe20003f05270 */
[----:B------:R-:W-:Y:S01]  /*1dd0*/  UMOV UR19, 0x40000040 ;  /* 0x4000004000137882 */ /* 0x000fe20000000000 */
[----:B------:R-:W-:Y:S01]  /*1de0*/  UMOV UR7, 0x40000040 ;  /* 0x4000004000077882 */ /* 0x000fe20000000000 */
[----:B------:R-:W-:Y:S01]  /*1df0*/  VIADD R168, R168, 0xffffffff ;  /* 0xffffffffa8a87836 */ /* 0x000fe20000000000 */
[----:B------:R-:W-:Y:S01]  /*1e00*/  SEL R2, R2, RZ, P0 ;  /* 0x000000ff02027207 */ /* 0x000fe20000000000 */
[----:B------:R-:W0:Y:S04]  /*1e10*/  LDS R5, [R4+0x38400] ;  /* 0x0384000004057984 */ /* 0x000e280000000800 */
[----:B------:R1:W2:Y:S02]  /*1e20*/  LDS R6, [R4+0x38420] ;  /* 0x0384200004067984 */ /* 0x0002a40000000800 */
[----:B-1----:R-:W-:-:S05]  /*1e30*/  IMAD R4, R2, 0x1000, R7 ;  /* 0x0000100002047824 */ /* 0x002fca00078e0207 */
[----:B------:R-:W-:Y:S01]  /*1e40*/  R2UR UR10, R4 ;  /* 0x00000000040a72ca */ /* 0x000fe200000e0000 */
        /* <DEDUP_REMOVED lines=128> */
[----:B------:R-:W-:-:S04]  /*2650*/  IADD3 R5, R4, 0x80, RZ ;  /* 0x0000008004057810 */ /* 0x000fc80007ffe0ff */
[----:B------:R-:W-:Y:S01]  /*2660*/  R2UR UR14, R5 ;  /* 0x00000000050e72ca */ /* 0x000fe200000e0000 */
[----:B------:R-:W-:Y:S01]  /*2670*/  WARPGROUP.ARRIVE ;  /* 0x00000000000079c5 */ /* 0x000fe20000000000 */
[C---:B------:R-:W-:Y:S02]  /*2680*/  VIADD R5, R4.reuse, 0x100 ;  /* 0x0000010004057836 */ /* 0x040fe40000000000 */
[----:B------:R-:W-:-:S03]  /*2690*/  VIADD R4, R4, 0x180 ;  /* 0x0000018004047836 */ /* 0x000fc60000000000 */
[----:B------:R-:W-:Y:S01]  /*26a0*/  HGMMA.64x256x16.F32.BF16 R24, gdesc[UR8].tnspB, R24, gsb0 ;  /* 0x43e00000081879f0 */ /* 0x000fe20008001818 */
[----:B------:R-:W-:Y:S02]  /*26b0*/  R2UR UR18, R5 ;  /* 0x00000000051272ca */ /* 0x000fe400000e0000 */
[----:B------:R-:W-:Y:S01]  /*26c0*/  R2UR UR6, R4 ;  /* 0x00000000040672ca */ /* 0x000fe200000e0000 */
[----:B------:R-:W-:Y:S01]  /*26d0*/  @!P1 IMAD R4, R2, 0x8, R17 ;  /* 0x0000000802049824 */ /* 0x000fe200078e0211 */
[----:B------:R-:W-:-:S03]  /*26e0*/  SEL R5, RZ, 0x1, P0 ;  /* 0x00000001ff057807 */ /* 0x000fc60000000000 */
[----:B------:R-:W-:Y:S01]  /*26f0*/  @!P1 VIADD R4, R4, 0x38860 ;  /* 0x0003886004049836 */ /* 0x000fe20000000000 */
[----:B------:R-:W-:-:S04]  /*2700*/  LOP3.LUT R16, R16, R5, RZ, 0x3c, !PT ;  /* 0x0000000510107212 */ /* 0x000fc800078e3cff */
        /* <DEDUP_REMOVED lines=16> */
.L_x_3993:
[----:B------:R-:W-:Y:S01]  /*2810*/  BAR.SYNC.DEFER_BLOCKING 0xe, 0x100 ;  /* 0x0384000000007b1d */ /* 0x000fe20000010000 */
[C---:B01----:R-:W-:Y:S01]  /*2820*/  IMAD R4, R2.reuse, 0x40, R18 ;  /* 0x0000004002047824 */ /* 0x043fe200078e0212 */
[----:B------:R-:W-:Y:S01]  /*2830*/  PLOP3.LUT P0, PT, PT, PT, PT, 0x8, 0x0 ;  /* 0x000000000000781c */ /* 0x000fe20003f0e170 */
[----:B------:R-:W-:Y:S02]  /*2840*/  VIADD R2, R2, 0x1 ;  /* 0x0000000102027836 */ /* 0x000fe40000000000 */
[----:B------:R-:W-:-:S03]  /*2850*/  IMAD R17, R4, 0x4, R17 ;  /* 0x0000000404117824 */ /* 0x000fc600078e0211 */
[----:B------:R-:W-:-:S04]  /*2860*/  ISETP.NE.AND P1, PT, R2, 0x2, PT ;  /* 0x000000020200780c */ /* 0x000fc80003f25270 */
[----:B------:R-:W-:Y:S02]  /*2870*/  SEL R7, RZ, 0x1, P1 ;  /* 0x00000001ff077807 */ /* 0x000fe40000800000 */
[----:B------:R-:W-:Y:S02]  /*2880*/  SEL R2, R2, RZ, P1 ;  /* 0x000000ff02027207 */ /* 0x000fe40000800000 */
[----:B------:R-:W-:Y:S01]  /*2890*/  LOP3.LUT R16, R16, R7, RZ, 0x3c, !PT ;  /* 0x0000000710107212 */ /* 0x000fe200078e3cff */
        /* <DEDUP_REMOVED lines=132> */
.L_x_3991:
[----:B------:R-:W-:Y:S02]  /*30e0*/  ISETP.GE.AND P1, PT, R168, 0x1, PT ;  /* 0x00000001a800780c */ /* 0x000fe40003f26270 */
[----:B------:R-:W-:-:S11]  /*30f0*/  PLOP3.LUT P0, PT, PT, PT, PT, 0x80, 0x0 ;  /* 0x000000000000781c */ /* 0x000fd60003f0f070 */
[----:B------:R-:W-:Y:S05]  /*3100*/  @!P1 BRA `(.L_x_3992) ;  /* 0x0000009400d89947 */ /* 0x000fea0003800000 */
[----:B------:R-:W0:Y:S02]  /*3110*/  SHFL.IDX PT, R0, R196, RZ, 0x1f ;  /* 0x00001fffc4007589 */ /* 0x000e2400000e0000 */
[----:B0-----:R-:W-:-:S04]  /*3120*/  LEA.HI R3, R0, R0, RZ, 0x1 ;  /* 0x0000000000037211 */ /* 0x001fc800078f08ff */
[----:B------:R-:W-:-:S05]  /*3130*/  LOP3.LUT R3, R3, 0x1fffe, RZ, 0xc0, !PT ;  /* 0x0001fffe03037812 */ /* 0x000fca00078ec0ff */
[----:B------:R-:W-:Y:S02]  /*3140*/  IMAD.IADD R0, R0, 0x1, -R3 ;  /* 0x0000000100007824 */ /* 0x000fe400078e0a03 */
[----:B------:R-:W-:Y:S02]  /*3150*/  VIADD R3, R17, 0x36400 ;  /* 0x0003640011037836 */ /* 0x000fe40000000000 */
[----:B------:R-:W-:-:S03]  /*3160*/  IMAD R0, R0, 0x8000, R17 ;  /* 0x0000800000007824 */ /* 0x000fc600078e0211 */
[----:B------:R-:W-:Y:S02]  /*3170*/  LOP3.LUT P0, RZ, R3, 0x3ff, RZ, 0xc0, !PT ;  /* 0x000003ff03ff7812 */ /* 0x000fe4000780c0ff */
[----:B------:R-:W-:-:S04]  /*3180*/  IADD3 R0, R0, 0x400, RZ ;  /* 0x0000040000007810 */ /* 0x000fc80007ffe0ff */
        /* <DEDUP_REMOVED lines=20> */
.L_x_3995:
[----:B------:R-:W-:Y:S01]  /*32d0*/  ULEA.HI UR4, UR36, UR36, URZ, 0x1 ;  /* 0x0000002424047291 */ /* 0x000fe2000f8f083f */
[----:B------:R-:W-:-:S03]  /*32e0*/  IMAD.U32 R0, RZ, RZ, UR40 ;  /* 0x00000028ff007e24 */ /* 0x000fc6000f8e00ff */
[----:B------:R-:W-:Y:S02]  /*32f0*/  ULOP3.LUT UR4, UR4, 0xfffffffe, URZ, 0xc0, !UPT ;  /* 0xfffffffe04047892 */ /* 0x000fe4000f8ec03f */
[----:B------:R-:W-:Y:S02]  /*3300*/  ISETP.NE.AND P0, PT, R0, 0x3, PT ;  /* 0x000000030000780c */ /* 0x000fe40003f05270 */
[----:B------:R-:W-:-:S06]  /*3310*/  UIADD3 UR4, UR36, -UR4, URZ ;  /* 0x8000000424047290 */ /* 0x000fcc000fffe03f */
[----:B------:R-:W-:-:S04]  /*3320*/  MOV R4, UR4 ;  /* 0x0000000400047c02 */ /* 0x000fc80008000f00 */
[----:B------:R-:W-:-:S04]  /*3330*/  SHF.L.U32 R4, R4, 0x1f, RZ ;  /* 0x0000001f04047819 */ /* 0x000fc800000006ff */
[----:B------:R-:W0:Y:S02]  /*3340*/  SYNCS.PHASECHK.TRANS64.TRYWAIT P1, [R17+URZ+0x38800], R4 ;  /* 0x03880004110075a7 */ /* 0x000e24000802017f */
[----:B0-----:R-:W-:Y:S05]  /*3350*/  @!P1 BRA `(.L_x_3996) ;  /* 0x0000011400489947 */ /* 0x001fea0003800000 */
.L_x_4124:
[----:B------:R-:W-:Y:S05]  /*3360*/  @!P0 BRA `(.L_x_3997) ;  /* 0x0000000000048947 */ /* 0x000fea0003800000 */
[----:B------:R-:W-:Y:S01]  /*3370*/  BPT.TRAP 0x1 ;  /* 0x000000040000795c */ /* 0x000fe20000300000 */
.L_x_3997:
[----:B------:R-:W-:Y:S01]  /*3380*/  IMAD R6, R2, 0x8, R17 ;  /* 0x0000000802067824 */ /* 0x000fe200078e0211 */
[----:B------:R-:W-:-:S04]  /*3390*/  SHF.L.U32 R7, R16, 0x1f, RZ ;  /* 0x0000001f10077819 */ /* 0x000fc800000006ff */
[----:B------:R1:W2:Y:S01]  /*33a0*/  SYNCS.PHASECHK.TRANS64.TRYWAIT P1, [R6+URZ+0x38830], R7 ;  /* 0x03883007060075a7 */ /* 0x0002a2000802017f */
[----:B------:R-:W-:Y:S05]  /*33b0*/  @!P0 BRA `(.L_x_3998) ;  /* 0x0000000000048947 */ /* 0x000fea0003800000 */
[----:B------:R-:W-:Y:S01]  /*33c0*/  BPT.TRAP 0x1 ;  /* 0x000000040000795c */ /* 0x000fe20000300000 */
.L_x_3998:
[----:B------:R-:W-:-:S05]  /*33d0*/  VIADD R0, R17, 0x22400 ;  /* 0x0002240011007836 */ /* 0x000fca0000000000 */
[----:B------:R-:W-:-:S04]  /*33e0*/  SHF.R.U32.HI R0, RZ, 0x4, R0 ;  /* 0x00000004ff007819 */ /* 0x000fc80000011600 */
[----:B------:R-:W-:Y:S01]  /*33f0*/  LOP3.LUT R0, R0, 0x3fff, RZ, 0xc0, !PT ;  /* 0x00003fff00007812 */ /* 0x000fe200078ec0ff */
[----:B--2---:R-:W-:Y:S06]  /*3400*/  @P1 BRA `(.L_x_3999) ;  /* 0x0000000000081947 */ /* 0x004fec0003800000 */
[----:B------:R-:W2:Y:S02]  /*3410*/  SYNCS.PHASECHK.TRANS64.TRYWAIT P1, [R6+URZ+0x38830], R7 ;  /* 0x03883007060075a7 */ /* 0x000ea4000802017f */
[----:B--2---:R-:W-:Y:S05]  /*3420*/  @!P1 BRA `(.L_x_4000) ;  /* 0x0000011400289947 */ /* 0x004fea0003800000 */
.L_x_3999:
[----:B------:R-:W-:Y:S05]  /*3430*/  WARPSYNC.ALL ;  /* 0x0000000000007948 */ /* 0x000fea0003800000 */
[----:B------:R-:W-:Y:S01]  /*3440*/  LOP3.LUT R0, R0, 0x10000, RZ, 0xfc, !PT ;  /* 0x0001000000007812 */ /* 0x000fe200078efcff */
[----:B------:R-:W-:Y:S01]  /*3450*/  VIADD R3, R17, 0x20400 ;  /* 0x0002040011037836 */ /* 0x000fe20000000000 */
[----:B------:R-:W-:-:S03]  /*3460*/  WARPGROUP.ARRIVE ;  /* 0x00000000000079c5 */ /* 0x000fc60000000000 */
[----:B------:R-:W-:Y:S01]  /*3470*/  IMAD R5, R2, 0x200, R0 ;  /* 0x0000020002057824 */ /* 0x000fe200078e0200 */
[----:B------:R-:W-:Y:S01]  /*3480*/  UMOV UR11, 0x40000040 ;  /* 0x40000040000b7882 */ /* 0x000fe20000000000 */
[----:B------:R-:W-:Y:S01]  /*3490*/  UMOV UR9, 0x40000040 ;  /* 0x4000004000097882 */ /* 0x000fe20000000000 */
[----:B------:R-:W-:Y:S01]  /*34a0*/  SHF.R.U32.HI R3, RZ, 0x4, R3 ;  /* 0x00000004ff037819 */ /* 0x000fe20000011603 */
[----:B------:R-:W-:Y:S01]  /*34b0*/  UMOV UR15, 0x40000040 ;  /* 0x40000040000f7882 */ /* 0x000fe20000000000 */
[----:B------:R-:W-:Y:S01]  /*34c0*/  R2UR UR10, R5 ;  /* 0x00000000050a72ca */ /* 0x000fe200000e0000 */
[----:B------:R-:W-:Y:S01]  /*34d0*/  UMOV UR13, 0x40000040 ;  /* 0x40000040000d7882 */ /* 0x000fe20000000000 */
[----:B------:R-:W-:Y:S01]  /*34e0*/  LOP3.LUT R3, R3, 0x3fff, RZ, 0xc0, !PT ;  /* 0x00003fff03037812 */ /* 0x000fe200078ec0ff */
[----:B------:R-:W-:Y:S01]  /*34f0*/  UMOV UR19, 0x40000040 ;  /* 0x4000004000137882 */ /* 0x000fe20000000000 */
[----:B------:R-:W-:Y:S01]  /*3500*/  UMOV UR17, 0x40000040 ;  /* 0x4000004000117882 */ /* 0x000fe20000000000 */
[----:B------:R-:W-:Y:S01]  /*3510*/  UMOV UR23, 0x40000040 ;  /* 0x4000004000177882 */ /* 0x000fe20000000000 */
[----:B------:R-:W-:Y:S01]  /*3520*/  LOP3.LUT R3, R3, 0x10000, RZ, 0xfc, !PT ;  /* 0x0001000003037812 */ /* 0x000fe200078efcff */
[----:B------:R-:W-:-:S03]  /*3530*/  UMOV UR21, 0x40000040 ;  /* 0x4000004000157882 */ /* 0x000fc60000000000 */
[C---:B------:R-:W-:Y:S01]  /*3540*/  R2UR UR8, R3.reuse ;  /* 0x00000000030872ca */ /* 0x040fe200000e0000 */
[----:B------:R-:W-:Y:S02]  /*3550*/  VIADD R5, R3, 0x2 ;  /* 0x0000000203057836 */ /* 0x000fe40000000000 */
[----:B------:R-:W-:Y:S02]  /*3560*/  UIADD3 UR14, UR10, 0x2, URZ ;  /* 0x000000020a0e7890 */ /* 0x000fe4000fffe03f */
[----:B------:R-:W-:Y:S01]  /*3570*/  UIADD3 UR18, UR10, 0x4, URZ ;  /* 0x000000040a127890 */ /* 0x000fe2000fffe03f */
[----:B------:R-:W-:Y:S01]  /*3580*/  R2UR UR12, R5 ;  /* 0x00000000050c72ca */ /* 0x000fe200000e0000 */
[C---:B------:R-:W-:Y:S01]  /*3590*/  VIADD R5, R3.reuse, 0x4 ;  /* 0x0000000403057836 */ /* 0x040fe20000000000 */
[----:B------:R-:W-:Y:S01]  /*35a0*/  UIADD3 UR22, UR10, 0x6, URZ ;  /* 0x000000060a167890 */ /* 0x000fe2000fffe03f */
[----:B------:R-:W-:-:S03]  /*35b0*/  VIADD R3, R3, 0x6 ;  /* 0x0000000603037836 */ /* 0x000fc60000000000 */
[----:B------:R-:W-:Y:S01]  /*35c0*/  R2UR UR16, R5 ;  /* 0x00000000051072ca */ /* 0x000fe200000e0000 */
[----:B------:R-:W-:Y:S01]  /*35d0*/  HGMMA.64x64x16.F32.BF16 R24, gdesc[UR8], RZ, !UPT, gsb0 ;  /* 0x00e00000081879f0 */ /* 0x000fe2000c0018ff */
[----:B------:R-:W-:Y:S02]  /*35e0*/  R2UR UR20, R3 ;  /* 0x00000000031472ca */ /* 0x000fe400000e0000 */
        /* <DEDUP_REMOVED lines=10> */
[----:B------:R-:W3:Y:S02]  /*3690*/  SYNCS.PHASECHK.TRANS64.TRYWAIT P1, [R17+URZ+0x38810], R4 ;  /* 0x03881004110075a7 */ /* 0x000ee4000802017f */
[----:B---3--:R-:W-:Y:S05]  /*36a0*/  @!P1 BRA `(.L_x_4001) ;  /* 0x00000110009c9947 */ /* 0x008fea0003800000 */
.L_x_4125:
[----:B------:R-:W-:Y:S05]  /*36b0*/  @!P0 BRA `(.L_x_4002) ;  /* 0x0000000000048947 */ /* 0x000fea0003800000 */
[----:B------:R-:W-:Y:S01]  /*36c0*/  BPT.TRAP 0x1 ;  /* 0x000000040000795c */ /* 0x000fe20000300000 */
.L_x_4002:
[----:B------:R4:W0:Y:S01]  /*36d0*/  SYNCS.PHASECHK.TRANS64.TRYWAIT P1, [R6+URZ+0x38850], R7 ;  /* 0x03885007060075a7 */ /* 0x000822000802017f */
[----:B------:R-:W-:Y:S05]  /*36e0*/  @!P0 BRA `(.L_x_4003) ;  /* 0x0000000000048947 */ /* 0x000fea0003800000 */
[----:B------:R-:W-:Y:S01]  /*36f0*/  BPT.TRAP 0x1 ;  /* 0x000000040000795c */ /* 0x000fe20000300000 */
.L_x_4003:
[C---:B------:R-:W-:Y:S02]  /*3700*/  VIADD R3, R17.reuse, 0x400 ;  /* 0x0000040011037836 */ /* 0x040fe40000000000 */
[----:B0--3--:R-:W-:-:S03]  /*3710*/  VIADD R4, R17, 0x26400 ;  /* 0x0002640011047836 */ /* 0x009fc60000000000 */
[----:B------:R-:W-:Y:S02]  /*3720*/  SHF.R.U32.HI R3, RZ, 0x4, R3 ;  /* 0x00000004ff037819 */ /* 0x000fe40000011603 */
[----:B------:R-:W-:Y:S02]  /*3730*/  SHF.R.U32.HI R4, RZ, 0x4, R4 ;  /* 0x00000004ff047819 */ /* 0x000fe40000011604 */
[----:B------:R-:W-:Y:S02]  /*3740*/  LOP3.LUT R3, R3, 0x3fff, RZ, 0xc0, !PT ;  /* 0x00003fff03037812 */ /* 0x000fe400078ec0ff */
[----:B------:R-:W-:Y:S02]  /*3750*/  LOP3.LUT R4, R4, 0x3fff, RZ, 0xc0, !PT ;  /* 0x00003fff04047812 */ /* 0x000fe400078ec0ff */
[----:B------:R-:W-:Y:S02]  /*3760*/  LOP3.LUT R3, R3, 0x10000, RZ, 0xfc, !PT ;  /* 0x0001000003037812 */ /* 0x000fe400078efcff */
[----:B------:R-:W-:-:S02]  /*3770*/  LOP3.LUT R4, R4, 0x10000, RZ, 0xfc, !PT ;  /* 0x0001000004047812 */ /* 0x000fc400078efcff */
[----:B------:R-:W-:Y:S01]  /*3780*/  LEA R5, R2, R3, 0xc ;  /* 0x0000000302057211 */ /* 0x000fe200078e60ff */
[----:B------:R-:W-:Y:S06]  /*3790*/  @P1 BRA `(.L_x_4004) ;  /* 0x0000000000081947 */ /* 0x000fec0003800000 */
[----:B------:R-:W0:Y:S02]  /*37a0*/  SYNCS.PHASECHK.TRANS64.TRYWAIT P1, [R6+URZ+0x38850], R7 ;  /* 0x03885007060075a7 */ /* 0x000e24000802017f */
[----:B0-----:R-:W-:Y:S05]  /*37b0*/  @!P1 BRA `(.L_x_4005) ;  /* 0x00000110006c9947 */ /* 0x001fea0003800000 */
.L_x_4004:
[C---:B------:R-:W-:Y:S01]  /*37c0*/  R2UR UR24, R4.reuse ;  /* 0x00000000041872ca */ /* 0x040fe200000e0000 */
[----:B------:R-:W-:Y:S01]  /*37d0*/  WARPGROUP.ARRIVE ;  /* 0x00000000000079c5 */ /* 0x000fe20000000000 */
[C---:B------:R-:W-:Y:S01]  /*37e0*/  R2UR UR26, R5.reuse ;  /* 0x00000000051a72ca */ /* 0x040fe200000e0000 */
[----:B------:R-:W-:Y:S01]  /*37f0*/  UMOV UR25, 0x40000040 ;  /* 0x4000004000197882 */ /* 0x000fe20000000000 */
[----:B------:R-:W-:Y:S01]  /*3800*/  UMOV UR27, 0x40000040 ;  /* 0x40000040001b7882 */ /* 0x000fe20000000000 */
[----:B------:R-:W-:Y:S01]  /*3810*/  VIADD R8, R4, 0x2 ;  /* 0x0000000204087836 */ /* 0x000fe20000000000 */
[----:B------:R-:W-:Y:S01]  /*3820*/  UMOV UR5, 0x40000040 ;  /* 0x4000004000057882 */ /* 0x000fe20000000000 */
[----:B012-4-:R-:W-:Y:S01]  /*3830*/  VIADD R7, R5, 0x2 ;  /* 0x0000000205077836 */ /* 0x017fe20000000000 */
[----:B------:R-:W-:Y:S01]  /*3840*/  UMOV UR7, 0x40000040 ;  /* 0x4000004000077882 */ /* 0x000fe20000000000 */
[----:B------:R-:W0:Y:S01]  /*3850*/  S2R R9, SR_TID.X ;  /* 0x0000000000097919 */ /* 0x000e220000002100 */
[----:B------:R-:W-:Y:S01]  /*3860*/  R2UR UR4, R8 ;  /* 0x00000000080472ca */ /* 0x000fe200000e0000 */
[----:B------:R-:W-:Y:S01]  /*3870*/  VIADD R8, R4, 0x4 ;  /* 0x0000000404087836 */ /* 0x000fe20000000000 */
[----:B------:R-:W-:Y:S01]  /*3880*/  R2UR UR6, R7 ;  /* 0x00000000070672ca */ /* 0x000fe200000e0000 */
[C---:B------:R-:W-:Y:S01]  /*3890*/  VIADD R7, R5.reuse, 0x4 ;  /* 0x0000000405077836 */ /* 0x040fe20000000000 */
[----:B------:R-:W-:Y:S01]  /*38a0*/  ULDC UR10, c[0x0][0xa80] ;  /* 0x0002a000000a7ab9 */ /* 0x000fe20000000800 */
[----:B------:R-:W-:Y:S01]  /*38b0*/  HGMMA.64x64x16.F32.BF16 R24, gdesc[UR24], R24, gsb0 ;  /* 0x00e00000181879f0 */ /* 0x000fe20008001818 */
[----:B------:R-:W-:-:S02]  /*38c0*/  VIADD R10, R5, 0x800 ;  /* 0x00000800050a7836 */ /* 0x000fc40000000000 */
[----:B------:R-:W1:Y:S01]  /*38d0*/  S2R R57, SR_TID.X ;  /* 0x0000000000397919 */ /* 0x000e620000002100 */
[----:B------:R-:W-:-:S04]  /*38e0*/  IMAD R201, R2, 0x1000, R19 ;  /* 0x0000100002c97824 */ /* 0x000fc800078e0213 */
[----:B------:R-:W-:Y:S01]  /*38f0*/  VIADD R203, R201, 0x80 ;  /* 0x00000080c9cb7836 */ /* 0x000fe20000000000 */
[----:B0-----:R-:W-:Y:S02]  /*3900*/  SHF.R.U32.HI R9, RZ, 0x7, R9 ;  /* 0x00000007ff097819 */ /* 0x001fe40000011609 */
[----:B-1----:R-:W-:Y:S01]  /*3910*/  LOP3.LUT R57, R57, 0x7f, RZ, 0xc0, !PT ;  /* 0x0000007f39397812 */ /* 0x002fe200078ec0ff */
        /* <DEDUP_REMOVED lines=124> */
[----:B------:R-:W0:Y:S01]  /*40e0*/  SHFL.IDX PT, R7, R9, RZ, 0x1f ;  /* 0x00001fff09077589 */ /* 0x000e2200000e0000 */
[----:B------:R-:W-:Y:S01]  /*40f0*/  VIADD R8, R4, 0x800 ;  /* 0x0000080004087836 */ /* 0x000fe20000000000 */
[----:B0-----:R-:W-:-:S04]  /*4100*/  ISETP.GT.AND P1, PT, R7, 0x7f, PT ;  /* 0x0000007f0700780c */ /* 0x001fc80003f24270 */
[----:B------:R-:W-:-:S04]  /*4110*/  SEL R7, RZ, 0x2, !P1 ;  /* 0x00000002ff077807 */ /* 0x000fc80004800000 */
[C---:B------:R-:W-:Y:S01]  /*4120*/  IADD3 R9, R7.reuse, R8, RZ ;  /* 0x0000000807097210 */ /* 0x040fe20007ffe0ff */
        /* <DEDUP_REMOVED lines=12> */
[----:B------:R-:W-:Y:S02]  /*41f0*/  IMAD.IADD R13, R10, 0x1, R9 ;  /* 0x000000010a0d7824 */ /* 0x000fe400078e0209 */
        /* <DEDUP_REMOVED lines=32> */
[----:B------:R-:W-:-:S03]  /*4400*/  VIADD R10, R5, 0xa00 ;  /* 0x00000a00050a7836 */ /* 0x000fc60000000000 */
        /* <DEDUP_REMOVED lines=130> */
[----:B------:R-:W-:Y:S02]  /*4c30*/  IMAD R5, R168, -0x40, R9 ;  /* 0xffffffc0a8057824 */ /* 0x000fe400078e0209 */
[----:B------:R-:W-:-:S03]  /*4c40*/  IMAD R9, R185, 0x40, R18 ;  /* 0x00000040b9097824 */ /* 0x000fc600078e0212 */
[----:B------:R-:W-:Y:S02]  /*4c50*/  IADD3 R7, R186, 0x1, R5 ;  /* 0x00000001ba077810 */ /* 0x000fe40007ffe005 */
[C---:B------:R-:W-:Y:S02]  /*4c60*/  IADD3 R5, -R22.reuse, R5, R186 ;  /* 0x0000000516057210 */ /* 0x040fe40007ffe1ba */
[----:B------:R-:W-:-:S04]  /*4c70*/  IADD3 R8, -R22, R7, -R184 ;  /* 0x0000000716087210 */ /* 0x000fc80007ffe9b8 */
[----:B------:R-:W-:Y:S02]  /*4c80*/  VIADDMNMX R11, R9, R8, R5, PT ;  /* 0x00000008090b7246 */ /* 0x000fe40003800105 */
[----:B------:R-:W-:Y:S02]  /*4c90*/  IADD3 R8, R8, 0x8, R9 ;  /* 0x0000000808087810 */ /* 0x000fe40007ffe009 */
[C---:B------:R-:W-:Y:S02]  /*4ca0*/  ISETP.GT.AND P1, PT, R11.reuse, RZ, PT ;  /* 0x000000ff0b00720c */ /* 0x040fe40003f24270 */
[C---:B------:R-:W-:Y:S02]  /*4cb0*/  ISETP.GT.AND P2, PT, R11.reuse, 0x1, PT ;  /* 0x000000010b00780c */ /* 0x040fe40003f44270 */
[----:B------:R-:W-:Y:S02]  /*4cc0*/  ISETP.GT.AND P3, PT, R11, 0x8, PT ;  /* 0x000000080b00780c */ /* 0x000fe40003f64270 */
[----:B------:R-:W-:Y:S01]  /*4cd0*/  VIMNMX R8, R5, R8, PT ;  /* 0x0000000805087248 */ /* 0x000fe20003fe0100 */
[----:B------:R-:W-:-:S02]  /*4ce0*/  WARPGROUP.DEPBAR.LE gsb0, 0x0 ;  /* 0x00008000000079c5 */ /* 0x000fc40000010000 */
[----:B------:R-:W-:-:S06]  /*4cf0*/  WARPGROUP.ARRIVE ;  /* 0x00000000000079c5 */ /* 0x000fcc0000000000 */
[----:B------:R-:W-:Y:S01]  /*4d00*/  HGMMA.64x64x16.F32.BF16 R24, gdesc[UR4], R24, gsb0 ;  /* 0x00e00000041879f0 */ /* 0x000fe20008001818 */
[----:B------:R-:W-:Y:S01]  /*4d10*/  R2UR UR4, R201 ;  /* 0x00000000c90472ca */ /* 0x000fe200000e0000 */
[----:B------:R-:W-:-:S12]  /*4d20*/  UMOV UR7, 0x40000040 ;  /* 0x4000004000077882 */ /* 0x000fd80000000000 */
[----:B------:R-:W-:Y:S01]  /*4d30*/  UMOV UR6, UR4 ;  /* 0x0000000400067c82 */ /* 0x000fe20008000000 */
[----:B------:R-:W-:Y:S01]  /*4d40*/  R2UR UR4, R203 ;  /* 0x00000000cb0472ca */ /* 0x000fe200000e0000 */
[C---:B------:R-:W-:Y:S01]  /*4d50*/  VIADD R203, R201.reuse, 0x100 ;  /* 0x00000100c9cb7836 */ /* 0x040fe20000000000 */
[----:B------:R-:W-:Y:S01]  /*4d60*/  IADD3 R201, R201, 0x180, RZ ;  /* 0x00000180c9c97810 */ /* 0x000fe20007ffe0ff */
        /* <DEDUP_REMOVED lines=48> */
[----:B------:R-:W0:Y:S01]  /*5070*/  SHFL.BFLY PT, R7, R10, 0x2, 0x1f ;  /* 0x0c401f000a077f89 */ /* 0x000e2200000e0000 */
        /* <DEDUP_REMOVED lines=12> */
[----:B0-----:R-:W-:Y:S02]  /*5140*/  FMNMX.FTZ R9, R10, R7, !PT ;  /* 0x000000070a097209 */ /* 0x001fe40007810000 */
[----:B------:R-:W-:Y:S02]  /*5150*/  FMNMX.FTZ R10, R30, R5, !PT ;  /* 0x000000051e0a7209 */ /* 0x000fe40007810000 */
[----:B------:R-:W-:Y:S01]  /*5160*/  FSEL R38, R38, -INF , P2 ;  /* 0xff80000026267808 */ /* 0x000fe20001000000 */
[----:B------:R-:W0:Y:S01]  /*5170*/  SHFL.BFLY PT, R12, R9, 0x1, 0x1f ;  /* 0x0c201f00090c7f89 */ /* 0x000e2200000e0000 */
        /* <DEDUP_REMOVED lines=12> */
[----:B0-----:R-:W-:-:S02]  /*5240*/  FMNMX.FTZ R5, R9, R12, !PT ;  /* 0x0000000c09057209 */ /* 0x001fc40007810000 */
[----:B------:R-:W-:Y:S02]  /*5250*/  ISETP.GT.AND P3, PT, R8, 0x29, PT ;  /* 0x000000290800780c */ /* 0x000fe40003f64270 */
[----:B------:R-:W-:Y:S01]  /*5260*/  FSEL R46, R46, -INF , P2 ;  /* 0xff8000002e2e7808 */ /* 0x000fe20001000000 */
[----:B------:R-:W-:Y:S01]  /*5270*/  FMUL.FTZ R9, R5, UR10 ;  /* 0x0000000a05097c20 */ /* 0x000fe20008410000 */
[----:B------:R-:W-:Y:S02]  /*5280*/  FMNMX.FTZ R7, R43, R10, !PT ;  /* 0x0000000a2b077209 */ /* 0x000fe40007810000 */
[----:B------:R-:W-:Y:S02]  /*5290*/  FSETP.NEU.FTZ.AND P4, PT, R5, -INF , PT ;  /* 0xff8000000500780b */ /* 0x000fe40003f9d000 */
[----:B------:R-:W-:Y:S02]  /*52a0*/  ISETP.GT.AND P1, PT, R8, 0x30, PT ;  /* 0x000000300800780c */ /* 0x000fe40003f24270 */
[----:B------:R-:W-:-:S02]  /*52b0*/  FSEL R47, R47, -INF , P3 ;  /* 0xff8000002f2f7808 */ /* 0x000fc40001800000 */
[----:B------:R-:W-:Y:S02]  /*52c0*/  FMNMX.FTZ R10, R46, R7, !PT ;  /* 0x000000072e0a7209 */ /* 0x000fe40007810000 */
        /* <DEDUP_REMOVED lines=28> */
[----:B------:R-:W-:Y:S01]  /*5490*/  FFMA.FTZ R176, R53, UR10, -R56 ;  /* 0x0000000a35b07c23 */ /* 0x000fe20008010838 */
[----:B------:R-:W0:Y:S01]  /*54a0*/  SHFL.BFLY PT, R15, R8, 0x2, 0x1f ;  /* 0x0c401f00080f7f89 */ /* 0x000e2200000e0000 */
[----:B------:R-:W1:Y:S08]  /*54b0*/  MUFU.EX2 R7, R7 ;  /* 0x0000000700077308 */ /* 0x000e700000000800 */
[----:B------:R-:W-:Y:S08]  /*54c0*/  MUFU.EX2 R9, R9 ;  /* 0x0000000900097308 */ /* 0x000ff00000000800 */
[----:B------:R-:W2:Y:S01]  /*54d0*/  MUFU.EX2 R12, R12 ;  /* 0x0000000c000c7308 */ /* 0x000ea20000000800 */
[----:B-1----:R-:W-:Y:S01]  /*54e0*/  F2FP.BF16.F32.PACK_AB R152, R10, R7 ;  /* 0x000000070a98723e */ /* 0x002fe200000010ff */
[----:B------:R-:W-:Y:S01]  /*54f0*/  FADD.FTZ R10, R7, R10 ;  /* 0x0000000a070a7221 */ /* 0x000fe20000010000 */
[----:B0-----:R-:W-:Y:S01]  /*5500*/  FMNMX.FTZ R24, R8, R15, !PT ;  /* 0x0000000f08187209 */ /* 0x001fe20007810000 */
[----:B------:R-:W-:-:S04]  /*5510*/  FFMA.FTZ R15, R40, UR10, -R56 ;  /* 0x0000000a280f7c23 */ /* 0x000fc80008010838 */
[----:B------:R-:W-:Y:S01]  /*5520*/  MUFU.EX2 R11, R11 ;  /* 0x0000000b000b7308 */ /* 0x000fe20000000800 */
[----:B------:R-:W0:Y:S07]  /*5530*/  SHFL.BFLY PT, R25, R24, 0x1, 0x1f ;  /* 0x0c201f0018197f89 */ /* 0x000e2e00000e0000 */
[----:B------:R-:W1:Y:S01]  /*5540*/  MUFU.EX2 R14, R14 ;  /* 0x0000000e000e7308 */ /* 0x000e620000000800 */
[----:B--2---:R-:W-:Y:S01]  /*5550*/  F2FP.BF16.F32.PACK_AB R154, R12, R9 ;  /* 0x000000090c9a723e */ /* 0x004fe200000010ff */
[----:B------:R-:W-:Y:S01]  /*5560*/  FADD.FTZ R9, R9, R10 ;  /* 0x0000000a09097221 */ /* 0x000fe20000010000 */
[----:B------:R-:W-:-:S03]  /*5570*/  IMAD.IADD R10, R186, 0x1, -R184 ;  /* 0x00000001ba0a7824 */ /* 0x000fc600078e0ab8 */
[----:B------:R-:W-:Y:S01]  /*5580*/  FADD.FTZ R12, R12, R9 ;  /* 0x000000090c0c7221 */ /* 0x000fe20000010000 */
[----:B------:R-:W-:Y:S01]  /*5590*/  IMAD R10, R185, 0x40, R10 ;  /* 0x00000040b90a7824 */ /* 0x000fe200078e020a */
[----:B------:R-:W-:Y:S04]  /*55a0*/  MUFU.EX2 R13, R13 ;  /* 0x0000000d000d7308 */ /* 0x000fe80000000800 */
[----:B------:R-:W-:-:S04]  /*55b0*/  SHF.R.S32.HI R7, RZ, 0x1f, R10 ;  /* 0x0000001fff077819 */ /* 0x000fc8000001140a */
[----:B------:R-:W2:Y:S01]  /*55c0*/  MUFU.EX2 R20, R20 ;  /* 0x0000001400147308 */ /* 0x000ea20000000800 */
[----:B-1----:R-:W-:Y:S01]  /*55d0*/  F2FP.BF16.F32.PACK_AB R156, R14, R11 ;  /* 0x0000000b0e9c723e */ /* 0x002fe200000010ff */
[----:B------:R-:W-:Y:S01]  /*55e0*/  FADD.FTZ R11, R11, R12 ;  /* 0x0000000c0b0b7221 */ /* 0x000fe20000010000 */
[----:B0-----:R-:W-:Y:S01]  /*55f0*/  FMNMX.FTZ R8, R24, R25, !PT ;  /* 0x0000001918087209 */ /* 0x001fe20007810000 */
[----:B------:R-:W-:Y:S01]  /*5600*/  VIADD R12, R168, 0xfffffffe ;  /* 0xfffffffea80c7836 */ /* 0x000fe20000000000 */
[----:B------:R-:W-:Y:S01]  /*5610*/  LEA.HI R7, R7, R10, RZ, 0x6 ;  /* 0x0000000a07077211 */ /* 0x000fe200078f30ff */
[----:B------:R-:W-:Y:S01]  /*5620*/  FADD.FTZ R14, R14, R11 ;  /* 0x0000000b0e0e7221 */ /* 0x000fe20000010000 */
[C---:B------:R-:W-:Y:S01]  /*5630*/  FSETP.NEU.FTZ.AND P1, PT, R8.reuse, -INF , PT ;  /* 0xff8000000800780b */ /* 0x040fe20003f3d000 */
[----:B------:R-:W-:Y:S01]  /*5640*/  FMUL.FTZ R24, R8, UR10 ;  /* 0x0000000a08187c20 */ /* 0x000fe20008410000 */
[----:B------:R-:W-:Y:S01]  /*5650*/  MUFU.EX2 R15, R15 ;  /* 0x0000000f000f7308 */ /* 0x000fe20000000800 */
[----:B------:R-:W-:-:S03]  /*5660*/  SHF.R.S32.HI R7, RZ, 0x6, R7 ;  /* 0x00000006ff077819 */ /* 0x000fc60000011407 */
[----:B------:R-:W-:Y:S02]  /*5670*/  FSEL R25, R24, RZ, P1 ;  /* 0x000000ff18197208 */ /* 0x000fe40000800000 */
[----:B------:R-:W-:Y:S02]  /*5680*/  ISETP.NE.AND P1, PT, R57, RZ, PT ;  /* 0x000000ff3900720c */ /* 0x000fe40003f25270 */
[----:B------:R-:W0:Y:S01]  /*5690*/  MUFU.EX2 R170, R170 ;  /* 0x000000aa00aa7308 */ /* 0x000e220000000800 */
        /* <DEDUP_REMOVED lines=20> */
[----:B--2---:R-:W-:Y:S01]  /*57e0*/  F2FP.BF16.F32.PACK_AB R158, R20, R13 ;  /* 0x0000000d149e723e */ /* 0x004fe200000010ff */
[----:B------:R-:W-:Y:S01]  /*57f0*/  FADD.FTZ R13, R13, R14 ;  /* 0x0000000e0d0d7221 */ /* 0x000fe20000010000 */
[----:B0-----:R-:W-:Y:S01]  /*5800*/  F2FP.BF16.F32.PACK_AB R160, R170, R15 ;  /* 0x0000000faaa0723e */ /* 0x001fe200000010ff */
[----:B------:R-:W-:Y:S01]  /*5810*/  @!P1 VIADD R6, R6, 0x38860 ;  /* 0x0003886006069836 */ /* 0x000fe20000000000 */
[----:B------:R-:W-:Y:S01]  /*5820*/  VIMNMX R9, RZ, R7, !PT ;  /* 0x00000007ff097248 */ /* 0x000fe20007fe0100 */
[----:B------:R-:W-:Y:S01]  /*5830*/  FADD.FTZ R20, R20, R13 ;  /* 0x0000000d14147221 */ /* 0x000fe20000010000 */
[----:B------:R-:W0:Y:S02]  /*5840*/  MUFU.EX2 R178, R178 ;  /* 0x000000b200b27308 */ /* 0x000e240000000800 */
[----:B------:R-:W-:Y:S01]  /*5850*/  ISETP.GE.AND P2, PT, R12, R9, PT ;  /* 0x000000090c00720c */ /* 0x000fe20003f46270 */
[----:B------:R-:W-:Y:S01]  /*5860*/  FADD.FTZ R15, R15, R20 ;  /* 0x000000140f0f7221 */ /* 0x000fe20000010000 */
[----:B------:R-:W-:-:S03]  /*5870*/  @!P1 PRMT R6, RZ, 0x654, R6 ;  /* 0x00000654ff069816 */ /* 0x000fc60000000006 */
[----:B------:R-:W-:Y:S01]  /*5880*/  FADD.FTZ R170, R170, R15 ;  /* 0x0000000faaaa7221 */ /* 0x000fe20000010000 */
        /* <DEDUP_REMOVED lines=15> */
[----:B------:R-:W-:Y:S01]  /*5980*/  MUFU.EX2 R21, R21 ;  /* 0x0000001500157308 */ /* 0x000fe20000000800 */
[----:B------:R0:W-:Y:S07]  /*5990*/  STSM.16.M88.4 [R189+0x36400], R152 ;  /* 0x03640098bd007844 */ /* 0x0001ee0000000200 */
[----:B------:R-:W3:Y:S01]  /*59a0*/  MUFU.EX2 R172, R172 ;  /* 0x000000ac00ac7308 */ /* 0x000ee20000000800 */
[----:B--2---:R-:W-:Y:S01]  /*59b0*/  F2FP.BF16.F32.PACK_AB R159, R200, R179 ;  /* 0x000000b3c89f723e */ /* 0x004fe200000010ff */
[----:B------:R-:W-:-:S04]  /*59c0*/  FADD.FTZ R179, R179, R182 ;  /* 0x000000b6b3b37221 */ /* 0x000fc80000010000 */
[----:B------:R0:W-:Y:S01]  /*59d0*/  STSM.16.M88.4 [R190], R156 ;  /* 0x0000009cbe007844 */ /* 0x0001e20000000200 */
[----:B------:R-:W-:Y:S01]  /*59e0*/  FADD.FTZ R200, R200, R179 ;  /* 0x000000b3c8c87221 */ /* 0x000fe20000010000 */
[----:B------:R-:W-:Y:S08]  /*59f0*/  MUFU.EX2 R181, R181 ;  /* 0x000000b500b57308 */ /* 0x000ff00000000800 */
[----:B------:R-:W2:Y:S01]  /*5a00*/  MUFU.EX2 R202, R202 ;  /* 0x000000ca00ca7308 */ /* 0x000ea20000000800 */
[----:B---3--:R-:W-:Y:S01]  /*5a10*/  F2FP.BF16.F32.PACK_AB R162, R172, R21 ;  /* 0x00000015aca2723e */ /* 0x008fe200000010ff */
[----:B------:R-:W-:-:S04]  /*5a20*/  FADD.FTZ R21, R21, R170 ;  /* 0x000000aa15157221 */ /* 0x000fc80000010000 */
[----:B------:R-:W-:Y:S02]  /*5a30*/  FADD.FTZ R172, R172, R21 ;  /* 0x00000015acac7221 */ /* 0x000fe40000010000 */
[----:B------:R-:W-:Y:S08]  /*5a40*/  MUFU.EX2 R183, R183 ;  /* 0x000000b700b77308 */ /* 0x000ff00000000800 */
[----:B------:R-:W3:Y:S01]  /*5a50*/  MUFU.EX2 R204, R204 ;  /* 0x000000cc00cc7308 */ /* 0x000ee20000000800 */
[----:B--2---:R-:W-:Y:S01]  /*5a60*/  F2FP.BF16.F32.PACK_AB R161, R202, R181 ;  /* 0x000000b5caa1723e */ /* 0x004fe200000010ff */
[----:B------:R-:W-:-:S04]  /*5a70*/  FADD.FTZ R181, R181, R200 ;  /* 0x000000c8b5b57221 */ /* 0x000fc80000010000 */
[----:B------:R-:W-:Y:S02]  /*5a80*/  FADD.FTZ R202, R202, R181 ;  /* 0x000000b5caca7221 */ /* 0x000fe40000010000 */
[----:B------:R-:W-:Y:S08]  /*5a90*/  MUFU.EX2 R169, R169 ;  /* 0x000000a900a97308 */ /* 0x000ff00000000800 */
[----:B------:R-:W2:Y:S01]  /*5aa0*/  MUFU.EX2 R174, R174 ;  /* 0x000000ae00ae7308 */ /* 0x000ea20000000800 */
[----:B---3--:R-:W-:Y:S01]  /*5ab0*/  F2FP.BF16.F32.PACK_AB R163, R204, R183 ;  /* 0x000000b7cca3723e */ /* 0x008fe200000010ff */
[----:B------:R-:W-:-:S04]  /*5ac0*/  FADD.FTZ R183, R183, R202 ;  /* 0x000000cab7b77221 */ /* 0x000fc80000010000 */
[----:B------:R0:W-:Y:S01]  /*5ad0*/  STSM.16.M88.4 [R192], R160 ;  /* 0x000000a0c0007844 */ /* 0x0001e20000000200 */
[----:B------:R-:W-:Y:S01]  /*5ae0*/  FADD.FTZ R183, R204, R183 ;  /* 0x000000b7ccb77221 */ /* 0x000fe20000010000 */
        /* <DEDUP_REMOVED lines=8> */
[----:B------:R-:W-:-:S06]  /*5b70*/  FADD.FTZ R171, R171, R174 ;  /* 0x000000aeabab7221 */ /* 0x000fcc0000010000 */
[----:B------:R-:W3:Y:S08]  /*5b80*/  MUFU.EX2 R199, R199 ;  /* 0x000000c700c77308 */ /* 0x000ef00000000800 */
[----:B------:R-:W4:Y:S01]  /*5b90*/  MUFU.EX2 R208, R208 ;  /* 0x000000d000d07308 */ /* 0x000f220000000800 */
[----:B--2---:R-:W-:Y:S01]  /*5ba0*/  F2FP.BF16.F32.PACK_AB R165, R187, R206 ;  /* 0x000000cebba5723e */ /* 0x004fe200000010ff */
[----:B------:R-:W-:-:S04]  /*5bb0*/  FADD.FTZ R206, R206, R183 ;  /* 0x000000b7cece7221 */ /* 0x000fc80000010000 */
[----:B------:R-:W-:-:S04]  /*5bc0*/  FADD.FTZ R206, R187, R206 ;  /* 0x000000cebbce7221 */ /* 0x000fc80000010000 */
[----:B---3--:R-:W-:Y:S01]  /*5bd0*/  FADD.FTZ R7, R199, R206 ;  /* 0x000000cec7077221 */ /* 0x008fe20000010000 */
[----:B----4-:R-:W-:-:S03]  /*5be0*/  F2FP.BF16.F32.PACK_AB R167, R208, R199 ;  /* 0x000000c7d0a7723e */ /* 0x010fc600000010ff */
[----:B------:R-:W-:Y:S02]  /*5bf0*/  FADD.FTZ R7, R208, R7 ;  /* 0x00000007d0077221 */ /* 0x000fe40000010000 */
[----:B------:R0:W-:Y:S01]  /*5c00*/  STSM.16.M88.4 [R191], R164 ;  /* 0x000000a4bf007844 */ /* 0x0001e20000000200 */
[----:B-1----:R-:W-:-:S06]  /*5c10*/  WARPGROUP.ARRIVE ;  /* 0x00000000000079c5 */ /* 0x002fcc0000000000 */
        /* <DEDUP_REMOVED lines=32> */
[----:B0-----:R-:W-:Y:S06]  /*5e20*/  @!P2 BRA `(.L_x_4006) ;  /* 0x000000300088a947 */ /* 0x001fec0003800000 */
[----:B------:R-:W-:Y:S01]  /*5e30*/  IMAD.MOV.U32 R11, RZ, RZ, R8 ;  /* 0x000000ffff0b7224 */ /* 0x000fe200078e0008 */
[----:B------:R-:W-:Y:S01]  /*5e40*/  ULDC UR10, c[0x0][0xa80] ;  /* 0x0002a000000a7ab9 */ /* 0x000fe20000000800 */
[----:B------:R-:W-:Y:S02]  /*5e50*/  IMAD.MOV.U32 R13, RZ, RZ, R5 ;  /* 0x000000ffff0d7224 */ /* 0x000fe400078e0005 */
[----:B------:R-:W-:-:S07]  /*5e60*/  IMAD.MOV.U32 R15, RZ, RZ, R2 ;  /* 0x000000ffff0f7224 */ /* 0x000fce00078e0002 */
.L_x_4015:
[----:B------:R-:W-:-:S05]  /*5e70*/  VIADD R2, R15, 0x1 ;  /* 0x000000010f027836 */ /* 0x000fca0000000000 */
[----:B------:R-:W-:-:S04]  /*5e80*/  ISETP.NE.AND P2, PT, R2, 0x2, PT ;  /* 0x000000020200780c */ /* 0x000fc80003f45270 */
[----:B------:R-:W-:Y:S02]  /*5e90*/  SEL R5, RZ, 0x1, P2 ;  /* 0x00000001ff057807 */ /* 0x000fe40001000000 */
[----:B------:R-:W-:Y:S02]  /*5ea0*/  SEL R2, R2, RZ, P2 ;  /* 0x000000ff02027207 */ /* 0x000fe40001000000 */
[----:B------:R-:W-:Y:S01]  /*5eb0*/  LOP3.LUT R16, R16, R5, RZ, 0x3c, !PT ;  /* 0x0000000510107212 */ /* 0x000fe200078e3cff */
[----:B------:R-:W-:Y:S06]  /*5ec0*/  @!P0 BRA `(.L_x_4007) ;  /* 0x0000000000048947 */ /* 0x000fec0003800000 */
[----:B------:R-:W-:Y:S01]  /*5ed0*/  BPT.TRAP 0x1 ;  /* 0x000000040000795c */ /* 0x000fe20000300000 */
.L_x_4007:
[----:B------:R-:W-:Y:S01]  /*5ee0*/  IMAD R10, R2, 0x8, R17 ;  /* 0x00000008020a7824 */ /* 0x000fe200078e0211 */
[----:B------:R-:W-:-:S04]  /*5ef0*/  SHF.L.U32 R5, R16, 0x1f, RZ ;  /* 0x0000001f10057819 */ /* 0x000fc800000006ff */
[----:B------:R0:W1:Y:S01]  /*5f00*/  SYNCS.PHASECHK.TRANS64.TRYWAIT P2, [R10+URZ+0x38830], R5 ;  /* 0x038830050a0075a7 */ /* 0x000062000804017f */
[----:B------:R-:W-:Y:S05]  /*5f10*/  @!P0 BRA `(.L_x_4008) ;  /* 0x0000000000048947 */ /* 0x000fea0003800000 */
[----:B------:R-:W-:Y:S01]  /*5f20*/  BPT.TRAP 0x1 ;  /* 0x000000040000795c */ /* 0x000fe20000300000 */
.L_x_4008:
[----:B------:R-:W-:Y:S01]  /*5f30*/  IMAD R8, R2, 0x200, R0 ;  /* 0x0000020002087824 */ /* 0x000fe200078e0200 */
[----:B-1----:R-:W-:Y:S06]  /*5f40*/  @P2 BRA `(.L_x_4009) ;  /* 0x0000000000082947 */ /* 0x002fec0003800000 */
[----:B------:R-:W1:Y:S02]  /*5f50*/  SYNCS.PHASECHK.TRANS64.TRYWAIT P2, [R10+URZ+0x38830], R5 ;  /* 0x038830050a0075a7 */ /* 0x000e64000804017f */
[----:B-1----:R-:W-:Y:S05]  /*5f60*/  @!P2 BRA `(.L_x_4010) ;  /* 0x000000e80094a947 */ /* 0x002fea0003800000 */
.L_x_4009:
[----:B------:R-:W-:Y:S01]  /*5f70*/  R2UR UR6, R8 ;  /* 0x00000000080672ca */ /* 0x000fe200000e0000 */
[----:B------:R-:W-:Y:S01]  /*5f80*/  WARPGROUP.ARRIVE ;  /* 0x00000000000079c5 */ /* 0x000fe20000000000 */
[----:B------:R-:W-:Y:S01]  /*5f90*/  UMOV UR4, UR8 ;  /* 0x0000000800047c82 */ /* 0x000fe20008000000 */
[----:B------:R-:W-:Y:S01]  /*5fa0*/  UMOV UR5, UR9 ;  /* 0x0000000900057c82 */ /* 0x000fe20008000000 */
[----:B------:R-:W-:Y:S01]  /*5fb0*/  UMOV UR7, 0x40000040 ;  /* 0x4000004000077882 */ /* 0x000fe20000000000 */
[----:B------:R-:W-:Y:S01]  /*5fc0*/  UMOV UR15, 0x40000040 ;  /* 0x40000040000f7882 */ /* 0x000fe20000000000 */
[----:B------:R-:W-:Y:S01]  /*5fd0*/  UMOV UR19, 0x40000040 ;  /* 0x4000004000137882 */ /* 0x000fe20000000000 */
[----:B------:R-:W-:-:S06]  /*5fe0*/  UMOV UR23, 0x40000040 ;  /* 0x4000004000177882 */ /* 0x000fcc0000000000 */
        /* <DEDUP_REMOVED lines=16> */
.L_x_4011:
[----:B------:R2:W3:Y:S01]  /*60f0*/  SYNCS.PHASECHK.TRANS64.TRYWAIT P2, [R10+URZ+0x38850], R5 ;  /* 0x038850050a0075a7 */ /* 0x0004e2000804017f */
[----:B------:R-:W-:Y:S05]  /*6100*/  @!P0 BRA `(.L_x_4012) ;  /* 0x0000000000048947 */ /* 0x000fea0003800000 */
[----:B------:R-:W-:Y:S01]  /*6110*/  BPT.TRAP 0x1 ;  /* 0x000000040000795c */ /* 0x000fe20000300000 */
.L_x_4012:
[----:B---3--:R-:W-:Y:S05]  /*6120*/  @P2 BRA `(.L_x_4013) ;  /* 0x0000000000082947 */ /* 0x008fea0003800000 */
[----:B------:R-:W3:Y:S02]  /*6130*/  SYNCS.PHASECHK.TRANS64.TRYWAIT P2, [R10+URZ+0x38850], R5 ;  /* 0x038850050a0075a7 */ /* 0x000ee4000804017f */
[----:B---3--:R-:W-:Y:S05]  /*6140*/  @!P2 BRA `(.L_x_4014) ;  /* 0x000000e80030a947 */ /* 0x008fea0003800000 */
.L_x_4013:
[----:B0123--:R-:W-:Y:S01]  /*6150*/  LEA R5, R2, R3, 0xc ;  /* 0x0000000302057211 */ /* 0x00ffe200078e60ff */
[----:B------:R-:W-:Y:S01]  /*6160*/  WARPGROUP.ARRIVE ;  /* 0x00000000000079c5 */ /* 0x000fe20000000000 */
[----:B------:R-:W-:Y:S01]  /*6170*/  UMOV UR27, 0x40000040 ;  /* 0x40000040001b7882 */ /* 0x000fe20000000000 */
[----:B------:R-:W-:Y:S01]  /*6180*/  VIADD R14, R4, 0x2 ;  /* 0x00000002040e7836 */ /* 0x000fe20000000000 */
[C---:B------:R-:W-:Y:S01]  /*6190*/  R2UR UR26, R5.reuse ;  /* 0x00000000051a72ca */ /* 0x040fe200000e0000 */
[C---:B------:R-:W-:Y:S01]  /*61a0*/  VIADD R8, R5.reuse, 0x2 ;  /* 0x0000000205087836 */ /* 0x040fe20000000000 */
[----:B------:R-:W-:Y:S01]  /*61b0*/  UMOV UR5, 0x40000040 ;  /* 0x4000004000057882 */ /* 0x000fe20000000000 */
[----:B------:R-:W-:Y:S01]  /*61c0*/  UMOV UR7, 0x40000040 ;  /* 0x4000004000077882 */ /* 0x000fe20000000000 */
[----:B------:R-:W-:Y:S01]  /*61d0*/  R2UR UR4, R14 ;  /* 0x000000000e0472ca */ /* 0x000fe200000e0000 */
[----:B------:R-:W-:Y:S01]  /*61e0*/  VIADD R14, R4, 0x4 ;  /* 0x00000004040e7836 */ /* 0x000fe20000000000 */
[----:B------:R-:W-:Y:S01]  /*61f0*/  R2UR UR6, R8 ;  /* 0x00000000080672ca */ /* 0x000fe200000e0000 */
[----:B------:R-:W-:Y:S01]  /*6200*/  VIADD R8, R5, 0x4 ;  /* 0x0000000405087836 */ /* 0x000fe20000000000 */
[----:B------:R-:W0:Y:S01]  /*6210*/  S2R R20, SR_TID.X ;  /* 0x0000000000147919 */ /* 0x000e220000002100 */
[----:B------:R-:W-:-:S02]  /*6220*/  VIADD R187, R4, 0x800 ;  /* 0x0000080004bb7836 */ /* 0x000fc40000000000 */
[----:B------:R-:W-:Y:S02]  /*6230*/  VIADD R21, R5, 0x800 ;  /* 0x0000080005157836 */ /* 0x000fe40000000000 */
[----:B------:R-:W-:Y:S01]  /*6240*/  HGMMA.64x64x16.F32.BF16 R152, gdesc[UR24], R152, gsb0 ;  /* 0x00e00000189879f0 */ /* 0x000fe20008001898 */
[----:B------:R-:W-:Y:S01]  /*6250*/  IMAD R211, R2, 0x1000, R19 ;  /* 0x0000100002d37824 */ /* 0x000fe200078e0213 */
[----:B0-----:R-:W-:Y:S01]  /*6260*/  SHF.R.U32.HI R20, RZ, 0x7, R20 ;  /* 0x00000007ff147819 */ /* 0x001fe20000011614 */
        /* <DEDUP_REMOVED lines=124> */
[----:B------:R-:W0:Y:S02]  /*6a30*/  SHFL.IDX PT, R8, R20, RZ, 0x1f ;  /* 0x00001fff14087589 */ /* 0x000e2400000e0000 */
[----:B0-----:R-:W-:-:S04]  /*6a40*/  ISETP.GT.AND P2, PT, R8, 0x7f, PT ;  /* 0x0000007f0800780c */ /* 0x001fc80003f44270 */
        /* <DEDUP_REMOVED lines=58> */
[--C-:B------:R-:W-:Y:S02]  /*6df0*/  IMAD.IADD R200, R20, 0x1, R21.reuse ;  /* 0x0000000114c87824 */ /* 0x100fe400078e0215 */
        /* <DEDUP_REMOVED lines=87> */
[----:B------:R-:W-:Y:S01]  /*7370*/  IMAD.IADD R20, R20, 0x1, R21 ;  /* 0x0000000114147824 */ /* 0x000fe200078e0215 */
        /* <DEDUP_REMOVED lines=32> */
[----:B------:R-:W-:-:S04]  /*7580*/  IMAD R8, R12, R5, 0x1 ;  /* 0x000000010c087424 */ /* 0x000fc800078e0205 */
[----:B------:R-:W-:-:S05]  /*7590*/  IMAD R5, R185, 0x40, R8 ;  /* 0x00000040b9057824 */ /* 0x000fca00078e0208 */
[----:B------:R-:W-:-:S04]  /*75a0*/  IADD3 R5, -R184, R5, R186 ;  /* 0x00000005b8057210 */ /* 0x000fc80007ffe1ba */
[----:B------:R-:W-:-:S04]  /*75b0*/  IADD3 R5, R18, R5, -R22 ;  /* 0x0000000512057210 */ /* 0x000fc80007ffe816 */
[C---:B------:R-:W-:Y:S02]  /*75c0*/  ISETP.GT.AND P2, PT, R5.reuse, RZ, PT ;  /* 0x000000ff0500720c */ /* 0x040fe40003f44270 */
[----:B------:R-:W-:Y:S01]  /*75d0*/  ISETP.GT.AND P3, PT, R5, 0x1, PT ;  /* 0x000000010500780c */ /* 0x000fe20003f64270 */
[----:B------:R-:W-:Y:S02]  /*75e0*/  WARPGROUP.DEPBAR.LE gsb0, 0x0 ;  /* 0x00008000000079c5 */ /* 0x000fe40000010000 */
[----:B------:R-:W-:-:S06]  /*75f0*/  WARPGROUP.ARRIVE ;  /* 0x00000000000079c5 */ /* 0x000fcc0000000000 */
[----:B------:R-:W-:Y:S01]  /*7600*/  HGMMA.64x64x16.F32.BF16 R152, gdesc[UR4], R152, gsb0 ;  /* 0x00e00000049879f0 */ /* 0x000fe20008001898 */
[----:B------:R-:W-:Y:S01]  /*7610*/  R2UR UR4, R211 ;  /* 0x00000000d30472ca */ /* 0x000fe200000e0000 */
[----:B------:R-:W-:-:S12]  /*7620*/  UMOV UR7, 0x40000040 ;  /* 0x4000004000077882 */ /* 0x000fd80000000000 */
[----:B------:R-:W-:Y:S01]  /*7630*/  UMOV UR6, UR4 ;  /* 0x0000000400067c82 */ /* 0x000fe20008000000 */
[----:B------:R-:W-:Y:S02]  /*7640*/  WARPGROUP.DEPBAR.LE gsb0, 0x0 ;  /* 0x00008000000079c5 */ /* 0x000fe40000010000 */
[----:B------:R-:W-:Y:S02]  /*7650*/  FSEL R152, R152, -INF , P2 ;  /* 0xff80000098987808 */ /* 0x000fe40001000000 */
        /* <DEDUP_REMOVED lines=43> */
[----:B------:R-:W-:-:S04]  /*7910*/  FMNMX.FTZ R14, R180, R21, !PT ;  /* 0x00000015b40e7209 */ /* 0x000fc80007810000 */
[----:B------:R-:W-:Y:S01]  /*7920*/  FMNMX.FTZ R21, R181, R14, !PT ;  /* 0x0000000eb5157209 */ /* 0x000fe20007810000 */
[----:B------:R-:W-:-:S04]  /*7930*/  VIADD R14, R5, 0x8 ;  /* 0x00000008050e7836 */ /* 0x000fc80000000000 */
[----:B------:R-:W0:Y:S01]  /*7940*/  SHFL.BFLY PT, R20, R21, 0x2, 0x1f ;  /* 0x0c401f0015147f89 */ /* 0x000e2200000e0000 */
[C---:B------:R-:W-:Y:S02]  /*7950*/  ISETP.GT.AND P2, PT, R14.reuse, RZ, PT ;  /* 0x000000ff0e00720c */ /* 0x040fe40003f44270 */
[----:B------:R-:W-:Y:S02]  /*7960*/  ISETP.GT.AND P3, PT, R14, 0x1, PT ;  /* 0x000000010e00780c */ /* 0x000fe40003f64270 */
[----:B------:R-:W-:Y:S02]  /*7970*/  FSEL R154, R154, -INF , P2 ;  /* 0xff8000009a9a7808 */ /* 0x000fe40001000000 */
[C---:B------:R-:W-:Y:S02]  /*7980*/  ISETP.GT.AND P2, PT, R14.reuse, 0x8, PT ;  /* 0x000000080e00780c */ /* 0x040fe40003f44270 */
[----:B------:R-:W-:Y:S02]  /*7990*/  FSEL R155, R155, -INF , P3 ;  /* 0xff8000009b9b7808 */ /* 0x000fe40001800000 */
[----:B------:R-:W-:-:S02]  /*79a0*/  ISETP.GT.AND P3, PT, R14, 0x9, PT ;  /* 0x000000090e00780c */ /* 0x000fc40003f64270 */
[----:B------:R-:W-:Y:S02]  /*79b0*/  FSEL R158, R158, -INF , P2 ;  /* 0xff8000009e9e7808 */ /* 0x000fe40001000000 */
[C---:B------:R-:W-:Y:S02]  /*79c0*/  ISETP.GT.AND P2, PT, R14.reuse, 0x10, PT ;  /* 0x000000100e00780c */ /* 0x040fe40003f44270 */
[----:B------:R-:W-:Y:S02]  /*79d0*/  FSEL R159, R159, -INF , P3 ;  /* 0xff8000009f9f7808 */ /* 0x000fe40001800000 */
[----:B------:R-:W-:Y:S02]  /*79e0*/  ISETP.GT.AND P3, PT, R14, 0x11, PT ;  /* 0x000000110e00780c */ /* 0x000fe40003f64270 */
[----:B------:R-:W-:Y:S02]  /*79f0*/  FSEL R162, R162, -INF , P2 ;  /* 0xff800000a2a27808 */ /* 0x000fe40001000000 */
[----:B------:R-:W-:-:S02]  /*7a00*/  ISETP.GT.AND P2, PT, R14, 0x18, PT ;  /* 0x000000180e00780c */ /* 0x000fc40003f44270 */
[----:B0-----:R-:W-:Y:S02]  /*7a10*/  FMNMX.FTZ R168, R21, R20, !PT ;  /* 0x0000001415a87209 */ /* 0x001fe40007810000 */
[----:B------:R-:W-:Y:S02]  /*7a20*/  FMNMX.FTZ R20, R154, R11, !PT ;  /* 0x0000000b9a147209 */ /* 0x000fe40007810000 */
[----:B------:R-:W-:Y:S01]  /*7a30*/  FSEL R163, R163, -INF , P3 ;  /* 0xff800000a3a37808 */ /* 0x000fe20001800000 */
[----:B------:R-:W0:Y:S01]  /*7a40*/  SHFL.BFLY PT, R169, R168, 0x1, 0x1f ;  /* 0x0c201f00a8a97f89 */ /* 0x000e2200000e0000 */
        /* <DEDUP_REMOVED lines=16> */
[----:B0-----:R-:W-:Y:S02]  /*7b50*/  FMNMX.FTZ R5, R168, R169, !PT ;  /* 0x000000a9a8057209 */ /* 0x001fe40007810000 */
[----:B------:R-:W-:Y:S02]  /*7b60*/  ISETP.GT.AND P5, PT, R14, 0x29, PT ;  /* 0x000000290e00780c */ /* 0x000fe40003fa4270 */
[----:B------:R-:W-:Y:S01]  /*7b70*/  FSEL R204, R174, -INF , P4 ;  /* 0xff800000aecc7808 */ /* 0x000fe20002000000 */
[----:B------:R-:W-:Y:S01]  /*7b80*/  FMUL.FTZ R206, R5, UR10 ;  /* 0x0000000a05ce7c20 */ /* 0x000fe20008410000 */
        /* <DEDUP_REMOVED lines=28> */
[----:B------:R0:W-:Y:S01]  /*7d50*/  MUFU.EX2 R20, R156 ;  /* 0x0000009c00147308 */ /* 0x0001e20000000800 */
[--C-:B------:R-:W-:Y:S01]  /*7d60*/  FFMA.FTZ R170, R164, UR10, -R206.reuse ;  /* 0x0000000aa4aa7c23 */ /* 0x100fe200080108ce */
[--C-:B------:R-:W-:Y:S01]  /*7d70*/  FFMA.FTZ R173, R165, UR10, -R206.reuse ;  /* 0x0000000aa5ad7c23 */ /* 0x100fe200080108ce */
[----:B------:R-:W1:Y:S01]  /*7d80*/  SHFL.BFLY PT, R153, R152, 0x2, 0x1f ;  /* 0x0c401f0098997f89 */ /* 0x000e6200000e0000 */
[--C-:B------:R-:W-:Y:S01]  /*7d90*/  FFMA.FTZ R174, R199, UR10, -R206.reuse ;  /* 0x0000000ac7ae7c23 */ /* 0x100fe200080108ce */
[--C-:B------:R-:W-:Y:S01]  /*7da0*/  FFMA.FTZ R176, R176, UR10, -R206.reuse ;  /* 0x0000000ab0b07c23 */ /* 0x100fe200080108ce */
[--C-:B------:R-:W-:Y:S01]  /*7db0*/  FFMA.FTZ R180, R180, UR10, -R206.reuse ;  /* 0x0000000ab4b47c23 */ /* 0x100fe200080108ce */
[----:B------:R-:W-:Y:S01]  /*7dc0*/  FFMA.FTZ R181, R181, UR10, -R206 ;  /* 0x0000000ab5b57c23 */ /* 0x000fe200080108ce */
[----:B------:R-:W-:Y:S08]  /*7dd0*/  MUFU.EX2 R21, R21 ;  /* 0x0000001500157308 */ /* 0x000ff00000000800 */
[----:B------:R-:W-:Y:S08]  /*7de0*/  MUFU.EX2 R14, R14 ;  /* 0x0000000e000e7308 */ /* 0x000ff00000000800 */
[----:B------:R-:W-:Y:S01]  /*7df0*/  MUFU.EX2 R169, R169 ;  /* 0x000000a900a97308 */ /* 0x000fe20000000800 */
[----:B-1----:R-:W-:-:S05]  /*7e00*/  FMNMX.FTZ R153, R152, R153, !PT ;  /* 0x0000009998997209 */ /* 0x002fca0007810000 */
[----:B------:R-:W1:Y:S02]  /*7e10*/  SHFL.BFLY PT, R152, R153, 0x1, 0x1f ;  /* 0x0c201f0099987f89 */ /* 0x000e6400000e0000 */
[----:B------:R-:W-:Y:S08]  /*7e20*/  MUFU.EX2 R168, R168 ;  /* 0x000000a800a87308 */ /* 0x000ff00000000800 */
[----:B------:R-:W-:Y:S08]  /*7e30*/  MUFU.EX2 R171, R171 ;  /* 0x000000ab00ab7308 */ /* 0x000ff00000000800 */
[----:B------:R-:W-:Y:S01]  /*7e40*/  MUFU.EX2 R170, R170 ;  /* 0x000000aa00aa7308 */ /* 0x000fe20000000800 */
[----:B-1----:R-:W-:Y:S01]  /*7e50*/  FMNMX.FTZ R8, R153, R152, !PT ;  /* 0x0000009899087209 */ /* 0x002fe20007810000 */
[----:B------:R-:W-:-:S06]  /*7e60*/  IMAD.MOV R153, RZ, RZ, -R188 ;  /* 0x000000ffff997224 */ /* 0x000fcc00078e0abc */
[----:B------:R-:W-:Y:S01]  /*7e70*/  MUFU.EX2 R173, R173 ;  /* 0x000000ad00ad7308 */ /* 0x000fe20000000800 */
[C---:B------:R-:W-:Y:S01]  /*7e80*/  FSETP.NEU.FTZ.AND P3, PT, R8.reuse, -INF , PT ;  /* 0xff8000000800780b */ /* 0x040fe20003f7d000 */
[----:B------:R-:W-:-:S03]  /*7e90*/  FMUL.FTZ R152, R8, UR10 ;  /* 0x0000000a08987c20 */ /* 0x000fc60008410000 */
[----:B0-----:R-:W-:Y:S02]  /*7ea0*/  FSEL R156, R8, RZ, P3 ;  /* 0x000000ff089c7208 */ /* 0x001fe40001800000 */
[----:B------:R-:W-:Y:S01]  /*7eb0*/  FSEL R152, R152, RZ, P3 ;  /* 0x000000ff98987208 */ /* 0x000fe20001800000 */
[----:B------:R-:W-:Y:S02]  /*7ec0*/  MUFU.EX2 R172, R172 ;  /* 0x000000ac00ac7308 */ /* 0x000fe40000000800 */
[----:B------:R-:W-:Y:S01]  /*7ed0*/  FADD.FTZ R156, -R156, R11 ;  /* 0x0000000b9c9c7221 */ /* 0x000fe20000010100 */
[----:B------:R-:W-:Y:S01]  /*7ee0*/  @!P1 IADD3 R11, R10, 0x38840, RZ ;  /* 0x000388400a0b9810 */ /* 0x000fe20007ffe0ff */
[--C-:B------:R-:W-:Y:S01]  /*7ef0*/  FFMA.FTZ R200, R154, UR10, -R152.reuse ;  /* 0x0000000a9ac87c23 */ /* 0x100fe20008010898 */
[----:B------:R-:W-:Y:S01]  /*7f00*/  FSEL R154, R5, RZ, P2 ;  /* 0x000000ff059a7208 */ /* 0x000fe20001000000 */
[----:B------:R-:W-:Y:S01]  /*7f10*/  FMUL.FTZ R156, R156, UR10 ;  /* 0x0000000a9c9c7c20 */ /* 0x000fe20008410000 */
[----:B------:R-:W-:Y:S01]  /*7f20*/  ISETP.NE.AND P2, PT, R22, R153, PT ;  /* 0x000000991600720c */ /* 0x000fe20003f45270 */
[--C-:B------:R-:W-:Y:S01]  /*7f30*/  FFMA.FTZ R201, R158, UR10, -R152.reuse ;  /* 0x0000000a9ec97c23 */ /* 0x100fe20008010898 */
[--C-:B------:R-:W-:Y:S01]  /*7f40*/  FFMA.FTZ R199, R155, UR10, -R152.reuse ;  /* 0x0000000a9bc77c23 */ /* 0x100fe20008010898 */
[----:B------:R-:W-:Y:S01]  /*7f50*/  FADD.FTZ R154, -R154, R13 ;  /* 0x0000000d9a9a7221 */ /* 0x000fe20000010100 */
[----:B------:R-:W0:Y:S01]  /*7f60*/  MUFU.EX2 R213, R156 ;  /* 0x0000009c00d57308 */ /* 0x000e220000000800 */
[--C-:B------:R-:W-:Y:S01]  /*7f70*/  FFMA.FTZ R206, R159, UR10, -R152.reuse ;  /* 0x0000000a9fce7c23 */ /* 0x100fe20008010898 */
[--C-:B------:R-:W-:Y:S01]  /*7f80*/  FFMA.FTZ R207, R162, UR10, -R152.reuse ;  /* 0x0000000aa2cf7c23 */ /* 0x100fe20008010898 */
[----:B------:R-:W-:Y:S01]  /*7f90*/  FMUL.FTZ R154, R154, UR10 ;  /* 0x0000000a9a9a7c20 */ /* 0x000fe20008410000 */
[--C-:B------:R-:W-:Y:S01]  /*7fa0*/  FFMA.FTZ R208, R163, UR10, -R152.reuse ;  /* 0x0000000aa3d07c23 */ /* 0x100fe20008010898 */
[--C-:B------:R-:W-:Y:S01]  /*7fb0*/  FFMA.FTZ R209, R166, UR10, -R152.reuse ;  /* 0x0000000aa6d17c23 */ /* 0x100fe20008010898 */
[--C-:B------:R-:W-:Y:S01]  /*7fc0*/  FFMA.FTZ R210, R167, UR10, -R152.reuse ;  /* 0x0000000aa7d27c23 */ /* 0x100fe20008010898 */
[----:B------:R-:W-:Y:S01]  /*7fd0*/  FFMA.FTZ R202, R202, UR10, -R152 ;  /* 0x0000000acaca7c23 */ /* 0x000fe20008010898 */
[----:B------:R1:W2:Y:S01]  /*7fe0*/  MUFU.EX2 R212, R154 ;  /* 0x0000009a00d47308 */ /* 0x0002a20000000800 */
[----:B------:R-:W-:Y:S01]  /*7ff0*/  @!P2 IMAD R158, R15, 0x40, R18 ;  /* 0x000000400f9ea824 */ /* 0x000fe200078e0212 */
[----:B------:R-:W-:Y:S01]  /*8000*/  @!P1 PRMT R15, RZ, 0x654, R11 ;  /* 0x00000654ff0f9816 */ /* 0x000fe2000000000b */
[--C-:B------:R-:W-:Y:S01]  /*8010*/  FFMA.FTZ R203, R203, UR10, -R152.reuse ;  /* 0x0000000acbcb7c23 */ /* 0x100fe20008010898 */
[----:B------:R-:W-:Y:S01]  /*8020*/  FFMA.FTZ R204, R204, UR10, -R152 ;  /* 0x0000000acccc7c23 */ /* 0x000fe20008010898 */
[----:B------:R-:W-:-:S02]  /*8030*/  @!P2 IMAD R160, R158, 0x4, R17 ;  /* 0x000000049ea0a824 */ /* 0x000fc400078e0211 */
[--C-:B------:R-:W-:Y:S01]  /*8040*/  FFMA.FTZ R205, R205, UR10, -R152.reuse ;  /* 0x0000000acdcd7c23 */ /* 0x100fe20008010898 */
[--C-:B------:R-:W-:Y:S01]  /*8050*/  FFMA.FTZ R155, R182, UR10, -R152.reuse ;  /* 0x0000000ab69b7c23 */ /* 0x100fe20008010898 */
[----:B------:R3:W-:Y:S01]  /*8060*/  @!P1 SYNCS.ARRIVE.TRANS64.RED.A1T0 RZ, [R15+URZ], RZ ;  /* 0x000000ff0fff99a7 */ /* 0x0007e2000810043f */
[--C-:B------:R-:W-:Y:S01]  /*8070*/  FFMA.FTZ R178, R178, UR10, -R152.reuse ;  /* 0x0000000ab2b27c23 */ /* 0x100fe20008010898 */
[--C-:B------:R-:W-:Y:S01]  /*8080*/  FFMA.FTZ R182, R183, UR10, -R152.reuse ;  /* 0x0000000ab7b67c23 */ /* 0x100fe20008010898 */
[----:B0-----:R-:W-:Y:S01]  /*8090*/  @!P2 STS [R160+0x38420], R213 ;  /* 0x038420d5a000a388 */ /* 0x001fe20000000800 */
[----:B------:R-:W-:Y:S01]  /*80a0*/  FFMA.FTZ R179, R179, UR10, -R152 ;  /* 0x0000000ab3b37c23 */ /* 0x000fe20008010898 */
[----:B------:R-:W-:Y:S01]  /*80b0*/  MUFU.EX2 R200, R200 ;  /* 0x000000c800c87308 */ /* 0x000fe20000000800 */
[----:B------:R-:W-:Y:S01]  /*80c0*/  F2FP.BF16.F32.PACK_AB R152, R14, R21 ;  /* 0x000000150e98723e */ /* 0x000fe200000010ff */
[-C--:B------:R-:W-:Y:S01]  /*80d0*/  FMUL.FTZ R26, R26, R213.reuse ;  /* 0x000000d51a1a7220 */ /* 0x080fe20000410000 */
[----:B-1----:R-:W-:Y:S01]  /*80e0*/  F2FP.BF16.F32.PACK_AB R154, R169, R20 ;  /* 0x00000014a99a723e */ /* 0x002fe200000010ff */
[----:B--2---:R0:W-:Y:S01]  /*80f0*/  @!P2 STS [R160+0x38400], R212 ;  /* 0x038400d4a000a388 */ /* 0x0041e20000000800 */
[----:B------:R-:W-:Y:S01]  /*8100*/  F2FP.BF16.F32.PACK_AB R156, R171, R168 ;  /* 0x000000a8ab9c723e */ /* 0x000fe200000010ff */
[----:B------:R-:W-:Y:S01]  /*8110*/  FMUL.FTZ R24, R24, R212 ;  /* 0x000000d418187220 */ /* 0x000fe20000410000 */
[----:B------:R-:W-:Y:S01]  /*8120*/  F2FP.BF16.F32.PACK_AB R158, R173, R170 ;  /* 0x000000aaad9e723e */ /* 0x000fe200000010ff */
        /* <DEDUP_REMOVED lines=150> */
[----:B------:R-:W-:Y:S01]  /*8a90*/  FMUL.FTZ R149, R149, R212 ;  /* 0x000000d495957220 */ /* 0x000fe20000410000 */
[-C--:B------:R-:W-:Y:S01]  /*8aa0*/  FMUL.FTZ R150, R150, R213.reuse ;  /* 0x000000d596967220 */ /* 0x080fe20000410000 */
[----:B------:R-:W0:Y:S01]  /*8ab0*/  MUFU.EX2 R178, R179 ;  /* 0x000000b300b27308 */ /* 0x000e220000000800 */
[----:B------:R-:W-:Y:S01]  /*8ac0*/  FMUL.FTZ R151, R151, R213 ;  /* 0x000000d597977220 */ /* 0x000fe20000410000 */
[----:B---3--:R-:W-:-:S02]  /*8ad0*/  VIADD R15, R211, 0x80 ;  /* 0x00000080d30f7836 */ /* 0x008fc40000000000 */
[----:B------:R-:W-:Y:S01]  /*8ae0*/  FFMA.FTZ R21, R212, R6, R21 ;  /* 0x00000006d4157223 */ /* 0x000fe20000010015 */
[----:B------:R-:W-:Y:S01]  /*8af0*/  FFMA.FTZ R200, R213, R7, R200 ;  /* 0x00000007d5c87223 */ /* 0x000fe200000100c8 */
[----:B------:R-:W-:Y:S01]  /*8b00*/  ISETP.GT.AND P2, PT, R12, R9, PT ;  /* 0x000000090c00720c */ /* 0x000fe20003f44270 */
[----:B------:R-:W-:Y:S01]  /*8b10*/  @!P1 VIADD R10, R10, 0x38860 ;  /* 0x000388600a0a9836 */ /* 0x000fe20000000000 */
[----:B------:R-:W-:Y:S01]  /*8b20*/  R2UR UR4, R15 ;  /* 0x000000000f0472ca */ /* 0x000fe200000e0000 */
[----:B------:R2:W-:Y:S01]  /*8b30*/  MUFU.EX2 R11, R155 ;  /* 0x0000009b000b7308 */ /* 0x0005e20000000800 */
[----:B-1----:R-:W-:Y:S01]  /*8b40*/  F2FP.BF16.F32.PACK_AB R166, R181, R180 ;  /* 0x000000b4b5a6723e */ /* 0x002fe200000010ff */
[C---:B------:R-:W-:Y:S02]  /*8b50*/  VIADD R15, R211.reuse, 0x100 ;  /* 0x00000100d30f7836 */ /* 0x040fe40000000000 */
[----:B------:R-:W-:Y:S01]  /*8b60*/  FADD.FTZ R21, R14, R21 ;  /* 0x000000150e157221 */ /* 0x000fe20000010000 */
[----:B------:R-:W-:-:S02]  /*8b70*/  VIADD R211, R211, 0x180 ;  /* 0x00000180d3d37836 */ /* 0x000fc40000000000 */
[----:B------:R-:W-:Y:S01]  /*8b80*/  FADD.FTZ R200, R199, R200 ;  /* 0x000000c8c7c87221 */ /* 0x000fe20000010000 */
[----:B------:R-:W-:Y:S01]  /*8b90*/  @!P1 PRMT R10, RZ, 0x654, R10 ;  /* 0x00000654ff0a9816 */ /* 0x000fe2000000000a */
[----:B------:R-:W-:Y:S01]  /*8ba0*/  FADD.FTZ R20, R20, R21 ;  /* 0x0000001514147221 */ /* 0x000fe20000010000 */
[----:B------:R-:W1:Y:S01]  /*8bb0*/  MUFU.EX2 R182, R182 ;  /* 0x000000b600b67308 */ /* 0x000e620000000800 */
[----:B--2---:R-:W-:Y:S01]  /*8bc0*/  F2FP.BF16.F32.PACK_AB R155, R206, R201 ;  /* 0x000000c9ce9b723e */ /* 0x004fe200000010ff */
[----:B------:R-:W-:Y:S01]  /*8bd0*/  BAR.SYNC.DEFER_BLOCKING 0xf, 0x100 ;  /* 0x03c4000000007b1d */ /* 0x000fe20000010000 */
[----:B0-----:R-:W-:Y:S01]  /*8be0*/  F2FP.BF16.F32.PACK_AB R165, R178, R13 ;  /* 0x0000000db2a5723e */ /* 0x001fe200000010ff */
        /* <DEDUP_REMOVED lines=29> */
[----:B------:R-:W-:Y:S01]  /*8dc0*/  R2UR UR4, R15 ;  /* 0x000000000f0472ca */ /* 0x000fe200000e0000 */
[----:B------:R-:W-:Y:S01]  /*8dd0*/  FADD.FTZ R13, R13, R204 ;  /* 0x000000cc0d0d7221 */ /* 0x000fe20000010000 */
[----:B------:R-:W-:Y:S01]  /*8de0*/  FADD.FTZ R187, R187, R176 ;  /* 0x000000b0bbbb7221 */ /* 0x000fe20000010000 */
[----:B------:R-:W-:Y:S02]  /*8df0*/  IMAD.MOV.U32 R15, RZ, RZ, R2 ;  /* 0x000000ffff0f7224 */ /* 0x000fe400078e0002 */
[----:B------:R-:W-:Y:S01]  /*8e00*/  FADD.FTZ R178, R178, R13 ;  /* 0x0000000db2b27221 */ /* 0x000fe20000010000 */
[----:B------:R-:W-:Y:S01]  /*8e10*/  FADD.FTZ R6, R180, R187 ;  /* 0x000000bbb4067221 */ /* 0x000fe20000010000 */
[----:B------:R-:W-:-:S02]  /*8e20*/  MOV R13, R5 ;  /* 0x00000005000d7202 */ /* 0x000fc40000000f00 */
[----:B------:R-:W-:Y:S01]  /*8e30*/  FADD.FTZ R7, R11, R178 ;  /* 0x000000b20b077221 */ /* 0x000fe20000010000 */
[----:B------:R-:W-:Y:S01]  /*8e40*/  FADD.FTZ R6, R181, R6 ;  /* 0x00000006b5067221 */ /* 0x000fe20000010000 */
[----:B------:R-:W-:Y:S02]  /*8e50*/  IMAD.MOV.U32 R11, RZ, RZ, R8 ;  /* 0x000000ffff0b7224 */ /* 0x000fe400078e0008 */
[----:B------:R-:W-:Y:S01]  /*8e60*/  FADD.FTZ R7, R182, R7 ;  /* 0x00000007b6077221 */ /* 0x000fe20000010000 */
[----:B------:R-:W-:Y:S02]  /*8e70*/  WARPGROUP.DEPBAR.LE gsb0, 0x0 ;  /* 0x00008000000079c5 */ /* 0x000fe40000010000 */
[----:B------:R-:W-:-:S09]  /*8e80*/  WARPGROUP.ARRIVE ;  /* 0x00000000000079c5 */ /* 0x000fd20000000000 */
        /* <DEDUP_REMOVED lines=26> */
[----:B0-----:R-:W-:Y:S06]  /*9030*/  @P2 BRA `(.L_x_4015) ;  /* 0xffffffcc008c2947 */ /* 0x001fec000383ffff */
[----:B------:R-:W-:-:S07]  /*9040*/  IMAD.MOV.U32 R12, RZ, RZ, R10 ;  /* 0x000000ffff0c7224 */ /* 0x000fce00078e000a */
.L_x_4006:
[----:B------:R-:W-:-:S13]  /*9050*/  ISETP.GE.AND P2, PT, R12, RZ, PT ;  /* 0x000000ff0c00720c */ /* 0x000fda0003f46270 */
[----:B------:R-:W-:Y:S05]  /*9060*/  @!P2 BRA `(.L_x_4016) ;  /* 0x0000002c0058a947 */ /* 0x000fea0003800000 */
[----:B------:R-:W-:Y:S01]  /*9070*/  IMAD.MOV.U32 R187, RZ, RZ, R8 ;  /* 0x000000ffffbb7224 */ /* 0x000fe200078e0008 */
[----:B------:R-:W-:Y:S01]  /*9080*/  ULDC UR10, c[0x0][0xa80] ;  /* 0x0002a000000a7ab9 */ /* 0x000fe20000000800 */
[----:B------:R-:W-:Y:S02]  /*9090*/  IMAD.MOV.U32 R10, RZ, RZ, R5 ;  /* 0x000000ffff0a7224 */ /* 0x000fe400078e0005 */
[----:B------:R-:W-:-:S07]  /*90a0*/  IMAD.MOV.U32 R185, RZ, RZ, R2 ;  /* 0x000000ffffb97224 */ /* 0x000fce00078e0002 */
.L_x_4025:
[----:B------:R-:W-:-:S05]  /*90b0*/  VIADD R2, R185, 0x1 ;  /* 0x00000001b9027836 */ /* 0x000fca0000000000 */
[----:B------:R-:W-:-:S04]  /*90c0*/  ISETP.NE.AND P2, PT, R2, 0x2, PT ;  /* 0x000000020200780c */ /* 0x000fc80003f45270 */
[----:B------:R-:W-:Y:S02]  /*90d0*/  SEL R5, RZ, 0x1, P2 ;  /* 0x00000001ff057807 */ /* 0x000fe40001000000 */
[----:B------:R-:W-:Y:S02]  /*90e0*/  SEL R2, R2, RZ, P2 ;  /* 0x000000ff02027207 */ /* 0x000fe40001000000 */
[----:B------:R-:W-:Y:S01]  /*90f0*/  LOP3.LUT R16, R16, R5, RZ, 0x3c, !PT ;  /* 0x0000000510107212 */ /* 0x000fe200078e3cff */
[----:B------:R-:W-:Y:S06]  /*9100*/  @!P0 BRA `(.L_x_4017) ;  /* 0x0000000000048947 */ /* 0x000fec0003800000 */
[----:B------:R-:W-:Y:S01]  /*9110*/  BPT.TRAP 0x1 ;  /* 0x000000040000795c */ /* 0x000fe20000300000 */
.L_x_4017:
[----:B------:R-:W-:Y:S01]  /*9120*/  IMAD R9, R2, 0x8, R17 ;  /* 0x0000000802097824 */ /* 0x000fe200078e0211 */
[----:B------:R-:W-:-:S04]  /*9130*/  SHF.L.U32 R8, R16, 0x1f, RZ ;  /* 0x0000001f10087819 */ /* 0x000fc800000006ff */
[----:B------:R0:W1:Y:S01]  /*9140*/  SYNCS.PHASECHK.TRANS64.TRYWAIT P2, [R9+URZ+0x38830], R8 ;  /* 0x03883008090075a7 */ /* 0x000062000804017f */
[----:B------:R-:W-:Y:S05]  /*9150*/  @!P0 BRA `(.L_x_4018) ;  /* 0x0000000000048947 */ /* 0x000fea0003800000 */
[----:B------:R-:W-:Y:S01]  /*9160*/  BPT.TRAP 0x1 ;  /* 0x000000040000795c */ /* 0x000fe20000300000 */
.L_x_4018:
[----:B------:R-:W-:Y:S01]  /*9170*/  IMAD R5, R2, 0x200, R0 ;  /* 0x0000020002057824 */ /* 0x000fe200078e0200 */
[----:B-1----:R-:W-:Y:S06]  /*9180*/  @P2 BRA `(.L_x_4019) ;  /* 0x0000000000082947 */ /* 0x002fec0003800000 */
[----:B------:R-:W1:Y:S02]  /*9190*/  SYNCS.PHASECHK.TRANS64.TRYWAIT P2, [R9+URZ+0x38830], R8 ;  /* 0x03883008090075a7 */ /* 0x000e64000804017f */
[----:B-1----:R-:W-:Y:S05]  /*91a0*/  @!P2 BRA `(.L_x_4020) ;  /* 0x000000b8002ca947 */ /* 0x002fea0003800000 */
.L_x_4019:
        /* <DEDUP_REMOVED lines=24> */
.L_x_4021:
[----:B------:R2:W3:Y:S01]  /*9330*/  SYNCS.PHASECHK.TRANS64.TRYWAIT P2, [R9+URZ+0x38850], R8 ;  /* 0x03885008090075a7 */ /* 0x0004e2000804017f */
[----:B------:R-:W-:Y:S05]  /*9340*/  @!P0 BRA `(.L_x_4022) ;  /* 0x0000000000048947 */ /* 0x000fea0003800000 */
[----:B------:R-:W-:Y:S01]  /*9350*/  BPT.TRAP 0x1 ;  /* 0x000000040000795c */ /* 0x000fe20000300000 */
.L_x_4022:
[----:B---3--:R-:W-:Y:S05]  /*9360*/  @P2 BRA `(.L_x_4023) ;  /* 0x0000000000082947 */ /* 0x008fea0003800000 */
[----:B------:R-:W3:Y:S02]  /*9370*/  SYNCS.PHASECHK.TRANS64.TRYWAIT P2, [R9+URZ+0x38850], R8 ;  /* 0x03885008090075a7 */ /* 0x000ee4000804017f */
[----:B---3--:R-:W-:Y:S05]  /*9380*/  @!P2 BRA `(.L_x_4024) ;  /* 0x000000b400c8a947 */ /* 0x008fea0003800000 */
.L_x_4023:
[----:B------:R-:W-:Y:S01]  /*9390*/  IMAD R5, R2, 0x1000, R3 ;  /* 0x0000100002057824 */ /* 0x000fe200078e0203 */
[----:B------:R-:W-:Y:S01]  /*93a0*/  WARPGROUP.ARRIVE ;  /* 0x00000000000079c5 */ /* 0x000fe20000000000 */
[----:B------:R-:W-:Y:S01]  /*93b0*/  UMOV UR27, 0x40000040 ;  /* 0x40000040001b7882 */ /* 0x000fe20000000000 */
[C---:B------:R-:W-:Y:S01]  /*93c0*/  VIADD R11, R4.reuse, 0x2 ;  /* 0x00000002040b7836 */ /* 0x040fe20000000000 */
[----:B------:R-:W-:Y:S01]  /*93d0*/  UMOV UR5, 0x40000040 ;  /* 0x4000004000057882 */ /* 0x000fe20000000000 */
[C---:B------:R-:W-:Y:S01]  /*93e0*/  R2UR UR26, R5.reuse ;  /* 0x00000000051a72ca */ /* 0x040fe200000e0000 */
[----:B0123--:R-:W-:Y:S01]  /*93f0*/  VIADD R8, R5, 0x2 ;  /* 0x0000000205087836 */ /* 0x00ffe20000000000 */
[----:B------:R-:W-:Y:S01]  /*9400*/  UMOV UR7, 0x40000040 ;  /* 0x4000004000077882 */ /* 0x000fe20000000000 */
[----:B------:R-:W-:Y:S01]  /*9410*/  R2UR UR4, R11 ;  /* 0x000000000b0472ca */ /* 0x000fe200000e0000 */
[----:B------:R-:W0:Y:S01]  /*9420*/  S2R R13, SR_TID.X ;  /* 0x00000000000d7919 */ /* 0x000e220000002100 */
[C---:B------:R-:W-:Y:S01]  /*9430*/  IADD3 R11, R4.reuse, 0x4, RZ ;  /* 0x00000004040b7810 */ /* 0x040fe20007ffe0ff */
[----:B------:R-:W-:Y:S01]  /*9440*/  VIADD R20, R4, 0x800 ;  /* 0x0000080004147836 */ /* 0x000fe20000000000 */
[----:B------:R-:W-:Y:S01]  /*9450*/  R2UR UR6, R8 ;  /* 0x00000000080672ca */ /* 0x000fe200000e0000 */
[----:B------:R-:W-:-:S02]  /*9460*/  VIADD R8, R5, 0x4 ;  /* 0x0000000405087836 */ /* 0x000fc40000000000 */
[----:B------:R-:W-:Y:S02]  /*9470*/  VIADD R14, R5, 0x800 ;  /* 0x00000800050e7836 */ /* 0x000fe40000000000 */
[----:B------:R-:W-:Y:S01]  /*9480*/  IMAD R207, R2, 0x1000, R19 ;  /* 0x0000100002cf7824 */ /* 0x000fe200078e0213 */
[----:B------:R-:W-:Y:S01]  /*9490*/  HGMMA.64x64x16.F32.BF16 R152, gdesc[UR24], R152, gsb0 ;  /* 0x00e00000189879f0 */ /* 0x000fe20008001898 */
[----:B0-----:R-:W-:Y:S02]  /*94a0*/  SHF.R.U32.HI R13, RZ, 0x7, R13 ;  /* 0x00000007ff0d7819 */ /* 0x001fe4000001160d */
        /* <DEDUP_REMOVED lines=360> */
[----:B------:R-:W-:Y:S01]  /*ab30*/  FFMA.FTZ R181, R181, UR10, -R186 ;  /* 0x0000000ab5b57c23 */ /* 0x000fe200080108ba */
[----:B------:R-:W-:Y:S01]  /*ab40*/  FMNMX.FTZ R8, R178, R15, !PT ;  /* 0x0000000fb2087209 */ /* 0x000fe20007810000 */
[----:B------:R-:W0:Y:S03]  /*ab50*/  MUFU.EX2 R11, R11 ;  /* 0x0000000b000b7308 */ /* 0x000e260000000800 */
[----:B------:R-:W-:-:S04]  /*ab60*/  FMNMX.FTZ R15, R179, R8, !PT ;  /* 0x00000008b30f7209 */ /* 0x000fc80007810000 */
[----:B------:R-:W-:Y:S01]  /*ab70*/  FMNMX.FTZ R8, R182, R15, !PT ;  /* 0x0000000fb6087209 */ /* 0x000fe20007810000 */
[----:B------:R-:W-:Y:S01]  /*ab80*/  FFMA.FTZ R15, R157, UR10, -R186 ;  /* 0x0000000a9d0f7c23 */ /* 0x000fe200080108ba */
[----:B------:R-:W-:Y:S02]  /*ab90*/  MUFU.EX2 R10, R10 ;  /* 0x0000000a000a7308 */ /* 0x000fe40000000800 */
[----:B------:R-:W-:-:S05]  /*aba0*/  FMNMX.FTZ R8, R183, R8, !PT ;  /* 0x00000008b7087209 */ /* 0x000fca0007810000 */
[----:B------:R-:W1:Y:S01]  /*abb0*/  SHFL.BFLY PT, R153, R8, 0x2, 0x1f ;  /* 0x0c401f0008997f89 */ /* 0x000e6200000e0000 */
        /* <DEDUP_REMOVED lines=65> */
[----:B------:R0:W2:Y:S01]  /*afd0*/  MUFU.EX2 R186, R152 ;  /* 0x0000009800ba7308 */ /* 0x0000a20000000800 */
        /* <DEDUP_REMOVED lines=8> */
[----:B0-----:R-:W-:Y:S02]  /*b060*/  @!P1 VIADD R152, R9, 0x38840 ;  /* 0x0003884009989836 */ /* 0x001fe40000000000 */
[--C-:B------:R-:W-:Y:S01]  /*b070*/  FFMA.FTZ R171, R171, UR10, -R156.reuse ;  /* 0x0000000aabab7c23 */ /* 0x100fe2000801089c */
[----:B------:R-:W-:Y:S02]  /*b080*/  @!P2 IMAD R154, R154, 0x4, R17 ;  /* 0x000000049a9aa824 */ /* 0x000fe400078e0211 */
        /* <DEDUP_REMOVED lines=10> */
[----:B-1----:R-:W-:Y:S01]  /*b130*/  F2FP.BF16.F32.PACK_AB R156, R21, R20 ;  /* 0x00000014159c723e */ /* 0x002fe200000010ff */
[----:B--2---:R-:W-:Y:S01]  /*b140*/  FMUL.FTZ R26, R26, R186 ;  /* 0x000000ba1a1a7220 */ /* 0x004fe20000410000 */
[----:B------:R1:W-:Y:S01]  /*b150*/  @!P2 STS [R154+0x38420], R186 ;  /* 0x038420ba9a00a388 */ /* 0x0003e20000000800 */
[----:B------:R-:W-:Y:S01]  /*b160*/  F2FP.BF16.F32.PACK_AB R158, R199, R184 ;  /* 0x000000b8c79e723e */ /* 0x000fe200000010ff */
[----:B------:R-:W-:Y:S01]  /*b170*/  FMUL.FTZ R27, R27, R186 ;  /* 0x000000ba1b1b7220 */ /* 0x000fe20000410000 */
[----:B0-----:R-:W-:Y:S01]  /*b180*/  F2FP.BF16.F32.PACK_AB R152, R13, R10 ;  /* 0x0000000a0d98723e */ /* 0x001fe200000010ff */
[-C--:B------:R-:W-:Y:S01]  /*b190*/  FMUL.FTZ R30, R30, R186.reuse ;  /* 0x000000ba1e1e7220 */ /* 0x080fe20000410000 */
[----:B------:R-:W0:Y:S01]  /*b1a0*/  MUFU.EX2 R200, R200 ;  /* 0x000000c800c87308 */ /* 0x000e220000000800 */
[-C--:B------:R-:W-:Y:S01]  /*b1b0*/  FMUL.FTZ R31, R31, R186.reuse ;  /* 0x000000ba1f1f7220 */ /* 0x080fe20000410000 */
[-C--:B------:R-:W-:Y:S01]  /*b1c0*/  FMUL.FTZ R34, R34, R186.reuse ;  /* 0x000000ba22227220 */ /* 0x080fe20000410000 */
        /* <DEDUP_REMOVED lines=92> */
[----:B------:R-:W-:Y:S01]  /*b790*/  FMUL.FTZ R149, R149, R11 ;  /* 0x0000000b95957220 */ /* 0x000fe20000410000 */
[----:B------:R-:W-:Y:S01]  /*b7a0*/  MUFU.EX2 R174, R174 ;  /* 0x000000ae00ae7308 */ /* 0x000fe20000000800 */
[-C--:B------:R-:W-:Y:S01]  /*b7b0*/  FMUL.FTZ R150, R150, R186.reuse ;  /* 0x000000ba96967220 */ /* 0x080fe20000410000 */
[----:B------:R-:W-:Y:S01]  /*b7c0*/  FMUL.FTZ R151, R151, R186 ;  /* 0x000000ba97977220 */ /* 0x000fe20000410000 */
[----:B------:R1:W-:Y:S01]  /*b7d0*/  STSM.16.M88.4 [R189+0x36400], R152 ;  /* 0x03640098bd007844 */ /* 0x0003e20000000200 */
[----:B------:R-:W-:-:S02]  /*b7e0*/  VIADD R185, R207, 0x80 ;  /* 0x00000080cfb97836 */ /* 0x000fc40000000000 */
[----:B------:R-:W-:Y:S01]  /*b7f0*/  FFMA.FTZ R6, R11, R6, R10 ;  /* 0x000000060b067223 */ /* 0x000fe2000001000a */
[----:B------:R-:W-:Y:S01]  /*b800*/  FFMA.FTZ R7, R186, R7, R187 ;  /* 0x00000007ba077223 */ /* 0x000fe200000100bb */
[----:B------:R1:W-:Y:S01]  /*b810*/  STSM.16.M88.4 [R190], R156 ;  /* 0x0000009cbe007844 */ /* 0x0003e20000000200 */
[----:B------:R-:W2:Y:S01]  /*b820*/  MUFU.EX2 R175, R175 ;  /* 0x000000af00af7308 */ /* 0x000ea20000000800 */
[----:B0-----:R-:W-:Y:S01]  /*b830*/  F2FP.BF16.F32.PACK_AB R161, R171, R170 ;  /* 0x000000aaaba1723e */ /* 0x001fe200000010ff */
[----:B------:R-:W-:Y:S01]  /*b840*/  FADD.FTZ R13, R13, R6 ;  /* 0x000000060d0d7221 */ /* 0x000fe20000010000 */
[----:B------:R-:W-:Y:S01]  /*b850*/  R2UR UR4, R185 ;  /* 0x00000000b90472ca */ /* 0x000fe200000e0000 */
[C---:B------:R-:W-:Y:S02]  /*b860*/  VIADD R185, R207.reuse, 0x100 ;  /* 0x00000100cfb97836 */ /* 0x040fe40000000000 */
[----:B------:R-:W-:Y:S01]  /*b870*/  FADD.FTZ R200, R200, R7 ;  /* 0x00000007c8c87221 */ /* 0x000fe20000010000 */
[----:B------:R-:W-:-:S02]  /*b880*/  VIADD R207, R207, 0x180 ;  /* 0x00000180cfcf7836 */ /* 0x000fc40000000000 */
[----:B------:R-:W-:Y:S01]  /*b890*/  FADD.FTZ R14, R14, R13 ;  /* 0x0000000d0e0e7221 */ /* 0x000fe20000010000 */
[----:B------:R-:W-:Y:S01]  /*b8a0*/  MUFU.EX2 R176, R176 ;  /* 0x000000b000b07308 */ /* 0x000fe20000000800 */
[----:B------:R-:W-:Y:S01]  /*b8b0*/  FADD.FTZ R201, R201, R200 ;  /* 0x000000c8c9c97221 */ /* 0x000fe20000010000 */
[----:B------:R-:W-:Y:S01]  /*b8c0*/  ISETP.GT.AND P2, PT, R12, RZ, PT ;  /* 0x000000ff0c00720c */ /* 0x000fe20003f44270 */
[----:B------:R-:W-:Y:S01]  /*b8d0*/  FADD.FTZ R15, R15, R14 ;  /* 0x0000000e0f0f7221 */ /* 0x000fe20000010000 */
[----:B------:R-:W-:Y:S01]  /*b8e0*/  @!P1 IADD3 R9, R9, 0x38860, RZ ;  /* 0x0003886009099810 */ /* 0x000fe20007ffe0ff */
[----:B------:R-:W-:Y:S01]  /*b8f0*/  FADD.FTZ R202, R202, R201 ;  /* 0x000000c9caca7221 */ /* 0x000fe20000010000 */
[----:B------:R-:W-:Y:S02]  /*b900*/  IMAD.MOV.U32 R187, RZ, RZ, R8 ;  /* 0x000000ffffbb7224 */ /* 0x000fe400078e0008 */
[----:B------:R-:W-:Y:S01]  /*b910*/  FADD.FTZ R20, R20, R15 ;  /* 0x0000000f14147221 */ /* 0x000fe20000010000 */
[----:B------:R-:W0:Y:S01]  /*b920*/  MUFU.EX2 R177, R177 ;  /* 0x000000b100b17308 */ /* 0x000e220000000800 */
[----:B--2---:R-:W-:Y:S01]  /*b930*/  F2FP.BF16.F32.PACK_AB R163, R175, R174 ;  /* 0x000000aeafa3723e */ /* 0x004fe200000010ff */
        /* <DEDUP_REMOVED lines=70> */
[----:B0-----:R-:W-:-:S04]  /*bda0*/  VIADD R9, R12, 0xffffffff ;  /* 0xffffffff0c097836 */ /* 0x001fc80000000000 */
[----:B------:R-:W-:Y:S01]  /*bdb0*/  IMAD.MOV.U32 R12, RZ, RZ, R9 ;  /* 0x000000ffff0c7224 */ /* 0x000fe200078e0009 */
[----:B-1----:R-:W-:Y:S06]  /*bdc0*/  @P2 BRA `(.L_x_4025) ;  /* 0xffffffd000b82947 */ /* 0x002fec000383ffff */
.L_x_4016:
[----:B------:R-:W0:Y:S01]  /*bdd0*/  SHFL.BFLY PT, R3, R6, 0x2, 0x1f ;  /* 0x0c401f0006037f89 */ /* 0x000e2200000e0000 */
[----:B------:R-:W-:Y:S01]  /*bde0*/  IMAD.MOV R13, RZ, RZ, -R188 ;  /* 0x000000ffff0d7224 */ /* 0x000fe200078e0abc */
[----:B------:R-:W-:Y:S02]  /*bdf0*/  UIADD3 UR36, UR36, 0x1, URZ ;  /* 0x0000000124247890 */ /* 0x000fe4000fffe03f */
[----:B------:R-:W1:Y:S01]  /*be00*/  SHFL.BFLY PT, R4, R7, 0x2, 0x1f ;  /* 0x0c401f0007047f89 */ /* 0x000e6200000e0000 */
[----:B------:R-:W-:Y:S08]  /*be10*/  BAR.ARV 0x8, 0xa0 ;  /* 0x0202800000007b1d */ /* 0x000ff00000002000 */
[----:B------:R-:W-:Y:S01]  /*be20*/  BAR.SYNC.DEFER_BLOCKING 0xf, 0x100 ;  /* 0x03c4000000007b1d */ /* 0x000fe20000010000 */
[----:B------:R-:W-:Y:S01]  /*be30*/  ISETP.NE.AND P0, PT, R22, R13, PT ;  /* 0x0000000d1600720c */ /* 0x000fe20003f05270 */
[----:B0-----:R-:W-:Y:S01]  /*be40*/  FADD.FTZ R3, R3, R6 ;  /* 0x0000000603037221 */ /* 0x001fe20000010000 */
[----:B------:R-:W-:-:S02]  /*be50*/  IMAD.MOV.U32 R6, RZ, RZ, RZ ;  /* 0x000000ffff067224 */ /* 0x000fc400078e00ff */
[----:B-1----:R-:W-:Y:S02]  /*be60*/  FADD.FTZ R9, R4, R7 ;  /* 0x0000000704097221 */ /* 0x002fe40000010000 */
[----:B------:R-:W0:Y:S04]  /*be70*/  SHFL.BFLY PT, R0, R3, 0x1, 0x1f ;  /* 0x0c201f0003007f89 */ /* 0x000e2800000e0000 */
[----:B------:R-:W1:Y:S01]  /*be80*/  SHFL.BFLY PT, R4, R9, 0x1, 0x1f ;  /* 0x0c201f0009047f89 */ /* 0x000e6200000e0000 */
[----:B0-----:R-:W-:Y:S01]  /*be90*/  FADD.FTZ R11, R3, R0 ;  /* 0x00000000030b7221 */ /* 0x001fe20000010000 */
[----:B------:R-:W-:Y:S02]  /*bea0*/  IMAD.MOV.U32 R0, RZ, RZ, RZ ;  /* 0x000000ffff007224 */ /* 0x000fe400078e00ff */
[----:B-1----:R-:W-:-:S02]  /*beb0*/  FADD.FTZ R20, R9, R4 ;  /* 0x0000000409147221 */ /* 0x002fc40000010000 */
[----:B------:R-:W-:Y:S01]  /*bec0*/  FSETP.NE.FTZ.AND P2, PT, R11, RZ, PT ;  /* 0x000000ff0b00720b */ /* 0x000fe20003f55000 */
[C---:B------:R-:W-:Y:S02]  /*bed0*/  VIADD R4, R2.reuse, 0x1 ;  /* 0x0000000102047836 */ /* 0x040fe40000000000 */
[----:B------:R-:W-:Y:S01]  /*bee0*/  @!P0 IMAD R2, R2, 0x40, R18 ;  /* 0x0000004002028824 */ /* 0x000fe200078e0212 */
[----:B------:R-:W-:Y:S02]  /*bef0*/  FSETP.NE.FTZ.AND P3, PT, R20, RZ, PT ;  /* 0x000000ff1400720b */ /* 0x000fe40003f75000 */
[----:B------:R-:W-:Y:S02]  /*bf00*/  ISETP.NE.AND P1, PT, R4, 0x2, PT ;  /* 0x000000020400780c */ /* 0x000fe40003f25270 */
[----:B------:R-:W-:Y:S01]  /*bf10*/  @!P0 LEA R17, R2, R17, 0x2 ;  /* 0x0000001102118211 */ /* 0x000fe200078e10ff */
[----:B------:R-:W-:Y:S01]  /*bf20*/  IMAD.U32 R2, RZ, RZ, UR10 ;  /* 0x0000000aff027e24 */ /* 0x000fe2000f8e00ff */
[----:B------:R-:W-:-:S03]  /*bf30*/  SEL R3, RZ, 0x1, P1 ;  /* 0x00000001ff037807 */ /* 0x000fc60000800000 */
[----:B------:R-:W0:Y:S01]  /*bf40*/  @P2 MUFU.RCP R0, R11 ;  /* 0x0000000b00002308 */ /* 0x000e220000001000 */
[----:B------:R-:W-:Y:S01]  /*bf50*/  @P2 FMUL.FTZ R2, R2, 0.69314718246459960938 ;  /* 0x3f31721802022820 */ /* 0x000fe20000410000 */
[----:B------:R-:W-:Y:S01]  /*bf60*/  LOP3.LUT R16, R16, R3, RZ, 0x3c, !PT ;  /* 0x0000000310107212 */ /* 0x000fe200078e3cff */
[----:B------:R-:W-:-:S05]  /*bf70*/  IMAD.MOV.U32 R3, RZ, RZ, -0x800000 ;  /* 0xff800000ff037424 */ /* 0x000fca00078e00ff */
[----:B------:R-:W1:Y:S08]  /*bf80*/  @P3 MUFU.RCP R6, R20 ;  /* 0x0000001400063308 */ /* 0x000e700000001000 */
[----:B------:R-:W2:Y:S01]  /*bf90*/  @P3 MUFU.LG2 R20, R20 ;  /* 0x0000001400143308 */ /* 0x000ea20000000c00 */
[----:B0-----:R-:W-:Y:S01]  /*bfa0*/  @!P0 STS [R17+0x38400], R0 ;  /* 0x0384000011008388 */ /* 0x001fe20000000800 */
[----:B------:R-:W-:Y:S01]  /*bfb0*/  FMUL.FTZ R171, R28, R0 ;  /* 0x000000001cab7220 */ /* 0x000fe20000410000 */
[----:B------:R-:W-:-:S02]  /*bfc0*/  IMAD.U32 R28, RZ, RZ, UR10 ;  /* 0x0000000aff1c7e24 */ /* 0x000fc4000f8e00ff */
[-C--:B------:R-:W-:Y:S01]  /*bfd0*/  FMUL.FTZ R172, R24, R0.reuse ;  /* 0x0000000018ac7220 */ /* 0x080fe20000410000 */
[-C--:B------:R-:W-:Y:S01]  /*bfe0*/  FMUL.FTZ R170, R25, R0.reuse ;  /* 0x0000000019aa7220 */ /* 0x080fe20000410000 */
[-C--:B------:R-:W-:Y:S01]  /*bff0*/  FMUL.FTZ R24, R29, R0.reuse ;  /* 0x000000001d187220 */ /* 0x080fe20000410000 */
[----:B------:R-:W-:Y:S01]  /*c000*/  @P3 FMUL.FTZ R28, R28, 0.69314718246459960938 ;  /* 0x3f3172181c1c3820 */ /* 0x000fe20000410000 */
[-C--:B------:R-:W-:Y:S01]  /*c010*/  FMUL.FTZ R169, R32, R0.reuse ;  /* 0x0000000020a97220 */ /* 0x080fe20000410000 */
        /* <DEDUP_REMOVED lines=10> */
[----:B0-----:R-:W0:Y:S01]  /*c0c0*/  @P2 MUFU.LG2 R17, R11 ;  /* 0x0000000b00112308 */ /* 0x001e220000000c00 */
        /* <DEDUP_REMOVED lines=122> */
.L_x_3992:
[----:B------:R-:W0:Y:S01]  /*c870*/  S2R R4, SR_CgaCtaId ;  /* 0x0000000000047919 */ /* 0x000e220000008800 */
[----:B------:R-:W-:Y:S01]  /*c880*/  MOV R17, 0x400 ;  /* 0x0000040000117802 */ /* 0x000fe20000000f00 */
[----:B------:R-:W-:Y:S01]  /*c890*/  BSSY B0, `(.L_x_4026) ;  /* 0x0000291000007945 */ /* 0x000fe20003800000 */
[----:B------:R-:W-:Y:S02]  /*c8a0*/  BAR.SYNC.DEFER_BLOCKING 0x5, 0x120 ;  /* 0x0144800000007b1d */ /* 0x000fe40000010000 */
[----:B0-----:R-:W-:-:S05]  /*c8b0*/  LEA R17, R4, R17, 0x18 ;  /* 0x0000001104117211 */ /* 0x001fca00078ec0ff */
[----:B------:R-:W0:Y:S02]  /*c8c0*/  LDS.128 R184, [R17+0x388d0] ;  /* 0x0388d00011b87984 */ /* 0x000e240000000c00 */
[----:B0-----:R-:W-:Y:S01]  /*c8d0*/  R2UR UR5, R186 ;  /* 0x00000000ba0572ca */ /* 0x001fe200000e0000 */
[----:B------:R-:W-:Y:S06]  /*c8e0*/  BAR.ARV 0x4, 0x120 ;  /* 0x0104800000007b1d */ /* 0x000fec0000002000 */
[----:B------:R-:W-:Y:S08]  /*c8f0*/  @P0 BRA `(.L_x_4027) ;  /* 0x0000001c005c0947 */ /* 0x000ff00003800000 */
[----:B------:R-:W0:Y:S01]  /*c900*/  S2R R4, SR_SWINHI ;  /* 0x0000000000047919 */ /* 0x000e220000002f00 */
[----:B------:R-:W-:Y:S01]  /*c910*/  F2FP.BF16.F32.PACK_AB R7, R31, R7 ;  /* 0x000000071f07723e */ /* 0x000fe200000010ff */
[----:B------:R-:W-:Y:S01]  /*c920*/  ULDC.64 UR6, c[0x0][0xcd8] ;  /* 0x0003360000067ab9 */ /* 0x000fe20000000a00 */
[----:B------:R-:W-:Y:S01]  /*c930*/  F2FP.BF16.F32.PACK_AB R9, R35, R9 ;  /* 0x000000092309723e */ /* 0x000fe200000010ff */
[----:B------:R-:W-:Y:S01]  /*c940*/  UISETP.NE.U32.AND UP0, UPT, UR6, URZ, UPT ;  /* 0x0000003f0600728c */ /* 0x000fe2000bf05070 */
[----:B------:R-:W-:Y:S01]  /*c950*/  F2FP.BF16.F32.PACK_AB R10, R10, R167 ;  /* 0x000000a70a0a723e */ /* 0x000fe200000010ff */
[----:B------:R-:W-:Y:S01]  /*c960*/  USHF.L.U32 UR8, UR39, 0x2, URZ ;  /* 0x0000000227087899 */ /* 0x000fe2000800063f */
[----:B------:R-:W-:Y:S01]  /*c970*/  F2FP.BF16.F32.PACK_AB R11, R39, R11 ;  /* 0x0000000b270b723e */ /* 0x000fe200000010ff */
[----:B------:R-:W-:Y:S01]  /*c980*/  UISETP.NE.AND.EX UP0, UPT, UR7, URZ, UPT, UP0 ;  /* 0x0000003f0700728c */ /* 0x000fe2000bf05300 */
[----:B------:R-:W-:Y:S01]  /*c990*/  F2FP.BF16.F32.PACK_AB R56, R57, R56 ;  /* 0x000000383938723e */ /* 0x000fe200000010ff */
[----:B------:R-:W-:Y:S01]  /*c9a0*/  USHF.L.U64.HI UR9, UR39, 0x2, UR38 ;  /* 0x0000000227097899 */ /* 0x000fe20008010226 */
[----:B------:R-:W-:Y:S01]  /*c9b0*/  F2FP.BF16.F32.PACK_AB R13, R51, R13 ;  /* 0x0000000d330d723e */ /* 0x000fe200000010ff */
[----:B------:R-:W-:Y:S01]  /*c9c0*/  UIADD3 UR4, UP1, UR8, UR6, URZ ;  /* 0x0000000608047290 */ /* 0x000fe2000ff3e03f */
[----:B------:R-:W-:Y:S01]  /*c9d0*/  F2FP.BF16.F32.PACK_AB R14, R53, R14 ;  /* 0x0000000e350e723e */ /* 0x000fe200000010ff */
[----:B------:R-:W-:Y:S01]  /*c9e0*/  ULDC.64 UR10, c[0x0][0x208] ;  /* 0x00008200000a7ab9 */ /* 0x000fe20000000a00 */
[----:B------:R-:W-:Y:S01]  /*c9f0*/  F2FP.BF16.F32.PACK_AB R15, R55, R15 ;  /* 0x0000000f370f723e */ /* 0x000fe200000010ff */
[----:B------:R-:W-:Y:S01]  /*ca00*/  UIADD3.X UR6, UR9, UR7, URZ, UP1, !UPT ;  /* 0x0000000709067290 */ /* 0x000fe20008ffe43f */
        /* <DEDUP_REMOVED lines=8> */
[----:B------:R-:W-:Y:S02]  /*ca90*/  MOV R20, R17 ;  /* 0x0000001100147202 */ /* 0x000fe40000000f00 */
[----:B0-----:R-:W-:Y:S02]  /*caa0*/  MOV R21, R4 ;  /* 0x0000000400157202 */ /* 0x001fe40000000f00 */
[----:B------:R-:W-:Y:S02]  /*cab0*/  F2FP.BF16.F32.PACK_AB R73, R75, R74 ;  /* 0x0000004a4b49723e */ /* 0x000fe400000010ff */
[----:B------:R-:W-:Y:S01]  /*cac0*/  F2FP.BF16.F32.PACK_AB R80, R81, R80 ;  /* 0x000000505150723e */ /* 0x000fe200000010ff */
[----:B------:R-:W-:Y:S01]  /*cad0*/  IMAD.WIDE R4, R197, 0x2, R20 ;  /* 0x00000002c5047825 */ /* 0x000fe200078e0214 */
[----:B------:R-:W-:-:S02]  /*cae0*/  F2FP.BF16.F32.PACK_AB R74, R77, R76 ;  /* 0x0000004c4d4a723e */ /* 0x000fc400000010ff */
        /* <DEDUP_REMOVED lines=10> */
[----:B------:R-:W-:Y:S02]  /*cb90*/  LOP3.LUT R28, R6, R173, RZ, 0x3c, !PT ;  /* 0x000000ad061c7212 */ /* 0x000fe400078e3cff */
[----:B------:R-:W-:Y:S02]  /*cba0*/  LOP3.LUT R6, R181, 0x380, RZ, 0xc0, !PT ;  /* 0x00000380b5067812 */ /* 0x000fe400078ec0ff */
        /* <DEDUP_REMOVED lines=10> */
[----:B------:R-:W-:-:S02]  /*cc50*/  SHF.R.U64 R6, R6, 0x3, RZ ;  /* 0x0000000306067819 */ /* 0x000fc400000012ff */
[C---:B------:R-:W-:Y:S02]  /*cc60*/  IADD3 R203, P0, R4.reuse, 0x4020, RZ ;  /* 0x0000402004cb7810 */ /* 0x040fe40007f1e0ff */
[----:B------:R-:W-:Y:S02]  /*cc70*/  IADD3.X R99, RZ, R5, RZ, P2, !PT ;  /* 0x00000005ff637210 */ /* 0x000fe400017fe4ff */
[C---:B------:R-:W-:Y:S01]  /*cc80*/  IADD3 R205, P4, R4.reuse, 0x4040, RZ ;  /* 0x0000404004cd7810 */ /* 0x040fe20007f9e0ff */
[--C-:B------:R-:W-:Y:S01]  /*cc90*/  IMAD.X R107, RZ, RZ, R5.reuse, P0 ;  /* 0x000000ffff6b7224 */ /* 0x100fe200000e0605 */
        /* <DEDUP_REMOVED lines=15> */
[----:B------:R-:W-:Y:S02]  /*cd90*/  MOV R173, R4 ;  /* 0x0000000400ad7202 */ /* 0x000fe40000000f00 */
[----:B------:R-:W-:Y:S02]  /*cda0*/  LOP3.LUT R36, R177, 0x380, RZ, 0xc0, !PT ;  /* 0x00000380b1247812 */ /* 0x000fe400078ec0ff */
[----:B------:R-:W-:Y:S02]  /*cdb0*/  SHF.R.U64 R6, R6, 0x3, RZ ;  /* 0x0000000306067819 */ /* 0x000fe400000012ff */
[----:B------:R-:W-:Y:S02]  /*cdc0*/  F2FP.BF16.F32.PACK_AB R5, R27, R26 ;  /* 0x0000001a1b05723e */ /* 0x000fe400000010ff */
[----:B------:R-:W-:-:S02]  /*cdd0*/  LOP3.LUT R40, R179, 0x380, RZ, 0xc0, !PT ;  /* 0x00000380b3287812 */ /* 0x000fc400078ec0ff */
[----:B------:R-:W-:Y:S02]  /*cde0*/  LOP3.LUT R27, R8, 0x380, RZ, 0xc0, !PT ;  /* 0x00000380081b7812 */ /* 0x000fe400078ec0ff */
[----:B------:R-:W-:Y:S02]  /*cdf0*/  SHF.R.U64 R32, R32, 0x3, RZ ;  /* 0x0000000320207819 */ /* 0x000fe400000012ff */
[----:B------:R-:W-:Y:S02]  /*ce00*/  LOP3.LUT R94, R183, 0x380, RZ, 0xc0, !PT ;  /* 0x00000380b75e7812 */ /* 0x000fe400078ec0ff */
[----:B------:R-:W-:Y:S02]  /*ce10*/  SHF.R.U64 R36, R36, 0x3, RZ ;  /* 0x0000000324247819 */ /* 0x000fe400000012ff */
[----:B------:R-:W-:Y:S02]  /*ce20*/  LOP3.LUT R98, R199, 0x380, RZ, 0xc0, !PT ;  /* 0x00000380c7627812 */ /* 0x000fe400078ec0ff */
[----:B------:R-:W-:-:S02]  /*ce30*/  LOP3.LUT R106, R6, R203, RZ, 0x3c, !PT ;  /* 0x000000cb066a7212 */ /* 0x000fc400078e3cff */
[----:B------:R-:W-:Y:S02]  /*ce40*/  SHF.R.U64 R40, R40, 0x3, RZ ;  /* 0x0000000328287819 */ /* 0x000fe400000012ff */
[----:B------:R-:W-:Y:S02]  /*ce50*/  LOP3.LUT R102, R201, 0x380, RZ, 0xc0, !PT ;  /* 0x00000380c9667812 */ /* 0x000fe400078ec0ff */
[----:B------:R-:W-:Y:S02]  /*ce60*/  F2FP.BF16.F32.PACK_AB R4, R170, R172 ;  /* 0x000000acaa04723e */ /* 0x000fe400000010ff */
[----:B------:R-:W-:Y:S01]  /*ce70*/  F2FP.BF16.F32.PACK_AB R6, R24, R171 ;  /* 0x000000ab1806723e */ /* 0x000fe200000010ff */
[----:B------:R-:W-:Y:S01]  /*ce80*/  BAR.SYNC.DEFER_BLOCKING 0x1, 0x100 ;  /* 0x0044000000007b1d */ /* 0x000fe20000010000 */
[----:B------:R-:W-:Y:S02]  /*ce90*/  SHF.R.U64 R27, R27, 0x3, RZ ;  /* 0x000000031b1b7819 */ /* 0x000fe400000012ff */
[----:B------:R-:W-:-:S02]  /*cea0*/  LOP3.LUT R32, R32, R175, RZ, 0x3c, !PT ;  /* 0x000000af20207212 */ /* 0x000fc400078e3cff */
[----:B------:R-:W-:Y:S02]  /*ceb0*/  SHF.R.U64 R94, R94, 0x3, RZ ;  /* 0x000000035e5e7819 */ /* 0x000fe400000012ff */
[----:B------:R-:W-:Y:S02]  /*cec0*/  LOP3.LUT R110, R205, 0x380, RZ, 0xc0, !PT ;  /* 0x00000380cd6e7812 */ /* 0x000fe400078ec0ff */
[----:B------:R-:W-:Y:S02]  /*ced0*/  LOP3.LUT R36, R36, R177, RZ, 0x3c, !PT ;  /* 0x000000b124247212 */ /* 0x000fe400078e3cff */
[----:B------:R-:W-:Y:S02]  /*cee0*/  SHF.R.U64 R98, R98, 0x3, RZ ;  /* 0x0000000362627819 */ /* 0x000fe400000012ff */
[----:B------:R-:W-:Y:S02]  /*cef0*/  LOP3.LUT R114, R207, 0x380, RZ, 0xc0, !PT ;  /* 0x00000380cf727812 */ /* 0x000fe400078ec0ff */
[----:B------:R-:W-:-:S02]  /*cf00*/  LOP3.LUT R40, R40, R179, RZ, 0x3c, !PT ;  /* 0x000000b328287212 */ /* 0x000fc400078e3cff */
[----:B------:R-:W-:Y:S02]  /*cf10*/  SHF.R.U64 R102, R102, 0x3, RZ ;  /* 0x0000000366667819 */ /* 0x000fe400000012ff */
[----:B------:R-:W-:Y:S02]  /*cf20*/  LOP3.LUT R118, R209, 0x380, RZ, 0xc0, !PT ;  /* 0x00000380d1767812 */ /* 0x000fe400078ec0ff */
[----:B------:R-:W-:Y:S02]  /*cf30*/  LOP3.LUT R122, R27, R8, RZ, 0x3c, !PT ;  /* 0x000000081b7a7212 */ /* 0x000fe400078e3cff */
[----:B------:R-:W-:Y:S01]  /*cf40*/  MOV R28, R28 ;  /* 0x0000001c001c7202 */ /* 0x000fe20000000f00 */
[----:B------:R0:W-:Y:S01]  /*cf50*/  STSM.16.M88.4 [R173], R4 ;  /* 0x00000004ad007844 */ /* 0x0001e20000000200 */
[----:B------:R-:W-:Y:S02]  /*cf60*/  F2FP.BF16.F32.PACK_AB R8, R166, R169 ;  /* 0x000000a9a608723e */ /* 0x000fe400000010ff */
[----:B------:R-:W-:-:S02]  /*cf70*/  LOP3.LUT R94, R94, R183, RZ, 0x3c, !PT ;  /* 0x000000b75e5e7212 */ /* 0x000fc400078e3cff */
[----:B------:R-:W-:Y:S01]  /*cf80*/  SHF.R.U64 R110, R110, 0x3, RZ ;  /* 0x000000036e6e7819 */ /* 0x000fe200000012ff */
[----:B------:R-:W-:Y:S01]  /*cf90*/  STSM.16.M88.4 [R28], R8 ;  /* 0x000000081c007844 */ /* 0x000fe20000000200 */
[----:B------:R-:W-:Y:S02]  /*cfa0*/  LOP3.LUT R26, R126, 0x380, RZ, 0xc0, !PT ;  /* 0x000003807e1a7812 */ /* 0x000fe400078ec0ff */
[----:B------:R-:W-:Y:S02]  /*cfb0*/  MOV R32, R32 ;  /* 0x0000002000207202 */ /* 0x000fe40000000f00 */
[----:B------:R-:W-:Y:S02]  /*cfc0*/  LOP3.LUT R98, R98, R199, RZ, 0x3c, !PT ;  /* 0x000000c762627212 */ /* 0x000fe400078e3cff */
[----:B------:R-:W-:Y:S02]  /*cfd0*/  SHF.R.U64 R114, R114, 0x3, RZ ;  /* 0x0000000372727819 */ /* 0x000fe400000012ff */
[----:B------:R-:W-:-:S02]  /*cfe0*/  LOP3.LUT R175, R168, 0x380, RZ, 0xc0, !PT ;  /* 0x00000380a8af7812 */ /* 0x000fc400078ec0ff */
[----:B0-----:R-:W-:Y:S02]  /*cff0*/  F2FP.BF16.F32.PACK_AB R4, R156, R165 ;  /* 0x000000a59c04723e */ /* 0x001fe400000010ff */
[----:B------:R-:W-:Y:S02]  /*d000*/  F2FP.BF16.F32.PACK_AB R5, R43, R42 ;  /* 0x0000002a2b05723e */ /* 0x000fe400000010ff */
[----:B------:R-:W-:Y:S02]  /*d010*/  F2FP.BF16.F32.PACK_AB R6, R12, R158 ;  /* 0x0000009e0c06723e */ /* 0x000fe400000010ff */
[----:B------:R-:W-:Y:S02]  /*d020*/  F2FP.BF16.F32.PACK_AB R7, R47, R46 ;  /* 0x0000002e2f07723e */ /* 0x000fe400000010ff */
[----:B------:R-:W-:Y:S02]  /*d030*/  MOV R36, R36 ;  /* 0x0000002400247202 */ /* 0x000fe40000000f00 */
[----:B------:R-:W-:Y:S01]  /*d040*/  F2FP.BF16.F32.PACK_AB R12, R49, R154 ;  /* 0x0000009a310c723e */ /* 0x000fe200000010ff */
[----:B------:R0:W-:Y:S01]  /*d050*/  STSM.16.M88.4 [R32], R4 ;  /* 0x0000000420007844 */ /* 0x0001e20000000200 */
[----:B------:R-:W-:-:S02]  /*d060*/  LOP3.LUT R102, R102, R201, RZ, 0x3c, !PT ;  /* 0x000000c966667212 */ /* 0x000fc400078e3cff */
[----:B------:R-:W-:Y:S01]  /*d070*/  SHF.R.U64 R118, R118, 0x3, RZ ;  /* 0x0000000376767819 */ /* 0x000fe200000012ff */
[----:B------:R1:W-:Y:S01]  /*d080*/  STSM.16.M88.4 [R36], R12 ;  /* 0x0000000c24007844 */ /* 0x0003e20000000200 */
[----:B------:R-:W-:Y:S02]  /*d090*/  MOV R40, R40 ;  /* 0x0000002800287202 */ /* 0x000fe40000000f00 */
[----:B------:R-:W-:Y:S02]  /*d0a0*/  MOV R44, R44 ;  /* 0x0000002c002c7202 */ /* 0x000fe40000000f00 */
[----:B------:R-:W-:Y:S01]  /*d0b0*/  LOP3.LUT R110, R110, R205, RZ, 0x3c, !PT ;  /* 0x000000cd6e6e7212 */ /* 0x000fe200078e3cff */
[----:B------:R-:W-:Y:S01]  /*d0c0*/  STSM.16.M88.4 [R40], R56 ;  /* 0x0000003828007844 */ /* 0x000fe20000000200 */
[----:B------:R-:W-:Y:S02]  /*d0d0*/  SHF.R.U64 R171, R26, 0x3, RZ ;  /* 0x000000031aab7819 */ /* 0x000fe400000012ff */
[----:B------:R-:W-:Y:S01]  /*d0e0*/  MOV R94, R94 ;  /* 0x0000005e005e7202 */ /* 0x000fe20000000f00 */
[----:B------:R-:W-:Y:S01]  /*d0f0*/  STSM.16.M88.4 [R44], R64 ;  /* 0x000000402c007844 */ /* 0x000fe20000000200 */
[----:B------:R-:W-:Y:S01]  /*d100*/  F2FP.BF16.F32.PACK_AB R81, R83, R82 ;  /* 0x000000525351723e */ /* 0x000fe200000010ff */
[----:B0-----:R-:W-:Y:S01]  /*d110*/  IMAD.U32 R4, RZ, RZ, UR4 ;  /* 0x00000004ff047e24 */ /* 0x001fe2000f8e00ff */
[----:B------:R-:W-:Y:S01]  /*d120*/  F2FP.BF16.F32.PACK_AB R88, R89, R88 ;  /* 0x000000585958723e */ /* 0x000fe200000010ff */
[----:B------:R-:W-:Y:S01]  /*d130*/  STSM.16.M88.4 [R94], R72 ;  /* 0x000000485e007844 */ /* 0x000fe20000000200 */
[----:B------:R-:W-:Y:S01]  /*d140*/  LOP3.LUT R114, R114, R207, RZ, 0x3c, !PT ;  /* 0x000000cf72727212 */ /* 0x000fe200078e3cff */
[----:B------:R-:W-:Y:S01]  /*d150*/  IMAD.U32 R5, RZ, RZ, UR6 ;  /* 0x00000006ff057e24 */ /* 0x000fe2000f8e00ff */
[----:B------:R-:W-:Y:S01]  /*d160*/  SHF.R.U64 R175, R175, 0x3, RZ ;  /* 0x00000003afaf7819 */ /* 0x000fe200000012ff */
[----:B------:R-:W-:Y:S01]  /*d170*/  ULDC.64 UR6, c[0x0][0xce0] ;  /* 0x0003380000067ab9 */ /* 0x000fe20000000a00 */
        /* <DEDUP_REMOVED lines=22> */
[----:B------:R-:W-:Y:S02]  /*d2e0*/  LOP3.LUT R24, R175, R168, RZ, 0x3c, !PT ;  /* 0x000000a8af187212 */ /* 0x000fe400078e3cff */
[----:B------:R-:W-:Y:S01]  /*d2f0*/  MOV R114, R114 ;  /* 0x0000007200727202 */ /* 0x000fe20000000f00 */
[----:B------:R-:W-:Y:S01]  /*d300*/  STSM.16.M88.4 [R110], R104 ;  /* 0x000000686e007844 */ /* 0x000fe20000000200 */
[----:B------:R-:W-:Y:S02]  /*d310*/  F2FP.BF16.F32.PACK_AB R156, R113, R112 ;  /* 0x00000070719c723e */ /* 0x000fe400000010ff */
[----:B------:R-:W-:Y:S02]  /*d320*/  F2FP.BF16.F32.PACK_AB R157, R157, R155 ;  /* 0x0000009b9d9d723e */ /* 0x000fe400000010ff */
[----:B------:R-:W-:Y:S02]  /*d330*/  F2FP.BF16.F32.PACK_AB R158, R117, R116 ;  /* 0x00000074759e723e */ /* 0x000fe400000010ff */
[----:B------:R-:W-:-:S02]  /*d340*/  F2FP.BF16.F32.PACK_AB R159, R160, R159 ;  /* 0x0000009fa09f723e */ /* 0x000fc400000010ff */
[----:B------:R-:W-:Y:S02]  /*d350*/  F2FP.BF16.F32.PACK_AB R161, R162, R161 ;  /* 0x000000a1a2a1723e */ /* 0x000fe400000010ff */
[----:B------:R-:W-:Y:S01]  /*d360*/  F2FP.BF16.F32.PACK_AB R128, R129, R128 ;  /* 0x000000808180723e */ /* 0x000fe200000010ff */
        /* <DEDUP_REMOVED lines=22> */
[----:B------:R-:W-:-:S03]  /*d4d0*/  PLOP3.LUT P0, PT, PT, PT, UP0, 0x80, 0x0 ;  /* 0x000000000000781c */ /* 0x000fc60003f0f008 */
[----:B------:R0:W-:Y:S01]  /*d4e0*/  STSM.16.M88.4 [R24], R144 ;  /* 0x0000009018007844 */ /* 0x0001e20000000200 */
[----:B------:R-:W-:Y:S09]  /*d4f0*/  BAR.SYNC.DEFER_BLOCKING 0x1, 0x100 ;  /* 0x0044000000007b1d */ /* 0x000ff20000010000 */
[----:B------:R-:W2:Y:S01]  /*d500*/  @P0 LDG.E R6, desc[UR10][R4.64] ;  /* 0x0000000a04060981 */ /* 0x000ea2000c1e1900 */
[----:B------:R-:W-:Y:S01]  /*d510*/  UISETP.NE.U32.AND UP1, UPT, UR6, URZ, UPT ;  /* 0x0000003f0600728c */ /* 0x000fe2000bf25070 */
[----:B------:R-:W-:Y:S01]  /*d520*/  LEA R7, R194, R23, 0x6 ;  /* 0x00000017c2077211 */ /* 0x000fe200078e30ff */
[----:B------:R-:W3:Y:S02]  /*d530*/  LDC R76, c[0x0][0xb88] ;  /* 0x0002e200ff4c7b82 */ /* 0x000ee40000000800 */
[----:B------:R-:W-:-:S02]  /*d540*/  UISETP.NE.AND.EX UP1, UPT, UR7, URZ, UPT, UP1 ;  /* 0x0000003f0700728c */ /* 0x000fc4000bf25310 */
[----:B------:R-:W-:-:S04]  /*d550*/  IMAD.WIDE R20, R7, 0x2, R20 ;  /* 0x0000000207147825 */ /* 0x000fc800078e0214 */
[----:B------:R-:W-:Y:S02]  /*d560*/  PLOP3.LUT P6, PT, PT, PT, UP1, 0x80, 0x0 ;  /* 0x000000000000781c */ /* 0x000fe40003fcf018 */
[C---:B------:R-:W-:Y:S02]  /*d570*/  IADD3 R9, P2, R20.reuse, 0x1000, RZ ;  /* 0x0000100014097810 */ /* 0x040fe40007f5e0ff */
[C---:B------:R-:W-:Y:S01]  /*d580*/  IADD3 R25, P1, R20.reuse, 0x2000, RZ ;  /* 0x0000200014197810 */ /* 0x040fe20007f3e0ff */
[----:B------:R-:W-:Y:S01]  /*d590*/  @UP1 UIADD3 UR6, UP2, UR8, UR6, URZ ;  /* 0x0000000608061290 */ /* 0x000fe2000ff5e03f */
[----:B------:R-:W-:Y:S02]  /*d5a0*/  P2R R10, PR, RZ, 0x4 ;  /* 0x00000004ff0a7803 */ /* 0x000fe40000000000 */
[C---:B-1----:R-:W-:Y:S01]  /*d5b0*/  IADD3 R13, P2, R20.reuse, 0x3000, RZ ;  /* 0x00003000140d7810 */ /* 0x042fe20007f5e0ff */
[----:B------:R-:W-:Y:S01]  /*d5c0*/  @UP1 UIADD3.X UR7, UR9, UR7, URZ, UP2, !UPT ;  /* 0x0000000709071290 */ /* 0x000fe200097fe43f */
[C---:B------:R-:W-:Y:S01]  /*d5d0*/  IADD3 R33, P3, R20.reuse, 0x4000, RZ ;  /* 0x0000400014217810 */ /* 0x040fe20007f7e0ff */
[----:B------:R-:W-:Y:S01]  /*d5e0*/  IMAD.U32 R14, RZ, RZ, UR6 ;  /* 0x00000006ff0e7e24 */ /* 0x000fe2000f8e00ff */
[----:B------:R-:W-:-:S02]  /*d5f0*/  IADD3 R29, P4, R20, 0x5000, RZ ;  /* 0x00005000141d7810 */ /* 0x000fc40007f9e0ff */
[----:B------:R-:W-:Y:S01]  /*d600*/  IADD3 R41, P5, R20, 0x6000, RZ ;  /* 0x0000600014297810 */ /* 0x000fe20007fbe0ff */
[----:B------:R-:W-:Y:S01]  /*d610*/  IMAD.U32 R15, RZ, RZ, UR7 ;  /* 0x00000007ff0f7e24 */ /* 0x000fe2000f8e00ff */
[----:B------:R-:W-:Y:S02]  /*d620*/  LOP3.LUT R8, R9, 0x380, RZ, 0xc0, !PT ;  /* 0x0000038009087812 */ /* 0x000fe400078ec0ff */
[----:B0-----:R-:W-:Y:S02]  /*d630*/  LOP3.LUT R24, R25, 0x380, RZ, 0xc0, !PT ;  /* 0x0000038019187812 */ /* 0x001fe400078ec0ff */
[----:B------:R-:W-:Y:S01]  /*d640*/  LOP3.LUT R12, R13, 0x380, RZ, 0xc0, !PT ;  /* 0x000003800d0c7812 */ /* 0x000fe200078ec0ff */
[----:B------:R-:W-:Y:S01]  /*d650*/  UMOV UR4, URZ ;  /* 0x0000003f00047c82 */ /* 0x000fe20008000000 */
[----:B------:R-:W-:Y:S01]  /*d660*/  LOP3.LUT R32, R33, 0x380, RZ, 0xc0, !PT ;  /* 0x0000038021207812 */ /* 0x000fe200078ec0ff */
[----:B---3--:R0:W5:Y:S01]  /*d670*/  @P6 LDG.E R76, desc[UR10][R14.64] ;  /* 0x0000000a0e4c6981 */ /* 0x008162000c1e1900 */
        /* <DEDUP_REMOVED lines=14> */
[----:B--2---:R-:W-:Y:S01]  /*d760*/  @P0 R2UR UR4, R6 ;  /* 0x00000000060402ca */ /* 0x004fe200000e0000 */
[----:B0-----:R-:W-:-:S14]  /*d770*/  @P6 BRA `(.L_x_4028) ;  /* 0x0000000000146947 */ /* 0x001fdc0003800000 */
[----:B------:R-:W-:Y:S05]  /*d780*/  @!P0 BRA `(.L_x_4028) ;  /* 0x0000000000108947 */ /* 0x000fea0003800000 */
[----:B------:R-:W-:Y:S02]  /*d790*/  ULDC.64 UR6, c[0x0][0x208] ;  /* 0x0000820000067ab9 */ /* 0x000fe40000000a00 */
[----:B------:R-:W2:Y:S04]  /*d7a0*/  LDG.E R7, desc[UR6][R4.64] ;  /* 0x0000000604077981 */ /* 0x000ea8000c1e1900 */
[----:B-----5:R-:W2:Y:S02]  /*d7b0*/  LDG.E R76, desc[UR6][R4.64+0x4] ;  /* 0x00000406044c7981 */ /* 0x020ea4000c1e1900 */
[----:B--2---:R-:W-:-:S07]  /*d7c0*/  IMAD.IADD R76, R76, 0x1, -R7 ;  /* 0x000000014c4c7824 */ /* 0x004fce00078e0a07 */
.L_x_4028:
        /* <DEDUP_REMOVED lines=12> */
[----:B------:R-:W-:Y:S01]  /*d890*/  IMAD.X R41, RZ, RZ, R21, P5 ;  /* 0x000000ffff297224 */ /* 0x000fe200028e0615 */
[----:B------:R-:W-:Y:S01]  /*d8a0*/  LOP3.LUT R44, R45, 0x380, RZ, 0xc0, !PT ;  /* 0x000003802d2c7812 */ /* 0x000fe200078ec0ff */
[----:B------:R-:W-:Y:S01]  /*d8b0*/  USHF.R.S32.HI UR9, URZ, 0x1f, UR4 ;  /* 0x0000001f3f097899 */ /* 0x000fe20008011404 */
[----:B------:R-:W-:Y:S01]  /*d8c0*/  SHF.R.U64 R52, R52, 0x3, RZ ;  /* 0x0000000334347819 */ /* 0x000fe200000012ff */
[----:B------:R-:W-:Y:S01]  /*d8d0*/  USHF.R.S32.HI UR12, URZ, 0x1f, UR37 ;  /* 0x0000001f3f0c7899 */ /* 0x000fe20008011425 */
[----:B------:R-:W-:Y:S01]  /*d8e0*/  SHF.R.U64 R36, R36, 0x3, RZ ;  /* 0x0000000324247819 */ /* 0x000fe200000012ff */
[----:B------:R-:W-:Y:S01]  /*d8f0*/  USEL UR39, UR39, URZ, !UP0 ;  /* 0x0000003f27277287 */ /* 0x000fe2000c000000 */
[----:B------:R-:W-:Y:S01]  /*d900*/  SHF.R.U64 R44, R44, 0x3, RZ ;  /* 0x000000032c2c7819 */ /* 0x000fe200000012ff */
[----:B------:R-:W-:Y:S01]  /*d910*/  USEL UR38, UR38, URZ, !UP0 ;  /* 0x0000003f26267287 */ /* 0x000fe2000c000000 */
[----:B------:R-:W-:-:S02]  /*d920*/  LOP3.LUT R52, R52, R53, RZ, 0x3c, !PT ;  /* 0x0000003534347212 */ /* 0x000fc400078e3cff */
[----:B------:R-:W-:Y:S02]  /*d930*/  IADD3.X R53, RZ, R21, RZ, P6, !PT ;  /* 0x00000015ff357210 */ /* 0x000fe400037fe4ff */
[----:B------:R-:W-:Y:S01]  /*d940*/  LOP3.LUT R36, R36, R37, RZ, 0x3c, !PT ;  /* 0x0000002524247212 */ /* 0x000fe200078e3cff */
[--C-:B------:R-:W-:Y:S01]  /*d950*/  IMAD.X R37, RZ, RZ, R21.reuse, P0 ;  /* 0x000000ffff257224 */ /* 0x100fe200000e0615 */
[----:B0-----:R-:W-:Y:S02]  /*d960*/  ISETP.NE.AND P6, PT, R4, RZ, PT ;  /* 0x000000ff0400720c */ /* 0x001fe40003fc5270 */
[----:B------:R-:W-:Y:S01]  /*d970*/  LOP3.LUT R44, R44, R45, RZ, 0x3c, !PT ;  /* 0x0000002d2c2c7212 */ /* 0x000fe200078e3cff */
[----:B------:R-:W-:Y:S01]  /*d980*/  IMAD.X R45, RZ, RZ, R21, P1 ;  /* 0x000000ffff2d7224 */ /* 0x000fe200008e0615 */
[C---:B------:R-:W-:Y:S02]  /*d990*/  IADD3 R57, P2, R20.reuse, 0xa000, RZ ;  /* 0x0000a00014397810 */ /* 0x040fe40007f5e0ff */
[----:B------:R-:W-:-:S02]  /*d9a0*/  IADD3 R49, P3, R20, 0xb000, RZ ;  /* 0x0000b00014317810 */ /* 0x000fc40007f7e0ff */
[C---:B------:R-:W-:Y:S02]  /*d9b0*/  IADD3 R65, P4, R20.reuse, 0xc000, RZ ;  /* 0x0000c00014417810 */ /* 0x040fe40007f9e0ff */
[C---:B------:R-:W-:Y:S02]  /*d9c0*/  IADD3 R61, P5, R20.reuse, 0xd000, RZ ;  /* 0x0000d000143d7810 */ /* 0x040fe40007fbe0ff */
[C---:B------:R-:W-:Y:S02]  /*d9d0*/  IADD3 R73, P0, R20.reuse, 0xe000, RZ ;  /* 0x0000e00014497810 */ /* 0x040fe40007f1e0ff */
[----:B------:R-:W-:Y:S02]  /*d9e0*/  IADD3 R5, P1, R20, 0xf000, RZ ;  /* 0x0000f00014057810 */ /* 0x000fe40007f3e0ff */
[----:B------:R-:W-:Y:S02]  /*d9f0*/  LOP3.LUT R56, R57, 0x380, RZ, 0xc0, !PT ;  /* 0x0000038039387812 */ /* 0x000fe400078ec0ff */
[----:B------:R-:W-:Y:S01]  /*da00*/  LOP3.LUT R48, R49, 0x380, RZ, 0xc0, !PT ;  /* 0x0000038031307812 */ /* 0x000fe200078ec0ff */
[----:B------:R-:W-:Y:S01]  /*da10*/  IMAD.X R69, RZ, RZ, R21, P1 ;  /* 0x000000ffff457224 */ /* 0x000fe200008e0615 */
[----:B------:R-:W-:-:S02]  /*da20*/  LOP3.LUT R64, R65, 0x380, RZ, 0xc0, !PT ;  /* 0x0000038041407812 */ /* 0x000fc400078ec0ff */
        /* <DEDUP_REMOVED lines=8> */
[----:B------:R-:W-:Y:S02]  /*dab0*/  SHF.R.U64 R72, R72, 0x3, RZ ;  /* 0x0000000348487819 */ /* 0x000fe400000012ff */
        /* <DEDUP_REMOVED lines=13> */
[----:B------:R-:W-:Y:S01]  /*db90*/  LOP3.LUT R68, R4, R5, RZ, 0x3c, !PT ;  /* 0x0000000504447212 */ /* 0x000fe200078e3cff */
        /* <DEDUP_REMOVED lines=22> */
[----:B------:R-:W-:-:S04]  /*dd00*/  MOV R11, UR8 ;  /* 0x00000008000b7c02 */ /* 0x000fc80008000f00 */
[----:B------:R-:W-:Y:S02]  /*dd10*/  IADD3.X R5, R4, UR7, R11, P2, !PT ;  /* 0x0000000704057c10 */ /* 0x000fe400097fe40b */
[----:B------:R-:W-:-:S04]  /*dd20*/  LEA R4, P2, R6, UR10, 0x2 ;  /* 0x0000000a06047c11 */ /* 0x000fc8000f8410ff */
[----:B------:R-:W-:-:S05]  /*dd30*/  LEA.HI.X R5, R6, UR11, R5, 0x2, P2 ;  /* 0x0000000b06057c11 */ /* 0x000fca00090f1405 */
[----:B------:R0:W-:Y:S04]  /*dd40*/  @!P1 STG.E desc[UR14][R4.64], R0 ;  /* 0x0000000004009986 */ /* 0x0001e8000c10190e */
[----:B------:R0:W-:Y:S02]  /*dd50*/  @!P0 STG.E desc[UR14][R4.64+0x20], R3 ;  /* 0x0000200304008986 */ /* 0x0001e4000c10190e */
.L_x_4029:
[C---:B0-----:R-:W-:Y:S01]  /*dd60*/  VIADD R3, R23.reuse, 0x40 ;  /* 0x0000004017037836 */ /* 0x041fe20000000000 */
[----:B------:R-:W-:Y:S01]  /*dd70*/  ULDC UR10, c[0x0][0xb8c] ;  /* 0x0002e300000a7ab9 */ /* 0x000fe20000000800 */
[C---:B------:R-:W-:Y:S01]  /*dd80*/  VIADD R82, R23.reuse, 0x80 ;  /* 0x0000008017527836 */ /* 0x040fe20000000000 */
[----:B------:R-:W-:Y:S01]  /*dd90*/  ULDC.64 UR6, c[0x0][0x208] ;  /* 0x0000820000067ab9 */ /* 0x000fe20000000a00 */
[----:B------:R-:W-:Y:S01]  /*dda0*/  VIADD R83, R23, 0xc0 ;  /* 0x000000c017537836 */ /* 0x000fe20000000000 */
[----:B------:R-:W-:Y:S01]  /*ddb0*/  ISETP.GE.AND P1, PT, R3, UR10, PT ;  /* 0x0000000a03007c0c */ /* 0x000fe2000bf26270 */
[----:B------:R0:W5:Y:S01]  /*ddc0*/  LD.E.128 R4, desc[UR6][R20.64] ;  /* 0x0000000614047980 */ /* 0x000162000c101d00 */
[C---:B------:R-:W-:Y:S01]  /*ddd0*/  ISETP.GE.AND P0, PT, R23.reuse, UR10, PT ;  /* 0x0000000a17007c0c */ /* 0x040fe2000bf06270 */
[----:B------:R-:W-:Y:S01]  /*dde0*/  ULDC.64 UR14, c[0x0][0xba0] ;  /* 0x0002e800000e7ab9 */ /* 0x000fe20000000a00 */
[----:B------:R-:W-:Y:S01]  /*ddf0*/  SEL R19, RZ, 0xffffffff, P1 ;  /* 0xffffffffff137807 */ /* 0x000fe20000800000 */
[C---:B------:R-:W-:Y:S01]  /*de00*/  VIADD R84, R23.reuse, 0x100 ;  /* 0x0000010017547836 */ /* 0x040fe20000000000 */
[----:B------:R-:W-:Y:S01]  /*de10*/  SEL R0, RZ, 0x1, P0 ;  /* 0x00000001ff007807 */ /* 0x000fe20000000000 */
[----:B------:R-:W-:Y:S01]  /*de20*/  VIADD R86, R23, 0x140 ;  /* 0x0000014017567836 */ /* 0x000fe20000000000 */
[----:B------:R-:W5:Y:S01]  /*de30*/  LD.E.128 R8, desc[UR6][R8.64] ;  /* 0x0000000608087980 */ /* 0x000f62000c101d00 */
[----:B------:R-:W-:Y:S01]  /*de40*/  IMAD.SHL.U32 R19, R19, 0x2, RZ ;  /* 0x0000000213137824 */ /* 0x000fe200078e00ff */
[----:B------:R-:W-:-:S02]  /*de50*/  ISETP.GE.AND P0, PT, R82, UR10, PT ;  /* 0x0000000a52007c0c */ /* 0x000fc4000bf06270 */
[----:B------:R-:W-:Y:S01]  /*de60*/  ISETP.GE.AND P1, PT, R83, UR10, PT ;  /* 0x0000000a53007c0c */ /* 0x000fe2000bf26270 */
[----:B------:R-:W5:Y:S01]  /*de70*/  LD.E.128 R24, desc[UR6][R24.64] ;  /* 0x0000000618187980 */ /* 0x000f62000c101d00 */
[----:B------:R-:W-:Y:S02]  /*de80*/  LOP3.LUT R0, R19, 0x2, R0, 0xe2, !PT ;  /* 0x0000000213007812 */ /* 0x000fe400078ee200 */
[----:B------:R-:W-:Y:S01]  /*de90*/  SEL R19, RZ, 0x4, P0 ;  /* 0x00000004ff137807 */ /* 0x000fe20000000000 */
[----:B------:R-:W5:Y:S01]  /*dea0*/  LD.E.128 R12, desc[UR6][R12.64] ;  /* 0x000000060c0c7980 */ /* 0x000f62000c101d00 */
[----:B0-----:R-:W-:-:S03]  /*deb0*/  SEL R20, RZ, 0x8, P1 ;  /* 0x00000008ff147807 */ /* 0x001fc60000800000 */
        /* <DEDUP_REMOVED lines=17> */
[----:B------:R-:W-:Y:S01]  /*dfd0*/  ISETP.GE.AND P0, PT, R84, UR10, PT ;  /* 0x0000000a54007c0c */ /* 0x000fe2000bf06270 */
[----:B------:R-:W-:Y:S01]  /*dfe0*/  VIADD R78, R23, 0x180 ;  /* 0x00000180174e7836 */ /* 0x000fe20000000000 */
[----:B------:R-:W-:Y:S01]  /*dff0*/  ISETP.GE.AND P1, PT, R86, UR10, PT ;  /* 0x0000000a56007c0c */ /* 0x000fe2000bf26270 */
[----:B------:R-:W-:Y:S01]  /*e000*/  @!PT LDS RZ, [RZ] ;  /* 0x00000000fffff984 */ /* 0x000fe20000000800 */
[----:B------:R-:W-:Y:S01]  /*e010*/  @!PT LDS RZ, [RZ] ;  /* 0x00000000fffff984 */ /* 0x000fe20000000800 */
[----:B------:R-:W-:Y:S01]  /*e020*/  @!PT LDS RZ, [RZ] ;  /* 0x00000000fffff984 */ /* 0x000fe20000000800 */
[----:B------:R-:W-:Y:S01]  /*e030*/  @!PT LDS RZ, [RZ] ;  /* 0x00000000fffff984 */ /* 0x000fe20000000800 */
[----:B------:R0:W-:Y:S06]  /*e040*/  MEMBAR.ALL.CTA ;  /* 0x0000000000007992 */ /* 0x0001ec0000008000 */
[----:B0-----:R-:W0:Y:S01]  /*e050*/  FENCE.VIEW.ASYNC.S ;  /* 0x00000000000073c6 */ /* 0x001e220000000000 */
[----:B------:R-:W-:-:S02]  /*e060*/  UIMAD UR6, UR4, UR15, UR6 ;  /* 0x0000000f040672a4 */ /* 0x000fc4000f8e0206 */
[----:B------:R-:W-:Y:S01]  /*e070*/  IMAD.WIDE.U32 R20, R19, UR4, R20 ;  /* 0x0000000413147c25 */ /* 0x000fe2000f8e0014 */
[----:B------:R-:W-:Y:S01]  /*e080*/  ULDC.64 UR8, c[0x0][0xbe0] ;  /* 0x0002f80000087ab9 */ /* 0x000fe20000000a00 */
[----:B------:R-:W-:Y:S01]  /*e090*/  SEL R19, RZ, 0x10, P0 ;  /* 0x00000010ff137807 */ /* 0x000fe20000000000 */
[----:B------:R-:W-:Y:S01]  /*e0a0*/  UIMAD UR4, UR12, UR8, URZ ;  /* 0x000000080c0472a4 */ /* 0x000fe2000f8e023f */
[----:B------:R-:W-:Y:S01]  /*e0b0*/  SEL R77, RZ, 0x20, P1 ;  /* 0x00000020ff4d7807 */ /* 0x000fe20000800000 */
[----:B------:R-:W-:Y:S01]  /*e0c0*/  VIADD R21, R21, UR6 ;  /* 0x0000000615157c36 */ /* 0x000fe20008000000 */
[----:B------:R-:W-:Y:S01]  /*e0d0*/  MOV R79, UR8 ;  /* 0x00000008004f7c02 */ /* 0x000fe20008000f00 */
[----:B------:R-:W-:Y:S01]  /*e0e0*/  UIMAD UR4, UR37, UR9, UR4 ;  /* 0x00000009250472a4 */ /* 0x000fe2000f8e0204 */
[----:B------:R-:W-:Y:S01]  /*e0f0*/  ISETP.GE.AND P0, PT, R78, UR10, PT ;  /* 0x0000000a4e007c0c */ /* 0x000fe2000bf06270 */
[----:B------:R-:W-:Y:S01]  /*e100*/  ULDC.64 UR6, c[0x0][0xbe8] ;  /* 0x0002fa0000067ab9 */ /* 0x000fe20000000a00 */
[----:B------:R-:W-:Y:S01]  /*e110*/  LOP3.LUT R19, R77, R0, R19, 0xfe, !PT ;  /* 0x000000004d137212 */ /* 0x000fe200078efe13 */
[----:B-----5:R-:W-:Y:S01]  /*e120*/  IMAD R77, R193, -0x40, R76 ;  /* 0xffffffc0c14d7824 */ /* 0x020fe200078e024c */
[----:B------:R-:W-:Y:S01]  /*e130*/  SEL R0, RZ, 0x40, P0 ;  /* 0x00000040ff007807 */ /* 0x000fe20000000000 */
[----:B------:R-:W-:Y:S01]  /*e140*/  IMAD.WIDE.U32 R20, R79, UR37, R20 ;  /* 0x000000254f147c25 */ /* 0x000fe2000f8e0014 */
[----:B------:R-:W-:Y:S01]  /*e150*/  SHF.R.S32.HI R195, RZ, 0x1f, R194 ;  /* 0x0000001fffc37819 */ /* 0x000fe200000114c2 */
[----:B------:R-:W-:Y:S01]  /*e160*/  BSSY B1, `(.L_x_4030) ;  /* 0x000002f000017945 */ /* 0x000fe20003800000 */
[----:B------:R-:W-:Y:S01]  /*e170*/  LOP3.LUT R19, R19, R0, RZ, 0xfc, !PT ;  /* 0x0000000013137212 */ /* 0x000fe200078efcff */
[----:B------:R-:W-:Y:S01]  /*e180*/  VIADD R21, R21, UR4 ;  /* 0x0000000415157c36 */ /* 0x000fe20008000000 */
[----:B------:R-:W-:Y:S01]  /*e190*/  ISETP.GE.AND P2, PT, R194, R77, PT ;  /* 0x0000004dc200720c */ /* 0x000fe20003f46270 */
[----:B------:R-:W-:Y:S01]  /*e1a0*/  VIADD R0, R17, 0x38820 ;  /* 0x0003882011007836 */ /* 0x000fe20000000000 */
[----:B------:R-:W-:Y:S01]  /*e1b0*/  UIMAD UR4, UR38, UR6, URZ ;  /* 0x00000006260472a4 */ /* 0x000fe2000f8e023f */
[----:B------:R-:W-:-:S02]  /*e1c0*/  VIADD R78, R23, 0x1c0 ;  /* 0x000001c0174e7836 */ /* 0x000fc40000000000 */
[----:B------:R-:W-:Y:S01]  /*e1d0*/  IMAD.U32 R79, RZ, RZ, UR6 ;  /* 0x00000006ff4f7e24 */ /* 0x000fe2000f8e00ff */
[----:B------:R-:W-:Y:S01]  /*e1e0*/  PRMT R0, RZ, 0x654, R0 ;  /* 0x00000654ff007816 */ /* 0x000fe20000000000 */
[----:B------:R-:W-:Y:S01]  /*e1f0*/  UIMAD UR4, UR39, UR7, UR4 ;  /* 0x00000007270472a4 */ /* 0x000fe2000f8e0204 */
[----:B------:R-:W-:Y:S01]  /*e200*/  ISETP.GE.AND P1, PT, R78, UR10, PT ;  /* 0x0000000a4e007c0c */ /* 0x000fe2000bf26270 */
[----:B------:R-:W-:Y:S01]  /*e210*/  IMAD.WIDE.U32 R78, R79, UR39, R20 ;  /* 0x000000274f4e7c25 */ /* 0x000fe2000f8e0014 */
[----:B0-----:R0:W-:Y:S03]  /*e220*/  SYNCS.ARRIVE.TRANS64.RED.A1T0 RZ, [R0+URZ], RZ ;  /* 0x000000ff00ff79a7 */ /* 0x0011e6000810043f */
[----:B------:R-:W-:Y:S02]  /*e230*/  VIADD R76, R194, 0x20 ;  /* 0x00000020c24c7836 */ /* 0x000fe40000000000 */
[----:B------:R-:W-:Y:S01]  /*e240*/  VIADD R85, R79, UR4 ;  /* 0x000000044f557c36 */ /* 0x000fe20008000000 */
[----:B0-----:R-:W-:-:S02]  /*e250*/  SEL R0, RZ, 0x80, P1 ;  /* 0x00000080ff007807 */ /* 0x001fc40000800000 */
[----:B------:R-:W-:Y:S01]  /*e260*/  ISETP.GE.AND P0, PT, R76, R77, PT ;  /* 0x0000004d4c00720c */ /* 0x000fe20003f06270 */
        /* <DEDUP_REMOVED lines=30> */
.L_x_4031:
[----:B------:R-:W-:Y:S05]  /*e450*/  BSYNC B1 ;  /* 0x0000000000017941 */ /* 0x000fea0003800000 */
.L_x_4030:
        /* <DEDUP_REMOVED lines=33> */
.L_x_4027:
        /* <DEDUP_REMOVED lines=22> */
[----:B------:R-:W-:-:S05]  /*e7d0*/  IMAD.U32 R7, RZ, RZ, UR7 ;  /* 0x00000007ff077e24 */ /* 0x000fca000f8e00ff */
[----:B0-----:R0:W5:Y:S01]  /*e7e0*/  @P2 LDG.E R0, desc[UR10][R6.64] ;  /* 0x0000000a06002981 */ /* 0x001162000c1e1900 */
[----:B------:R-:W-:Y:S01]  /*e7f0*/  ULDC UR10, c[0x0][0xb8c] ;  /* 0x0002e300000a7ab9 */ /* 0x000fe20000000800 */
[C---:B------:R-:W-:Y:S01]  /*e800*/  VIADD R13, R23.reuse, 0x80 ;  /* 0x00000080170d7836 */ /* 0x040fe20000000000 */
[----:B------:R-:W-:Y:S01]  /*e810*/  ISETP.GE.AND P3, PT, R12, UR10, PT ;  /* 0x0000000a0c007c0c */ /* 0x000fe2000bf66270 */
[C---:B------:R-:W-:Y:S01]  /*e820*/  VIADD R10, R23.reuse, 0x180 ;  /* 0x00000180170a7836 */ /* 0x040fe20000000000 */
[C---:B------:R-:W-:Y:S02]  /*e830*/  ISETP.GE.AND P0, PT, R23.reuse, UR10, PT ;  /* 0x0000000a17007c0c */ /* 0x040fe4000bf06270 */
[----:B------:R-:W-:Y:S02]  /*e840*/  SEL R9, RZ, 0xffffffff, P3 ;  /* 0xffffffffff097807 */ /* 0x000fe40001800000 */
[----:B------:R-:W-:Y:S02]  /*e850*/  IADD3 R14, R23, 0xc0, RZ ;  /* 0x000000c0170e7810 */ /* 0x000fe40007ffe0ff */
[----:B------:R-:W-:Y:S01]  /*e860*/  SEL R8, RZ, 0x1, P0 ;  /* 0x00000001ff087807 */ /* 0x000fe20000000000 */
[----:B------:R-:W-:Y:S01]  /*e870*/  IMAD.SHL.U32 R9, R9, 0x2, RZ ;  /* 0x0000000209097824 */ /* 0x000fe200078e00ff */
[----:B------:R-:W-:-:S02]  /*e880*/  ISETP.GE.AND P4, PT, R13, UR10, PT ;  /* 0x0000000a0d007c0c */ /* 0x000fc4000bf86270 */
[----:B------:R-:W-:Y:S02]  /*e890*/  ISETP.GE.AND P5, PT, R14, UR10, PT ;  /* 0x0000000a0e007c0c */ /* 0x000fe4000bfa6270 */
[----:B------:R-:W-:Y:S02]  /*e8a0*/  LOP3.LUT R8, R9, 0x2, R8, 0xe2, !PT ;  /* 0x0000000209087812 */ /* 0x000fe400078ee208 */
[----:B0-----:R-:W-:Y:S02]  /*e8b0*/  SEL R7, RZ, 0x4, P4 ;  /* 0x00000004ff077807 */ /* 0x001fe40002000000 */
[----:B------:R-:W-:Y:S02]  /*e8c0*/  SEL R6, RZ, 0x8, P5 ;  /* 0x00000008ff067807 */ /* 0x000fe40002800000 */
[----:B------:R-:W-:Y:S02]  /*e8d0*/  ISETP.GE.AND P0, PT, R10, UR10, PT ;  /* 0x0000000a0a007c0c */ /* 0x000fe4000bf06270 */
[----:B------:R-:W-:-:S02]  /*e8e0*/  ISETP.GT.AND P3, PT, R198, 0x3f, PT ;  /* 0x0000003fc600780c */ /* 0x000fc40003f64270 */
[----:B------:R-:W-:Y:S01]  /*e8f0*/  LOP3.LUT R9, R6, R8, R7, 0xfe, !PT ;  /* 0x0000000806097212 */ /* 0x000fe200078efe07 */
[----:B------:R-:W-:Y:S10]  /*e900*/  @P2 BRA `(.L_x_4033) ;  /* 0x0000000000142947 */ /* 0x000ff40003800000 */
[----:B------:R-:W-:Y:S05]  /*e910*/  @!P1 BRA `(.L_x_4033) ;  /* 0x0000000000109947 */ /* 0x000fea0003800000 */
[----:B------:R-:W-:Y:S02]  /*e920*/  ULDC.64 UR6, c[0x0][0x208] ;  /* 0x0000820000067ab9 */ /* 0x000fe40000000a00 */
[----:B------:R-:W2:Y:S04]  /*e930*/  LDG.E R7, desc[UR6][R4.64] ;  /* 0x0000000604077981 */ /* 0x000ea8000c1e1900 */
[----:B-----5:R-:W2:Y:S02]  /*e940*/  LDG.E R0, desc[UR6][R4.64+0x4] ;  /* 0x0000040604007981 */ /* 0x020ea4000c1e1900 */
[----:B--2---:R-:W-:-:S07]  /*e950*/  IMAD.IADD R0, R0, 0x1, -R7 ;  /* 0x0000000100007824 */ /* 0x004fce00078e0a07 */
.L_x_4033:
        /* <DEDUP_REMOVED lines=34> */
.L_x_4035:
[----:B------:R-:W-:Y:S05]  /*eb80*/  BSYNC B1 ;  /* 0x0000000000017941 */ /* 0x000fea0003800000 */
.L_x_4034:
        /* <DEDUP_REMOVED lines=10> */
[----:B------:R-:W-:Y:S01]  /*ec30*/  ULDC.64 UR8, c[0x0][0xbe0] ;  /* 0x0002f80000087ab9 */ /* 0x000fe20000000a00 */
[----:B------:R-:W-:Y:S01]  /*ec40*/  SEL R6, RZ, 0x10, P1 ;  /* 0x00000010ff067807 */ /* 0x000fe20000800000 */
[----:B------:R-:W-:Y:S01]  /*ec50*/  UIMAD UR4, UR7, UR8, URZ ;  /* 0x00000008070472a4 */ /* 0x000fe2000f8e023f */
[----:B------:R-:W-:Y:S02]  /*ec60*/  IMAD.IADD R5, R5, 0x1, R3 ;  /* 0x0000000105057824 */ /* 0x000fe400078e0203 */
[----:B------:R-:W-:Y:S01]  /*ec70*/  IMAD.U32 R3, RZ, RZ, UR8 ;  /* 0x00000008ff037e24 */ /* 0x000fe2000f8e00ff */
[----:B------:R-:W-:Y:S01]  /*ec80*/  UIMAD UR4, UR37, UR9, UR4 ;  /* 0x00000009250472a4 */ /* 0x000fe2000f8e0204 */
[----:B------:R-:W-:Y:S01]  /*ec90*/  LOP3.LUT R7, R7, R9, R6, 0xfe, !PT ;  /* 0x0000000907077212 */ /* 0x000fe200078efe06 */
[----:B------:R-:W-:Y:S01]  /*eca0*/  ULDC.64 UR6, c[0x0][0xbe8] ;  /* 0x0002fa0000067ab9 */ /* 0x000fe20000000a00 */
[----:B------:R-:W-:Y:S01]  /*ecb0*/  IMAD.WIDE.U32 R4, R3, UR37, R4 ;  /* 0x0000002503047c25 */ /* 0x000fe2000f8e0004 */
[----:B------:R-:W-:-:S02]  /*ecc0*/  SEL R6, RZ, 0x40, P0 ;  /* 0x00000040ff067807 */ /* 0x000fc40000000000 */
[----:B------:R-:W-:Y:S01]  /*ecd0*/  SHF.R.S32.HI R9, RZ, 0x1f, R194 ;  /* 0x0000001fff097819 */ /* 0x000fe200000114c2 */
[----:B------:R-:W-:Y:S01]  /*ece0*/  IMAD R3, R193, -0x40, R0 ;  /* 0xffffffc0c1037824 */ /* 0x000fe200078e0200 */
[----:B------:R-:W-:Y:S01]  /*ecf0*/  LOP3.LUT R15, R7, R6, RZ, 0xfc, !PT ;  /* 0x00000006070f7212 */ /* 0x000fe200078efcff */
[----:B------:R-:W-:Y:S01]  /*ed00*/  VIADD R5, R5, UR4 ;  /* 0x0000000405057c36 */ /* 0x000fe20008000000 */
[----:B------:R-:W-:Y:S01]  /*ed10*/  UIMAD UR4, UR38, UR6, URZ ;  /* 0x00000006260472a4 */ /* 0x000fe2000f8e023f */
[----:B------:R-:W-:Y:S01]  /*ed20*/  VIADD R8, R23, 0x1c0 ;  /* 0x000001c017087836 */ /* 0x000fe20000000000 */
[C---:B------:R-:W-:Y:S01]  /*ed30*/  ISETP.GE.AND P1, PT, R194.reuse, R3, PT ;  /* 0x00000003c200720c */ /* 0x040fe20003f26270 */
[----:B------:R-:W-:Y:S01]  /*ed40*/  IMAD.U32 R7, RZ, RZ, UR6 ;  /* 0x00000006ff077e24 */ /* 0x000fe2000f8e00ff */
[----:B------:R-:W-:Y:S01]  /*ed50*/  UIMAD UR4, UR39, UR7, UR4 ;  /* 0x00000007270472a4 */ /* 0x000fe2000f8e0204 */
[----:B------:R-:W-:Y:S01]  /*ed60*/  VIADD R0, R194, 0x20 ;  /* 0x00000020c2007836 */ /* 0x000fe20000000000 */
[----:B------:R-:W-:Y:S01]  /*ed70*/  ISETP.GE.AND P2, PT, R8, UR10, PT ;  /* 0x0000000a08007c0c */ /* 0x000fe2000bf46270 */
[----:B------:R-:W-:-:S03]  /*ed80*/  IMAD.WIDE.U32 R6, R7, UR39, R4 ;  /* 0x0000002707067c25 */ /* 0x000fc6000f8e0004 */
[----:B------:R-:W-:Y:S01]  /*ed90*/  ISETP.GE.AND P0, PT, R0, R3, PT ;  /* 0x000000030000720c */ /* 0x000fe20003f06270 */
[----:B------:R-:W-:Y:S01]  /*eda0*/  IMAD.MOV.U32 R8, RZ, RZ, R194 ;  /* 0x000000ffff087224 */ /* 0x000fe200078e00c2 */
[----:B------:R-:W-:Y:S01]  /*edb0*/  SEL R0, RZ, 0x80, P2 ;  /* 0x00000080ff007807 */ /* 0x000fe20001000000 */
[----:B------:R-:W-:Y:S02]  /*edc0*/  VIADD R11, R7, UR4 ;  /* 0x00000004070b7c36 */ /* 0x000fe40008000000 */
[----:B------:R-:W-:Y:S01]  /*edd0*/  IMAD.WIDE R8, R193, 0x40, R8 ;  /* 0x00000040c1087825 */ /* 0x000fe200078e0208 */
        /* <DEDUP_REMOVED lines=9> */
[----:B------:R-:W-:Y:S01]  /*ee70*/  ULDC.64 UR8, c[0x0][0x208] ;  /* 0x0000820000087ab9 */ /* 0x000fe20000000a00 */
[----:B------:R-:W-:Y:S01]  /*ee80*/  IMAD.WIDE.U32 R4, R8, UR6, R4 ;  /* 0x0000000608047c25 */ /* 0x000fe2000f8e0004 */
[----:B------:R-:W-:Y:S01]  /*ee90*/  ULDC.64 UR6, c[0x0][0xb80] ;  /* 0x0002e00000067ab9 */ /* 0x000fe20000000a00 */
[----:B------:R-:W-:-:S02]  /*eea0*/  ISETP.GE.AND P4, PT, R14, UR10, PT ;  /* 0x0000000a0e007c0c */ /* 0x000fc4000bf86270 */
[----:B------:R-:W-:Y:S01]  /*eeb0*/  IMAD.IADD R3, R5, 0x1, R3 ;  /* 0x0000000105037824 */ /* 0x000fe200078e0203 */
[C---:B------:R-:W-:Y:S02]  /*eec0*/  LEA R20, P1, R4.reuse, UR6, 0x1 ;  /* 0x0000000604147c11 */ /* 0x040fe4000f8208ff */
[----:B------:R-:W-:Y:S02]  /*eed0*/  ISETP.GE.AND P3, PT, R19, UR10, PT ;  /* 0x0000000a13007c0c */ /* 0x000fe4000bf66270 */
[----:B------:R-:W-:Y:S02]  /*eee0*/  LEA.HI.X R21, R4, UR7, R3, 0x1, P1 ;  /* 0x0000000704157c11 */ /* 0x000fe400088f0c03 */
[----:B------:R-:W-:Y:S02]  /*eef0*/  ISETP.GE.AND P1, PT, R13, UR10, PT ;  /* 0x0000000a0d007c0c */ /* 0x000fe4000bf26270 */
[----:B------:R-:W-:Y:S01]  /*ef00*/  ISETP.GE.AND P2, PT, R24, UR10, PT ;  /* 0x0000000a18007c0c */ /* 0x000fe2000bf46270 */
        /* <DEDUP_REMOVED lines=10> */
.L_x_4037:
[----:B------:R-:W-:Y:S05]  /*efb0*/  BSYNC B1 ;  /* 0x0000000000017941 */ /* 0x000fea0003800000 */
.L_x_4036:
[----:B------:R-:W-:Y:S05]  /*efc0*/  @P0 BRA `(.L_x_4032) ;  /* 0x0000000000740947 */ /* 0x000fea0003800000 */
[----:B------:R-:W-:Y:S01]  /*efd0*/  IADD3 R3, P0, R8, 0x20, RZ ;  /* 0x0000002008037810 */ /* 0x000fe20007f1e0ff */
[----:B------:R-:W-:Y:S01]  /*efe0*/  ULDC.64 UR6, c[0x0][0xbd8] ;  /* 0x0002f60000067ab9 */ /* 0x000fe20000000a00 */
[----:B------:R-:W-:Y:S01]  /*eff0*/  IMAD.MOV.U32 R4, RZ, RZ, R6 ;  /* 0x000000ffff047224 */ /* 0x000fe200078e0006 */
[----:B------:R-:W-:Y:S01]  /*f000*/  ULDC.64 UR8, c[0x0][0x208] ;  /* 0x0000820000087ab9 */ /* 0x000fe20000000a00 */
        /* <DEDUP_REMOVED lines=25> */
.L_x_4032:
[----:B------:R-:W-:Y:S05]  /*f1a0*/  BSYNC B0 ;  /* 0x0000000000007941 */ /* 0x000fea0003800000 */
.L_x_4026:
[----:B------:R-:W-:Y:S02]  /*f1b0*/  ULDC UR4, c[0x0][0xd14] ;  /* 0x0003450000047ab9 */ /* 0x000fe40000000800 */
[----:B------:R-:W-:-:S13]  /*f1c0*/  ISETP.GE.AND P0, PT, R187, UR4, PT ;  /* 0x00000004bb007c0c */ /* 0x000fda000bf06270 */
[----:B------:R-:W-:Y:S05]  /*f1d0*/  @!P0 BRA `(.L_x_4038) ;  /* 0xffffff1c00708947 */ /* 0x000fea000383ffff */
[----:B------:R-:W-:Y:S05]  /*f1e0*/  EXIT ;  /* 0x000000000000794d */ /* 0x000fea0003800000 */
.L_x_3986:
[----:B------:R-:W-:-:S08]  /*f1f0*/  NOP ;  /* 0x0000000000007918 */ /* 0x000fd00000000000 */
[----:B0-----:R-:W0:-:S00]  /*f200*/  USETMAXREG.DEALLOC.CTAPOOL 0x18 ;  /* 0x00000018000079c8 */ /* 0x001e0000080e0500 */
        /* <DEDUP_REMOVED lines=60> */
.L_x_4043:
        /* <DEDUP_REMOVED lines=16> */
.L_x_4042:
[----:B------:R-:W-:Y:S05]  /*f6d0*/  BSYNC B0 ;  /* 0x0000000000007941 */ /* 0x000fea0003800000 */
.L_x_4041:
        /* <DEDUP_REMOVED lines=25> */
.L_x_4039:
        /* <DEDUP_REMOVED lines=21> */
.L_x_4044:
        /* <DEDUP_REMOVED lines=32> */
[----:B-1----:R-:W-:Y:S01]  /*fbc0*/  IMAD.MOV.U32 R2, RZ, RZ, RZ ;  /* 0x000000ffff027224 */ /* 0x002fe200078e00ff */
[----:B--2---:R-:W-:-:S05]  /*fbd0*/  IADD3 R6, RZ, -R3, RZ ;  /* 0x80000003ff067210 */ /* 0x004fca0007ffe0ff */
        /* <DEDUP_REMOVED lines=22> */
.L_x_4040:
[----:B------:R-:W-:Y:S01]  /*fd40*/  MOV R17, RZ ;  /* 0x000000ff00117202 */ /* 0x000fe20000000f00 */
[----:B------:R-:W-:Y:S02]  /*fd50*/  IMAD.U32 R16, RZ, RZ, UR6 ;  /* 0x00000006ff107e24 */ /* 0x000fe4000f8e00ff */
[----:B------:R-:W-:-:S07]  /*fd60*/  IMAD.MOV.U32 R18, RZ, RZ, RZ ;  /* 0x000000ffff127224 */ /* 0x000fce00078e00ff */
.L_x_4045:
        /* <DEDUP_REMOVED lines=26> */
.L_x_4112:
[----:B--2---:R-:W2:Y:S01]  /*ff10*/  LDC.64 R2, c[0x0][0xd60] ;  /* 0x00035800ff027b82 */ /* 0x004ea20000000a00 */
[----:B------:R-:W-:Y:S01]  /*ff20*/  ULDC.64 UR4, c[0x0][0x208] ;  /* 0x0000820000047ab9 */ /* 0x000fe20000000a00 */
[----:B--2---:R-:W-:-:S05]  /*ff30*/  IMAD.WIDE R2, R19, 0x4, R2 ;  /* 0x0000000413027825 */ /* 0x004fca00078e0202 */
[----:B------:R-:W2:Y:S01]  /*ff40*/  LDG.E R5, desc[UR4][R2.64] ;  /* 0x0000000402057981 */ /* 0x000ea2000c1e1900 */
[----:B------:R-:W-:Y:S05]  /*ff50*/  YIELD ;  /* 0x0000000000007946 */ /* 0x000fea0003800000 */
[----:B------:R-:W-:Y:S01]  /*ff60*/  ULDC.64 UR4, c[0x0][0xb20] ;  /* 0x0002c80000047ab9 */ /* 0x000fe20000000a00 */
[----:B-1----:R-:W-:Y:S01]  /*ff70*/  IMAD.MOV.U32 R0, RZ, RZ, RZ ;  /* 0x000000ffff007224 */ /* 0x002fe200078e00ff */
[----:B------:R-:W-:Y:S01]  /*ff80*/  ISETP.NE.U32.AND P0, PT, RZ, UR4, PT ;  /* 0x00000004ff007c0c */ /* 0x000fe2000bf05070 */
[----:B------:R-:W-:Y:S01]  /*ff90*/  ULDC.64 UR8, c[0x0][0x208] ;  /* 0x0000820000087ab9 */ /* 0x000fe20000000a00 */
[----:B------:R-:W-:Y:S01]  /*ffa0*/  MOV R8, RZ ;  /* 0x000000ff00087202 */ /* 0x000fe20000000f00 */
[----:B------:R-:W-:Y:S01]  /*ffb0*/  ULDC.64 UR6, c[0x0][0xb00] ;  /* 0x0002c00000067ab9 */ /* 0x000fe20000000a00 */
[----:B------:R-:W-:-:S02]  /*ffc0*/  ISETP.NE.AND.EX P0, PT, RZ, UR5, PT, P0 ;  /* 0x00000005ff007c0c */ /* 0x000fc4000bf05300 */
[----:B--2---:R-:W-:Y:S01]  /*ffd0*/  SHF.R.S32.HI R4, RZ, 0x1f, R5 ;  /* 0x0000001fff047819 */ /* 0x004fe20000011405 */
[----:B------:R-:W-:-:S10]  /*ffe0*/  IMAD.SHL.U32 R10, R5, 0x4, RZ ;  /* 0x00000004050a7824 */ /* 0x000fd400078e00ff */
[C---:B------:R-:W-:Y:S01]  /*fff0*/  @P0 LEA R2, P1, R5.reuse, UR4, 0x2 ;  /* 0x0000000405020c11 */ /* 0x040fe2000f8210ff */
[----:B------:R1:W-:Y:S03]  /*10000*/  STL [R1+0x10], R5 ;  /* 0x0000100501007387 */ /* 0x0003e60000100800 */
[C-C-:B------:R-:W-:Y:S01]  /*10010*/  @P0 LEA.HI.X R3, R5.reuse, UR5, R4.reuse, 0x2, P1 ;  /* 0x0000000505030c11 */ /* 0x140fe200088f1404 */
[----:B------:R-:W-:Y:S02]  /*10020*/  ULDC.64 UR4, c[0x0][0xb10] ;  /* 0x0002c40000047ab9 */ /* 0x000fe40000000a00 */
[----:B------:R-:W-:Y:S02]  /*10030*/  ISETP.NE.U32.AND P1, PT, RZ, UR4, PT ;  /* 0x00000004ff007c0c */ /* 0x000fe4000bf25070 */
[----:B------:R2:W5:Y:S01]  /*10040*/  @P0 LDG.E R0, desc[UR8][R2.64] ;  /* 0x0000000802000981 */ /* 0x000562000c1e1900 */
[----:B------:R-:W-:-:S02]  /*10050*/  SHF.L.U64.HI R9, R5, 0x2, R4 ;  /* 0x0000000205097819 */ /* 0x000fc40000010204 */
[----:B------:R-:W-:Y:S01]  /*10060*/  ISETP.NE.AND.EX P1, PT, RZ, UR5, PT, P1 ;  /* 0x00000005ff007c0c */ /* 0x000fe2000bf25310 */
[----:B------:R-:W-:Y:S04]  /*10070*/  STL [R1+0x18], R10 ;  /* 0x0000180a01007387 */ /* 0x000fe80000100800 */
[----:B------:R-:W-:Y:S08]  /*10080*/  STL [R1+0x1c], R9 ;  /* 0x00001c0901007387 */ /* 0x000ff00000100800 */
        /* <DEDUP_REMOVED lines=11> */
[----:B------:R-:W-:-:S04]  /*10140*/  ISETP.NE.U32.AND P0, PT, RZ, UR6, PT ;  /* 0x00000006ff007c0c */ /* 0x000fc8000bf05070 */
[----:B------:R-:W-:Y:S01]  /*10150*/  ISETP.NE.AND.EX P0, PT, RZ, UR7, PT, P0 ;  /* 0x00000007ff007c0c */ /* 0x000fe2000bf05300 */
[----:B--2---:R1:W-:Y:S02]  /*10160*/  STL [R1+0x20], R8 ;  /* 0x0000200801007387 */ /* 0x0043e40000100800 */
[----:B-1----:R-:W-:Y:S01]  /*10170*/  IMAD.U32 R8, RZ, RZ, UR4 ;  /* 0x00000004ff087e24 */ /* 0x002fe2000f8e00ff */
[----:B------:R-:W-:Y:S02]  /*10180*/  ULDC.64 UR4, c[0x0][0x3f8] ;  /* 0x0000fe0000047ab9 */ /* 0x000fe40000000a00 */
[----:B------:R-:W-:-:S03]  /*10190*/  UISETP.NE.U32.AND UP0, UPT, UR4, URZ, UPT ;  /* 0x0000003f0400728c */ /* 0x000fc6000bf05070 */
[----:B------:R-:W-:Y:S01]  /*101a0*/  ULDC UR4, c[0x0][0x404] ;  /* 0x0001010000047ab9 */ /* 0x000fe20000000800 */
[----:B------:R-:W-:Y:S01]  /*101b0*/  UISETP.NE.AND.EX UP0, UPT, UR5, URZ, UPT, UP0 ;  /* 0x0000003f0500728c */ /* 0x000fe2000bf05300 */
[----:B------:R1:W5:Y:S02]  /*101c0*/  @P1 LDG.E R8, desc[UR8][R6.64] ;  /* 0x0000000806081981 */ /* 0x000364000c1e1900 */
[----:B------:R-:W-:Y:S01]  /*101d0*/  ULDC UR5, c[0x0][0x2e0] ;  /* 0x0000b80000057ab9 */ /* 0x000fe20000000800 */
[----:B------:R-:W-:-:S04]  /*101e0*/  USEL UR4, UR4, 0x1, UP0 ;  /* 0x0000000104047887 */ /* 0x000fc80008000000 */
[----:B------:R-:W-:-:S06]  /*101f0*/  UIMAD UR4, UR4, UR5, URZ ;  /* 0x00000005040472a4 */ /* 0x000fcc000f8e023f */
[----:B-1----:R-:W-:Y:S01]  /*10200*/  IMAD.U32 R6, RZ, RZ, UR4 ;  /* 0x00000004ff067e24 */ /* 0x002fe2000f8e00ff */
[----:B------:R-:W-:Y:S06]  /*10210*/  @P1 BRA `(.L_x_4047) ;  /* 0x0000000000141947 */ /* 0x000fec0003800000 */
[----:B------:R-:W-:Y:S05]  /*10220*/  @!P2 BRA `(.L_x_4047) ;  /* 0x000000000010a947 */ /* 0x000fea0003800000 */
[----:B------:R-:W-:Y:S02]  /*10230*/  ULDC.64 UR4, c[0x0][0x208] ;  /* 0x0000820000047ab9 */ /* 0x000fe40000000a00 */
[----:B-----5:R-:W2:Y:S04]  /*10240*/  LDG.E R8, desc[UR4][R2.64] ;  /* 0x0000000402087981 */ /* 0x020ea8000c1e1900 */
[----:B------:R-:W2:Y:S02]  /*10250*/  LDG.E R2, desc[UR4][R2.64+0x4] ;  /* 0x0000040402027981 */ /* 0x000ea4000c1e1900 */
[----:B--2---:R-:W-:-:S07]  /*10260*/  IMAD.IADD R8, R2, 0x1, -R8 ;  /* 0x0000000102087824 */ /* 0x004fce00078e0a08 */
.L_x_4047:
[----:B------:R-:W-:Y:S01]  /*10270*/  IMAD.MOV.U32 R2, RZ, RZ, RZ ;  /* 0x000000ffff027224 */ /* 0x000fe200078e00ff */
[----:B------:R-:W-:-:S05]  /*10280*/  ULDC.64 UR4, c[0x0][0x208] ;  /* 0x0000820000047ab9 */ /* 0x000fca0000000a00 */
[----:B------:R-:W2:Y:S01]  /*10290*/  @P0 LDG.E R2, desc[UR4][R4.64] ;  /* 0x0000000404020981 */ /* 0x000ea2000c1e1900 */
[----:B------:R-:W-:Y:S02]  /*102a0*/  ULDC.64 UR4, c[0x0][0xb18] ;  /* 0x0002c60000047ab9 */ /* 0x000fe40000000a00 */
[----:B------:R-:W-:-:S04]  /*102b0*/  ISETP.NE.U32.AND P1, PT, RZ, UR4, PT ;  /* 0x00000004ff007c0c */ /* 0x000fc8000bf25070 */
[----:B------:R-:W-:Y:S01]  /*102c0*/  ISETP.NE.AND.EX P1, PT, RZ, UR5, PT, P1 ;  /* 0x00000005ff007c0c */ /* 0x000fe2000bf25310 */
[----:B--2--5:R-:W-:-:S05]  /*102d0*/  IMAD.IADD R2, R2, 0x1, R0 ;  /* 0x0000000102027824 */ /* 0x024fca00078e0200 */
[----:B------:R1:W-:Y:S07]  /*102e0*/  STL [R1+0x8], R2 ;  /* 0x0000080201007387 */ /* 0x0003ee0000100800 */
[----:B------:R-:W-:Y:S05]  /*102f0*/  @!P1 BRA `(.L_x_4048) ;  /* 0x0000000000149947 */ /* 0x000fea0003800000 */
[----:B-1----:R-:W-:Y:S01]  /*10300*/  IADD3 R2, P0, R10, UR4, RZ ;  /* 0x000000040a027c10 */ /* 0x002fe2000ff1e0ff */
[----:B------:R-:W-:-:S03]  /*10310*/  ULDC.64 UR6, c[0x0][0x208] ;  /* 0x0000820000067ab9 */ /* 0x000fc60000000a00 */
[----:B------:R-:W-:-:S05]  /*10320*/  IADD3.X R3, R9, UR5, RZ, P0, !PT ;  /* 0x0000000509037c10 */ /* 0x000fca00087fe4ff */
[----:B------:R1:W5:Y:S01]  /*10330*/  LDG.E R6, desc[UR6][R2.64] ;  /* 0x0000000602067981 */ /* 0x000362000c1e1900 */
[----:B------:R-:W-:Y:S05]  /*10340*/  BRA `(.L_x_4049) ;  /* 0x0000000000147947 */ /* 0x000fea0003800000 */
.L_x_4048:
[----:B------:R-:W-:Y:S05]  /*10350*/  @!P0 BRA `(.L_x_4049) ;  /* 0x0000000000108947 */ /* 0x000fea0003800000 */
[----:B------:R-:W-:Y:S02]  /*10360*/  ULDC.64 UR4, c[0x0][0x208] ;  /* 0x0000820000047ab9 */ /* 0x000fe40000000a00 */
[----:B------:R-:W2:Y:S04]  /*10370*/  LDG.E R6, desc[UR4][R4.64] ;  /* 0x0000000404067981 */ /* 0x000ea8000c1e1900 */
[----:B------:R-:W2:Y:S02]  /*10380*/  LDG.E R3, desc[UR4][R4.64+0x4] ;  /* 0x0000040404037981 */ /* 0x000ea4000c1e1900 */
[----:B--2---:R-:W-:-:S07]  /*10390*/  IMAD.IADD R6, R3, 0x1, -R6 ;  /* 0x0000000103067824 */ /* 0x004fce00078e0a06 */
.L_x_4049:
[----:B-1---5:R-:W-:Y:S01]  /*103a0*/  IMAD.IADD R3, R6, 0x1, -R0 ;  /* 0x0000000106037824 */ /* 0x022fe200078e0a00 */
[----:B------:R-:W-:Y:S01]  /*103b0*/  LEA R0, R17, 0x7f, 0x6 ;  /* 0x0000007f11007811 */ /* 0x000fe200078e30ff */
[----:B------:R-:W-:Y:S03]  /*103c0*/  BSSY B6, `(.L_x_4050) ;  /* 0x0000349000067945 */ /* 0x000fe60003800000 */
[C---:B------:R-:W-:Y:S01]  /*103d0*/  IADD3 R8, R3.reuse, R0, -R8 ;  /* 0x0000000003087210 */ /* 0x040fe20007ffe808 */
[----:B------:R-:W-:-:S05]  /*103e0*/  VIADD R3, R3, 0x3f ;  /* 0x0000003f03037836 */ /* 0x000fca0000000000 */
[----:B------:R-:W-:-:S04]  /*103f0*/  SHF.R.S32.HI R0, RZ, 0x1f, R3 ;  /* 0x0000001fff007819 */ /* 0x000fc80000011403 */
[----:B------:R-:W-:Y:S02]  /*10400*/  LEA.HI R0, R0, R3, RZ, 0x6 ;  /* 0x0000000300007211 */ /* 0x000fe400078f30ff */
[----:B------:R-:W-:Y:S02]  /*10410*/  SHF.R.S32.HI R3, RZ, 0x1f, R8 ;  /* 0x0000001fff037819 */ /* 0x000fe40000011408 */
[----:B------:R-:W-:Y:S02]  /*10420*/  SHF.R.S32.HI R0, RZ, 0x6, R0 ;  /* 0x00000006ff007819 */ /* 0x000fe40000011400 */
[----:B------:R-:W-:-:S04]  /*10430*/  LEA.HI R3, R3, R8, RZ, 0x6 ;  /* 0x0000000803037211 */ /* 0x000fc800078f30ff */
[----:B------:R-:W-:-:S04]  /*10440*/  SHF.R.S32.HI R3, RZ, 0x6, R3 ;  /* 0x00000006ff037819 */ /* 0x000fc80000011403 */
[----:B------:R-:W-:-:S04]  /*10450*/  VIMNMX R2, R0, R3, PT ;  /* 0x0000000300027248 */ /* 0x000fc80003fe0100 */
[----:B------:R-:W-:Y:S01]  /*10460*/  ISETP.GT.AND P0, PT, R2, RZ, PT ;  /* 0x000000ff0200720c */ /* 0x000fe20003f04270 */
[----:B------:R1:W-:-:S12]  /*10470*/  STL [R1+0x14], R2 ;  /* 0x0000140201007387 */ /* 0x0003d80000100800 */
[----:B-1----:R-:W-:Y:S05]  /*10480*/  @P0 BRA `(.L_x_4051) ;  /* 0x0000000000500947 */ /* 0x002fea0003800000 */
[----:B------:R-:W1:Y:S02]  /*10490*/  S2R R2, SR_TID.X ;  /* 0x0000000000027919 */ /* 0x000e640000002100 */
[----:B-1----:R-:W-:-:S04]  /*104a0*/  LOP3.LUT R2, R2, 0x1f, RZ, 0xc0, !PT ;  /* 0x0000001f02027812 */ /* 0x002fc800078ec0ff */
[----:B------:R-:W-:-:S13]  /*104b0*/  ISETP.NE.AND P1, PT, R2, RZ, PT ;  /* 0x000000ff0200720c */ /* 0x000fda0003f25270 */
[----:B------:R-:W-:Y:S05]  /*104c0*/  @P1 BRA `(.L_x_4052) ;  /* 0x0000003000e01947 */ /* 0x000fea0003800000 */
[----:B------:R-:W2:Y:S01]  /*104d0*/  LDL R2, [R1+0x28] ;  /* 0x0000280001027983 */ /* 0x000ea20000100800 */
[----:B------:R-:W-:Y:S01]  /*104e0*/  VOTEU.ANY UR4, UPT, PT ;  /* 0x0000000000047886 */ /* 0x000fe200038e0100 */
[----:B------:R-:W-:Y:S01]  /*104f0*/  ULDC.64 UR6, c[0x0][0x208] ;  /* 0x0000820000067ab9 */ /* 0x000fe20000000a00 */
[----:B------:R-:W1:Y:S01]  /*10500*/  FLO.U32 R0, UR4 ;  /* 0x0000000400007d00 */ /* 0x000e6200080e0000 */
[----:B------:R-:W1:Y:S07]  /*10510*/  S2R R7, SR_LANEID ;  /* 0x0000000000077919 */ /* 0x000e6e0000000000 */
[----:B------:R-:W3:Y:S01]  /*10520*/  POPC R5, UR4 ;  /* 0x0000000400057d09 */ /* 0x000ee20008000000 */
[----:B-1----:R-:W-:-:S02]  /*10530*/  ISETP.EQ.U32.AND P0, PT, R0, R7, PT ;  /* 0x000000070000720c */ /* 0x002fc40003f02070 */
[----:B--2---:R-:W-:Y:S02]  /*10540*/  R2UR UR5, R2 ;  /* 0x00000000020572ca */ /* 0x004fe400000e0000 */
[----:B------:R-:W3:Y:S09]  /*10550*/  LDC.64 R2, c[0x0][0xd38] ;  /* 0x00034e00ff027b82 */ /* 0x000ef20000000a00 */
[----:B---3--:R-:W2:Y:S01]  /*10560*/  @P0 ATOMG.E.ADD.STRONG.GPU PT, R3, desc[UR6][R2.64], R5 ;  /* 0x00000005020309a8 */ /* 0x008ea200081ee1c6 */
[----:B------:R-:W1:Y:S02]  /*10570*/  S2R R4, SR_LTMASK ;  /* 0x0000000000047919 */ /* 0x000e640000003900 */
[----:B-1----:R-:W-:-:S04]  /*10580*/  LOP3.LUT R4, R4, UR4, RZ, 0xc0, !PT ;  /* 0x0000000404047c12 */ /* 0x002fc8000f8ec0ff */
[----:B------:R-:W1:Y:S01]  /*10590*/  POPC R7, R4 ;  /* 0x0000000400077309 */ /* 0x000e620000000000 */
[----:B--2---:R-:W1:Y:S02]  /*105a0*/  SHFL.IDX PT, R0, R3, R0, 0x1f ;  /* 0x00001f0003007589 */ /* 0x004e6400000e0000 */
[----:B-1----:R-:W-:Y:S01]  /*105b0*/  IADD3 R16, R0, UR5, R7 ;  /* 0x0000000500107c10 */ /* 0x002fe2000fffe007 */
[----:B------:R-:W-:Y:S06]  /*105c0*/  BRA `(.L_x_4052) ;  /* 0x0000003000a07947 */ /* 0x000fec0003800000 */
.L_x_4051:
        /* <DEDUP_REMOVED lines=11> */
[----:B------:R-:W-:Y:S01]  /*10680*/  MOV R4, UR6 ;  /* 0x0000000600047c02 */ /* 0x000fe20008000f00 */
[----:B------:R-:W-:Y:S01]  /*10690*/  IMAD.U32 R5, RZ, RZ, UR7 ;  /* 0x00000007ff057e24 */ /* 0x000fe2000f8e00ff */
        /* <DEDUP_REMOVED lines=10> */
.L_x_4053:
        /* <DEDUP_REMOVED lines=15> */
[----:B------:R-:W-:Y:S02]  /*10830*/  IMAD.MOV.U32 R8, RZ, RZ, 0x70 ;  /* 0x00000070ff087424 */ /* 0x000fe400078e00ff */
[----:B------:R-:W-:Y:S02]  /*10840*/  IMAD.MOV.U32 R12, RZ, RZ, 0x1 ;  /* 0x00000001ff0c7424 */ /* 0x000fe400078e00ff */
[----:B01----:R-:W-:-:S07]  /*10850*/  IMAD.MOV.U32 R13, RZ, RZ, RZ ;  /* 0x000000ffff0d7224 */ /* 0x003fce00078e00ff */
[----:B------:R-:W-:-:S07]  /*10860*/  LEPC R20, `(.L_x_4055) ;  /* 0x000000001014794e */ /* 0x000fce0000000000 */
[----:B--2---:R-:W-:Y:S05]  /*10870*/  CALL.ABS.NOINC R2 ;  /* 0x0000000002007343 */ /* 0x004fea0003c00000 */
.L_x_4055:
        /* <DEDUP_REMOVED lines=16> */
.L_x_4054:
[----:B------:R-:W2:Y:S01]  /*10980*/  LDL.LU R2, [R1+0x18] ;  /* 0x0000180001027983 */ /* 0x000ea20000300800 */
[----:B------:R-:W-:Y:S01]  /*10990*/  ULDC.64 UR4, c[0x0][0xaf0] ;  /* 0x0002bc0000047ab9 */ /* 0x000fe20000000a00 */
[----:B------:R-:W1:Y:S02]  /*109a0*/  LDC R4, c[0x0][0x428] ;  /* 0x00010a00ff047b82 */ /* 0x000e640000000800 */
[----:B------:R-:W3:Y:S04]  /*109b0*/  LDL.LU R0, [R1+0x1c] ;  /* 0x00001c0001007983 */ /* 0x000ee80000300800 */
[----:B------:R-:W4:Y:S04]  /*109c0*/  LDL.LU R9, [R1+0x10] ;  /* 0x0000100001097983 */ /* 0x000f280000300800 */
[----:B------:R-:W4:Y:S01]  /*109d0*/  LDL.LU R8, [R1+0x20] ;  /* 0x0000200001087983 */ /* 0x000f220000300800 */
[----:B------:R-:W-:Y:S01]  /*109e0*/  ISETP.NE.U32.AND P0, PT, RZ, UR4, PT ;  /* 0x00000004ff007c0c */ /* 0x000fe2000bf05070 */
[----:B------:R-:W-:-:S03]  /*109f0*/  ULDC.64 UR6, c[0x0][0x208] ;  /* 0x0000820000067ab9 */ /* 0x000fc60000000a00 */
        /* <DEDUP_REMOVED lines=14> */
[----:B------:R-:W-:Y:S01]  /*10ae0*/  IMAD.MOV.U32 R4, RZ, RZ, R18 ;  /* 0x000000ffff047224 */ /* 0x000fe200078e0012 */
[----:B------:R-:W-:Y:S02]  /*10af0*/  LEA R17, R17, R8, 0x6 ;  /* 0x0000000811117211 */ /* 0x000fe400078e30ff */
        /* <DEDUP_REMOVED lines=8> */
.L_x_4056:
        /* <DEDUP_REMOVED lines=19> */
.L_x_4128:
[----:B------:R-:W-:Y:S01]  /*10cb0*/  UMOV UR4, 0xffffffff ;  /* 0xffffffff00047882 */ /* 0x000fe20000000000 */
[----:B------:R-:W-:Y:S02]  /*10cc0*/  SHF.R.S32.HI R5, RZ, 0x1f, R0 ;  /* 0x0000001fff057819 */ /* 0x000fe40000011400 */
[----:B------:R-:W-:Y:S05]  /*10cd0*/  BRA.DIV UR4, `(.L_x_4058) ;  /* 0x0000003e04bc7947 */ /* 0x000fea000b800000 */
[----:B------:R-:W-:-:S13]  /*10ce0*/  ELECT P6, URZ, PT ;  /* 0x00000000003f782f */ /* 0x000fda00038c0000 */
.L_x_4131:
[----:B------:R-:W-:Y:S05]  /*10cf0*/  @!P6 BRA `(.L_x_4059) ;  /* 0x0000000000fce947 */ /* 0x000fea0003800000 */
[----:B------:R-:W-:-:S04]  /*10d00*/  ISETP.NE.U32.AND P0, PT, R2, RZ, PT ;  /* 0x000000ff0200720c */ /* 0x000fc80003f05070 */
[----:B------:R-:W-:-:S13]  /*10d10*/  ISETP.NE.AND.EX P0, PT, R3, RZ, PT, P0 ;  /* 0x000000ff0300720c */ /* 0x000fda0003f05300 */
[----:B------:R-:W-:Y:S05]  /*10d20*/  @!P0 BRA `(.L_x_4060) ;  /* 0x0000000000488947 */ /* 0x000fea0003800000 */
[----:B------:R-:W0:Y:S01]  /*10d30*/  LDC R11, c[0x0][0x41c] ;  /* 0x00010700ff0b7b82 */ /* 0x000e220000000800 */
[----:B------:R-:W-:Y:S01]  /*10d40*/  ULDC.64 UR4, c[0x0][0x408] ;  /* 0x0001020000047ab9 */ /* 0x000fe20000000a00 */
        /* <DEDUP_REMOVED lines=16> */
.L_x_4060:
        /* <DEDUP_REMOVED lines=9> */
.L_x_4132:
        /* <DEDUP_REMOVED lines=11> */
.L_x_4062:
        /* <DEDUP_REMOVED lines=22> */
.L_x_4059:
        /* <DEDUP_REMOVED lines=27> */
[----:B0-----:R-:W-:Y:S01]  /*112a0*/  IMAD.MOV.U32 R6, RZ, RZ, 0x10000 ;  /* 0x00010000ff067424 */ /* 0x001fe200078e00ff */
        /* <DEDUP_REMOVED lines=23> */
[----:B0-----:R-:W-:Y:S01]  /*11420*/  UIADD3 UR8, UR16, 0x26400, URZ ;  /* 0x0002640010087890 */ /* 0x001fe2000fffe03f */
[----:B-1----:R-:W-:Y:S01]  /*11430*/  MOV R6, UR47 ;  /* 0x0000002f00067c02 */ /* 0x002fe20008000f00 */
        /* <DEDUP_REMOVED lines=28> */
.L_x_4064:
[----:B------:R-:W-:Y:S05]  /*11600*/  BSYNC B0 ;  /* 0x0000000000007941 */ /* 0x000fea0003800000 */
.L_x_4063:
[----:B------:R-:W2:Y:S02]  /*11610*/  LDL.LU R6, [R1+0x24] ;  /* 0x0000240001067983 */ /* 0x000ea40000300800 */
[----:B--2---:R-:W-:-:S13]  /*11620*/  R2UR UR5, R6 ;  /* 0x00000000060572ca */ /* 0x004fda00000e0000 */
[----:B------:R-:W-:-:S04]  /*11630*/  UIADD3 UR5, UR5, 0x1, URZ ;  /* 0x0000000105057890 */ /* 0x000fc8000fffe03f */
[----:B------:R-:W-:Y:S02]  /*11640*/  ULEA.HI UR4, UR5, UR5, URZ, 0x1 ;  /* 0x0000000505047291 */ /* 0x000fe4000f8f083f */
[----:B------:R-:W-:Y:S02]  /*11650*/  MOV R6, UR5 ;  /* 0x0000000500067c02 */ /* 0x000fe40008000f00 */
[----:B------:R-:W-:-:S03]  /*11660*/  ULOP3.LUT UR4, UR4, 0xfffffffe, URZ, 0xc0, !UPT ;  /* 0xfffffffe04047892 */ /* 0x000fc6000f8ec03f */
[----:B------:R0:W-:Y:S01]  /*11670*/  STL [R1+0x24], R6 ;  /* 0x0000240601007387 */ /* 0x0001e20000100800 */
[----:B------:R-:W-:-:S06]  /*11680*/  UIADD3 UR4, UR5, -UR4, URZ ;  /* 0x8000000405047290 */ /* 0x000fcc000fffe03f */
[----:B0-----:R-:W-:-:S05]  /*11690*/  IMAD.U32 R6, RZ, RZ, UR4 ;  /* 0x00000004ff067e24 */ /* 0x001fca000f8e00ff */
[----:B------:R-:W-:-:S04]  /*116a0*/  SHF.L.U32 R6, R6, 0x1f, RZ ;  /* 0x0000001f06067819 */ /* 0x000fc800000006ff */
[----:B------:R-:W0:Y:S02]  /*116b0*/  SYNCS.PHASECHK.TRANS64.TRYWAIT P0, [R11+URZ+0x38820], R6 ;  /* 0x038820060b0075a7 */ /* 0x000e24000800017f */
[----:B0-----:R-:W-:Y:S05]  /*116c0*/  @!P0 BRA `(.L_x_4065) ;  /* 0x0000003400748947 */ /* 0x001fea0003800000 */
.L_x_4133:
        /* <DEDUP_REMOVED lines=13> */
.L_x_4134:
        /* <DEDUP_REMOVED lines=11> */
.L_x_4069:
        /* <DEDUP_REMOVED lines=57> */
.L_x_4067:
[----:B------:R-:W-:Y:S05]  /*11be0*/  BSYNC B0 ;  /* 0x0000000000007941 */ /* 0x000fea0003800000 */
.L_x_4066:
[----:B------:R-:W2:Y:S01]  /*11bf0*/  LDL R7, [R1+0x14] ;  /* 0x0000140001077983 */ /* 0x000ea20000100800 */
[----:B------:R-:W-:Y:S01]  /*11c00*/  BSSY B0, `(.L_x_4070) ;  /* 0x00001a6000007945 */ /* 0x000fe20003800000 */
[----:B--2---:R-:W-:-:S13]  /*11c10*/  ISETP.GE.AND P0, PT, R7, 0x2, PT ;  /* 0x000000020700780c */ /* 0x004fda0003f06270 */
[----:B------:R-:W-:Y:S05]  /*11c20*/  @!P0 BRA `(.L_x_4071) ;  /* 0x00000018008c8947 */ /* 0x000fea0003800000 */
[C---:B0-----:R-:W-:Y:S01]  /*11c30*/  LOP3.LUT R6, R7.reuse, 0x1, RZ, 0xc0, !PT ;  /* 0x0000000107067812 */ /* 0x041fe200078ec0ff */
[----:B------:R-:W-:Y:S01]  /*11c40*/  VIADD R10, R7, 0xfffffffe ;  /* 0xfffffffe070a7836 */ /* 0x000fe20000000000 */
[----:B------:R-:W-:Y:S02]  /*11c50*/  BSSY B1, `(.L_x_4072) ;  /* 0x000008f000017945 */ /* 0x000fe40003800000 */
[----:B------:R-:W-:Y:S01]  /*11c60*/  ISETP.NE.U32.AND P0, PT, R6, 0x1, PT ;  /* 0x000000010600780c */ /* 0x000fe20003f05070 */
[----:B------:R-:W-:-:S12]  /*11c70*/  IMAD.MOV.U32 R8, RZ, RZ, R10 ;  /* 0x000000ffff087224 */ /* 0x000fd800078e000a */
        /* <DEDUP_REMOVED lines=35> */
.L_x_4076:
[----:B-1----:R-:W1:Y:S01]  /*11eb0*/  S2R R3, SR_CgaCtaId ;  /* 0x0000000000037919 */ /* 0x002e620000008800 */
[----:B------:R-:W-:-:S04]  /*11ec0*/  MOV R2, 0x400 ;  /* 0x0000040000027802 */ /* 0x000fc80000000f00 */
[----:B-1----:R-:W-:Y:S02]  /*11ed0*/  LEA R2, R3, R2, 0x18 ;  /* 0x0000000203027211 */ /* 0x002fe400078ec0ff */
[----:B------:R-:W-:-:S03]  /*11ee0*/  SHF.L.U32 R3, R12, 0x1f, RZ ;  /* 0x0000001f0c037819 */ /* 0x000fc600000006ff */
[----:B------:R-:W-:-:S04]  /*11ef0*/  IMAD R2, R13, 0x8, R2 ;  /* 0x000000080d027824 */ /* 0x000fc800078e0202 */
[----:B------:R-:W1:Y:S02]  /*11f00*/  SYNCS.PHASECHK.TRANS64.TRYWAIT P0, [R2+URZ+0x38840], R3 ;  /* 0x03884003020075a7 */ /* 0x000e64000800017f */
[----:B-1----:R-:W-:Y:S05]  /*11f10*/  @!P0 BRA `(.L_x_4077) ;  /* 0x0000002c00948947 */ /* 0x002fea0003800000 */
.L_x_4135:
        /* <DEDUP_REMOVED lines=11> */
.L_x_4078:
[----:B--2---:R-:W2:Y:S01]  /*11fd0*/  LDL R6, [R1] ;  /* 0x0000000001067983 */ /* 0x004ea20000100800 */
        /* <DEDUP_REMOVED lines=19> */
[----:B------:R-:W2:Y:S02]  /*12110*/  SYNCS.PHASECHK.TRANS64.TRYWAIT P0, [R2+URZ+0x38860], R3 ;  /* 0x03886003020075a7 */ /* 0x000ea4000800017f */
[----:B0-2---:R-:W-:Y:S05]  /*12120*/  @!P0 BRA `(.L_x_4079) ;  /* 0x0000002c00248947 */ /* 0x005fea0003800000 */
.L_x_4136:
        /* <DEDUP_REMOVED lines=8> */
.L_x_4080:
        /* <DEDUP_REMOVED lines=54> */
.L_x_4075:
[----:B------:R-:W-:Y:S05]  /*12510*/  BSYNC B2 ;  /* 0x0000000000027941 */ /* 0x000fea0003800000 */
.L_x_4074:
[----:B------:R-:W2:Y:S02]  /*12520*/  LDL.LU R2, [R1+0x14] ;  /* 0x0000140001027983 */ /* 0x000ea40000300800 */
[----:B--2---:R-:W-:-:S07]  /*12530*/  VIADD R8, R2, 0xfffffffd ;  /* 0xfffffffd02087836 */ /* 0x004fce0000000000 */
.L_x_4073:
[----:B------:R-:W-:Y:S05]  /*12540*/  BSYNC B1 ;  /* 0x0000000000017941 */ /* 0x000fea0003800000 */
.L_x_4072:
[----:B------:R-:W-:-:S13]  /*12550*/  ISETP.NE.AND P0, PT, R10, RZ, PT ;  /* 0x000000ff0a00720c */ /* 0x000fda0003f05270 */
[----:B------:R-:W-:Y:S05]  /*12560*/  @!P0 BRA `(.L_x_4071) ;  /* 0x00000010003c8947 */ /* 0x000fea0003800000 */
.L_x_4095:
        /* <DEDUP_REMOVED lines=9> */
[----:B------:R-:W-:Y:S06]  /*12600*/  @!P6 BRA `(.L_x_4082) ;  /* 0x0000000400e8e947 */ /* 0x000fec0003800000 */
[----:B------:R-:W-:Y:S01]  /*12610*/  ISETP.NE.U32.AND P0, PT, RZ, UR38, PT ;  /* 0x00000026ff007c0c */ /* 0x000fe2000bf05070 */
[----:B0-----:R-:W-:-:S03]  /*12620*/  IMAD.MOV.U32 R12, RZ, RZ, R8 ;  /* 0x000000ffff0c7224 */ /* 0x001fc600078e0008 */
[----:B------:R-:W-:-:S13]  /*12630*/  ISETP.NE.AND.EX P0, PT, RZ, UR39, PT, P0 ;  /* 0x00000027ff007c0c */ /* 0x000fda000bf05300 */
[----:B------:R-:W-:Y:S05]  /*12640*/  @!P0 BRA `(.L_x_4083) ;  /* 0x0000000000488947 */ /* 0x000fea0003800000 */
[----:B------:R-:W0:Y:S01]  /*12650*/  LDC R12, c[0x0][0x41c] ;  /* 0x00010700ff0c7b82 */ /* 0x000e220000000800 */
[----:B------:R-:W-:Y:S01]  /*12660*/  IMAD.MOV.U32 R9, RZ, RZ, R8 ;  /* 0x000000ffff097224 */ /* 0x000fe200078e0008 */
[----:B------:R-:W-:Y:S01]  /*12670*/  ULDC.64 UR4, c[0x0][0x208] ;  /* 0x0000820000047ab9 */ /* 0x000fe20000000a00 */
[----:B------:R-:W-:-:S04]  /*12680*/  IMAD R7, R5, UR46, RZ ;  /* 0x0000002e05077c24 */ /* 0x000fc8000f8e02ff */
[----:B------:R-:W-:Y:S01]  /*12690*/  IMAD R6, R0, UR47, R7 ;  /* 0x0000002f00067c24 */ /* 0x000fe2000f8e0207 */
[----:B0-----:R-:W-:-:S13]  /*126a0*/  ISETP.NE.AND P0, PT, R12, 0x1, PT ;  /* 0x000000010c00780c */ /* 0x001fda0003f05270 */
        /* <DEDUP_REMOVED lines=10> */
[----:B------:R0:W5:Y:S01]  /*12750*/  LDG.E R9, desc[UR4][R6.64] ;  /* 0x0000000406097981 */ /* 0x000162000c1e1900 */
[----:B------:R-:W-:-:S07]  /*12760*/  IMAD R12, R12, R3, R8 ;  /* 0x000000030c0c7224 */ /* 0x000fce00078e0208 */
.L_x_4083:
[----:B------:R-:W1:Y:S01]  /*12770*/  S2R R3, SR_CgaCtaId ;  /* 0x0000000000037919 */ /* 0x000e620000008800 */
[----:B------:R-:W-:-:S04]  /*12780*/  MOV R2, 0x400 ;  /* 0x0000040000027802 */ /* 0x000fc80000000f00 */
[----:B-1----:R-:W-:Y:S02]  /*12790*/  LEA R2, R3, R2, 0x18 ;  /* 0x0000000203027211 */ /* 0x002fe400078ec0ff */
[----:B------:R-:W-:-:S03]  /*127a0*/  SHF.L.U32 R3, R11, 0x1f, RZ ;  /* 0x0000001f0b037819 */ /* 0x000fc600000006ff */
[----:B------:R-:W-:-:S04]  /*127b0*/  IMAD R2, R10, 0x8, R2 ;  /* 0x000000080a027824 */ /* 0x000fc800078e0202 */
[----:B------:R-:W1:Y:S02]  /*127c0*/  SYNCS.PHASECHK.TRANS64.TRYWAIT P0, [R2+URZ+0x38840], R3 ;  /* 0x03884003020075a7 */ /* 0x000e64000800017f */
[----:B-1----:R-:W-:Y:S05]  /*127d0*/  @!P0 BRA `(.L_x_4084) ;  /* 0x00000024008c8947 */ /* 0x002fea0003800000 */
.L_x_4137:
[----:B0-----:R-:W0:Y:S02]  /*127e0*/  S2R R6, SR_TID.X ;  /* 0x0000000000067919 */ /* 0x001e240000002100 */
[----:B0-----:R-:W-:-:S04]  /*127f0*/  LOP3.LUT R6, R6, 0x7f, RZ, 0xc0, !PT ;  /* 0x0000007f06067812 */ /* 0x001fc800078ec0ff */
[----:B------:R-:W-:-:S13]  /*12800*/  ISETP.NE.AND P0, PT, R6, RZ, PT ;  /* 0x000000ff0600720c */ /* 0x000fda0003f05270 */
[----:B------:R-:W-:Y:S05]  /*12810*/  @P0 BRA `(.L_x_4085) ;  /* 0x00000000001c0947 */ /* 0x000fea0003800000 */
[----:B------:R-:W0:Y:S01]  /*12820*/  S2R R6, SR_TID.X ;  /* 0x0000000000067919 */ /* 0x000e220000002100 */
[----:B------:R-:W-:-:S04]  /*12830*/  IMAD.MOV.U32 R7, RZ, RZ, 0x2000 ;  /* 0x00002000ff077424 */ /* 0x000fc800078e00ff */
[----:B------:R2:W-:Y:S01]  /*12840*/  SYNCS.ARRIVE.TRANS64 RZ, [R2+URZ+0x38830], R7 ;  /* 0x0388300702ff79a7 */ /* 0x0005e2000800003f */
[----:B0-----:R-:W-:-:S04]  /*12850*/  LOP3.LUT R6, R6, 0x1f, RZ, 0xc0, !PT ;  /* 0x0000001f06067812 */ /* 0x001fc800078ec0ff */
[----:B------:R-:W-:-:S13]  /*12860*/  ISETP.NE.AND P1, PT, R6, RZ, PT ;  /* 0x000000ff0600720c */ /* 0x000fda0003f25270 */
[----:B--2---:R-:W-:Y:S05]  /*12870*/  @!P1 BRA `(.L_x_4085) ;  /* 0x0000000000049947 */ /* 0x004fea0003800000 */
[----:B------:R-:W-:Y:S01]  /*12880*/  BPT.TRAP 0x1 ;  /* 0x000000040000795c */ /* 0x000fe20000300000 */
.L_x_4085:
[----:B------:R-:W2:Y:S01]  /*12890*/  LDL R7, [R1+0x8] ;  /* 0x0000080001077983 */ /* 0x000ea20000100800 */
        /* <DEDUP_REMOVED lines=20> */
.L_x_4138:
[----:B------:R-:W-:Y:S05]  /*129e0*/  @P0 BRA `(.L_x_4087) ;  /* 0x00000000001c0947 */ /* 0x000fea0003800000 */
[----:B------:R-:W2:Y:S01]  /*129f0*/  S2R R7, SR_TID.X ;  /* 0x0000000000077919 */ /* 0x000ea20000002100 */
[----:B01----:R-:W-:-:S04]  /*12a00*/  MOV R3, 0x10000 ;  /* 0x0001000000037802 */ /* 0x003fc80000000f00 */
[----:B------:R3:W-:Y:S01]  /*12a10*/  SYNCS.ARRIVE.TRANS64 RZ, [R2+URZ+0x38850], R3 ;  /* 0x0388500302ff79a7 */ /* 0x0007e2000800003f */
[----:B--2---:R-:W-:-:S04]  /*12a20*/  LOP3.LUT R7, R7, 0x1f, RZ, 0xc0, !PT ;  /* 0x0000001f07077812 */ /* 0x004fc800078ec0ff */
[----:B------:R-:W-:-:S13]  /*12a30*/  ISETP.NE.AND P1, PT, R7, RZ, PT ;  /* 0x000000ff0700720c */ /* 0x000fda0003f25270 */
[----:B---3--:R-:W-:Y:S05]  /*12a40*/  @!P1 BRA `(.L_x_4087) ;  /* 0x0000000000049947 */ /* 0x008fea0003800000 */
[----:B------:R-:W-:Y:S01]  /*12a50*/  BPT.TRAP 0x1 ;  /* 0x000000040000795c */ /* 0x000fe20000300000 */
.L_x_4087:
[----:B------:R-:W2:Y:S01]  /*12a60*/  S2R R7, SR_CgaCtaId ;  /* 0x0000000000077919 */ /* 0x000ea20000008800 */
[----:B01----:R-:W-:Y:S01]  /*12a70*/  MOV R3, 0x400 ;  /* 0x0000040000037802 */ /* 0x003fe20000000f00 */
        /* <DEDUP_REMOVED lines=51> */
.L_x_4082:
[----:B------:R-:W-:Y:S05]  /*12db0*/  BSYNC B1 ;  /* 0x0000000000017941 */ /* 0x000fea0003800000 */
.L_x_4081:
        /* <DEDUP_REMOVED lines=31> */
.L_x_4090:
[----:B------:R-:W2:Y:S01]  /*12fb0*/  S2R R3, SR_CgaCtaId ;  /* 0x0000000000037919 */ /* 0x000ea20000008800 */
[----:B------:R-:W-:-:S04]  /*12fc0*/  MOV R2, 0x400 ;  /* 0x0000040000027802 */ /* 0x000fc80000000f00 */
[----:B--2---:R-:W-:Y:S02]  /*12fd0*/  LEA R2, R3, R2, 0x18 ;  /* 0x0000000203027211 */ /* 0x004fe400078ec0ff */
[----:B------:R-:W-:-:S03]  /*12fe0*/  SHF.L.U32 R3, R12, 0x1f, RZ ;  /* 0x0000001f0c037819 */ /* 0x000fc600000006ff */
[----:B------:R-:W-:-:S04]  /*12ff0*/  IMAD R2, R13, 0x8, R2 ;  /* 0x000000080d027824 */ /* 0x000fc800078e0202 */
[----:B------:R-:W2:Y:S02]  /*13000*/  SYNCS.PHASECHK.TRANS64.TRYWAIT P0, [R2+URZ+0x38840], R3 ;  /* 0x03884003020075a7 */ /* 0x000ea4000800017f */
[----:B--2---:R-:W-:Y:S05]  /*13010*/  @!P0 BRA `(.L_x_4091) ;  /* 0x0000001c00a48947 */ /* 0x004fea0003800000 */
.L_x_4139:
        /* <DEDUP_REMOVED lines=11> */
.L_x_4092:
[----:B------:R-:W3:Y:S01]  /*130d0*/  LDL R6, [R1] ;  /* 0x0000000001067983 */ /* 0x000ee20000100800 */
        /* <DEDUP_REMOVED lines=19> */
[----:B------:R-:W1:Y:S02]  /*13210*/  SYNCS.PHASECHK.TRANS64.TRYWAIT P1, [R2+URZ+0x38860], R3 ;  /* 0x03886003020075a7 */ /* 0x000e64000802017f */
[----:B01----:R-:W-:Y:S05]  /*13220*/  @!P1 BRA `(.L_x_4093) ;  /* 0x0000001c00349947 */ /* 0x003fea0003800000 */
.L_x_4140:
        /* <DEDUP_REMOVED lines=8> */
.L_x_4094:
        /* <DEDUP_REMOVED lines=54> */
.L_x_4089:
[----:B------:R-:W-:Y:S05]  /*13610*/  BSYNC B1 ;  /* 0x0000000000017941 */ /* 0x000fea0003800000 */
.L_x_4088:
[C---:B------:R-:W-:Y:S01]  /*13620*/  ISETP.GT.AND P0, PT, R8.reuse, 0x1, PT ;  /* 0x000000010800780c */ /* 0x040fe20003f04270 */
[----:B------:R-:W-:-:S04]  /*13630*/  VIADD R2, R8, 0xfffffffe ;  /* 0xfffffffe08027836 */ /* 0x000fc80000000000 */
[----:B------:R-:W-:-:S08]  /*13640*/  IMAD.MOV.U32 R8, RZ, RZ, R2 ;  /* 0x000000ffff087224 */ /* 0x000fd000078e0002 */
[----:B------:R-:W-:Y:S05]  /*13650*/  @P0 BRA `(.L_x_4095) ;  /* 0xffffffec00c40947 */ /* 0x000fea000383ffff */
.L_x_4071:
[----:B------:R-:W-:Y:S05]  /*13660*/  BSYNC B0 ;  /* 0x0000000000007941 */ /* 0x000fea0003800000 */
.L_x_4070:
[----:B------:R-:W2:Y:S01]  /*13670*/  LDL.LU R3, [R1] ;  /* 0x0000000001037983 */ /* 0x000ea20000300800 */
[----:B------:R-:W-:Y:S01]  /*13680*/  BSSY B0, `(.L_x_4096) ;  /* 0x0000019000007945 */ /* 0x000fe20003800000 */
[----:B------:R-:W1:Y:S02]  /*13690*/  S2R R2, SR_TID.X ;  /* 0x0000000000027919 */ /* 0x000e640000002100 */
[----:B-1----:R-:W-:-:S04]  /*136a0*/  LOP3.LUT R2, R2, 0x1f, RZ, 0xc0, !PT ;  /* 0x0000001f02027812 */ /* 0x002fc800078ec0ff */
[----:B------:R-:W-:Y:S01]  /*136b0*/  ISETP.NE.AND P1, PT, R2, RZ, PT ;  /* 0x000000ff0200720c */ /* 0x000fe20003f25270 */
[----:B--2---:R-:W-:-:S05]  /*136c0*/  VIADD R0, R3, 0x1 ;  /* 0x0000000103007836 */ /* 0x004fca0000000000 */
[----:B------:R-:W-:-:S04]  /*136d0*/  ISETP.NE.AND P0, PT, R0, 0x2, PT ;  /* 0x000000020000780c */ /* 0x000fc80003f05270 */
[----:B------:R-:W-:Y:S02]  /*136e0*/  SEL R2, R0, RZ, P0 ;  /* 0x000000ff00027207 */ /* 0x000fe40000000000 */
[----:B------:R-:W-:-:S03]  /*136f0*/  SEL R0, RZ, 0x1, P0 ;  /* 0x00000001ff007807 */ /* 0x000fc60000000000 */
[----:B------:R1:W-:Y:S01]  /*13700*/  STL [R1], R2 ;  /* 0x0000000201007387 */ /* 0x0003e20000100800 */
[----:B------:R-:W-:Y:S05]  /*13710*/  @P1 BRA `(.L_x_4097) ;  /* 0x00000000003c1947 */ /* 0x000fea0003800000 */
[----:B-1----:R-:W2:Y:S01]  /*13720*/  LDL R2, [R1+0x28] ;  /* 0x0000280001027983 */ /* 0x002ea20000100800 */
        /* <DEDUP_REMOVED lines=9> */
[----:B0-----:R-:W0:Y:S02]  /*137c0*/  S2R R6, SR_LTMASK ;  /* 0x0000000000067919 */ /* 0x001e240000003900 */
[----:B0-----:R-:W-:-:S04]  /*137d0*/  LOP3.LUT R6, R6, UR4, RZ, 0xc0, !PT ;  /* 0x0000000406067c12 */ /* 0x001fc8000f8ec0ff */
[----:B------:R-:W0:Y:S01]  /*137e0*/  POPC R7, R6 ;  /* 0x0000000600077309 */ /* 0x000e220000000000 */
[----:B--2---:R-:W0:Y:S02]  /*137f0*/  SHFL.IDX PT, R4, R3, R4, 0x1f ;  /* 0x00001f0403047589 */ /* 0x004e2400000e0000 */
[----:B0-----:R-:W-:-:S07]  /*13800*/  IADD3 R16, R4, UR5, R7 ;  /* 0x0000000504107c10 */ /* 0x001fce000fffe007 */
.L_x_4097:
[----:B------:R-:W-:Y:S05]  /*13810*/  BSYNC B0 ;  /* 0x0000000000007941 */ /* 0x000fea0003800000 */
.L_x_4096:
[----:B-1----:R-:W2:Y:S02]  /*13820*/  LDL.LU R2, [R1+0x4] ;  /* 0x0000040001027983 */ /* 0x002ea40000300800 */
[----:B--2---:R-:W-:-:S05]  /*13830*/  LOP3.LUT R2, R2, R0, RZ, 0x3c, !PT ;  /* 0x0000000002027212 */ /* 0x004fca00078e3cff */
[----:B------:R1:W-:Y:S02]  /*13840*/  STL [R1+0x4], R2 ;  /* 0x0000040201007387 */ /* 0x0003e40000100800 */
.L_x_4052:
[----:B------:R-:W-:Y:S05]  /*13850*/  BSYNC B6 ;  /* 0x0000000000067941 */ /* 0x000fea0003800000 */
.L_x_4050:
[----:B------:R-:W-:-:S03]  /*13860*/  UMOV UR4, 0xffffffff ;  /* 0xffffffff00047882 */ /* 0x000fc60000000000 */
[----:B------:R-:W-:Y:S05]  /*13870*/  BRA.DIV UR4, `(.L_x_4098) ;  /* 0x0000001604b47947 */ /* 0x000fea000b800000 */
[----:B------:R2:W3:Y:S04]  /*13880*/  SHFL.IDX PT, R4, R16, RZ, 0x1f ;  /* 0x00001fff10047589 */ /* 0x0004e800000e0000 */
[----:B------:R-:W4:Y:S02]  /*13890*/  SHFL.IDX PT, R16, R16, 0x1, 0x1f ;  /* 0x00201f0010107f89 */ /* 0x000f2400000e0000 */
.L_x_4144:
        /* <DEDUP_REMOVED lines=10> */
[----:B-1----:R-:W0:Y:S01]  /*13940*/  LDC.64 R2, c[0x0][0xd58] ;  /* 0x00035600ff027b82 */ /* 0x002e220000000a00 */
[----:B------:R-:W-:Y:S01]  /*13950*/  ULDC.64 UR4, c[0x0][0x208] ;  /* 0x0000820000047ab9 */ /* 0x000fe20000000a00 */
[----:B0-----:R-:W-:-:S06]  /*13960*/  IMAD.WIDE R2, R5, 0x4, R2 ;  /* 0x0000000405027825 */ /* 0x001fcc00078e0202 */
[----:B------:R0:W5:Y:S02]  /*13970*/  LDG.E R3, desc[UR4][R2.64] ;  /* 0x0000000402037981 */ /* 0x000164000c1e1900 */
.L_x_4100:
[----:B------:R-:W-:Y:S05]  /*13980*/  BSYNC B0 ;  /* 0x0000000000007941 */ /* 0x000fea0003800000 */
.L_x_4099:
[----:B------:R-:W-:-:S03]  /*13990*/  UMOV UR4, 0xffffffff ;  /* 0xffffffff00047882 */ /* 0x000fc60000000000 */
[----:B------:R-:W-:Y:S05]  /*139a0*/  BRA.DIV UR4, `(.L_x_4101) ;  /* 0x0000001604b47947 */ /* 0x000fea000b800000 */
[----:B-----5:R-:W0:Y:S01]  /*139b0*/  SHFL.UP PT, R14, R3, 0x1, RZ ;  /* 0x04200000030e7989 */ /* 0x020e2200000e00ff */
        /* <DEDUP_REMOVED lines=17> */
[----:B-1----:R-:W-:-:S05]  /*13ad0*/  SEL R2, R14, RZ, P0 ;  /* 0x000000ff0e027207 */ /* 0x002fca0000000000 */
[----:B------:R-:W-:-:S05]  /*13ae0*/  IMAD.IADD R2, R7, 0x1, R2 ;  /* 0x0000000107027824 */ /* 0x000fca00078e0202 */
[----:B------:R0:W1:Y:S02]  /*13af0*/  SHFL.IDX PT, R14, R2, 0x1f, 0x1f ;  /* 0x03e01f00020e7f89 */ /* 0x00006400000e0000 */
.L_x_4152:
[----:B------:R-:W-:Y:S02]  /*13b00*/  ULDC UR4, c[0x0][0xd10] ;  /* 0x0003440000047ab9 */ /* 0x000fe40000000800 */
[----:B------:R-:W-:-:S04]  /*13b10*/  IMAD.U32 R5, RZ, RZ, UR4 ;  /* 0x00000004ff057e24 */ /* 0x000fc8000f8e00ff */
[----:B-1----:R-:W-:-:S04]  /*13b20*/  IMAD R7, R14, R5, RZ ;  /* 0x000000050e077224 */ /* 0x002fc800078e02ff */
[----:B--2-4-:R-:W-:-:S05]  /*13b30*/  IMAD.IADD R16, R16, 0x1, R7 ;  /* 0x0000000110107824 */ /* 0x014fca00078e0207 */
[----:B---3--:R-:W-:-:S13]  /*13b40*/  ISETP.GT.AND P0, PT, R16, R4, PT ;  /* 0x000000041000720c */ /* 0x008fda0003f04270 */
[----:B------:R-:W-:Y:S05]  /*13b50*/  @P0 BRA `(.L_x_4102) ;  /* 0x0000000000b80947 */ /* 0x000fea0003800000 */
[----:B------:R-:W1:Y:S02]  /*13b60*/  LDC R0, c[0x0][0xd14] ;  /* 0x00034500ff007b82 */ /* 0x000e640000000800 */
.L_x_4107:
        /* <DEDUP_REMOVED lines=15> */
.L_x_4105:
[----:B------:R-:W-:Y:S05]  /*13c60*/  BSYNC B0 ;  /* 0x0000000000007941 */ /* 0x000fea0003800000 */
.L_x_4104:
[----:B------:R-:W-:-:S03]  /*13c70*/  UMOV UR4, 0xffffffff ;  /* 0xffffffff00047882 */ /* 0x000fc60000000000 */
[----:B------:R-:W-:Y:S05]  /*13c80*/  BRA.DIV UR4, `(.L_x_4106) ;  /* 0x0000001604cc7947 */ /* 0x000fea000b800000 */
[----:B-----5:R-:W1:Y:S01]  /*13c90*/  SHFL.UP PT, R14, R3, 0x1, RZ ;  /* 0x04200000030e7989 */ /* 0x020e6200000e00ff */
[C---:B------:R-:W-:Y:S02]  /*13ca0*/  ISETP.NE.AND P0, PT, R7.reuse, RZ, PT ;  /* 0x000000ff0700720c */ /* 0x040fe40003f05270 */
[C---:B------:R-:W-:Y:S02]  /*13cb0*/  ISETP.GE.U32.AND P1, PT, R7.reuse, 0x2, PT ;  /* 0x000000020700780c */ /* 0x040fe40003f26070 */
        /* <DEDUP_REMOVED lines=18> */
.L_x_4160:
[----:B------:R-:W-:Y:S02]  /*13de0*/  ULDC UR4, c[0x0][0xd10] ;  /* 0x0003440000047ab9 */ /* 0x000fe40000000800 */
[----:B------:R-:W-:-:S04]  /*13df0*/  IMAD.U32 R5, RZ, RZ, UR4 ;  /* 0x00000004ff057e24 */ /* 0x000fc8000f8e00ff */
[----:B-1----:R-:W-:-:S04]  /*13e00*/  IMAD R7, R14, R5, RZ ;  /* 0x000000050e077224 */ /* 0x002fc800078e02ff */
[----:B------:R-:W-:-:S05]  /*13e10*/  IMAD.IADD R16, R7, 0x1, R16 ;  /* 0x0000000107107824 */ /* 0x000fca00078e0210 */
[----:B------:R-:W-:-:S13]  /*13e20*/  ISETP.GT.AND P0, PT, R16, R4, PT ;  /* 0x000000041000720c */ /* 0x000fda0003f04270 */
[----:B------:R-:W-:Y:S05]  /*13e30*/  @!P0 BRA `(.L_x_4107) ;  /* 0xfffffffc004c8947 */ /* 0x000fea000383ffff */
.L_x_4102:
        /* <DEDUP_REMOVED lines=8> */
.L_x_4164:
[----:B------:R-:W-:Y:S01]  /*13ec0*/  ISETP.NE.AND P0, PT, R6, RZ, PT ;  /* 0x000000ff0600720c */ /* 0x000fe20003f05270 */
[----:B------:R-:W-:-:S12]  /*13ed0*/  IMAD.MOV.U32 R8, RZ, RZ, RZ ;  /* 0x000000ffff087224 */ /* 0x000fd800078e00ff */
[----:B------:R-:W-:Y:S05]  /*13ee0*/  @!P0 BRA `(.L_x_4109) ;  /* 0x0000000000108947 */ /* 0x000fea0003800000 */
[----:B------:R-:W-:Y:S01]  /*13ef0*/  UMOV UR4, 0xffffffff ;  /* 0xffffffff00047882 */ /* 0x000fe20000000000 */
[----:B------:R-:W-:Y:S02]  /*13f00*/  VIADD R12, R7, 0xffffffff ;  /* 0xffffffff070c7836 */ /* 0x000fe40000000000 */
[----:B------:R-:W-:Y:S05]  /*13f10*/  BRA.DIV UR4, `(.L_x_4110) ;  /* 0x0000001a04407947 */ /* 0x000fea000b800000 */
[----:B------:R3:W4:Y:S02]  /*13f20*/  SHFL.IDX PT, R8, R2, R12, 0x1f ;  /* 0x00001f0c02087589 */ /* 0x00072400000e0000 */
.L_x_4109:
[----:B01-3--:R-:W0:Y:S01]  /*13f30*/  LDC.64 R2, c[0x0][0xd68] ;  /* 0x00035a00ff027b82 */ /* 0x00be220000000a00 */
[----:B------:R-:W-:Y:S01]  /*13f40*/  IADD3 R19, R7, R19, RZ ;  /* 0x0000001307137210 */ /* 0x000fe20007ffe0ff */
[----:B------:R-:W-:-:S04]  /*13f50*/  ULDC.64 UR4, c[0x0][0x208] ;  /* 0x0000820000047ab9 */ /* 0x000fc80000000a00 */
[----:B0-----:R-:W-:-:S05]  /*13f60*/  IMAD.WIDE R2, R19, 0x4, R2 ;  /* 0x0000000413027825 */ /* 0x001fca00078e0202 */
[----:B------:R-:W2:Y:S01]  /*13f70*/  LDG.E R7, desc[UR4][R2.64] ;  /* 0x0000000402077981 */ /* 0x000ea2000c1e1900 */
[----:B----4-:R-:W-:Y:S02]  /*13f80*/  IMAD R16, R8, R5, R16 ;  /* 0x0000000508107224 */ /* 0x010fe400078e0210 */
[----:B--2---:R-:W-:-:S05]  /*13f90*/  IMAD R6, R17, R7, RZ ;  /* 0x0000000711067224 */ /* 0x004fca00078e02ff */
        /* <DEDUP_REMOVED lines=26> */
[----:B------:R-:W-:-:S03]  /*14140*/  IMAD.MOV R2, RZ, RZ, -R2 ;  /* 0x000000ffff027224 */ /* 0x000fc600078e0a02 */
[----:B------:R-:W-:Y:S01]  /*14150*/  IADD3 R8, -R4, RZ, RZ ;  /* 0x000000ff04087210 */ /* 0x000fe20007ffe1ff */
[----:B------:R-:W-:-:S03]  /*14160*/  IMAD R6, R6, R2, R11 ;  /* 0x0000000206067224 */ /* 0x000fc600078e020b */
[----:B------:R-:W-:Y:S02]  /*14170*/  VIADDMNMX R5, R8, R5, R7, PT ;  /* 0x0000000508057246 */ /* 0x000fe40003800107 */
[----:B------:R-:W-:Y:S02]  /*14180*/  IADD3 R4, R6, R4, RZ ;  /* 0x0000000406047210 */ /* 0x000fe40007ffe0ff */
[----:B------:R-:W-:-:S04]  /*14190*/  IABS R7, R5 ;  /* 0x0000000500077213 */ /* 0x000fc80000000000 */
[----:B------:R-:W0:Y:S08]  /*141a0*/  I2F.RP R8, R7 ;  /* 0x0000000700087306 */ /* 0x000e300000209400 */
[----:B0-----:R-:W0:Y:S02]  /*141b0*/  MUFU.RCP R8, R8 ;  /* 0x0000000800087308 */ /* 0x001e240000001000 */
[----:B0-----:R-:W-:Y:S01]  /*141c0*/  VIADD R9, R8, 0xffffffe ;  /* 0x0ffffffe08097836 */ /* 0x001fe20000000000 */
[----:B------:R-:W-:-:S05]  /*141d0*/  IABS R8, R5 ;  /* 0x0000000500087213 */ /* 0x000fca0000000000 */
[----:B------:R-:W0:Y:S01]  /*141e0*/  F2I.FTZ.U32.TRUNC.NTZ R3, R9 ;  /* 0x0000000900037305 */ /* 0x000e22000021f000 */
[----:B------:R-:W-:Y:S02]  /*141f0*/  IMAD.MOV R8, RZ, RZ, -R8 ;  /* 0x000000ffff087224 */ /* 0x000fe400078e0a08 */
[----:B0-----:R-:W-:-:S04]  /*14200*/  IMAD.MOV R2, RZ, RZ, -R3 ;  /* 0x000000ffff027224 */ /* 0x001fc800078e0a03 */
[----:B------:R-:W-:Y:S02]  /*14210*/  IMAD R11, R2, R7, RZ ;  /* 0x00000007020b7224 */ /* 0x000fe400078e02ff */
[----:B------:R-:W-:-:S04]  /*14220*/  IMAD.MOV.U32 R2, RZ, RZ, RZ ;  /* 0x000000ffff027224 */ /* 0x000fc800078e00ff */
        /* <DEDUP_REMOVED lines=19> */
.L_x_4103:
[----:B------:R-:W-:Y:S01]  /*14360*/  UMOV UR4, URZ ;  /* 0x0000003f00047c82 */ /* 0x000fe20008000000 */
[----:B------:R-:W-:Y:S01]  /*14370*/  UMOV UR5, URZ ;  /* 0x0000003f00057c82 */ /* 0x000fe20008000000 */
[----:B------:R-:W-:Y:S01]  /*14380*/  ULDC UR6, c[0x0][0xd14] ;  /* 0x0003450000067ab9 */ /* 0x000fe20000000800 */
[----:B------:R-:W-:Y:S02]  /*14390*/  IMAD.MOV.U32 R16, RZ, RZ, R4 ;  /* 0x000000ffff107224 */ /* 0x000fe400078e0004 */
[----:B------:R-:W-:Y:S02]  /*143a0*/  IMAD.U32 R17, RZ, RZ, UR4 ;  /* 0x00000004ff117e24 */ /* 0x000fe4000f8e00ff */
[----:B------:R-:W-:Y:S02]  /*143b0*/  IMAD.U32 R18, RZ, RZ, UR5 ;  /* 0x00000005ff127e24 */ /* 0x000fe4000f8e00ff */
[----:B------:R-:W-:-:S07]  /*143c0*/  IMAD.U32 R19, RZ, RZ, UR6 ;  /* 0x00000006ff137e24 */ /* 0x000fce000f8e00ff */
.L_x_4111:
        /* <DEDUP_REMOVED lines=12> */
.L_x_4046:
        /* <DEDUP_REMOVED lines=13> */
.L_x_4167:
[----:B------:R-:W-:-:S03]  /*14560*/  UMOV UR4, 0xffffffff ;  /* 0xffffffff00047882 */ /* 0x000fc60000000000 */
[----:B------:R-:W-:Y:S05]  /*14570*/  BRA.DIV UR4, `(.L_x_4114) ;  /* 0x0000001204e47947 */ /* 0x000fea000b800000 */
[----:B--2---:R-:W2:Y:S02]  /*14580*/  S2R R2, SR_TID.X ;  /* 0x0000000000027919 */ /* 0x004ea40000002100 */
[----:B--2---:R-:W-:-:S04]  /*14590*/  SHF.R.U32.HI R2, RZ, 0x5, R2 ;  /* 0x00000005ff027819 */ /* 0x004fc80000011602 */
[----:B------:R-:W-:-:S05]  /*145a0*/  LOP3.LUT R2, R2, 0x3, RZ, 0xc0, !PT ;  /* 0x0000000302027812 */ /* 0x000fca00078ec0ff */
[----:B------:R2:W3:Y:S02]  /*145b0*/  SHFL.IDX PT, R14, R2, RZ, 0x1f ;  /* 0x00001fff020e7589 */ /* 0x0004e400000e0000 */
.L_x_4170:
[----:B---3--:R-:W-:Y:S01]  /*145c0*/  ISETP.NE.AND P0, PT, R14, RZ, PT ;  /* 0x000000ff0e00720c */ /* 0x008fe20003f05270 */
[----:B------:R-:W-:-:S12]  /*145d0*/  BSSY B0, `(.L_x_4115) ;  /* 0x0000029000007945 */ /* 0x000fd80003800000 */
[----:B------:R-:W-:Y:S05]  /*145e0*/  @P0 BRA `(.L_x_4116) ;  /* 0x00000000009c0947 */ /* 0x000fea0003800000 */
[----:B------:R-:W-:-:S03]  /*145f0*/  UMOV UR4, 0xffffffff ;  /* 0xffffffff00047882 */ /* 0x000fc60000000000 */
[----:B------:R-:W-:Y:S05]  /*14600*/  BRA.DIV UR4, `(.L_x_4117) ;  /* 0x0000001204f47947 */ /* 0x000fea000b800000 */
[----:B------:R-:W-:-:S13]  /*14610*/  ELECT P6, URZ, PT ;  /* 0x00000000003f782f */ /* 0x000fda00038c0000 */
.L_x_4173:
        /* <DEDUP_REMOVED lines=8> */
.L_x_4118:
[----:B-1----:R-:W2:Y:S04]  /*146a0*/  LDL R3, [R1] ;  /* 0x0000000001037983 */ /* 0x002ea80000100800 */
[----:B------:R-:W3:Y:S01]  /*146b0*/  LDL.LU R7, [R1+0x4] ;  /* 0x0000040001077983 */ /* 0x000ee20000300800 */
[----:B------:R-:W-:-:S05]  /*146c0*/  VIADD R2, R0, 0x38840 ;  /* 0x0003884000027836 */ /* 0x000fca0000000000 */
[C---:B--2---:R-:W-:Y:S01]  /*146d0*/  LEA R6, R3.reuse, R2, 0x3 ;  /* 0x0000000203067211 */ /* 0x044fe200078e18ff */
        /* <DEDUP_REMOVED lines=10> */
.L_x_4174:
[----:B------:R-:W2:Y:S02]  /*14780*/  SYNCS.PHASECHK.TRANS64.TRYWAIT P0, [R7+URZ], R2 ;  /* 0x00000002070075a7 */ /* 0x000ea4000800017f */
[----:B--2---:R-:W-:Y:S05]  /*14790*/  @!P0 BRA `(.L_x_4120) ;  /* 0x0000001000c48947 */ /* 0x004fea0003800000 */
.L_x_4175:
[----:B------:R-:W-:Y:S05]  /*147a0*/  @!P2 BRA `(.L_x_4121) ;  /* 0x000000000004a947 */ /* 0x000fea0003800000 */
[----:B------:R-:W-:Y:S01]  /*147b0*/  BPT.TRAP 0x1 ;  /* 0x000000040000795c */ /* 0x000fe20000300000 */
.L_x_4121:
[----:B------:R-:W3:Y:S01]  /*147c0*/  LDL.LU R4, [R1] ;  /* 0x0000000001047983 */ /* 0x000ee20000300800 */
[----:B------:R-:W-:-:S04]  /*147d0*/  VIADD R0, R0, 0x38860 ;  /* 0x0003886000007836 */ /* 0x000fc80000000000 */
[----:B---3--:R-:W-:-:S04]  /*147e0*/  IMAD R4, R4, 0x8, R0 ;  /* 0x0000000804047824 */ /* 0x008fc800078e0200 */
[----:B------:R-:W3:Y:S02]  /*147f0*/  SYNCS.PHASECHK.TRANS64.TRYWAIT P0, [R4+URZ], R5 ;  /* 0x00000005040075a7 */ /* 0x000ee4000800017f */
[----:B---3--:R-:W-:Y:S05]  /*14800*/  @!P0 BRA `(.L_x_4122) ;  /* 0x0000001000bc8947 */ /* 0x008fea0003800000 */
.L_x_4176:
[----:B------:R-:W-:-:S07]  /*14810*/  IMAD R3, R3, 0x8, R0 ;  /* 0x0000000803037824 */ /* 0x000fce00078e0200 */
.L_x_4123:
[----:B----4-:R4:W0:Y:S02]  /*14820*/  SYNCS.PHASECHK.TRANS64.TRYWAIT P0, [R3+URZ], R2 ;  /* 0x00000002030075a7 */ /* 0x010824000800017f */
[----:B0-----:R-:W-:Y:S05]  /*14830*/  @!P0 NANOSLEEP.SYNCS 0x989680 ;  /* 0x009896800000895d */ /* 0x001fea0003900000 */
[----:B------:R-:W0:Y:S02]  /*14840*/  @!P0 SYNCS.PHASECHK.TRANS64 P0, [R3+URZ], R2 ;  /* 0x00000002030085a7 */ /* 0x000e24000800007f */
[----:B0-----:R-:W-:Y:S05]  /*14850*/  @!P0 BRA `(.L_x_4123) ;  /* 0xfffffffc00f08947 */ /* 0x001fea000383ffff */
.L_x_4116:
[----:B------:R-:W-:Y:S05]  /*14860*/  BSYNC B0 ;  /* 0x0000000000007941 */ /* 0x000fea0003800000 */
.L_x_4115:
[----:B------:R-:W-:Y:S05]  /*14870*/  EXIT ;  /* 0x000000000000794d */ /* 0x000fea0003800000 */
.L_x_3996:
[----:B0-----:R0:W1:Y:S02]  /*14880*/  SYNCS.PHASECHK.TRANS64.TRYWAIT P1, [R17+URZ+0x38800], R4 ;  /* 0x03880004110075a7 */ /* 0x001064000802017f */
[----:B-1----:R-:W-:Y:S05]  /*14890*/  @!P1 NANOSLEEP.SYNCS 0x989680 ;  /* 0x009896800000995d */ /* 0x002fea0003900000 */
[----:B------:R-:W1:Y:S02]  /*148a0*/  @!P1 SYNCS.PHASECHK.TRANS64 P1, [R17+URZ+0x38800], R4 ;  /* 0x03880004110095a7 */ /* 0x000e64000802007f */
[----:B-1----:R-:W-:Y:S05]  /*148b0*/  @!P1 BRA `(.L_x_3996) ;  /* 0xfffffffc00f09947 */ /* 0x002fea000383ffff */
[----:B------:R-:W-:Y:S05]  /*148c0*/  BRA `(.L_x_4124) ;  /* 0xfffffee800a47947 */ /* 0x000fea000383ffff */
.L_x_4000:
[----:B--2---:R2:W3:Y:S02]  /*148d0*/  SYNCS.PHASECHK.TRANS64.TRYWAIT P1, [R6+URZ+0x38830], R7 ;  /* 0x03883007060075a7 */ /* 0x0044e4000802017f */
[----:B---3--:R-:W-:Y:S05]  /*148e0*/  @!P1 NANOSLEEP.SYNCS 0x989680 ;  /* 0x009896800000995d */ /* 0x008fea0003900000 */
[----:B------:R-:W3:Y:S02]  /*148f0*/  @!P1 SYNCS.PHASECHK.TRANS64 P1, [R6+URZ+0x38830], R7 ;  /* 0x03883007060095a7 */ /* 0x000ee4000802007f */
[----:B---3--:R-:W-:Y:S05]  /*14900*/  @!P1 BRA `(.L_x_4000) ;  /* 0xfffffffc00f09947 */ /* 0x008fea000383ffff */
[----:B------:R-:W-:Y:S05]  /*14910*/  BRA `(.L_x_3999) ;  /* 0xfffffee800c47947 */ /* 0x000fea000383ffff */
.L_x_4001:
[----:B---3--:R3:W4:Y:S02]  /*14920*/  SYNCS.PHASECHK.TRANS64.TRYWAIT P1, [R17+URZ+0x38810], R4 ;  /* 0x03881004110075a7 */ /* 0x008724000802017f */
[----:B----4-:R-:W-:Y:S05]  /*14930*/  @!P1 NANOSLEEP.SYNCS 0x989680 ;  /* 0x009896800000995d */ /* 0x010fea0003900000 */
[----:B------:R-:W4:Y:S02]  /*14940*/  @!P1 SYNCS.PHASECHK.TRANS64 P1, [R17+URZ+0x38810], R4 ;  /* 0x03881004110095a7 */ /* 0x000f24000802007f */
[----:B----4-:R-:W-:Y:S05]  /*14950*/  @!P1 BRA `(.L_x_4001) ;  /* 0xfffffffc00f09947 */ /* 0x010fea000383ffff */
[----:B------:R-:W-:Y:S05]  /*14960*/  BRA `(.L_x_4125) ;  /* 0xfffffeec00507947 */ /* 0x000fea000383ffff */
.L_x_4005:
[----:B0-----:R0:W3:Y:S02]  /*14970*/  SYNCS.PHASECHK.TRANS64.TRYWAIT P1, [R6+URZ+0x38850], R7 ;  /* 0x03885007060075a7 */ /* 0x0010e4000802017f */
[----:B---3--:R-:W-:Y:S05]  /*14980*/  @!P1 NANOSLEEP.SYNCS 0x989680 ;  /* 0x009896800000995d */ /* 0x008fea0003900000 */
[----:B------:R-:W3:Y:S02]  /*14990*/  @!P1 SYNCS.PHASECHK.TRANS64 P1, [R6+URZ+0x38850], R7 ;  /* 0x03885007060095a7 */ /* 0x000ee4000802007f */
[----:B---3--:R-:W-:Y:S05]  /*149a0*/  @!P1 BRA `(.L_x_4005) ;  /* 0xfffffffc00f09947 */ /* 0x008fea000383ffff */
[----:B------:R-:W-:Y:S05]  /*149b0*/  BRA `(.L_x_4004) ;  /* 0xfffffeec00807947 */ /* 0x000fea000383ffff */
.L_x_4010:
[----:B-1----:R1:W2:Y:S02]  /*149c0*/  SYNCS.PHASECHK.TRANS64.TRYWAIT P2, [R10+URZ+0x38830], R5 ;  /* 0x038830050a0075a7 */ /* 0x0022a4000804017f */
[----:B--2---:R-:W-:Y:S05]  /*149d0*/  @!P2 NANOSLEEP.SYNCS 0x989680 ;  /* 0x009896800000a95d */ /* 0x004fea0003900000 */
[----:B------:R-:W2:Y:S02]  /*149e0*/  @!P2 SYNCS.PHASECHK.TRANS64 P2, [R10+URZ+0x38830], R5 ;  /* 0x038830050a00a5a7 */ /* 0x000ea4000804007f */
[----:B--2---:R-:W-:Y:S05]  /*149f0*/  @!P2 BRA `(.L_x_4010) ;  /* 0xfffffffc00f0a947 */ /* 0x004fea000383ffff */
[----:B------:R-:W-:Y:S05]  /*14a00*/  BRA `(.L_x_4009) ;  /* 0xffffff1400587947 */ /* 0x000fea000383ffff */
.L_x_4014:
[----:B---3--:R3:W4:Y:S02]  /*14a10*/  SYNCS.PHASECHK.TRANS64.TRYWAIT P2, [R10+URZ+0x38850], R5 ;  /* 0x038850050a0075a7 */ /* 0x008724000804017f */
[----:B----4-:R-:W-:Y:S05]  /*14a20*/  @!P2 NANOSLEEP.SYNCS 0x989680 ;  /* 0x009896800000a95d */ /* 0x010fea0003900000 */
[----:B------:R-:W4:Y:S02]  /*14a30*/  @!P2 SYNCS.PHASECHK.TRANS64 P2, [R10+URZ+0x38850], R5 ;  /* 0x038850050a00a5a7 */ /* 0x000f24000804007f */
[----:B----4-:R-:W-:Y:S05]  /*14a40*/  @!P2 BRA `(.L_x_4014) ;  /* 0xfffffffc00f0a947 */ /* 0x010fea000383ffff */
[----:B------:R-:W-:Y:S05]  /*14a50*/  BRA `(.L_x_4013) ;  /* 0xffffff1400bc7947 */ /* 0x000fea000383ffff */
.L_x_4020:
[----:B-1----:R1:W2:Y:S02]  /*14a60*/  SYNCS.PHASECHK.TRANS64.TRYWAIT P2, [R9+URZ+0x38830], R8 ;  /* 0x03883008090075a7 */ /* 0x0022a4000804017f */
[----:B--2---:R-:W-:Y:S05]  /*14a70*/  @!P2 NANOSLEEP.SYNCS 0x989680 ;  /* 0x009896800000a95d */ /* 0x004fea0003900000 */
[----:B------:R-:W2:Y:S02]  /*14a80*/  @!P2 SYNCS.PHASECHK.TRANS64 P2, [R9+URZ+0x38830], R8 ;  /* 0x038830080900a5a7 */ /* 0x000ea4000804007f */
[----:B--2---:R-:W-:Y:S05]  /*14a90*/  @!P2 BRA `(.L_x_4020) ;  /* 0xfffffffc00f0a947 */ /* 0x004fea000383ffff */
[----:B------:R-:W-:Y:S05]  /*14aa0*/  BRA `(.L_x_4019) ;  /* 0xffffff4400c07947 */ /* 0x000fea000383ffff */
.L_x_4024:
[----:B---3--:R3:W4:Y:S02]  /*14ab0*/  SYNCS.PHASECHK.TRANS64.TRYWAIT P2, [R9+URZ+0x38850], R8 ;  /* 0x03885008090075a7 */ /* 0x008724000804017f */
[----:B----4-:R-:W-:Y:S05]  /*14ac0*/  @!P2 NANOSLEEP.SYNCS 0x989680 ;  /* 0x009896800000a95d */ /* 0x010fea0003900000 */
[----:B------:R-:W4:Y:S02]  /*14ad0*/  @!P2 SYNCS.PHASECHK.TRANS64 P2, [R9+URZ+0x38850], R8 ;  /* 0x038850080900a5a7 */ /* 0x000f24000804007f */
[----:B----4-:R-:W-:Y:S05]  /*14ae0*/  @!P2 BRA `(.L_x_4024) ;  /* 0xfffffffc00f0a947 */ /* 0x010fea000383ffff */
[----:B------:R-:W-:Y:S05]  /*14af0*/  BRA `(.L_x_4023) ;  /* 0xffffff4800247947 */ /* 0x000fea000383ffff */
.L_x_4057:
        /* <DEDUP_REMOVED lines=11> */
.L_x_4127:
[----:B------:R-:W-:Y:S05]  /*14bb0*/  BSYNC B0 ;  /* 0x0000000000007941 */ /* 0x000fea0003800000 */
.L_x_4126:
[----:B------:R-:W-:Y:S05]  /*14bc0*/  BRA `(.L_x_4128) ;  /* 0xffffffc000387947 */ /* 0x000fea000383ffff */
.L_x_4058:
[----:B------:R-:W-:Y:S01]  /*14bd0*/  BSSY B0, `(.L_x_4129) ;  /* 0x0000006000007945 */ /* 0x000fe20003800000 */
[----:B------:R-:W-:-:S07]  /*14be0*/  MOV R15, 0xffffffff ;  /* 0xffffffff000f7802 */ /* 0x000fce0000000f00 */
[----:B------:R-:W-:Y:S05]  /*14bf0*/  WARPSYNC.COLLECTIVE R15, `(.L_x_4130) ;  /* 0x000000000f0c7348 */ /* 0x000fea0003c00000 */
[----:B------:R-:W-:Y:S02]  /*14c00*/  ELECT P6, UR62, PT ;  /* 0x00000000003e782f */ /* 0x000fe400038c0000 */
[----:B------:R-:W-:Y:S01]  /*14c10*/  MOV R14, UR62 ;  /* 0x0000003e000e7c02 */ /* 0x000fe20008000f00 */
[----:B------:R-:W-:Y:S10]  /*14c20*/  ENDCOLLECTIVE ;  /* 0x000000000000791b */ /* 0x000ff40003800000 */
.L_x_4130:
[----:B------:R-:W-:Y:S05]  /*14c30*/  BSYNC B0 ;  /* 0x0000000000007941 */ /* 0x000fea0003800000 */
.L_x_4129:
[----:B------:R-:W-:Y:S05]  /*14c40*/  BRA `(.L_x_4131) ;  /* 0xffffffc000287947 */ /* 0x000fea000383ffff */
.L_x_4061:
[----:B0-----:R0:W1:Y:S02]  /*14c50*/  SYNCS.PHASECHK.TRANS64.TRYWAIT P0, [R8+URZ+0x38840], R10 ;  /* 0x0388400a080075a7 */ /* 0x001064000800017f */
[----:B-1----:R-:W-:Y:S05]  /*14c60*/  @!P0 NANOSLEEP.SYNCS 0x989680 ;  /* 0x009896800000895d */ /* 0x002fea0003900000 */
[----:B------:R-:W1:Y:S02]  /*14c70*/  @!P0 SYNCS.PHASECHK.TRANS64 P0, [R8+URZ+0x38840], R10 ;  /* 0x0388400a080085a7 */ /* 0x000e64000800007f */
[----:B-1----:R-:W-:Y:S05]  /*14c80*/  @!P0 BRA `(.L_x_4061) ;  /* 0xfffffffc00f08947 */ /* 0x002fea000383ffff */
[----:B------:R-:W-:Y:S05]  /*14c90*/  BRA `(.L_x_4132) ;  /* 0xffffffc000907947 */ /* 0x000fea000383ffff */
.L_x_4065:
        /* <DEDUP_REMOVED lines=8> */
.L_x_4068:
[----:B0-----:R0:W1:Y:S02]  /*14d20*/  SYNCS.PHASECHK.TRANS64.TRYWAIT P0, [R6+URZ+0x38860], R8 ;  /* 0x03886008060075a7 */ /* 0x001064000800017f */
[----:B-1----:R-:W-:Y:S05]  /*14d30*/  @!P0 NANOSLEEP.SYNCS 0x989680 ;  /* 0x009896800000895d */ /* 0x002fea0003900000 */
[----:B------:R-:W1:Y:S02]  /*14d40*/  @!P0 SYNCS.PHASECHK.TRANS64 P0, [R6+URZ+0x38860], R8 ;  /* 0x03886008060085a7 */ /* 0x000e64000800007f */
[----:B-1----:R-:W-:Y:S05]  /*14d50*/  @!P0 BRA `(.L_x_4068) ;  /* 0xfffffffc00f08947 */ /* 0x002fea000383ffff */
[----:B------:R-:W-:Y:S05]  /*14d60*/  BRA `(.L_x_4134) ;  /* 0xffffffc8008c7947 */ /* 0x000fea000383ffff */
.L_x_4077:
[----:B-1----:R1:W2:Y:S02]  /*14d70*/  SYNCS.PHASECHK.TRANS64.TRYWAIT P0, [R2+URZ+0x38840], R3 ;  /* 0x03884003020075a7 */ /* 0x0022a4000800017f */
[----:B--2---:R-:W-:Y:S05]  /*14d80*/  @!P0 NANOSLEEP.SYNCS 0x989680 ;  /* 0x009896800000895d */ /* 0x004fea0003900000 */
[----:B------:R-:W2:Y:S02]  /*14d90*/  @!P0 SYNCS.PHASECHK.TRANS64 P0, [R2+URZ+0x38840], R3 ;  /* 0x03884003020085a7 */ /* 0x000ea4000800007f */
[----:B--2---:R-:W-:Y:S05]  /*14da0*/  @!P0 BRA `(.L_x_4077) ;  /* 0xfffffffc00f08947 */ /* 0x004fea000383ffff */
[----:B------:R-:W-:Y:S05]  /*14db0*/  BRA `(.L_x_4135) ;  /* 0xffffffd000587947 */ /* 0x000fea000383ffff */
.L_x_4079:
[----:B0-----:R0:W2:Y:S02]  /*14dc0*/  SYNCS.PHASECHK.TRANS64.TRYWAIT P0, [R2+URZ+0x38860], R3 ;  /* 0x03886003020075a7 */ /* 0x0010a4000800017f */
[----:B--2---:R-:W-:Y:S05]  /*14dd0*/  @!P0 NANOSLEEP.SYNCS 0x989680 ;  /* 0x009896800000895d */ /* 0x004fea0003900000 */
[----:B------:R-:W2:Y:S02]  /*14de0*/  @!P0 SYNCS.PHASECHK.TRANS64 P0, [R2+URZ+0x38860], R3 ;  /* 0x03886003020085a7 */ /* 0x000ea4000800007f */
[----:B--2---:R-:W-:Y:S05]  /*14df0*/  @!P0 BRA `(.L_x_4079) ;  /* 0xfffffffc00f08947 */ /* 0x004fea000383ffff */
[----:B------:R-:W-:Y:S05]  /*14e00*/  BRA `(.L_x_4136) ;  /* 0xffffffd000c87947 */ /* 0x000fea000383ffff */
.L_x_4084:
[----:B-1----:R1:W2:Y:S02]  /*14e10*/  SYNCS.PHASECHK.TRANS64.TRYWAIT P0, [R2+URZ+0x38840], R3 ;  /* 0x03884003020075a7 */ /* 0x0022a4000800017f */
[----:B--2---:R-:W-:Y:S05]  /*14e20*/  @!P0 NANOSLEEP.SYNCS 0x989680 ;  /* 0x009896800000895d */ /* 0x004fea0003900000 */
[----:B------:R-:W2:Y:S02]  /*14e30*/  @!P0 SYNCS.PHASECHK.TRANS64 P0, [R2+URZ+0x38840], R3 ;  /* 0x03884003020085a7 */ /* 0x000ea4000800007f */
[----:B--2---:R-:W-:Y:S05]  /*14e40*/  @!P0 BRA `(.L_x_4084) ;  /* 0xfffffffc00f08947 */ /* 0x004fea000383ffff */
[----:B------:R-:W-:Y:S05]  /*14e50*/  BRA `(.L_x_4137) ;  /* 0xffffffd800607947 */ /* 0x000fea000383ffff */
.L_x_4086:
[----:B0-----:R0:W2:Y:S02]  /*14e60*/  SYNCS.PHASECHK.TRANS64.TRYWAIT P1, [R2+URZ+0x38860], R3 ;  /* 0x03886003020075a7 */ /* 0x0010a4000802017f */
[----:B--2---:R-:W-:Y:S05]  /*14e70*/  @!P1 NANOSLEEP.SYNCS 0x989680 ;  /* 0x009896800000995d */ /* 0x004fea0003900000 */
[----:B------:R-:W2:Y:S02]  /*14e80*/  @!P1 SYNCS.PHASECHK.TRANS64 P1, [R2+URZ+0x38860], R3 ;  /* 0x03886003020095a7 */ /* 0x000ea4000802007f */
[----:B--2---:R-:W-:Y:S05]  /*14e90*/  @!P1 BRA `(.L_x_4086) ;  /* 0xfffffffc00f09947 */ /* 0x004fea000383ffff */
[----:B------:R-:W-:Y:S05]  /*14ea0*/  BRA `(.L_x_4138) ;  /* 0xffffffd800cc7947 */ /* 0x000fea000383ffff */
.L_x_4091:
[----:B--2---:R2:W3:Y:S02]  /*14eb0*/  SYNCS.PHASECHK.TRANS64.TRYWAIT P0, [R2+URZ+0x38840], R3 ;  /* 0x03884003020075a7 */ /* 0x0044e4000800017f */
[----:B---3--:R-:W-:Y:S05]  /*14ec0*/  @!P0 NANOSLEEP.SYNCS 0x989680 ;  /* 0x009896800000895d */ /* 0x008fea0003900000 */
[----:B------:R-:W3:Y:S02]  /*14ed0*/  @!P0 SYNCS.PHASECHK.TRANS64 P0, [R2+URZ+0x38840], R3 ;  /* 0x03884003020085a7 */ /* 0x000ee4000800007f */
[----:B---3--:R-:W-:Y:S05]  /*14ee0*/  @!P0 BRA `(.L_x_4091) ;  /* 0xfffffffc00f08947 */ /* 0x008fea000383ffff */
[----:B------:R-:W-:Y:S05]  /*14ef0*/  BRA `(.L_x_4139) ;  /* 0xffffffe000487947 */ /* 0x000fea000383ffff */
.L_x_4093:
[----:B0-----:R0:W1:Y:S02]  /*14f00*/  SYNCS.PHASECHK.TRANS64.TRYWAIT P1, [R2+URZ+0x38860], R3 ;  /* 0x03886003020075a7 */ /* 0x001064000802017f */
[----:B-1----:R-:W-:Y:S05]  /*14f10*/  @!P1 NANOSLEEP.SYNCS 0x989680 ;  /* 0x009896800000995d */ /* 0x002fea0003900000 */
[----:B------:R-:W1:Y:S02]  /*14f20*/  @!P1 SYNCS.PHASECHK.TRANS64 P1, [R2+URZ+0x38860], R3 ;  /* 0x03886003020095a7 */ /* 0x000e64000802007f */
[----:B-1----:R-:W-:Y:S05]  /*14f30*/  @!P1 BRA `(.L_x_4093) ;  /* 0xfffffffc00f09947 */ /* 0x002fea000383ffff */
[----:B------:R-:W-:Y:S05]  /*14f40*/  BRA `(.L_x_4140) ;  /* 0xffffffe000b87947 */ /* 0x000fea000383ffff */
.L_x_4098:
[----:B------:R-:W-:Y:S01]  /*14f50*/  BSSY B0, `(.L_x_4141) ;  /* 0x0000008000007945 */ /* 0x000fe20003800000 */
[----:B0-----:R-:W-:Y:S02]  /*14f60*/  IMAD.MOV.U32 R13, RZ, RZ, R16 ;  /* 0x000000ffff0d7224 */ /* 0x001fe400078e0010 */
[----:B------:R-:W-:Y:S02]  /*14f70*/  IMAD.MOV.U32 R12, RZ, RZ, RZ ;  /* 0x000000ffff0c7224 */ /* 0x000fe400078e00ff */
[----:B------:R-:W-:Y:S02]  /*14f80*/  IMAD.MOV.U32 R11, RZ, RZ, 0x1f ;  /* 0x0000001fff0b7424 */ /* 0x000fe400078e00ff */
[----:B------:R-:W-:-:S07]  /*14f90*/  IMAD.MOV.U32 R15, RZ, RZ, -0x1 ;  /* 0xffffffffff0f7424 */ /* 0x000fce00078e00ff */
[----:B-1----:R-:W-:Y:S05]  /*14fa0*/  WARPSYNC.COLLECTIVE R15, `(.L_x_4142) ;  /* 0x000000000f087348 */ /* 0x002fea0003c00000 */
[----:B------:R0:W2:Y:S02]  /*14fb0*/  SHFL.IDX P6, R14, R13, R12, R11 ;  /* 0x0000000c0d0e7389 */ /* 0x0000a400000c000b */
[----:B012---:R-:W-:Y:S01]  /*14fc0*/  ENDCOLLECTIVE ;  /* 0x000000000000791b */ /* 0x007fe20003800000 */
.L_x_4142:
[----:B------:R-:W-:Y:S05]  /*14fd0*/  BSYNC B0 ;  /* 0x0000000000007941 */ /* 0x000fea0003800000 */
.L_x_4141:
        /* <DEDUP_REMOVED lines=8> */
.L_x_4143:
[----:B------:R-:W-:Y:S01]  /*15060*/  MOV R16, R14 ;  /* 0x0000000e00107202 */ /* 0x000fe20000000f00 */
[----:B------:R-:W-:Y:S06]  /*15070*/  BRA `(.L_x_4144) ;  /* 0xffffffe800087947 */ /* 0x000fec000383ffff */
.L_x_4101:
[----:B------:R-:W-:Y:S01]  /*15080*/  BSSY B0, `(.L_x_4145) ;  /* 0x0000008000007945 */ /* 0x000fe20003800000 */
[----:B-----5:R-:W-:Y:S02]  /*15090*/  IMAD.MOV.U32 R13, RZ, RZ, R3 ;  /* 0x000000ffff0d7224 */ /* 0x020fe400078e0003 */
[----:B------:R-:W-:Y:S02]  /*150a0*/  IMAD.MOV.U32 R12, RZ, RZ, 0x1 ;  /* 0x00000001ff0c7424 */ /* 0x000fe400078e00ff */
[----:B------:R-:W-:Y:S02]  /*150b0*/  IMAD.MOV.U32 R11, RZ, RZ, RZ ;  /* 0x000000ffff0b7224 */ /* 0x000fe400078e00ff */
[----:B------:R-:W-:-:S07]  /*150c0*/  IMAD.MOV.U32 R15, RZ, RZ, -0x1 ;  /* 0xffffffffff0f7424 */ /* 0x000fce00078e00ff */
[----:B01234-:R-:W-:Y:S05]  /*150d0*/  WARPSYNC.COLLECTIVE R15, `(.L_x_4146) ;  /* 0x000000000f087348 */ /* 0x01ffea0003c00000 */
[----:B------:R0:W0:Y:S02]  /*150e0*/  SHFL.UP P6, R14, R13, R12, R11 ;  /* 0x0400000c0d0e7389 */ /* 0x00002400000c000b */
[----:B01234-:R-:W-:Y:S01]  /*150f0*/  ENDCOLLECTIVE ;  /* 0x000000000000791b */ /* 0x01ffe20003800000 */
.L_x_4146:
[----:B------:R-:W-:Y:S05]  /*15100*/  BSYNC B0 ;  /* 0x0000000000007941 */ /* 0x000fea0003800000 */
.L_x_4145:
        /* <DEDUP_REMOVED lines=10> */
.L_x_4147:
        /* <DEDUP_REMOVED lines=8> */
.L_x_4148:
        /* <DEDUP_REMOVED lines=8> */
.L_x_4149:
        /* <DEDUP_REMOVED lines=8> */
.L_x_4150:
        /* <DEDUP_REMOVED lines=8> */
.L_x_4151:
[----:B------:R-:W-:Y:S05]  /*153b0*/  BRA `(.L_x_4152) ;  /* 0xffffffe400d07947 */ /* 0x000fea000383ffff */
.L_x_4106:
[----:B------:R-:W-:Y:S01]  /*153c0*/  BSSY B0, `(.L_x_4153) ;  /* 0x0000008000007945 */ /* 0x000fe20003800000 */
[----:B-----5:R-:W-:Y:S02]  /*153d0*/  IMAD.MOV.U32 R13, RZ, RZ, R3 ;  /* 0x000000ffff0d7224 */ /* 0x020fe400078e0003 */
[----:B------:R-:W-:Y:S02]  /*153e0*/  IMAD.MOV.U32 R12, RZ, RZ, 0x1 ;  /* 0x00000001ff0c7424 */ /* 0x000fe400078e00ff */
[----:B------:R-:W-:Y:S02]  /*153f0*/  IMAD.MOV.U32 R11, RZ, RZ, RZ ;  /* 0x000000ffff0b7224 */ /* 0x000fe400078e00ff */
[----:B------:R-:W-:-:S07]  /*15400*/  IMAD.MOV.U32 R15, RZ, RZ, -0x1 ;  /* 0xffffffffff0f7424 */ /* 0x000fce00078e00ff */
[----:B0-----:R-:W-:Y:S05]  /*15410*/  WARPSYNC.COLLECTIVE R15, `(.L_x_4154) ;  /* 0x000000000f087348 */ /* 0x001fea0003c00000 */
[----:B------:R1:W2:Y:S02]  /*15420*/  SHFL.UP P6, R14, R13, R12, R11 ;  /* 0x0400000c0d0e7389 */ /* 0x0002a400000c000b */
[----:B012---:R-:W-:Y:S01]  /*15430*/  ENDCOLLECTIVE ;  /* 0x000000000000791b */ /* 0x007fe20003800000 */
.L_x_4154:
[----:B------:R-:W-:Y:S05]  /*15440*/  BSYNC B0 ;  /* 0x0000000000007941 */ /* 0x000fea0003800000 */
.L_x_4153:
        /* <DEDUP_REMOVED lines=10> */
.L_x_4155:
        /* <DEDUP_REMOVED lines=8> */
.L_x_4156:
        /* <DEDUP_REMOVED lines=8> */
.L_x_4157:
        /* <DEDUP_REMOVED lines=8> */
.L_x_4158:
        /* <DEDUP_REMOVED lines=8> */
.L_x_4159:
[----:B------:R-:W-:Y:S05]  /*156f0*/  BRA `(.L_x_4160) ;  /* 0xffffffe400b87947 */ /* 0x000fea000383ffff */
.L_x_4108:
[----:B------:R-:W-:Y:S01]  /*15700*/  BSSY B0, `(.L_x_4161) ;  /* 0x0000006000007945 */ /* 0x000fe20003800000 */
[----:B------:R-:W-:Y:S01]  /*15710*/  PLOP3.LUT P6, PT, P6, PT, PT, 0x8, 0x0 ;  /* 0x000000000000781c */ /* 0x000fe200037ce170 */
[----:B------:R-:W-:-:S12]  /*15720*/  IMAD.MOV.U32 R15, RZ, RZ, -0x1 ;  /* 0xffffffffff0f7424 */ /* 0x000fd800078e00ff */
[----:B0-----:R-:W-:Y:S05]  /*15730*/  WARPSYNC.COLLECTIVE R15, `(.L_x_4162) ;  /* 0x000000000f087348 */ /* 0x001fea0003c00000 */
[----:B------:R-:W-:Y:S01]  /*15740*/  VOTE.ANY R14, PT, P6 ;  /* 0x00000000000e7806 */ /* 0x000fe200030e0100 */
[----:B0-----:R-:W-:Y:S06]  /*15750*/  ENDCOLLECTIVE ;  /* 0x000000000000791b */ /* 0x001fec0003800000 */
.L_x_4162:
[----:B------:R-:W-:Y:S05]  /*15760*/  BSYNC B0 ;  /* 0x0000000000007941 */ /* 0x000fea0003800000 */
.L_x_4161:
        /* <DEDUP_REMOVED lines=9> */
.L_x_4163:
[----:B------:R-:W-:Y:S01]  /*15800*/  IMAD.MOV.U32 R17, RZ, RZ, R14 ;  /* 0x000000ffff117224 */ /* 0x000fe200078e000e */
[----:B------:R-:W-:Y:S06]  /*15810*/  BRA `(.L_x_4164) ;  /* 0xffffffe400a87947 */ /* 0x000fec000383ffff */
.L_x_4110:
[----:B------:R-:W-:Y:S01]  /*15820*/  BSSY B0, `(.L_x_4165) ;  /* 0x0000007000007945 */ /* 0x000fe20003800000 */
[----:B------:R-:W-:Y:S01]  /*15830*/  MOV R13, R2 ;  /* 0x00000002000d7202 */ /* 0x000fe20000000f00 */
[----:B------:R-:W-:Y:S02]  /*15840*/  IMAD.MOV.U32 R11, RZ, RZ, 0x1f ;  /* 0x0000001fff0b7424 */ /* 0x000fe400078e00ff */
[----:B------:R-:W-:-:S07]  /*15850*/  IMAD.MOV.U32 R15, RZ, RZ, -0x1 ;  /* 0xffffffffff0f7424 */ /* 0x000fce00078e00ff */
[----:B012---:R-:W-:Y:S05]  /*15860*/  WARPSYNC.COLLECTIVE R15, `(.L_x_4166) ;  /* 0x000000000f087348 */ /* 0x007fea0003c00000 */
[----:B------:R3:W4:Y:S02]  /*15870*/  SHFL.IDX P6, R14, R13, R12, R11 ;  /* 0x0000000c0d0e7389 */ /* 0x00072400000c000b */
[----:B01234-:R-:W-:Y:S01]  /*15880*/  ENDCOLLECTIVE ;  /* 0x000000000000791b */ /* 0x01ffe20003800000 */
.L_x_4166:
[----:B------:R-:W-:Y:S05]  /*15890*/  BSYNC B0 ;  /* 0x0000000000007941 */ /* 0x000fea0003800000 */
.L_x_4165:
[----:B------:R-:W-:Y:S01]  /*158a0*/  IMAD.MOV.U32 R8, RZ, RZ, R14 ;  /* 0x000000ffff087224 */ /* 0x000fe200078e000e */
[----:B------:R-:W-:Y:S06]  /*158b0*/  BRA `(.L_x_4109) ;  /* 0xffffffe4009c7947 */ /* 0x000fec000383ffff */
.L_x_4113:
[----:B-1----:R1:W3:Y:S02]  /*158c0*/  SYNCS.PHASECHK.TRANS64.TRYWAIT P0, [R0+URZ+0x38820], R3 ;  /* 0x03882003000075a7 */ /* 0x0022e4000800017f */
[----:B---3--:R-:W-:Y:S05]  /*158d0*/  @!P0 NANOSLEEP.SYNCS 0x989680 ;  /* 0x009896800000895d */ /* 0x008fea0003900000 */
[----:B------:R-:W3:Y:S02]  /*158e0*/  @!P0 SYNCS.PHASECHK.TRANS64 P0, [R0+URZ+0x38820], R3 ;  /* 0x03882003000085a7 */ /* 0x000ee4000800007f */
[----:B---3--:R-:W-:Y:S05]  /*158f0*/  @!P0 BRA `(.L_x_4113) ;  /* 0xfffffffc00f08947 */ /* 0x008fea000383ffff */
[----:B------:R-:W-:Y:S05]  /*15900*/  BRA `(.L_x_4167) ;  /* 0xffffffec00147947 */ /* 0x000fea000383ffff */
.L_x_4114:
        /* <DEDUP_REMOVED lines=11> */
.L_x_4169:
[----:B------:R-:W-:Y:S05]  /*159c0*/  BSYNC B0 ;  /* 0x0000000000007941 */ /* 0x000fea0003800000 */
.L_x_4168:
[----:B------:R-:W-:Y:S05]  /*159d0*/  BRA `(.L_x_4170) ;  /* 0xffffffe800f87947 */ /* 0x000fea000383ffff */
.L_x_4117:
[----:B------:R-:W-:Y:S01]  /*159e0*/  BSSY B1, `(.L_x_4171) ;  /* 0x0000006000017945 */ /* 0x000fe20003800000 */
[----:B------:R-:W-:-:S07]  /*159f0*/  IMAD.MOV.U32 R15, RZ, RZ, -0x1 ;  /* 0xffffffffff0f7424 */ /* 0x000fce00078e00ff */
[----:B012---:R-:W-:Y:S05]  /*15a00*/  WARPSYNC.COLLECTIVE R15, `(.L_x_4172) ;  /* 0x000000000f0c7348 */ /* 0x007fea0003c00000 */
[----:B------:R-:W-:Y:S02]  /*15a10*/  ELECT P6, UR62, PT ;  /* 0x00000000003e782f */ /* 0x000fe400038c0000 */
[----:B------:R-:W-:Y:S01]  /*15a20*/  MOV R14, UR62 ;  /* 0x0000003e000e7c02 */ /* 0x000fe20008000f00 */
[----:B012---:R-:W-:Y:S10]  /*15a30*/  ENDCOLLECTIVE ;  /* 0x000000000000791b */ /* 0x007ff40003800000 */
.L_x_4172:
[----:B------:R-:W-:Y:S05]  /*15a40*/  BSYNC B1 ;  /* 0x0000000000017941 */ /* 0x000fea0003800000 */
.L_x_4171:
[----:B------:R-:W-:Y:S05]  /*15a50*/  BRA `(.L_x_4173) ;  /* 0xffffffe800f07947 */ /* 0x000fea000383ffff */
.L_x_4119:
[----:B-1----:R1:W2:Y:S02]  /*15a60*/  SYNCS.PHASECHK.TRANS64.TRYWAIT P0, [R6+URZ], R5 ;  /* 0x00000005060075a7 */ /* 0x0022a4000800017f */
[----:B--2---:R-:W-:Y:S05]  /*15a70*/  @!P0 NANOSLEEP.SYNCS 0x989680 ;  /* 0x009896800000895d */ /* 0x004fea0003900000 */
[----:B------:R-:W2:Y:S02]  /*15a80*/  @!P0 SYNCS.PHASECHK.TRANS64 P0, [R6+URZ], R5 ;  /* 0x00000005060085a7 */ /* 0x000ea4000800007f */
[----:B--2---:R-:W-:Y:S05]  /*15a90*/  @!P0 BRA `(.L_x_4119) ;  /* 0xfffffffc00f08947 */ /* 0x004fea000383ffff */
[----:B------:R-:W-:Y:S05]  /*15aa0*/  BRA `(.L_x_4174) ;  /* 0xffffffec00347947 */ /* 0x000fea000383ffff */
.L_x_4120:
[----:B--2---:R2:W3:Y:S02]  /*15ab0*/  SYNCS.PHASECHK.TRANS64.TRYWAIT P0, [R7+URZ], R2 ;  /* 0x00000002070075a7 */ /* 0x0044e4000800017f */
[----:B---3--:R-:W-:Y:S05]  /*15ac0*/  @!P0 NANOSLEEP.SYNCS 0x989680 ;  /* 0x009896800000895d */ /* 0x008fea0003900000 */
[----:B------:R-:W3:Y:S02]  /*15ad0*/  @!P0 SYNCS.PHASECHK.TRANS64 P0, [R7+URZ], R2 ;  /* 0x00000002070085a7 */ /* 0x000ee4000800007f */
[----:B---3--:R-:W-:Y:S05]  /*15ae0*/  @!P0 BRA `(.L_x_4120) ;  /* 0xfffffffc00f08947 */ /* 0x008fea000383ffff */
[----:B------:R-:W-:Y:S05]  /*15af0*/  BRA `(.L_x_4175) ;  /* 0xffffffec00287947 */ /* 0x000fea000383ffff */
.L_x_4122:
[----:B---3--:R3:W4:Y:S02]  /*15b00*/  SYNCS.PHASECHK.TRANS64.TRYWAIT P0, [R4+URZ], R5 ;  /* 0x00000005040075a7 */ /* 0x008724000800017f */
[----:B----4-:R-:W-:Y:S05]  /*15b10*/  @!P0 NANOSLEEP.SYNCS 0x989680 ;  /* 0x009896800000895d */ /* 0x010fea0003900000 */
[----:B------:R-:W4:Y:S02]  /*15b20*/  @!P0 SYNCS.PHASECHK.TRANS64 P0, [R4+URZ], R5 ;  /* 0x00000005040085a7 */ /* 0x000f24000800007f */
[----:B----4-:R-:W-:Y:S05]  /*15b30*/  @!P0 BRA `(.L_x_4122) ;  /* 0xfffffffc00f08947 */ /* 0x010fea000383ffff */
[----:B------:R-:W-:Y:S05]  /*15b40*/  BRA `(.L_x_4176) ;  /* 0xffffffec00307947 */ /* 0x000fea000383ffff */
.L_x_4177:
        /* <DEDUP_REMOVED lines=11> */
.L_x_4565:


//--------------------- .text._ZN7cutlass13device_kernelIN5flash11enable_sm90INS1_16FlashAttnFwdSm90INS1_25CollectiveMainloopFwdSm90ILi2EN4cute5tupleIJNS5_1CILi1EEES8_S8_EEENS6_IJNS7_ILi64EEESA_SA_EEELi512ENS_10bfloat16_tEfNS_4arch4Sm90ELb1ELb0ELb0ELb1ELb0ELb1ELb1ELb0ELb0ELb0ELb0ELb0EEENS1_21CollectiveEpilogueFwdINS6_IJSA_NS7_ILi512EEESA_EEES9_SC_SE_Li256ELb1ELb0ELb0ELb0EEENS1_36VarlenDynamicPersistentTileSchedulerILi64ELi64ELi256ELi32ELb0ELb0ELb1ELb1ELb1ELb1EEEEEEEEEvNT_6ParamsE --------------------------
	.section	.text._ZN7cutlass13device_kernelIN5flash11enable_sm90INS1_16FlashAttnFwdSm90INS1_25CollectiveMainloopFwdSm90ILi2EN4cute5tupleIJNS5_1CILi1EEES8_S8_EEENS6_IJNS7_ILi64EEESA_SA_EEELi512ENS_10bfloat16_tEfNS_4arch4Sm90ELb1ELb0ELb0ELb1ELb0ELb1ELb1ELb0ELb0ELb0ELb0ELb0EEENS1_21CollectiveEpilogueFwdINS6_IJSA_NS7_ILi512EEESA_EEES9_SC_SE_Li256ELb1ELb0ELb0ELb0EEENS1_36VarlenDynamicPersistentTileSchedulerILi64ELi64ELi256ELi32ELb0ELb0ELb1ELb1ELb1ELb1EEEEEEEEEvNT_6ParamsE,"ax",@progbits
	.align	128
.text._ZN7cutlass13device_kernelIN5flash11enable_sm90INS1_16FlashAttnFwdSm90INS1_25CollectiveMainloopFwdSm90ILi2EN4cute5tupleIJNS5_1CILi1EEES8_S8_EEENS6_IJNS7_ILi64EEESA_SA_EEELi512ENS_10bfloat16_tEfNS_4arch4Sm90ELb1ELb0ELb0ELb1ELb0ELb1ELb1ELb0ELb0ELb0ELb0ELb0EEENS1_21CollectiveEpilogueFwdINS6_IJSA_NS7_ILi512EEESA_EEES9_SC_SE_Li256ELb1ELb0ELb0ELb0EEENS1_36VarlenDynamicPersistentTileSchedulerILi64ELi64ELi256ELi32ELb0ELb0ELb1ELb1ELb1ELb1EEEEEEEEEvNT_6ParamsE:
        .type           _ZN7cutlass13device_kernelIN5flash11enable_sm90INS1_16FlashAttnFwdSm90INS1_25CollectiveMainloopFwdSm90ILi2EN4cute5tupleIJNS5_1CILi1EEES8_S8_EEENS6_IJNS7_ILi64EEESA_SA_EEELi512ENS_10bfloat16_tEfNS_4arch4Sm90ELb1ELb0ELb0ELb1ELb0ELb1ELb1ELb0ELb0ELb0ELb0ELb0EEENS1_21CollectiveEpilogueFwdINS6_IJSA_NS7_ILi512EEESA_EEES9_SC_SE_Li256ELb1ELb0ELb0ELb0EEENS1_36VarlenDynamicPersistentTileSchedulerILi64ELi64ELi256ELi32ELb0ELb0ELb1ELb1ELb1ELb1EEEEEEEEEvNT_6ParamsE,@function
        .size           _ZN7cutlass13device_kernelIN5flash11enable_sm90INS1_16FlashAttnFwdSm90INS1_25CollectiveMainloopFwdSm90ILi2EN4cute5tupleIJNS5_1CILi1EEES8_S8_EEENS6_IJNS7_ILi64EEESA_SA_EEELi512ENS_10bfloat16_tEfNS_4arch4Sm90ELb1ELb0ELb0ELb1ELb0ELb1ELb1ELb0ELb0ELb0ELb0ELb0EEENS1_21CollectiveEpilogueFwdINS6_IJSA_NS7_ILi512EEESA_EEES9_SC_SE_Li256ELb1ELb0ELb0ELb0EEENS1_36VarlenDynamicPersistentTileSchedulerILi64ELi64ELi256ELi32ELb0ELb0ELb1ELb1ELb1ELb1EEEEEEEEEvNT_6ParamsE,(.L_x_4566 - _ZN7cutlass13device_kernelIN5flash11enable_sm90INS1_16FlashAttnFwdSm90INS1_25CollectiveMainloopFwdSm90ILi2EN4cute5tupleIJNS5_1CILi1EEES8_S8_EEENS6_IJNS7_ILi64EEESA_SA_EEELi512ENS_10bfloat16_tEfNS_4arch4Sm90ELb1ELb0ELb0ELb1ELb0ELb1ELb1ELb0ELb0ELb0ELb0ELb0EEENS1_21CollectiveEpilogueFwdINS6_IJSA_NS7_ILi512EEESA_EEES9_SC_SE_Li256ELb1ELb0ELb0ELb0EEENS1_36VarlenDynamicPersistentTileSchedulerILi64ELi64ELi256ELi32ELb0ELb0ELb1ELb1ELb1ELb1EEEEEEEEEvNT_6ParamsE)
        .other          _ZN7cutlass13device_kernelIN5flash11enable_sm90INS1_16FlashAttnFwdSm90INS1_25CollectiveMainloopFwdSm90ILi2EN4cute5tupleIJNS5_1CILi1EEES8_S8_EEENS6_IJNS7_ILi64EEESA_SA_EEELi512ENS_10bfloat16_tEfNS_4arch4Sm90ELb1ELb0ELb0ELb1ELb0ELb1ELb1ELb0ELb0ELb0ELb0ELb0EEENS1_21CollectiveEpilogueFwdINS6_IJSA_NS7_ILi512EEESA_EEES9_SC_SE_Li256ELb1ELb0ELb0ELb0EEENS1_36VarlenDynamicPersistentTileSchedulerILi64ELi64ELi256ELi32ELb0ELb0ELb1ELb1ELb1ELb1EEEEEEEEEvNT_6ParamsE,@"STO_CUDA_ENTRY STV_DEFAULT"
_ZN7cutlass13device_kernelIN5flash11enable_sm90INS1_16FlashAttnFwdSm90INS1_25CollectiveMainloopFwdSm90ILi2EN4cute5tupleIJNS5_1CILi1EEES8_S8_EEENS6_IJNS7_ILi64EEESA_SA_EEELi512ENS_10bfloat16_tEfNS_4arch4Sm90ELb1ELb0ELb0ELb1ELb0ELb1ELb1ELb0ELb0ELb0ELb0ELb0EEENS1_21CollectiveEpilogueFwdINS6_IJSA_NS7_ILi512EEESA_EEES9_SC_SE_Li256ELb1ELb0ELb0ELb0EEENS1_36VarlenDynamicPersistentTileSchedulerILi64ELi64ELi256ELi32ELb0ELb0ELb1ELb1ELb1ELb1EEEEEEEEEvNT_6ParamsE:
        /* <DEDUP_REMOVED lines=29> */
.L_x_4179:
[----:B------:R-:W-:Y:S05]  /*01d0*/  BSYNC B0 ;  /* 0x0000000000007941 */ /* 0x000fea0003800000 */
.L_x_4178:
        /* <DEDUP_REMOVED lines=39> */
.L_x_4180:
        /* <DEDUP_REMOVED lines=22> */
.L_x_4181:
        /* <DEDUP_REMOVED lines=18> */
.L_x_4182:
        /* <DEDUP_REMOVED lines=22> */
.L_x_4183:
        /* <DEDUP_REMOVED lines=22> */
.L_x_4184:
        /* <DEDUP_REMOVED lines=9> */
.L_x_4187:
        /* <DEDUP_REMOVED lines=45> */
[----:B------:R-:W-:Y:S02]  /*0cf0*/  LOP3.LUT R5, R5, 0x7ffffffc, RZ, 0xc0, !PT ;  /* 0x7ffffffc05057812 */ /* 0x000fe400078ec0ff */
[----:B------:R-:W-:Y:S01]  /*0d00*/  SHF.R.S32.HI R223, RZ, 0x7, R4 ;  /* 0x00000007ffdf7819 */ /* 0x000fe20000011404 */
[----:B------:R-:W-:Y:S01]  /*0d10*/  IMAD.IADD R11, R10, 0x1, -R11 ;  /* 0x000000010a0b7824 */ /* 0x000fe200078e0a0b */
[----:B------:R-:W-:Y:S02]  /*0d20*/  LOP3.LUT R15, R14, 0x3ffffc, RZ, 0xc0, !PT ;  /* 0x003ffffc0e0f7812 */ /* 0x000fe400078ec0ff */
[----:B------:R-:W-:Y:S02]  /*0d30*/  LOP3.LUT R8, R8, 0xfffffff8, RZ, 0xc0, !PT ;  /* 0xfffffff808087812 */ /* 0x000fe400078ec0ff */
[----:B------:R-:W-:-:S02]  /*0d40*/  LEA.HI R3, R3, R6, RZ, 0x5 ;  /* 0x0000000603037211 */ /* 0x000fc400078f28ff */
[----:B------:R-:W-:Y:S01]  /*0d50*/  IADD3 R5, R6, -R5, RZ ;  /* 0x8000000506057210 */ /* 0x000fe20007ffe0ff */
[----:B------:R-:W-:Y:S01]  /*0d60*/  IMAD R14, R223, 0x100, R10 ;  /* 0x00000100df0e7824 */ /* 0x000fe200078e020a */
[----:B------:R-:W-:Y:S01]  /*0d70*/  LEA.HI R6, R0, R233, RZ, 0x2 ;  /* 0x000000e900067211 */ /* 0x000fe200078f10ff */
[----:B------:R-:W-:Y:S01]  /*0d80*/  IMAD.IADD R15, R212, 0x1, -R15 ;  /* 0x00000001d40f7824 */ /* 0x000fe200078e0a0f */
[----:B------:R-:W-:Y:S01]  /*0d90*/  SHF.R.S32.HI R3, RZ, 0x5, R3 ;  /* 0x00000005ff037819 */ /* 0x000fe20000011403 */
[----:B------:R-:W-:Y:S02]  /*0da0*/  IMAD.IADD R13, R12, 0x1, -R13 ;  /* 0x000000010c0d7824 */ /* 0x000fe400078e0a0d */
[----:B------:R-:W-:Y:S01]  /*0db0*/  IMAD.SHL.U32 R10, R11, 0x40, RZ ;  /* 0x000000400b0a7824 */ /* 0x000fe200078e00ff */
[----:B------:R-:W-:Y:S01]  /*0dc0*/  SHF.R.S32.HI R19, RZ, 0x2, R6 ;  /* 0x00000002ff137819 */ /* 0x000fe20000011406 */
[----:B------:R-:W-:Y:S02]  /*0dd0*/  IMAD.IADD R8, R7, 0x1, -R8 ;  /* 0x0000000107087824 */ /* 0x000fe400078e0a08 */
[----:B------:R-:W-:Y:S01]  /*0de0*/  IMAD R14, R15, 0x10, R14 ;  /* 0x000000100f0e7824 */ /* 0x000fe200078e020e */
[----:B------:R-:W-:Y:S01]  /*0df0*/  LOP3.LUT R10, R10, 0x1c0, RZ, 0xc0, !PT ;  /* 0x000001c00a0a7812 */ /* 0x000fe200078ec0ff */
[----:B------:R-:W-:-:S02]  /*0e00*/  IMAD.SHL.U32 R13, R13, 0x8, RZ ;  /* 0x000000080d0d7824 */ /* 0x000fc400078e00ff */
[----:B------:R-:W-:Y:S02]  /*0e10*/  IMAD.SHL.U32 R9, R9, 0x40, RZ ;  /* 0x0000004009097824 */ /* 0x000fe400078e00ff */
[----:B------:R-:W-:Y:S01]  /*0e20*/  IMAD R190, R3, 0x10, R8 ;  /* 0x0000001003be7824 */ /* 0x000fe200078e0208 */
[----:B------:R-:W-:Y:S01]  /*0e30*/  LEA.HI R3, R0, R233, RZ, 0x3 ;  /* 0x000000e900037211 */ /* 0x000fe200078f18ff */
[----:B------:R-:W-:Y:S02]  /*0e40*/  VIADD R234, R19, 0x20 ;  /* 0x0000002013ea7836 */ /* 0x000fe40000000000 */
[--C-:B------:R-:W-:Y:S01]  /*0e50*/  IMAD.U32 R232, R14, 0x40, R13.reuse ;  /* 0x000000400ee87824 */ /* 0x100fe200078e000d */
[----:B------:R-:W-:Y:S02]  /*0e60*/  LOP3.LUT R13, R10, 0x8, R13, 0xf8, !PT ;  /* 0x000000080a0d7812 */ /* 0x000fe400078ef80d */
[----:B------:R-:W-:Y:S02]  /*0e70*/  SHF.R.U32.HI R10, RZ, 0x3, R10 ;  /* 0x00000003ff0a7819 */ /* 0x000fe4000001160a */
[----:B------:R-:W-:-:S02]  /*0e80*/  LOP3.LUT R9, R9, 0x7ffffe00, RZ, 0xc0, !PT ;  /* 0x7ffffe0009097812 */ /* 0x000fc400078ec0ff */
[----:B------:R-:W-:Y:S02]  /*0e90*/  SHF.R.S32.HI R214, RZ, 0x3, R3 ;  /* 0x00000003ffd67819 */ /* 0x000fe40000011403 */
        /* <DEDUP_REMOVED lines=44> */
.L_x_4329:
        /* <DEDUP_REMOVED lines=9> */
[----:B----4-:R-:W-:Y:S01]  /*11f0*/  IMAD.MOV.U32 R27, RZ, RZ, RZ ;  /* 0x000000ffff1b7224 */ /* 0x010fe200078e00ff */
        /* <DEDUP_REMOVED lines=42> */
.L_x_4189:
[----:B------:R-:W-:Y:S02]  /*14a0*/  IMAD.U32 R32, RZ, RZ, UR5 ;  /* 0x00000005ff207e24 */ /* 0x000fe4000f8e00ff */
[----:B------:R-:W-:Y:S01]  /*14b0*/  IMAD.U32 R24, RZ, RZ, UR4 ;  /* 0x00000004ff187e24 */ /* 0x000fe2000f8e00ff */
[----:B------:R-:W-:Y:S06]  /*14c0*/  @!P2 BRA `(.L_x_4190) ;  /* 0x000000000010a947 */ /* 0x000fec0003800000 */
[----:B------:R-:W-:-:S04]  /*14d0*/  IADD3 R4, P0, R216, UR8, RZ ;  /* 0x00000008d8047c10 */ /* 0x000fc8000ff1e0ff */
[----:B------:R-:W-:-:S05]  /*14e0*/  IADD3.X R5, R217, UR9, RZ, P0, !PT ;  /* 0x00000009d9057c10 */ /* 0x000fca00087fe4ff */
[----:B------:R0:W5:Y:S01]  /*14f0*/  LDG.E R24, desc[UR54][R4.64] ;  /* 0x0000003604187981 */ /* 0x000162000c1e1900 */
[----:B------:R-:W-:Y:S05]  /*1500*/  BRA `(.L_x_4191) ;  /* 0x0000000000107947 */ /* 0x000fea0003800000 */
.L_x_4190:
[----:B------:R-:W-:Y:S05]  /*1510*/  @!P0 BRA `(.L_x_4191) ;  /* 0x00000000000c8947 */ /* 0x000fea0003800000 */
[----:B------:R-:W2:Y:S04]  /*1520*/  LDG.E R5, desc[UR54][R8.64] ;  /* 0x0000003608057981 */ /* 0x000ea8000c1e1900 */
[----:B------:R-:W2:Y:S02]  /*1530*/  LDG.E R24, desc[UR54][R8.64+0x4] ;  /* 0x0000043608187981 */ /* 0x000ea4000c1e1900 */
[----:B--2---:R-:W-:-:S07]  /*1540*/  IMAD.IADD R24, R24, 0x1, -R5 ;  /* 0x0000000118187824 */ /* 0x004fce00078e0a05 */
.L_x_4191:
        /* <DEDUP_REMOVED lines=61> */
.L_x_4194:
[----:B------:R-:W-:Y:S05]  /*1920*/  BSYNC B6 ;  /* 0x0000000000067941 */ /* 0x000fea0003800000 */
.L_x_4193:
        /* <DEDUP_REMOVED lines=20> */
.L_x_4196:
[----:B------:R-:W-:Y:S05]  /*1a70*/  BSYNC B6 ;  /* 0x0000000000067941 */ /* 0x000fea0003800000 */
.L_x_4195:
        /* <DEDUP_REMOVED lines=8> */
[----:B------:R-:W2:Y:S06]  /*1b00*/  LDC R63, c[0x0][0x3d4] ;  /* 0x0000f500ff3f7b82 */ /* 0x000eac0000000800 */
[----:B------:R-:W-:Y:S02]  /*1b10*/  @P0 IADD3 R4, P1, R216, UR4, RZ ;  /* 0x00000004d8040c10 */ /* 0x000fe4000ff3e0ff */
[----:B------:R-:W3:Y:S02]  /*1b20*/  LDC.64 R26, c[0x0][0x3d8] ;  /* 0x0000f600ff1a7b82 */ /* 0x000ee40000000a00 */
[----:B------:R-:W-:Y:S01]  /*1b30*/  @P0 IADD3.X R5, R217, UR5, RZ, P1, !PT ;  /* 0x00000005d9050c10 */ /* 0x000fe20008ffe4ff */
[----:B------:R-:W-:-:S04]  /*1b40*/  ULDC.64 UR4, c[0x0][0x2f8] ;  /* 0x0000be0000047ab9 */ /* 0x000fc80000000a00 */
[----:B------:R4:W3:Y:S01]  /*1b50*/  @P0 LDG.E R25, desc[UR54][R4.64] ;  /* 0x0000003604190981 */ /* 0x0008e2000c1e1900 */
[----:B0-----:R-:W-:Y:S01]  /*1b60*/  ISETP.NE.AND P0, PT, R0, 0x1, PT ;  /* 0x000000010000780c */ /* 0x001fe20003f05270 */
[----:B------:R-:W0:Y:S01]  /*1b70*/  LDC.64 R42, c[0x0][0x3e8] ;  /* 0x0000fa00ff2a7b82 */ /* 0x000e220000000a00 */
[----:B------:R-:W-:Y:S01]  /*1b80*/  SHF.R.S32.HI R14, RZ, 0x1f, R44 ;  /* 0x0000001fff0e7819 */ /* 0x000fe2000001142c */
[----:B------:R-:W-:Y:S01]  /*1b90*/  IMAD.SHL.U32 R38, R222, 0x4, RZ ;  /* 0x00000004de267824 */ /* 0x000fe200078e00ff */
[----:B------:R-:W0:Y:S01]  /*1ba0*/  S2R R45, SR_TID.X ;  /* 0x00000000002d7919 */ /* 0x000e220000002100 */
[-C--:B-1----:R-:W-:Y:S01]  /*1bb0*/  IMAD.WIDE.U32 R48, R19, R28.reuse, R16 ;  /* 0x0000001c13307225 */ /* 0x082fe200078e0010 */
[----:B------:R-:W-:Y:S02]  /*1bc0*/  SHF.L.U64.HI R50, R28, 0x6, R29 ;  /* 0x000000061c327819 */ /* 0x000fe4000001021d */
[----:B--2---:R-:W-:Y:S01]  /*1bd0*/  ISETP.GE.AND P2, PT, R16, R63, PT ;  /* 0x0000003f1000720c */ /* 0x004fe20003f46270 */
[-C--:B------:R-:W-:Y:S01]  /*1be0*/  IMAD R3, R14, R28.reuse, RZ ;  /* 0x0000001c0e037224 */ /* 0x080fe200078e02ff */
[----:B------:R-:W-:Y:S01]  /*1bf0*/  SHF.R.S32.HI R39, RZ, 0x1f, R38 ;  /* 0x0000001fff277819 */ /* 0x000fe20000011426 */
[C---:B----4-:R-:W-:Y:S01]  /*1c00*/  IMAD.WIDE.U32 R4, R44.reuse, R28, RZ ;  /* 0x0000001c2c047225 */ /* 0x050fe200078e00ff */
[----:B------:R-:W-:Y:S01]  /*1c10*/  SEL R13, R63, RZ, P2 ;  /* 0x000000ff3f0d7207 */ /* 0x000fe20001000000 */
[----:B------:R-:W1:Y:S01]  /*1c20*/  @P0 LDC R7, c[0x0][0x42c] ;  /* 0x00010b00ff070b82 */ /* 0x000e620000000800 */
[----:B------:R-:W-:Y:S01]  /*1c30*/  P2R R72, PR, RZ, 0x4 ;  /* 0x00000004ff487803 */ /* 0x000fe20000000000 */
[----:B------:R-:W-:Y:S01]  /*1c40*/  IMAD R3, R44, R29, R3 ;  /* 0x0000001d2c037224 */ /* 0x000fe200078e0203 */
[----:B------:R-:W-:Y:S01]  /*1c50*/  IADD3 R44, P2, R19, R44, RZ ;  /* 0x0000002c132c7210 */ /* 0x000fe20007f5e0ff */
[----:B------:R-:W-:Y:S01]  /*1c60*/  IMAD.IADD R13, R16, 0x1, R13 ;  /* 0x00000001100d7824 */ /* 0x000fe200078e020d */
[----:B---3--:R-:W-:Y:S01]  /*1c70*/  SHF.L.U64.HI R52, R26, 0x6, R27 ;  /* 0x000000061a347819 */ /* 0x008fe2000001021b */
[----:B------:R-:W-:-:S02]  /*1c80*/  IMAD.IADD R5, R5, 0x1, R3 ;  /* 0x0000000105057824 */ /* 0x000fc400078e0203 */
[----:B------:R-:W2:Y:S01]  /*1c90*/  @P0 LDC R9, c[0x0][0x430] ;  /* 0x00010c00ff090b82 */ /* 0x000ea20000000800 */
[----:B------:R-:W-:Y:S01]  /*1ca0*/  SHF.R.S32.HI R12, RZ, 0x1f, R13 ;  /* 0x0000001fff0c7819 */ /* 0x000fe2000001140d */
[----:B------:R-:W-:Y:S02]  /*1cb0*/  IMAD.SHL.U32 R58, R191, 0x40, RZ ;  /* 0x00000040bf3a7824 */ /* 0x000fe400078e00ff */
[----:B0-----:R-:W-:Y:S01]  /*1cc0*/  IMAD.WIDE.U32 R10, R19, R42, R16 ;  /* 0x0000002a130a7225 */ /* 0x001fe200078e0010 */
[----:B------:R-:W-:Y:S02]  /*1cd0*/  SHF.L.U64.HI R54, R42, 0x6, R43 ;  /* 0x000000062a367819 */ /* 0x000fe4000001022b */
[----:B------:R-:W-:Y:S01]  /*1ce0*/  LOP3.LUT R58, R58, 0x1c0, RZ, 0xc0, !PT ;  /* 0x000001c03a3a7812 */ /* 0x000fe200078ec0ff */
[----:B------:R-:W-:Y:S01]  /*1cf0*/  IMAD.SHL.U32 R51, R28, 0x40, RZ ;  /* 0x000000401c337824 */ /* 0x000fe200078e00ff */
[----:B------:R-:W0:Y:S01]  /*1d00*/  LDC R61, c[0x0][0x3d4] ;  /* 0x0000f500ff3d7b82 */ /* 0x000e220000000800 */
[----:B------:R-:W-:Y:S01]  /*1d10*/  IMAD.SHL.U32 R55, R42, 0x40, RZ ;  /* 0x000000402a377824 */ /* 0x000fe200078e00ff */
[----:B------:R-:W-:Y:S01]  /*1d20*/  SHF.R.U32.HI R62, RZ, 0x3, R58 ;  /* 0x00000003ff3e7819 */ /* 0x000fe2000001163a */
[----:B------:R-:W-:-:S02]  /*1d30*/  VIADD R80, R16, 0x20 ;  /* 0x0000002010507836 */ /* 0x000fc40000000000 */
[----:B------:R-:W-:Y:S01]  /*1d40*/  IMAD.SHL.U32 R53, R26, 0x40, RZ ;  /* 0x000000401a357824 */ /* 0x000fe200078e00ff */
[----:B------:R-:W-:Y:S01]  /*1d50*/  SHF.R.U32.HI R45, RZ, 0x7, R45 ;  /* 0x00000007ff2d7819 */ /* 0x000fe2000001162d */
[----:B-1----:R-:W-:Y:S01]  /*1d60*/  @P0 IMAD.HI.U32 R0, R186, R7, RZ ;  /* 0x00000007ba000227 */ /* 0x002fe200078e00ff */
[----:B------:R-:W1:Y:S03]  /*1d70*/  LDC R60, c[0x0][0x2e4] ;  /* 0x0000b900ff3c7b82 */ /* 0x000e660000000800 */
[----:B------:R-:W-:Y:S02]  /*1d80*/  VIADD R59, R45, 0x8 ;  /* 0x000000082d3b7836 */ /* 0x000fe40000000000 */
[----:B------:R-:W-:Y:S01]  /*1d90*/  IMAD.SHL.U32 R63, R63, 0x2, RZ ;  /* 0x000000023f3f7824 */ /* 0x000fe200078e00ff */
[----:B--2---:R-:W-:Y:S01]  /*1da0*/  @P0 SHF.R.U32.HI R186, RZ, R9, R0 ;  /* 0x00000009ffba0219 */ /* 0x004fe20000011600 */
[----:B------:R-:W-:Y:S01]  /*1db0*/  IMAD.X R45, R227, 0x1, R14, P2 ;  /* 0x00000001e32d7824 */ /* 0x000fe200010e060e */
[----:B------:R-:W-:-:S02]  /*1dc0*/  ISETP.NE.U32.AND P0, PT, RZ, UR8, PT ;  /* 0x00000008ff007c0c */ /* 0x000fc4000bf05070 */
        /* <DEDUP_REMOVED lines=15> */
[C---:B------:R-:W-:Y:S02]  /*1ec0*/  IMAD R8, R0.reuse, UR4, RZ ;  /* 0x0000000400087c24 */ /* 0x040fe4000f8e02ff */
        /* <DEDUP_REMOVED lines=13> */
[----:B------:R-:W-:Y:S01]  /*1fa0*/  IMAD R15, R19, R27, R4 ;  /* 0x0000001b130f7224 */ /* 0x000fe200078e0204 */
[----:B------:R-:W-:Y:S01]  /*1fb0*/  LOP3.LUT R69, R49, 0xfffffff8, RZ, 0xc0, !PT ;  /* 0xfffffff831457812 */ /* 0x000fe200078ec0ff */
[CC--:B------:R-:W-:Y:S01]  /*1fc0*/  IMAD.WIDE.U32 R4, R19.reuse, R26.reuse, R38 ;  /* 0x0000001a13047225 */ /* 0x0c0fe200078e0026 */
[----:B------:R-:W-:Y:S02]  /*1fd0*/  ISETP.GE.AND P0, PT, R16, UR4, PT ;  /* 0x0000000410007c0c */ /* 0x000fe4000bf06270 */
[----:B------:R-:W-:Y:S01]  /*1fe0*/  ISETP.GE.AND P1, PT, R80, UR4, PT ;  /* 0x0000000450007c0c */ /* 0x000fe2000bf26270 */
[----:B------:R-:W-:Y:S01]  /*1ff0*/  IMAD.WIDE.U32 R8, R19, R26, R16 ;  /* 0x0000001a13087225 */ /* 0x000fe200078e0010 */
[----:B------:R-:W-:-:S02]  /*2000*/  IADD3 R5, R5, R15, RZ ;  /* 0x0000000f05057210 */ /* 0x000fc40007ffe0ff */
[----:B------:R-:W-:Y:S01]  /*2010*/  SHF.R.S32.HI R73, RZ, 0x1f, R69 ;  /* 0x0000001fff497819 */ /* 0x000fe20000011445 */
[-C--:B------:R-:W-:Y:S01]  /*2020*/  IMAD R6, R227, R42.reuse, RZ ;  /* 0x0000002ae3067224 */ /* 0x080fe200078e02ff */
[----:B------:R-:W-:Y:S01]  /*2030*/  IADD3 R75, R37, R75, RZ ;  /* 0x0000004b254b7210 */ /* 0x000fe20007ffe0ff */
[----:B------:R-:W-:Y:S01]  /*2040*/  IMAD.IADD R9, R15, 0x1, R9 ;  /* 0x000000010f097824 */ /* 0x000fe200078e0209 */
[----:B-----5:R-:W-:Y:S01]  /*2050*/  SHF.R.S32.HI R15, RZ, 0x1f, R33 ;  /* 0x0000001fff0f7819 */ /* 0x020fe20000011421 */
[C---:B------:R-:W-:Y:S02]  /*2060*/  IMAD R21, R19.reuse, R43, R6 ;  /* 0x0000002b13157224 */ /* 0x040fe400078e0206 */
[----:B------:R-:W-:-:S04]  /*2070*/  IMAD.WIDE.U32 R6, R19, R42, R38 ;  /* 0x0000002a13067225 */ /* 0x000fc800078e0026 */
[----:B------:R-:W-:Y:S02]  /*2080*/  IMAD R20, R15, R26, RZ ;  /* 0x0000001a0f147224 */ /* 0x000fe400078e02ff */
[----:B------:R-:W-:Y:S02]  /*2090*/  IMAD.IADD R11, R21, 0x1, R11 ;  /* 0x00000001150b7824 */ /* 0x000fe400078e020b */
[----:B------:R-:W-:Y:S02]  /*20a0*/  IMAD.IADD R7, R7, 0x1, R21 ;  /* 0x0000000107077824 */ /* 0x000fe400078e0215 */
[----:B------:R-:W-:Y:S02]  /*20b0*/  IMAD R12, R15, R42, RZ ;  /* 0x0000002a0f0c7224 */ /* 0x000fe400078e02ff */
[C---:B------:R-:W-:Y:S02]  /*20c0*/  IMAD R13, R33.reuse, R27, R20 ;  /* 0x0000001b210d7224 */ /* 0x040fe400078e0214 */
[----:B------:R-:W-:-:S02]  /*20d0*/  IMAD R71, R33, R43, R12 ;  /* 0x0000002b21477224 */ /* 0x000fc400078e020c */
[----:B------:R-:W-:-:S04]  /*20e0*/  IMAD.WIDE.U32 R28, R33, R42, R10 ;  /* 0x0000002a211c7225 */ /* 0x000fc800078e000a */
[C---:B------:R-:W-:Y:S02]  /*20f0*/  IMAD.WIDE.U32 R20, R33.reuse, R42, R6 ;  /* 0x0000002a21147225 */ /* 0x040fe400078e0006 */
[----:B------:R-:W2:Y:S02]  /*2100*/  LDC.64 R42, c[0x0][0x2d8] ;  /* 0x0000b600ff2a7b82 */ /* 0x000ea40000000a00 */
[----:B------:R-:W-:Y:S01]  /*2110*/  IMAD.WIDE.U32 R30, R33, R26, R4 ;  /* 0x0000001a211e7225 */ /* 0x000fe200078e0004 */
[----:B------:R-:W-:-:S03]  /*2120*/  LOP3.LUT R5, R58, 0x18, R16, 0xf8, !PT ;  /* 0x000000183a057812 */ /* 0x000fc600078ef810 */
[----:B------:R-:W-:Y:S01]  /*2130*/  IMAD.WIDE.U32 R34, R33, R26, R8 ;  /* 0x0000001a21227225 */ /* 0x000fe200078e0008 */
[----:B------:R-:W-:-:S03]  /*2140*/  LOP3.LUT R5, R5, R62, RZ, 0x3c, !PT ;  /* 0x0000003e05057212 */ /* 0x000fc600078e3cff */
[----:B------:R-:W-:Y:S02]  /*2150*/  IMAD.IADD R67, R71, 0x1, R29 ;  /* 0x0000000147437824 */ /* 0x000fe400078e021d */
[----:B------:R-:W-:Y:S01]  /*2160*/  IMAD R64, R212, 0x200, R5 ;  /* 0x00000200d4407824 */ /* 0x000fe200078e0205 */
[----:B------:R-:W-:Y:S01]  /*2170*/  LOP3.LUT R5, R58, 0x38, R49, 0xf8, !PT ;  /* 0x000000383a057812 */ /* 0x000fe200078ef831 */
[----:B------:R-:W-:Y:S02]  /*2180*/  IMAD.IADD R65, R13, 0x1, R35 ;  /* 0x000000010d417824 */ /* 0x000fe400078e0223 */
[----:B------:R-:W-:Y:S01]  /*2190*/  IMAD.IADD R66, R31, 0x1, R13 ;  /* 0x000000011f427824 */ /* 0x000fe200078e020d */
[----:B------:R-:W-:Y:S01]  /*21a0*/  LOP3.LUT R5, R5, R62, RZ, 0x3c, !PT ;  /* 0x0000003e05057212 */ /* 0x000fe200078e3cff */
[----:B------:R-:W-:-:S04]  /*21b0*/  IMAD.IADD R71, R21, 0x1, R71 ;  /* 0x0000000115477824 */ /* 0x000fc800078e0247 */
[----:B01----:R-:W-:-:S07]  /*21c0*/  IMAD R68, R212, 0x200, R5 ;  /* 0x00000200d4447824 */ /* 0x003fce00078e0205 */
.L_x_4226:
[----:B------:R-:W-:Y:S01]  /*21d0*/  VIADD R47, R47, 0xffffffff ;  /* 0xffffffff2f2f7836 */ /* 0x000fe20000000000 */
[----:B------:R-:W-:Y:S01]  /*21e0*/  ISETP.GE.AND P3, PT, R61, 0x1, PT ;  /* 0x000000013d00780c */ /* 0x000fe20003f66270 */
[----:B--2---:R-:W-:Y:S01]  /*21f0*/  IMAD.SHL.U32 R25, R23, 0x1000, RZ ;  /* 0x0000100017197824 */ /* 0x004fe200078e00ff */
[----:B------:R-:W-:Y:S05]  /*2200*/  YIELD ;  /* 0x0000000000007946 */ /* 0x000fea0003800000 */
[----:B------:R-:W-:Y:S01]  /*2210*/  SHF.R.S32.HI R74, RZ, 0x1f, R47 ;  /* 0x0000001fff4a7819 */ /* 0x000fe2000001142f */
[-C--:B-1----:R-:W-:Y:S01]  /*2220*/  IMAD R4, R50, R47.reuse, RZ ;  /* 0x0000002f32047224 */ /* 0x082fe200078e02ff */
[----:B------:R-:W-:Y:S01]  /*2230*/  BSSY B0, `(.L_x_4197) ;  /* 0x0000189000007945 */ /* 0x000fe20003800000 */
[----:B---3--:R-:W-:-:S04]  /*2240*/  IMAD.WIDE.U32 R14, R51, R47, RZ ;  /* 0x0000002f330e7225 */ /* 0x008fc800078e00ff */
[----:B------:R-:W-:Y:S01]  /*2250*/  IMAD R5, R74, R51, R4 ;  /* 0x000000334a057224 */ /* 0x000fe200078e0204 */
[----:B------:R-:W-:-:S03]  /*2260*/  IADD3 R4, P2, R3, R14, RZ ;  /* 0x0000000e03047210 */ /* 0x000fc60007f5e0ff */
[----:B------:R-:W-:Y:S01]  /*2270*/  IMAD.IADD R77, R15, 0x1, R5 ;  /* 0x000000010f4d7824 */ /* 0x000fe200078e0205 */
[----:B--2---:R-:W-:Y:S01]  /*2280*/  LEA R12, P4, R4, R42, 0x1 ;  /* 0x0000002a040c7211 */ /* 0x004fe200078808ff */
        /* <DEDUP_REMOVED lines=44> */
.L_x_4201:
[----:B------:R-:W-:Y:S05]  /*2550*/  BSYNC B1 ;  /* 0x0000000000017941 */ /* 0x000fea0003800000 */
.L_x_4200:
        /* <DEDUP_REMOVED lines=19> */
.L_x_4202:
[----:B------:R-:W-:Y:S01]  /*2690*/  IMAD R70, R23, 0x8, R2 ;  /* 0x0000000817467824 */ /* 0x000fe200078e0202 */
[----:B------:R-:W-:Y:S01]  /*26a0*/  SHF.L.U32 R57, R188, 0x1f, RZ ;  /* 0x0000001fbc397819 */ /* 0x000fe200000006ff */
[----:B------:R-:W-:Y:S03]  /*26b0*/  BSSY B1, `(.L_x_4203) ;  /* 0x0000003000017945 */ /* 0x000fe60003800000 */
[----:B------:R-:W0:Y:S02]  /*26c0*/  SYNCS.PHASECHK.TRANS64.TRYWAIT P5, [R70+URZ+0x38890], R57 ;  /* 0x03889039460075a7 */ /* 0x000e2400080a017f */
[----:B0-----:R-:W-:Y:S05]  /*26d0*/  @!P5 BRA `(.L_x_4204) ;  /* 0x0000019c00fcd947 */ /* 0x001fea0003800000 */
.L_x_4431:
[----:B------:R-:W-:Y:S05]  /*26e0*/  BSYNC B1 ;  /* 0x0000000000017941 */ /* 0x000fea0003800000 */
.L_x_4203:
        /* <DEDUP_REMOVED lines=13> */
[----:B------:R-:W-:Y:S02]  /*27c0*/  PRMT R27, R77, 0x5432, R74 ;  /* 0x000054324d1b7816 */ /* 0x000fe4000000004a */
[----:B------:R-:W-:-:S02]  /*27d0*/  PRMT R78, R82, 0x5432, R78 ;  /* 0x00005432524e7816 */ /* 0x000fc4000000004e */
[----:B------:R-:W-:Y:S02]  /*27e0*/  PRMT R81, R77, 0x5410, R81 ;  /* 0x000054104d517816 */ /* 0x000fe40000000051 */
        /* <DEDUP_REMOVED lines=10> */
[----:B------:R-:W-:-:S02]  /*2890*/  IMAD.U32 R6, R5, 0x10000, RZ ;  /* 0x0001000005067824 */ /* 0x000fc400078e00ff */
[----:B------:R-:W-:Y:S01]  /*28a0*/  FMUL.FTZ R84, R7, R74 ;  /* 0x0000004a07547220 */ /* 0x000fe20000410000 */
[C---:B------:R-:W-:Y:S02]  /*28b0*/  IMAD.U32 R5, R4.reuse, 0x10000, RZ ;  /* 0x0001000004057824 */ /* 0x040fe400078e00ff */
[C---:B------:R-:W-:Y:S01]  /*28c0*/  FMUL.FTZ R7, R15.reuse, R82 ;  /* 0x000000520f077220 */ /* 0x040fe20000410000 */
[-C--:B------:R-:W-:Y:S01]  /*28d0*/  FMUL.FTZ R15, R15, R77.reuse ;  /* 0x0000004d0f0f7220 */ /* 0x080fe20000410000 */
[----:B------:R-:W-:Y:S01]  /*28e0*/  LOP3.LUT R4, R4, 0xffff0000, RZ, 0xc0, !PT ;  /* 0xffff000004047812 */ /* 0x000fe200078ec0ff */
[----:B------:R-:W-:Y:S02]  /*28f0*/  IMAD.U32 R27, R27, 0x10000, RZ ;  /* 0x000100001b1b7824 */ /* 0x000fe400078e00ff */
[----:B------:R-:W-:Y:S01]  /*2900*/  FFMA.FTZ R77, R14, R77, -R7 ;  /* 0x0000004d0e4d7223 */ /* 0x000fe20000010807 */
[----:B------:R-:W-:Y:S01]  /*2910*/  LOP3.LUT R81, R81, 0xffff0000, RZ, 0xc0, !PT ;  /* 0xffff000051517812 */ /* 0x000fe200078ec0ff */
[----:B------:R-:W-:Y:S01]  /*2920*/  FFMA.FTZ R83, R6, R74, -R83 ;  /* 0x0000004a06537223 */ /* 0x000fe20000010853 */
[----:B------:R-:W-:Y:S01]  /*2930*/  LOP3.LUT R7, R76, 0xffff0000, RZ, 0xc0, !PT ;  /* 0xffff00004c077812 */ /* 0x000fe200078ec0ff */
[----:B------:R-:W-:Y:S01]  /*2940*/  FFMA.FTZ R84, R6, R79, R84 ;  /* 0x0000004f06547223 */ /* 0x000fe20000010054 */
[----:B------:R-:W-:Y:S01]  /*2950*/  FFMA.FTZ R14, R14, R82, R15 ;  /* 0x000000520e0e7223 */ /* 0x000fe2000001000f */
[----:B------:R-:W-:Y:S01]  /*2960*/  FMUL.FTZ R79, R26, R81 ;  /* 0x000000511a4f7220 */ /* 0x000fe20000410000 */
        /* <DEDUP_REMOVED lines=11> */
[----:B------:R-:W-:-:S07]  /*2a20*/  F2FP.BF16.F32.PACK_AB R7, R26, R79 ;  /* 0x0000004f1a07723e */ /* 0x000fce00000010ff */
.L_x_4209:
[----:B------:R-:W-:Y:S05]  /*2a30*/  BSYNC B2 ;  /* 0x0000000000027941 */ /* 0x000fea0003800000 */
.L_x_4208:
[----:B--2---:R1:W-:Y:S02]  /*2a40*/  STG.E.128 desc[UR54][R12.64], R4 ;  /* 0x000000040c007986 */ /* 0x0043e4000c101d36 */
.L_x_4207:
[----:B------:R-:W-:Y:S05]  /*2a50*/  BSYNC B1 ;  /* 0x0000000000017941 */ /* 0x000fea0003800000 */
.L_x_4206:
        /* <DEDUP_REMOVED lines=57> */
.L_x_4211:
[----:B------:R-:W-:Y:S05]  /*2df0*/  BSYNC B1 ;  /* 0x0000000000017941 */ /* 0x000fea0003800000 */
.L_x_4210:
[----:B-1----:R1:W-:Y:S01]  /*2e00*/  STG.E.128 desc[UR54][R12.64+0x40], R4 ;  /* 0x000040040c007986 */ /* 0x0023e2000c101d36 */
[----:B------:R-:W-:Y:S05]  /*2e10*/  BRA `(.L_x_4205) ;  /* 0x0000000c00287947 */ /* 0x000fea0003800000 */
.L_x_4199:
        /* <DEDUP_REMOVED lines=31> */
[----:B------:R-:W-:Y:S01]  /*3010*/  MOV R26, R9 ;  /* 0x00000009001a7202 */ /* 0x000fe20000000f00 */
[----:B------:R-:W-:Y:S01]  /*3020*/  IMAD.MOV.U32 R13, RZ, RZ, R11 ;  /* 0x000000ffff0d7224 */ /* 0x000fe200078e000b */
[----:B------:R-:W-:Y:S01]  /*3030*/  PRMT R92, R57, 0x5410, R74 ;  /* 0x00005410395c7816 */ /* 0x000fe2000000004a */
[----:B------:R-:W-:-:S03]  /*3040*/  IMAD.MOV.U32 R24, RZ, RZ, R8 ;  /* 0x000000ffff187224 */ /* 0x000fc600078e0008 */
[----:B------:R-:W-:Y:S02]  /*3050*/  PRMT R91, R12, 0x5410, R13 ;  /* 0x000054100c5b7816 */ /* 0x000fe4000000000d */
[----:B------:R-:W-:Y:S01]  /*3060*/  PRMT R84, R26, 0x5410, R24 ;  /* 0x000054101a547816 */ /* 0x000fe20000000018 */
[----:B------:R-:W-:Y:S06]  /*3070*/  @!P3 BRA `(.L_x_4212) ;  /* 0x000000000004b947 */ /* 0x000fec0003800000 */
[----:B------:R-:W-:Y:S01]  /*3080*/  BPT.TRAP 0x1 ;  /* 0x000000040000795c */ /* 0x000fe20000300000 */
.L_x_4212:
[----:B------:R-:W-:Y:S01]  /*3090*/  IMAD R70, R23, 0x8, R2 ;  /* 0x0000000817467824 */ /* 0x000fe200078e0202 */
[----:B------:R-:W-:Y:S01]  /*30a0*/  SHF.L.U32 R57, R188, 0x1f, RZ ;  /* 0x0000001fbc397819 */ /* 0x000fe200000006ff */
[----:B------:R-:W-:Y:S03]  /*30b0*/  BSSY B1, `(.L_x_4213) ;  /* 0x0000003000017945 */ /* 0x000fe60003800000 */
[----:B------:R-:W0:Y:S02]  /*30c0*/  SYNCS.PHASECHK.TRANS64.TRYWAIT P5, [R70+URZ+0x38890], R57 ;  /* 0x03889039460075a7 */ /* 0x000e2400080a017f */
[----:B0-----:R-:W-:Y:S05]  /*30d0*/  @!P5 BRA `(.L_x_4214) ;  /* 0x000001940090d947 */ /* 0x001fea0003800000 */
.L_x_4432:
[----:B------:R-:W-:Y:S05]  /*30e0*/  BSYNC B1 ;  /* 0x0000000000017941 */ /* 0x000fea0003800000 */
.L_x_4213:
        /* <DEDUP_REMOVED lines=24> */
[----:B------:R-:W-:Y:S02]  /*3270*/  IMAD.IADD R13, R68, 0x1, R25 ;  /* 0x00000001440d7824 */ /* 0x000fe400078e0219 */
        /* <DEDUP_REMOVED lines=63> */
[----:B------:R-:W-:Y:S01]  /*3670*/  FFMA.FTZ R85, R9, R90, R88 ;  /* 0x0000005a09557223 */ /* 0x000fe20000010058 */
[----:B------:R-:W-:Y:S01]  /*3680*/  LOP3.LUT R12, R12, 0xffff0000, RZ, 0xc0, !PT ;  /* 0xffff00000c0c7812 */ /* 0x000fe200078ec0ff */
[----:B------:R-:W-:Y:S01]  /*3690*/  FFMA.FTZ R27, R4, R5, -R27 ;  /* 0x00000005041b7223 */ /* 0x000fe2000001081b */
[----:B------:R-:W-:Y:S01]  /*36a0*/  SHF.L.U32 R15, R26, 0x10, RZ ;  /* 0x000000101a0f7819 */ /* 0x000fe200000006ff */
        /* <DEDUP_REMOVED lines=30> */
.L_x_4216:
[----:B------:R-:W-:Y:S05]  /*3890*/  BSYNC B1 ;  /* 0x0000000000017941 */ /* 0x000fea0003800000 */
.L_x_4215:
        /* <DEDUP_REMOVED lines=10> */
.L_x_4198:
[----:B------:R-:W-:-:S13]  /*3940*/  ISETP.NE.AND P3, PT, R189, 0x3, PT ;  /* 0x00000003bd00780c */ /* 0x000fda0003f65270 */
[----:B------:R-:W-:Y:S05]  /*3950*/  @!P3 BRA `(.L_x_4217) ;  /* 0x000000000004b947 */ /* 0x000fea0003800000 */
[----:B------:R-:W-:Y:S01]  /*3960*/  BPT.TRAP 0x1 ;  /* 0x000000040000795c */ /* 0x000fe20000300000 */
.L_x_4217:
        /* <DEDUP_REMOVED lines=8> */
.L_x_4433:
[----:B------:R-:W-:Y:S05]  /*39f0*/  BSYNC B1 ;  /* 0x0000000000017941 */ /* 0x000fea0003800000 */
.L_x_4218:
        /* <DEDUP_REMOVED lines=12> */
.L_x_4205:
[----:B------:R-:W-:Y:S05]  /*3ac0*/  BSYNC B0 ;  /* 0x0000000000007941 */ /* 0x000fea0003800000 */
.L_x_4197:
        /* <DEDUP_REMOVED lines=17> */
.L_x_4221:
[----:B------:R-:W-:Y:S05]  /*3be0*/  BSYNC B0 ;  /* 0x0000000000007941 */ /* 0x000fea0003800000 */
.L_x_4220:
[----:B------:R-:W4:Y:S01]  /*3bf0*/  SYNCS.PHASECHK.TRANS64.TRYWAIT P5, [R70+URZ+0x388b0], R57 ;  /* 0x0388b039460075a7 */ /* 0x000f2200080a017f */
[----:B------:R-:W-:Y:S01]  /*3c00*/  BSSY B0, `(.L_x_4222) ;  /* 0x0000003000007945 */ /* 0x000fe20003800000 */
[----:B------:R-:W-:-:S03]  /*3c10*/  ISETP.GE.AND P3, PT, R19, R56, PT ;  /* 0x000000381300720c */ /* 0x000fc60003f66270 */
[----:B----4-:R-:W-:Y:S10]  /*3c20*/  @!P5 BRA `(.L_x_4223) ;  /* 0x0000018800e4d947 */ /* 0x010ff40003800000 */
.L_x_4434:
[----:B------:R-:W-:Y:S05]  /*3c30*/  BSYNC B0 ;  /* 0x0000000000007941 */ /* 0x000fea0003800000 */
.L_x_4222:
[----:B------:R-:W-:Y:S04]  /*3c40*/  BSSY B0, `(.L_x_4224) ;  /* 0x0000051000007945 */ /* 0x000fe80003800000 */
[----:B------:R-:W-:Y:S05]  /*3c50*/  @P3 BRA `(.L_x_4225) ;  /* 0x00000004003c3947 */ /* 0x000fea0003800000 */
[----:B-1----:R-:W-:Y:S01]  /*3c60*/  IMAD.WIDE R4, R47, 0x40, R44 ;  /* 0x000000402f047825 */ /* 0x002fe200078e022c */
[----:B------:R-:W-:Y:S01]  /*3c70*/  ULDC.64 UR4, c[0x0][0x318] ;  /* 0x0000c60000047ab9 */ /* 0x000fe20000000a00 */
[----:B------:R-:W-:Y:S02]  /*3c80*/  MOV R74, R36 ;  /* 0x00000024004a7202 */ /* 0x000fe40000000f00 */
[----:B------:R-:W-:Y:S01]  /*3c90*/  IMAD R5, R5, UR4, RZ ;  /* 0x0000000405057c24 */ /* 0x000fe2000f8e02ff */
[----:B------:R-:W-:Y:S01]  /*3ca0*/  LOP3.LUT P3, RZ, R191, 0x4, RZ, 0xc0, !PT ;  /* 0x00000004bfff7812 */ /* 0x000fe2000786c0ff */
[----:B------:R-:W-:Y:S02]  /*3cb0*/  IMAD R9, R23, 0x8000, R64 ;  /* 0x0000800017097824 */ /* 0x000fe400078e0240 */
[----:B------:R-:W-:-:S04]  /*3cc0*/  IMAD.WIDE.U32 R6, R4, UR4, R74 ;  /* 0x0000000404067c25 */ /* 0x000fc8000f8e004a */
[----:B------:R-:W-:Y:S01]  /*3cd0*/  IMAD R5, R4, UR5, R5 ;  /* 0x0000000504057c24 */ /* 0x000fe2000f8e0205 */
[----:B------:R-:W-:Y:S01]  /*3ce0*/  ULDC.64 UR4, c[0x0][0x308] ;  /* 0x0000c20000047ab9 */ /* 0x000fe20000000a00 */
[----:B------:R-:W-:Y:S01]  /*3cf0*/  VIADD R4, R16, 0x40 ;  /* 0x0000004010047836 */ /* 0x000fe20000000000 */
[C---:B------:R-:W-:Y:S01]  /*3d00*/  LEA R56, P5, R6.reuse, UR4, 0x1 ;  /* 0x0000000406387c11 */ /* 0x040fe2000f8a08ff */
[----:B------:R-:W-:Y:S01]  /*3d10*/  IMAD.IADD R5, R7, 0x1, R5 ;  /* 0x0000000107057824 */ /* 0x000fe200078e0205 */
[----:B------:R-:W-:Y:S01]  /*3d20*/  ULDC UR4, c[0x0][0x310] ;  /* 0x0000c40000047ab9 */ /* 0x000fe20000000800 */
[C---:B------:R-:W-:Y:S02]  /*3d30*/  VIADD R77, R9.reuse, 0x20 ;  /* 0x00000020094d7836 */ /* 0x040fe40000000000 */
[C---:B------:R-:W-:Y:S01]  /*3d40*/  @P3 VIADD R77, R9.reuse, 0xffffffe0 ;  /* 0xffffffe0094d3836 */ /* 0x040fe20000000000 */
[----:B0---4-:R-:W-:Y:S01]  /*3d50*/  LEA.HI.X R57, R6, UR5, R5, 0x1, P5 ;  /* 0x0000000506397c11 */ /* 0x011fe2000a8f0c05 */
[----:B---3--:R-:W-:Y:S01]  /*3d60*/  IMAD R78, R9, 0x2, R2 ;  /* 0x00000002094e7824 */ /* 0x008fe200078e0202 */
[C---:B------:R-:W-:Y:S01]  /*3d70*/  ISETP.GE.AND P5, PT, R16.reuse, UR4, PT ;  /* 0x0000000410007c0c */ /* 0x040fe2000bfa6270 */
[----:B------:R-:W-:Y:S01]  /*3d80*/  VIADD R12, R16, 0x80 ;  /* 0x00000080100c7836 */ /* 0x000fe20000000000 */
[----:B------:R-:W-:Y:S01]  /*3d90*/  ISETP.GE.AND P3, PT, R4, UR4, PT ;  /* 0x0000000404007c0c */ /* 0x000fe2000bf66270 */
[----:B------:R-:W-:-:S02]  /*3da0*/  VIADD R13, R16, 0xc0 ;  /* 0x000000c0100d7836 */ /* 0x000fc40000000000 */
        /* <DEDUP_REMOVED lines=58> */
.L_x_4225:
[----:B------:R-:W-:Y:S05]  /*4150*/  BSYNC B0 ;  /* 0x0000000000007941 */ /* 0x000fea0003800000 */
.L_x_4224:
        /* <DEDUP_REMOVED lines=17> */
.L_x_4192:
[----:B-1----:R-:W4:Y:S01]  /*4270*/  LDL R4, [R1+0x4] ;  /* 0x0000040001047983 */ /* 0x002f220000100800 */
[----:B------:R-:W-:Y:S01]  /*4280*/  BSSY B0, `(.L_x_4227) ;  /* 0x0000049000007945 */ /* 0x000fe20003800000 */
[----:B------:R-:W-:Y:S01]  /*4290*/  IMAD.MOV.U32 R169, RZ, RZ, RZ ;  /* 0x000000ffffa97224 */ /* 0x000fe200078e00ff */
        /* <DEDUP_REMOVED lines=41> */
[----:B---3--:R-:W-:-:S02]  /*4530*/  CS2R R78, SRZ ;  /* 0x00000000004e7805 */ /* 0x008fc4000001ff00 */
        /* <DEDUP_REMOVED lines=18> */
[----:B--2---:R-:W-:Y:S01]  /*4660*/  CS2R R24, SRZ ;  /* 0x0000000000187805 */ /* 0x004fe2000001ff00 */
        /* <DEDUP_REMOVED lines=10> */
.L_x_4228:
[----:B------:R-:W-:Y:S05]  /*4710*/  BSYNC B0 ;  /* 0x0000000000007941 */ /* 0x000fea0003800000 */
.L_x_4227:
        /* <DEDUP_REMOVED lines=23> */
[----:B------:R-:W-:Y:S01]  /*4890*/  IMAD.IADD R3, R0, 0x1, -R3 ;  /* 0x0000000100037824 */ /* 0x000fe200078e0a03 */
[----:B------:R-:W-:-:S03]  /*48a0*/  IADD3 R0, R2, 0x36400, RZ ;  /* 0x0003640002007810 */ /* 0x000fc60007ffe0ff */
[----:B------:R-:W-:Y:S01]  /*48b0*/  IMAD R3, R3, 0x8000, R2 ;  /* 0x0000800003037824 */ /* 0x000fe200078e0202 */
[----:B------:R-:W-:-:S03]  /*48c0*/  SHF.R.U32.HI R0, RZ, 0x4, R0 ;  /* 0x00000004ff007819 */ /* 0x000fc60000011600 */
[----:B------:R-:W-:Y:S01]  /*48d0*/  VIADD R3, R3, 0x400 ;  /* 0x0000040003037836 */ /* 0x000fe20000000000 */
[----:B------:R-:W-:Y:S02]  /*48e0*/  LOP3.LUT R0, R0, 0x3fff, RZ, 0xc0, !PT ;  /* 0x00003fff00007812 */ /* 0x000fe400078ec0ff */
[----:B-1----:R-:W-:Y:S02]  /*48f0*/  LOP3.LUT R20, R20, 0x7f, RZ, 0xc0, !PT ;  /* 0x0000007f14147812 */ /* 0x002fe400078ec0ff */
[----:B------:R-:W-:Y:S02]  /*4900*/  SHF.R.U32.HI R3, RZ, 0x4, R3 ;  /* 0x00000004ff037819 */ /* 0x000fe40000011603 */
[----:B------:R-:W-:Y:S02]  /*4910*/  LOP3.LUT R4, R0, 0x10000, RZ, 0xfc, !PT ;  /* 0x0001000000047812 */ /* 0x000fe400078efcff */
[----:B------:R-:W-:Y:S02]  /*4920*/  LOP3.LUT R3, R3, 0x3fff, RZ, 0xc0, !PT ;  /* 0x00003fff03037812 */ /* 0x000fe400078ec0ff */
[C---:B------:R-:W-:Y:S01]  /*4930*/  R2UR UR4, R4.reuse ;  /* 0x00000000040472ca */ /* 0x040fe200000e0000 */
[----:B------:R-:W-:Y:S01]  /*4940*/  VIADD R10, R4, 0x2 ;  /* 0x00000002040a7836 */ /* 0x000fe20000000000 */
[----:B------:R-:W-:-:S02]  /*4950*/  LOP3.LUT R15, R3, 0x2000000, RZ, 0xfc, !PT ;  /* 0x02000000030f7812 */ /* 0x000fc400078efcff */
[----:B------:R-:W-:-:S03]  /*4960*/  ISETP.NE.AND P2, PT, R20, RZ, PT ;  /* 0x000000ff1400720c */ /* 0x000fc60003f45270 */
[----:B------:R-:W-:-:S04]  /*4970*/  IMAD R6, R18, 0x1000, R15 ;  /* 0x0000100012067824 */ /* 0x000fc800078e020f */
[C---:B------:R-:W-:Y:S01]  /*4980*/  VIADD R8, R6.reuse, 0x80 ;  /* 0x0000008006087836 */ /* 0x040fe20000000000 */
[C---:B------:R-:W-:Y:S01]  /*4990*/  R2UR UR6, R6.reuse ;  /* 0x00000000060672ca */ /* 0x040fe200000e0000 */
[C---:B------:R-:W-:Y:S02]  /*49a0*/  VIADD R12, R6.reuse, 0x100 ;  /* 0x00000100060c7836 */ /* 0x040fe40000000000 */
[----:B------:R-:W-:Y:S02]  /*49b0*/  VIADD R6, R6, 0x180 ;  /* 0x0000018006067836 */ /* 0x000fe40000000000 */
[----:B------:R-:W-:-:S04]  /*49c0*/  @!P2 IMAD R0, R18, 0x8, R2 ;  /* 0x000000081200a824 */ /* 0x000fc800078e0202 */
[----:B------:R-:W-:-:S04]  /*49d0*/  @!P2 VIADD R0, R0, 0x38860 ;  /* 0x000388600000a836 */ /* 0x000fc80000000000 */
[----:B------:R-:W-:Y:S01]  /*49e0*/  HGMMA.64x256x16.F32.BF16 R24, gdesc[UR4].tnspB, RZ, !UPT, gsb0 ;  /* 0x43e00000041879f0 */ /* 0x000fe2000c0018ff */
[----:B------:R-:W-:Y:S02]  /*49f0*/  R2UR UR4, R10 ;  /* 0x000000000a0472ca */ /* 0x000fe400000e0000 */
        /* <DEDUP_REMOVED lines=32> */
[----:B------:R-:W-:-:S07]  /*4c00*/  IADD3 R197, R197, -0x2, RZ ;  /* 0xfffffffec5c57810 */ /* 0x000fce0007ffe0ff */
.L_x_4234:
[----:B------:R-:W-:Y:S01]  /*4c10*/  BAR.SYNC.DEFER_BLOCKING 0xe, 0x100 ;  /* 0x0384000000007b1d */ /* 0x000fe20000010000 */
[----:B------:R-:W-:Y:S01]  /*4c20*/  IMAD R3, R18, 0x40, R190 ;  /* 0x0000004012037824 */ /* 0x000fe200078e02be */
[----:B------:R-:W-:Y:S01]  /*4c30*/  R2UR UR4, R4 ;  /* 0x00000000040472ca */ /* 0x000fe200000e0000 */
[----:B------:R-:W-:Y:S01]  /*4c40*/  VIADD R18, R18, 0x1 ;  /* 0x0000000112127836 */ /* 0x000fe20000000000 */
[----:B------:R-:W-:Y:S01]  /*4c50*/  R2UR UR5, R5 ;  /* 0x00000000050572ca */ /* 0x000fe200000e0000 */
[----:B------:R-:W-:Y:S01]  /*4c60*/  IMAD R3, R3, 0x4, R2 ;  /* 0x0000000403037824 */ /* 0x000fe200078e0202 */
[C---:B------:R-:W-:Y:S01]  /*4c70*/  ISETP.GT.AND P1, PT, R197.reuse, RZ, PT ;  /* 0x000000ffc500720c */ /* 0x040fe20003f24270 */
[----:B------:R-:W-:Y:S01]  /*4c80*/  IMAD.MOV.U32 R7, RZ, RZ, 0x40000040 ;  /* 0x40000040ff077424 */ /* 0x000fe200078e00ff */
[C---:B------:R-:W-:Y:S01]  /*4c90*/  ISETP.NE.AND P0, PT, R18.reuse, 0x2, PT ;  /* 0x000000021200780c */ /* 0x040fe20003f05270 */
[----:B------:R-:W-:Y:S02]  /*4ca0*/  IMAD.MOV.U32 R21, RZ, RZ, 0x40000040 ;  /* 0x40000040ff157424 */ /* 0x000fe400078e00ff */
[----:B------:R-:W-:Y:S01]  /*4cb0*/  VIADD R197, R197, 0xffffffff ;  /* 0xffffffffc5c57836 */ /* 0x000fe20000000000 */
[----:B------:R-:W-:-:S02]  /*4cc0*/  SEL R18, R18, RZ, P0 ;  /* 0x000000ff12127207 */ /* 0x000fc40000000000 */
[----:B------:R-:W-:Y:S01]  /*4cd0*/  R2UR UR7, R7 ;  /* 0x00000000070772ca */ /* 0x000fe200000e0000 */
[----:B------:R-:W-:Y:S02]  /*4ce0*/  IMAD.MOV.U32 R7, RZ, RZ, 0x40000040 ;  /* 0x40000040ff077424 */ /* 0x000fe400078e00ff */
[----:B------:R-:W-:-:S04]  /*4cf0*/  IMAD R6, R18, 0x1000, R15 ;  /* 0x0000100012067824 */ /* 0x000fc800078e020f */
[C---:B------:R-:W-:Y:S01]  /*4d00*/  VIADD R20, R6.reuse, 0x80 ;  /* 0x0000008006147836 */ /* 0x040fe20000000000 */
[----:B------:R-:W-:Y:S01]  /*4d10*/  R2UR UR6, R6 ;  /* 0x00000000060672ca */ /* 0x000fe200000e0000 */
[----:B01----:R-:W0:Y:S04]  /*4d20*/  LDS R0, [R3+0x38400] ;  /* 0x0384000003007984 */ /* 0x003e280000000800 */
[----:B------:R1:W2:Y:S02]  /*4d30*/  LDS R14, [R3+0x38420] ;  /* 0x03842000030e7984 */ /* 0x0002a40000000800 */
[----:B-1----:R-:W-:-:S04]  /*4d40*/  SEL R3, RZ, 0x1, P0 ;  /* 0x00000001ff037807 */ /* 0x002fc80000000000 */
[----:B------:R-:W-:Y:S01]  /*4d50*/  LOP3.LUT R22, R22, R3, RZ, 0x3c, !PT ;  /* 0x0000000316167212 */ /* 0x000fe200078e3cff */
        /* <DEDUP_REMOVED lines=163> */
.L_x_4233:
[----:B------:R-:W-:Y:S05]  /*5790*/  BSYNC B0 ;  /* 0x0000000000007941 */ /* 0x000fea0003800000 */
.L_x_4232:
        /* <DEDUP_REMOVED lines=141> */
.L_x_4230:
        /* <DEDUP_REMOVED lines=32> */
.L_x_4236:
[----:B------:R-:W-:Y:S05]  /*6270*/  BSYNC B6 ;  /* 0x0000000000067941 */ /* 0x000fea0003800000 */
.L_x_4235:
        /* <DEDUP_REMOVED lines=12> */
.L_x_4240:
[----:B-1----:R1:W2:Y:S02]  /*6340*/  SYNCS.PHASECHK.TRANS64.TRYWAIT P0, [R2+URZ+0x38800], R3 ;  /* 0x03880003020075a7 */ /* 0x0022a4000800017f */
[----:B--2---:R-:W-:Y:S05]  /*6350*/  @!P0 NANOSLEEP.SYNCS 0x989680 ;  /* 0x009896800000895d */ /* 0x004fea0003900000 */
[----:B------:R-:W2:Y:S02]  /*6360*/  @!P0 SYNCS.PHASECHK.TRANS64 P0, [R2+URZ+0x38800], R3 ;  /* 0x03880003020085a7 */ /* 0x000ea4000800007f */
[----:B--2---:R-:W-:Y:S05]  /*6370*/  @!P0 BRA `(.L_x_4240) ;  /* 0xfffffffc00f08947 */ /* 0x004fea000383ffff */
.L_x_4239:
[----:B------:R-:W-:Y:S05]  /*6380*/  BSYNC B0 ;  /* 0x0000000000007941 */ /* 0x000fea0003800000 */
.L_x_4238:
[----:B------:R-:W-:Y:S05]  /*6390*/  BRA `(.L_x_4241) ;  /* 0x0000003000047947 */ /* 0x000fea0003800000 */
.L_x_4237:
        /* <DEDUP_REMOVED lines=20> */
[----:B------:R-:W-:-:S03]  /*64e0*/  IMAD.WIDE.U32 R40, R33, R44, RZ ;  /* 0x0000002c21287225 */ /* 0x000fc600078e00ff */
[----:B------:R-:W-:Y:S01]  /*64f0*/  IADD3 R49, R49, R43, RZ ;  /* 0x0000002b31317210 */ /* 0x000fe20007ffe0ff */
        /* <DEDUP_REMOVED lines=10> */
[----:B------:R-:W-:Y:S01]  /*65a0*/  IMAD.SHL.U32 R46, R46, 0x20, RZ ;  /* 0x000000202e2e7824 */ /* 0x000fe200078e00ff */
[C---:B------:R-:W-:Y:S01]  /*65b0*/  IADD3.X R26, R49.reuse, R12, R9, P3, !PT ;  /* 0x0000000c311a7210 */ /* 0x040fe20001ffe409 */
[----:B------:R-:W-:Y:S01]  /*65c0*/  IMAD.SHL.U32 R44, R44, 0x20, RZ ;  /* 0x000000202c2c7824 */ /* 0x000fe200078e00ff */
[----:B------:R-:W-:Y:S02]  /*65d0*/  IADD3.X R48, R49, R5, R12, P1, !PT ;  /* 0x0000000531307210 */ /* 0x000fe40000ffe40c */
[----:B------:R-:W-:-:S02]  /*65e0*/  IADD3.X R28, R51, R14, R11, P4, !PT ;  /* 0x0000000e331c7210 */ /* 0x000fc400027fe40b */
        /* <DEDUP_REMOVED lines=18> */
.L_x_4243:
[----:B------:R-:W-:Y:S05]  /*6710*/  BSYNC B6 ;  /* 0x0000000000067941 */ /* 0x000fea0003800000 */
.L_x_4242:
        /* <DEDUP_REMOVED lines=26> */
[----:B------:R-:W-:Y:S01]  /*68c0*/  IMAD.MOV.U32 R10, RZ, RZ, R42 ;  /* 0x000000ffff0a7224 */ /* 0x000fe200078e002a */
[----:B------:R-:W-:Y:S01]  /*68d0*/  LEA R3, R222, R3, 0x5 ;  /* 0x00000003de037211 */ /* 0x000fe200078e28ff */
        /* <DEDUP_REMOVED lines=40> */
.L_x_4247:
[----:B------:R-:W-:Y:S05]  /*6b60*/  BSYNC B1 ;  /* 0x0000000000017941 */ /* 0x000fea0003800000 */
.L_x_4246:
        /* <DEDUP_REMOVED lines=24> */
.L_x_4249:
[----:B------:R-:W-:Y:S05]  /*6cf0*/  BSYNC B1 ;  /* 0x0000000000017941 */ /* 0x000fea0003800000 */
.L_x_4248:
[----:B------:R-:W-:Y:S01]  /*6d00*/  IMAD.WIDE.U32 R10, R3, R4, R10 ;  /* 0x00000004030a7225 */ /* 0x000fe200078e000a */
[----:B------:R-:W-:Y:S01]  /*6d10*/  LEA.HI R0, R219, R219, RZ, 0x1 ;  /* 0x000000dbdb007211 */ /* 0x000fe200078f08ff */
[----:B------:R-:W-:Y:S01]  /*6d20*/  ULDC.64 UR4, c[0x0][0x3c8] ;  /* 0x0000f20000047ab9 */ /* 0x000fe20000000a00 */
[----:B------:R-:W-:Y:S01]  /*6d30*/  ULDC.64 UR6, c[0x0][0x3e0] ;  /* 0x0000f80000067ab9 */ /* 0x000fe20000000a00 */
[----:B------:R-:W-:Y:S01]  /*6d40*/  IMAD.WIDE.U32 R12, R3, R6, R12 ;  /* 0x00000006030c7225 */ /* 0x000fe200078e000c */
[----:B------:R-:W-:-:S03]  /*6d50*/  LOP3.LUT R56, R0, 0xfffffffe, RZ, 0xc0, !PT ;  /* 0xfffffffe00387812 */ /* 0x000fc600078ec0ff */
[C---:B------:R-:W-:Y:S01]  /*6d60*/  IMAD R4, R41.reuse, R4, RZ ;  /* 0x0000000429047224 */ /* 0x040fe200078e02ff */
[----:B------:R-:W-:Y:S01]  /*6d70*/  LEA R0, P3, R12, UR6, 0x1 ;  /* 0x000000060c007c11 */ /* 0x000fe2000f8608ff */
[----:B------:R-:W-:Y:S02]  /*6d80*/  IMAD R6, R41, R6, RZ ;  /* 0x0000000629067224 */ /* 0x000fe400078e02ff */
[----:B01----:R-:W-:Y:S02]  /*6d90*/  IMAD.SHL.U32 R14, R191, 0x40, RZ ;  /* 0x00000040bf0e7824 */ /* 0x003fe400078e00ff */
[C---:B------:R-:W-:Y:S01]  /*6da0*/  IMAD R5, R3.reuse, R5, R4 ;  /* 0x0000000503057224 */ /* 0x040fe200078e0204 */
[----:B------:R-:W-:Y:S01]  /*6db0*/  LEA R4, P2, R10, UR4, 0x1 ;  /* 0x000000040a047c11 */ /* 0x000fe2000f8408ff */
[----:B------:R-:W-:Y:S01]  /*6dc0*/  IMAD R3, R3, R7, R6 ;  /* 0x0000000703037224 */ /* 0x000fe200078e0206 */
[----:B------:R-:W-:Y:S01]  /*6dd0*/  LOP3.LUT R15, R14, 0x1c0, RZ, 0xc0, !PT ;  /* 0x000001c00e0f7812 */ /* 0x000fe200078ec0ff */
[----:B------:R-:W-:Y:S01]  /*6de0*/  IMAD.IADD R5, R11, 0x1, R5 ;  /* 0x000000010b057824 */ /* 0x000fe200078e0205 */
[----:B------:R-:W-:Y:S01]  /*6df0*/  UMOV UR4, 0xffffffff ;  /* 0xffffffff00047882 */ /* 0x000fe20000000000 */
[----:B------:R-:W-:Y:S01]  /*6e00*/  IMAD.IADD R3, R13, 0x1, R3 ;  /* 0x000000010d037824 */ /* 0x000fe200078e0203 */
[----:B------:R-:W-:Y:S01]  /*6e10*/  LOP3.LUT R6, R15, 0x18, R16, 0xf8, !PT ;  /* 0x000000180f067812 */ /* 0x000fe200078ef810 */
[----:B------:R-:W-:Y:S01]  /*6e20*/  IMAD.IADD R56, R219, 0x1, -R56 ;  /* 0x00000001db387824 */ /* 0x000fe200078e0a38 */
[----:B------:R-:W-:-:S02]  /*6e30*/  SHF.R.U32.HI R15, RZ, 0x3, R15 ;  /* 0x00000003ff0f7819 */ /* 0x000fc4000001160f */
[----:B------:R-:W-:Y:S02]  /*6e40*/  LEA.HI.X R5, R10, UR5, R5, 0x1, P2 ;  /* 0x000000050a057c11 */ /* 0x000fe400090f0c05 */
[----:B------:R-:W-:Y:S02]  /*6e50*/  LEA.HI.X R3, R12, UR7, R3, 0x1, P3 ;  /* 0x000000070c037c11 */ /* 0x000fe400098f0c03 */
[----:B------:R-:W-:Y:S02]  /*6e60*/  LOP3.LUT R39, R6, R15, RZ, 0x3c, !PT ;  /* 0x0000000f06277212 */ /* 0x000fe400078e3cff */
[----:B------:R-:W-:Y:S01]  /*6e70*/  SHF.L.U32 R7, R56, 0x1f, RZ ;  /* 0x0000001f38077819 */ /* 0x000fe200000006ff */
[----:B------:R-:W-:Y:S06]  /*6e80*/  BRA.DIV UR4, `(.L_x_4250) ;  /* 0x0000015a04607947 */ /* 0x000fec000b800000 */
.L_x_4437:
[----:B------:R-:W-:-:S03]  /*6e90*/  UMOV UR4, 0xffffffff ;  /* 0xffffffff00047882 */ /* 0x000fc60000000000 */
[----:B------:R-:W-:Y:S05]  /*6ea0*/  BRA.DIV UR4, `(.L_x_4251) ;  /* 0x0000015a04807947 */ /* 0x000fea000b800000 */
.L_x_4440:
[----:B------:R-:W-:-:S03]  /*6eb0*/  UMOV UR4, 0xffffffff ;  /* 0xffffffff00047882 */ /* 0x000fc60000000000 */
[----:B------:R-:W-:Y:S05]  /*6ec0*/  BRA.DIV UR4, `(.L_x_4252) ;  /* 0x0000015a04a07947 */ /* 0x000fea000b800000 */
.L_x_4443:
[----:B------:R-:W-:-:S03]  /*6ed0*/  UMOV UR4, 0xffffffff ;  /* 0xffffffff00047882 */ /* 0x000fc60000000000 */
[----:B------:R-:W-:Y:S05]  /*6ee0*/  BRA.DIV UR4, `(.L_x_4253) ;  /* 0x0000015a04c07947 */ /* 0x000fea000b800000 */
.L_x_4446:
[----:B------:R-:W-:-:S03]  /*6ef0*/  UMOV UR4, 0xffffffff ;  /* 0xffffffff00047882 */ /* 0x000fc60000000000 */
[----:B------:R-:W-:Y:S05]  /*6f00*/  BRA.DIV UR4, `(.L_x_4254) ;  /* 0x0000015a04e07947 */ /* 0x000fea000b800000 */
.L_x_4449:
[----:B------:R-:W-:-:S03]  /*6f10*/  UMOV UR4, 0xffffffff ;  /* 0xffffffff00047882 */ /* 0x000fc60000000000 */
[----:B------:R-:W-:Y:S05]  /*6f20*/  BRA.DIV UR4, `(.L_x_4255) ;  /* 0x0000015e04007947 */ /* 0x000fea000b800000 */
.L_x_4452:
[----:B------:R-:W-:-:S03]  /*6f30*/  UMOV UR4, 0xffffffff ;  /* 0xffffffff00047882 */ /* 0x000fc60000000000 */
[----:B------:R-:W-:Y:S05]  /*6f40*/  BRA.DIV UR4, `(.L_x_4256) ;  /* 0x0000015e04207947 */ /* 0x000fea000b800000 */
.L_x_4455:
[----:B------:R-:W-:-:S03]  /*6f50*/  UMOV UR4, 0xffffffff ;  /* 0xffffffff00047882 */ /* 0x000fc60000000000 */
[----:B------:R-:W-:Y:S05]  /*6f60*/  BRA.DIV UR4, `(.L_x_4257) ;  /* 0x0000015e04407947 */ /* 0x000fea000b800000 */
.L_x_4458:
        /* <DEDUP_REMOVED lines=8> */
[----:B------:R-:W-:Y:S01]  /*6ff0*/  LEA R3, R212, R39, 0x9 ;  /* 0x00000027d4037211 */ /* 0x000fe200078e48ff */
[----:B------:R-:W-:Y:S01]  /*7000*/  IMAD.MOV.U32 R6, RZ, RZ, R26 ;  /* 0x000000ffff067224 */ /* 0x000fe200078e001a */
[----:B------:R-:W-:Y:S01]  /*7010*/  PRMT R12, R12, 0x5410, R5 ;  /* 0x000054100c0c7816 */ /* 0x000fe20000000005 */
        /* <DEDUP_REMOVED lines=9> */
[----:B------:R-:W-:Y:S01]  /*70b0*/  PRMT R42, R6, 0x7610, R42 ;  /* 0x00007610062a7816 */ /* 0x000fe2000000002a */
[----:B------:R-:W-:Y:S01]  /*70c0*/  VIADD R4, R3, 0x20400 ;  /* 0x0002040003047836 */ /* 0x000fe20000000000 */
[----:B------:R-:W-:Y:S01]  /*70d0*/  PRMT R13, R13, 0x5410, R0 ;  /* 0x000054100d0d7816 */ /* 0x000fe20000000000 */
[----:B------:R-:W-:Y:S01]  /*70e0*/  IMAD.MOV.U32 R10, RZ, RZ, R27 ;  /* 0x000000ffff0a7224 */ /* 0x000fe200078e001b */
[----:B------:R-:W-:Y:S01]  /*70f0*/  PRMT R40, R5, 0x7610, R40 ;  /* 0x0000761005287816 */ /* 0x000fe20000000028 */
[----:B------:R-:W-:-:S02]  /*7100*/  VIADD R0, R3, 0x20440 ;  /* 0x0002044003007836 */ /* 0x000fc40000000000 */
        /* <DEDUP_REMOVED lines=13> */
.L_x_4459:
[----:B------:R-:W-:Y:S05]  /*71e0*/  BSYNC B1 ;  /* 0x0000000000017941 */ /* 0x000fea0003800000 */
.L_x_4258:
        /* <DEDUP_REMOVED lines=36> */
[----:B------:R-:W-:Y:S01]  /*7430*/  LOP3.LUT R4, R4, 0xffff0000, RZ, 0xc0, !PT ;  /* 0xffff000004047812 */ /* 0x000fe200078ec0ff */
[----:B------:R-:W-:Y:S01]  /*7440*/  FMUL.FTZ R41, R13, R15 ;  /* 0x0000000f0d297220 */ /* 0x000fe20000410000 */
[----:B------:R-:W-:Y:S01]  /*7450*/  LOP3.LUT R5, R5, 0xffff0000, RZ, 0xc0, !PT ;  /* 0xffff000005057812 */ /* 0x000fe200078ec0ff */
[C---:B------:R-:W-:Y:S01]  /*7460*/  IMAD.U32 R13, R35.reuse, 0x10000, RZ ;  /* 0x00010000230d7824 */ /* 0x040fe200078e00ff */
        /* <DEDUP_REMOVED lines=15> */
[----:B------:R1:W-:Y:S02]  /*7560*/  STS.128 [R3+0x20400], R4 ;  /* 0x0204000403007388 */ /* 0x0003e40000000c00 */
.L_x_4263:
[----:B------:R-:W-:Y:S05]  /*7570*/  BSYNC B2 ;  /* 0x0000000000027941 */ /* 0x000fea0003800000 */
.L_x_4262:
        /* <DEDUP_REMOVED lines=47> */
.L_x_4261:
[----:B------:R-:W-:Y:S05]  /*7870*/  BSYNC B1 ;  /* 0x0000000000017941 */ /* 0x000fea0003800000 */
.L_x_4260:
        /* <DEDUP_REMOVED lines=53> */
.L_x_4266:
[----:B------:R-:W-:Y:S05]  /*7bd0*/  BSYNC B1 ;  /* 0x0000000000017941 */ /* 0x000fea0003800000 */
.L_x_4265:
        /* <DEDUP_REMOVED lines=48> */
.L_x_4245:
        /* <DEDUP_REMOVED lines=38> */
[----:B------:R-:W-:-:S05]  /*8140*/  IMAD R3, R185, 0x40, R19 ;  /* 0x00000040b9037824 */ /* 0x000fca00078e0213 */
[----:B------:R-:W-:Y:S02]  /*8150*/  LEA R3, R222, R3, 0x5 ;  /* 0x00000003de037211 */ /* 0x000fe400078e28ff */
        /* <DEDUP_REMOVED lines=25> */
.L_x_4462:
[----:B------:R-:W-:-:S03]  /*82f0*/  UMOV UR4, 0xffffffff ;  /* 0xffffffff00047882 */ /* 0x000fc60000000000 */
[----:B------:R-:W-:Y:S05]  /*8300*/  BRA.DIV UR4, `(.L_x_4268) ;  /* 0x0000014a04bc7947 */ /* 0x000fea000b800000 */
.L_x_4465:
[----:B------:R-:W-:-:S03]  /*8310*/  UMOV UR4, 0xffffffff ;  /* 0xffffffff00047882 */ /* 0x000fc60000000000 */
[----:B------:R-:W-:Y:S05]  /*8320*/  BRA.DIV UR4, `(.L_x_4269) ;  /* 0x0000014a04dc7947 */ /* 0x000fea000b800000 */
.L_x_4468:
[----:B------:R-:W-:-:S03]  /*8330*/  UMOV UR4, 0xffffffff ;  /* 0xffffffff00047882 */ /* 0x000fc60000000000 */
[----:B------:R-:W-:Y:S05]  /*8340*/  BRA.DIV UR4, `(.L_x_4270) ;  /* 0x0000014a04fc7947 */ /* 0x000fea000b800000 */
.L_x_4471:
[----:B------:R-:W-:-:S03]  /*8350*/  UMOV UR4, 0xffffffff ;  /* 0xffffffff00047882 */ /* 0x000fc60000000000 */
[----:B------:R-:W-:Y:S05]  /*8360*/  BRA.DIV UR4, `(.L_x_4271) ;  /* 0x0000014e041c7947 */ /* 0x000fea000b800000 */
.L_x_4474:
[----:B------:R-:W-:Y:S01]  /*8370*/  UMOV UR4, 0xffffffff ;  /* 0xffffffff00047882 */ /* 0x000fe20000000000 */
[----:B------:R-:W-:Y:S02]  /*8380*/  LOP3.LUT R6, R6, 0xfffffffe, RZ, 0xc0, !PT ;  /* 0xfffffffe06067812 */ /* 0x000fe400078ec0ff */
[----:B------:R-:W-:Y:S05]  /*8390*/  BRA.DIV UR4, `(.L_x_4272) ;  /* 0x0000014e04387947 */ /* 0x000fea000b800000 */
.L_x_4477:
[----:B------:R-:W-:Y:S01]  /*83a0*/  UMOV UR4, 0xffffffff ;  /* 0xffffffff00047882 */ /* 0x000fe20000000000 */
[----:B------:R-:W-:Y:S02]  /*83b0*/  IMAD.IADD R56, R219, 0x1, -R6 ;  /* 0x00000001db387824 */ /* 0x000fe400078e0a06 */
[----:B------:R-:W-:Y:S05]  /*83c0*/  BRA.DIV UR4, `(.L_x_4273) ;  /* 0x0000014e04547947 */ /* 0x000fea000b800000 */
.L_x_4480:
[----:B------:R-:W-:Y:S01]  /*83d0*/  UMOV UR4, 0xffffffff ;  /* 0xffffffff00047882 */ /* 0x000fe20000000000 */
[----:B------:R-:W-:Y:S02]  /*83e0*/  SHF.L.U32 R3, R56, 0x1f, RZ ;  /* 0x0000001f38037819 */ /* 0x000fe400000006ff */
[----:B------:R-:W-:Y:S05]  /*83f0*/  BRA.DIV UR4, `(.L_x_4274) ;  /* 0x0000014e04707947 */ /* 0x000fea000b800000 */
.L_x_4483:
        /* <DEDUP_REMOVED lines=35> */
.L_x_4484:
[----:B------:R-:W-:Y:S05]  /*8630*/  BSYNC B1 ;  /* 0x0000000000017941 */ /* 0x000fea0003800000 */
.L_x_4275:
[----:B------:R-:W-:Y:S04]  /*8640*/  BSSY B1, `(.L_x_4277) ;  /* 0x000006a000017945 */ /* 0x000fe80003800000 */
[----:B------:R-:W-:Y:S05]  /*8650*/  @P2 BRA `(.L_x_4278) ;  /* 0x0000000400a02947 */ /* 0x000fea0003800000 */
[----:B------:R-:W-:Y:S01]  /*8660*/  IMAD.SHL.U32 R0, R191, 0x40, RZ ;  /* 0x00000040bf007824 */ /* 0x000fe200078e00ff */
[----:B------:R-:W-:Y:S01]  /*8670*/  SHF.R.U64 R12, R32, 0x10, R33 ;  /* 0x00000010200c7819 */ /* 0x000fe20000001221 */
[----:B------:R-:W-:Y:S01]  /*8680*/  IMAD.IADD R4, R16, 0x1, R21 ;  /* 0x0000000110047824 */ /* 0x000fe200078e0215 */
[----:B------:R-:W-:Y:S02]  /*8690*/  SHF.R.U32.HI R32, RZ, 0x10, R33 ;  /* 0x00000010ff207819 */ /* 0x000fe40000011621 */
        /* <DEDUP_REMOVED lines=10> */
[----:B------:R-:W-:Y:S01]  /*8740*/  PRMT R33, R20, 0x5432, R12 ;  /* 0x0000543214217816 */ /* 0x000fe2000000000c */
        /* <DEDUP_REMOVED lines=9> */
[----:B------:R-:W-:Y:S02]  /*87e0*/  PRMT R36, R14, 0x5410, R3 ;  /* 0x000054100e247816 */ /* 0x000fe40000000003 */
[----:B------:R-:W-:Y:S01]  /*87f0*/  SHF.R.U32.HI R42, RZ, 0x10, R39 ;  /* 0x00000010ff2a7819 */ /* 0x000fe20000011627 */
[C---:B------:R-:W-:Y:S01]  /*8800*/  IMAD.U32 R39, R38.reuse, 0x10000, RZ ;  /* 0x0001000026277824 */ /* 0x040fe200078e00ff */
[----:B------:R-:W-:Y:S01]  /*8810*/  PRMT R37, R15, 0x5410, R35 ;  /* 0x000054100f257816 */ /* 0x000fe20000000023 */
[----:B------:R-:W-:Y:S01]  /*8820*/  IMAD.U32 R35, R33, 0x10000, RZ ;  /* 0x0001000021237824 */ /* 0x000fe200078e00ff */
        /* <DEDUP_REMOVED lines=9> */
[C---:B------:R-:W-:Y:S01]  /*88c0*/  IMAD.U32 R12, R6.reuse, 0x10000, RZ ;  /* 0x00010000060c7824 */ /* 0x040fe200078e00ff */
[----:B------:R-:W-:Y:S01]  /*88d0*/  LOP3.LUT R6, R6, 0xffff0000, RZ, 0xc0, !PT ;  /* 0xffff000006067812 */ /* 0x000fe200078ec0ff */
[----:B-1----:R-:W-:Y:S01]  /*88e0*/  IMAD.U32 R15, R9, 0x10000, RZ ;  /* 0x00010000090f7824 */ /* 0x002fe200078e00ff */
[----:B------:R-:W-:Y:S01]  /*88f0*/  SHF.L.U32 R14, R8, 0x10, RZ ;  /* 0x00000010080e7819 */ /* 0x000fe200000006ff */
[----:B------:R-:W-:Y:S01]  /*8900*/  IMAD.U32 R20, R10, 0x10000, RZ ;  /* 0x000100000a147824 */ /* 0x000fe200078e00ff */
[----:B------:R-:W-:Y:S01]  /*8910*/  LOP3.LUT R8, R8, 0xffff0000, RZ, 0xc0, !PT ;  /* 0xffff000008087812 */ /* 0x000fe200078ec0ff */
[----:B------:R-:W-:Y:S01]  /*8920*/  IMAD.U32 R32, R11, 0x10000, RZ ;  /* 0x000100000b207824 */ /* 0x000fe200078e00ff */
        /* <DEDUP_REMOVED lines=20> */
[----:B------:R-:W-:Y:S01]  /*8a70*/  LOP3.LUT R10, R10, 0xffff0000, RZ, 0xc0, !PT ;  /* 0xffff00000a0a7812 */ /* 0x000fe200078ec0ff */
[----:B------:R-:W-:-:S02]  /*8a80*/  IMAD.U32 R4, R42, 0x10000, RZ ;  /* 0x000100002a047824 */ /* 0x000fc400078e00ff */
[C---:B------:R-:W-:Y:S01]  /*8a90*/  FFMA.FTZ R34, R5.reuse, R34, -R0 ;  /* 0x0000002205227223 */ /* 0x040fe20000010800 */
[----:B------:R-:W-:Y:S01]  /*8aa0*/  FFMA.FTZ R9, R5, R40, R38 ;  /* 0x0000002805097223 */ /* 0x000fe20000010026 */
[----:B------:R-:W-:Y:S02]  /*8ab0*/  IMAD.U32 R13, R7, 0x10000, RZ ;  /* 0x00010000070d7824 */ /* 0x000fe400078e00ff */
[----:B------:R-:W-:Y:S01]  /*8ac0*/  FMUL.FTZ R35, R20, R15 ;  /* 0x0000000f14237220 */ /* 0x000fe20000410000 */
[----:B------:R-:W-:Y:S02]  /*8ad0*/  IMAD.U32 R3, R36, 0x10000, RZ ;  /* 0x0001000024037824 */ /* 0x000fe400078e00ff */
[----:B------:R-:W-:Y:S01]  /*8ae0*/  FMUL.FTZ R38, R32, R4 ;  /* 0x0000000420267220 */ /* 0x000fe20000410000 */
[----:B------:R-:W-:Y:S01]  /*8af0*/  IMAD.U32 R0, R37, 0x10000, RZ ;  /* 0x0001000025007824 */ /* 0x000fe200078e00ff */
        /* <DEDUP_REMOVED lines=9> */
[C---:B------:R-:W-:Y:S01]  /*8b90*/  FMUL.FTZ R5, R10.reuse, R41 ;  /* 0x000000290a057220 */ /* 0x040fe20000410000 */
[----:B------:R-:W-:Y:S01]  /*8ba0*/  LOP3.LUT R0, R37, 0xffff0000, RZ, 0xc0, !PT ;  /* 0xffff000025007812 */ /* 0x000fe200078ec0ff */
[----:B------:R-:W-:Y:S01]  /*8bb0*/  FFMA.FTZ R32, R13, R4, R32 ;  /* 0x000000040d207223 */ /* 0x000fe20000010020 */
        /* <DEDUP_REMOVED lines=18> */
.L_x_4278:
[----:B------:R-:W-:Y:S05]  /*8ce0*/  BSYNC B1 ;  /* 0x0000000000017941 */ /* 0x000fea0003800000 */
.L_x_4277:
        /* <DEDUP_REMOVED lines=9> */
[----:B------:R-:W-:Y:S02]  /*8d80*/  SHF.R.U32.HI R24, RZ, 0x10, R25 ;  /* 0x00000010ff187819 */ /* 0x000fe40000011619 */
[----:B------:R-:W-:Y:S01]  /*8d90*/  SHF.R.U64 R12, R26, 0x10, R27 ;  /* 0x000000101a0c7819 */ /* 0x000fe2000000121b */
[----:B0-----:R-:W-:Y:S01]  /*8da0*/  IMAD.IADD R3, R231, 0x1, R0 ;  /* 0x00000001e7037824 */ /* 0x001fe200078e0200 */
[----:B------:R-:W-:Y:S02]  /*8db0*/  SHF.R.U64 R0, R28, 0x10, R29 ;  /* 0x000000101c007819 */ /* 0x000fe4000000121d */
[----:B------:R-:W-:Y:S01]  /*8dc0*/  SHF.R.U32.HI R26, RZ, 0x10, R27 ;  /* 0x00000010ff1a7819 */ /* 0x000fe2000001161b */
[----:B------:R-:W-:Y:S01]  /*8dd0*/  IMAD R3, R3, 0x2, R2 ;  /* 0x0000000203037824 */ /* 0x000fe200078e0202 */
[C---:B------:R-:W-:Y:S02]  /*8de0*/  PRMT R30, R48.reuse, 0x5432, R0 ;  /* 0x00005432301e7816 */ /* 0x040fe40000000000 */
[----:B------:R-:W-:-:S02]  /*8df0*/  PRMT R25, R48, 0x5410, R13 ;  /* 0x0000541030197816 */ /* 0x000fc4000000000d */
[----:B------:R-:W0:Y:S01]  /*8e00*/  LDS.128 R8, [R3+0x20400] ;  /* 0x0204000003087984 */ /* 0x000e220000000c00 */
[----:B------:R-:W-:Y:S01]  /*8e10*/  SHF.R.U32.HI R35, RZ, 0x10, R31 ;  /* 0x00000010ff237819 */ /* 0x000fe2000001161f */
[----:B------:R-:W-:Y:S01]  /*8e20*/  IMAD.U32 R31, R30, 0x10000, RZ ;  /* 0x000100001e1f7824 */ /* 0x000fe200078e00ff */
[----:B------:R-:W-:Y:S02]  /*8e30*/  PRMT R32, R49, 0x5432, R32 ;  /* 0x0000543231207816 */ /* 0x000fe40000000020 */
[----:B------:R-:W-:Y:S01]  /*8e40*/  PRMT R29, R52, 0x5432, R26 ;  /* 0x00005432341d7816 */ /* 0x000fe2000000001a */
[----:B------:R-:W-:Y:S01]  /*8e50*/  IMAD.U32 R26, R25, 0x10000, RZ ;  /* 0x00010000191a7824 */ /* 0x000fe200078e00ff */
[----:B------:R-:W-:Y:S01]  /*8e60*/  PRMT R27, R50, 0x5432, R24 ;  /* 0x00005432321b7816 */ /* 0x000fe20000000018 */
[----:B------:R-:W-:Y:S01]  /*8e70*/  IMAD.U32 R33, R32, 0x10000, RZ ;  /* 0x0001000020217824 */ /* 0x000fe200078e00ff */
[----:B------:R-:W-:Y:S02]  /*8e80*/  PRMT R35, R14, 0x5410, R35 ;  /* 0x000054100e237816 */ /* 0x000fe40000000023 */
[----:B------:R-:W-:-:S02]  /*8e90*/  PRMT R28, R51, 0x5432, R12 ;  /* 0x00005432331c7816 */ /* 0x000fc4000000000c */
[----:B------:R-:W-:Y:S02]  /*8ea0*/  PRMT R34, R14, 0x5432, R34 ;  /* 0x000054320e227816 */ /* 0x000fe40000000022 */
[----:B------:R-:W-:Y:S01]  /*8eb0*/  LOP3.LUT R25, R25, 0xffff0000, RZ, 0xc0, !PT ;  /* 0xffff000019197812 */ /* 0x000fe200078ec0ff */
[----:B-1----:R-:W-:Y:S01]  /*8ec0*/  IMAD.U32 R0, R4, 0x10000, RZ ;  /* 0x0001000004007824 */ /* 0x002fe200078e00ff */
[----:B------:R-:W-:Y:S01]  /*8ed0*/  SHF.L.U32 R14, R7, 0x10, RZ ;  /* 0x00000010070e7819 */ /* 0x000fe200000006ff */
[C---:B------:R-:W-:Y:S01]  /*8ee0*/  IMAD.U32 R12, R5.reuse, 0x10000, RZ ;  /* 0x00010000050c7824 */ /* 0x040fe200078e00ff */
        /* <DEDUP_REMOVED lines=19> */
[----:B------:R-:W-:Y:S01]  /*9020*/  FFMA.FTZ R41, R12, R15, -R41 ;  /* 0x0000000f0c297223 */ /* 0x000fe20000010829 */
[----:B------:R-:W-:Y:S02]  /*9030*/  IMAD.U32 R31, R29, 0x10000, RZ ;  /* 0x000100001d1f7824 */ /* 0x000fe400078e00ff */
[----:B------:R-:W-:Y:S01]  /*9040*/  FMUL.FTZ R45, R24, R37 ;  /* 0x00000025182d7220 */ /* 0x000fe20000410000 */
[----:B------:R-:W-:Y:S01]  /*9050*/  LOP3.LUT R15, R30, 0xffff0000, RZ, 0xc0, !PT ;  /* 0xffff00001e0f7812 */ /* 0x000fe200078ec0ff */
[----:B------:R-:W-:Y:S01]  /*9060*/  FFMA.FTZ R43, R12, R33, R43 ;  /* 0x000000210c2b7223 */ /* 0x000fe2000001002b */
[-C--:B------:R-:W-:Y:S01]  /*9070*/  FMUL.FTZ R24, R24, R31.reuse ;  /* 0x0000001f18187220 */ /* 0x080fe20000410000 */
[----:B------:R-:W-:Y:S01]  /*9080*/  FFMA.FTZ R45, R14, R31, -R45 ;  /* 0x0000001f0e2d7223 */ /* 0x000fe2000001082d */
[----:B------:R-:W-:Y:S01]  /*9090*/  LOP3.LUT R0, R27, 0xffff0000, RZ, 0xc0, !PT ;  /* 0xffff00001b007812 */ /* 0x000fe200078ec0ff */
[C---:B------:R-:W-:Y:S01]  /*90a0*/  FMUL.FTZ R31, R8.reuse, R15 ;  /* 0x0000000f081f7220 */ /* 0x040fe20000410000 */
[----:B------:R-:W-:Y:S01]  /*90b0*/  FMUL.FTZ R27, R8, R25 ;  /* 0x00000019081b7220 */ /* 0x000fe20000410000 */
[----:B------:R-:W-:-:S02]  /*90c0*/  IMAD.U32 R21, R10, 0x10000, RZ ;  /* 0x000100000a157824 */ /* 0x000fc400078e00ff */
[----:B------:R-:W-:Y:S01]  /*90d0*/  FFMA.FTZ R37, R14, R37, R24 ;  /* 0x000000250e257223 */ /* 0x000fe20000010018 */
[----:B------:R-:W-:Y:S02]  /*90e0*/  IMAD.U32 R12, R34, 0x10000, RZ ;  /* 0x00010000220c7824 */ /* 0x000fe400078e00ff */
[C---:B------:R-:W-:Y:S01]  /*90f0*/  FMUL.FTZ R20, R9.reuse, R32 ;  /* 0x0000002009147220 */ /* 0x040fe20000410000 */
[C---:B------:R-:W-:Y:S01]  /*9100*/  FFMA.FTZ R31, R4.reuse, R25, -R31 ;  /* 0x00000019041f7223 */ /* 0x040fe2000001081f */
[----:B------:R-:W-:Y:S01]  /*9110*/  FMUL.FTZ R9, R9, R0 ;  /* 0x0000000009097220 */ /* 0x000fe20000410000 */
[----:B------:R-:W-:Y:S01]  /*9120*/  FFMA.FTZ R14, R4, R15, R27 ;  /* 0x0000000f040e7223 */ /* 0x000fe2000001001b */
[----:B------:R-:W-:Y:S02]  /*9130*/  IMAD.U32 R8, R28, 0x10000, RZ ;  /* 0x000100001c087824 */ /* 0x000fe400078e00ff */
[----:B------:R-:W-:Y:S01]  /*9140*/  FMUL.FTZ R4, R21, R12 ;  /* 0x0000000c15047220 */ /* 0x000fe20000410000 */
[C---:B------:R-:W-:Y:S01]  /*9150*/  FFMA.FTZ R32, R5.reuse, R32, R9 ;  /* 0x0000002005207223 */ /* 0x040fe20000010009 */
[----:B------:R-:W-:Y:S01]  /*9160*/  LOP3.LUT R10, R10, 0xffff0000, RZ, 0xc0, !PT ;  /* 0xffff00000a0a7812 */ /* 0x000fe200078ec0ff */
[----:B------:R-:W-:Y:S01]  /*9170*/  FFMA.FTZ R20, R5, R0, -R20 ;  /* 0x0000000005147223 */ /* 0x000fe20000010814 */
[-C--:B------:R-:W-:Y:S01]  /*9180*/  FMUL.FTZ R24, R21, R8.reuse ;  /* 0x0000000815187220 */ /* 0x080fe20000410000 */
[----:B------:R-:W-:Y:S01]  /*9190*/  FFMA.FTZ R15, R13, R8, -R4 ;  /* 0x000000080d0f7223 */ /* 0x000fe20000010804 */
[----:B------:R-:W-:-:S02]  /*91a0*/  LOP3.LUT R9, R34, 0xffff0000, RZ, 0xc0, !PT ;  /* 0xffff000022097812 */ /* 0x000fc400078ec0ff */
[----:B------:R-:W-:Y:S01]  /*91b0*/  LOP3.LUT R11, R11, 0xffff0000, RZ, 0xc0, !PT ;  /* 0xffff00000b0b7812 */ /* 0x000fe200078ec0ff */
[----:B------:R-:W-:Y:S01]  /*91c0*/  FFMA.FTZ R24, R13, R12, R24 ;  /* 0x0000000c0d187223 */ /* 0x000fe20000010018 */
[----:B------:R-:W-:Y:S01]  /*91d0*/  LOP3.LUT R5, R28, 0xffff0000, RZ, 0xc0, !PT ;  /* 0xffff00001c057812 */ /* 0x000fe200078ec0ff */
[C---:B------:R-:W-:Y:S01]  /*91e0*/  FMUL.FTZ R13, R10.reuse, R9 ;  /* 0x000000090a0d7220 */ /* 0x040fe20000410000 */
[----:B------:R-:W-:Y:S02]  /*91f0*/  LOP3.LUT R4, R35, 0xffff0000, RZ, 0xc0, !PT ;  /* 0xffff000023047812 */ /* 0x000fe400078ec0ff */
[----:B------:R-:W-:Y:S01]  /*9200*/  LOP3.LUT R0, R29, 0xffff0000, RZ, 0xc0, !PT ;  /* 0xffff00001d007812 */ /* 0x000fe200078ec0ff */
[-C--:B------:R-:W-:Y:S01]  /*9210*/  FMUL.FTZ R8, R10, R5.reuse ;  /* 0x000000050a087220 */ /* 0x080fe20000410000 */
[----:B------:R-:W-:Y:S01]  /*9220*/  FFMA.FTZ R10, R6, R5, -R13 ;  /* 0x00000005060a7223 */ /* 0x000fe2000001080d */
[C---:B------:R-:W-:Y:S01]  /*9230*/  FMUL.FTZ R12, R11.reuse, R4 ;  /* 0x000000040b0c7220 */ /* 0x040fe20000410000 */
[----:B------:R-:W-:Y:S01]  /*9240*/  F2FP.BF16.F32.PACK_AB R5, R20, R41 ;  /* 0x000000291405723e */ /* 0x000fe200000010ff */
        /* <DEDUP_REMOVED lines=13> */
.L_x_4264:
[----:B------:R-:W-:Y:S05]  /*9320*/  BSYNC B0 ;  /* 0x0000000000007941 */ /* 0x000fea0003800000 */
.L_x_4244:
        /* <DEDUP_REMOVED lines=8> */
.L_x_4241:
[----:B------:R-:W-:-:S13]  /*93b0*/  ISETP.NE.AND P0, PT, R189, 0x3, PT ;  /* 0x00000003bd00780c */ /* 0x000fda0003f05270 */
[----:B------:R-:W-:Y:S05]  /*93c0*/  @!P0 BRA `(.L_x_4279) ;  /* 0x0000000000048947 */ /* 0x000fea0003800000 */
[----:B------:R-:W-:Y:S01]  /*93d0*/  BPT.TRAP 0x1 ;  /* 0x000000040000795c */ /* 0x000fe20000300000 */
.L_x_4279:
[----:B------:R-:W-:Y:S01]  /*93e0*/  IMAD R169, R18, 0x8, R2 ;  /* 0x0000000812a97824 */ /* 0x000fe200078e0202 */
[----:B------:R-:W-:-:S04]  /*93f0*/  SHF.L.U32 R20, R22, 0x1f, RZ ;  /* 0x0000001f16147819 */ /* 0x000fc800000006ff */
[----:B------:R0:W0:Y:S01]  /*9400*/  SYNCS.PHASECHK.TRANS64.TRYWAIT P1, [R169+URZ+0x38830], R20 ;  /* 0x03883014a90075a7 */ /* 0x000022000802017f */
[----:B------:R-:W-:Y:S05]  /*9410*/  @!P0 BRA `(.L_x_4280) ;  /* 0x0000000000048947 */ /* 0x000fea0003800000 */
[----:B------:R-:W-:Y:S01]  /*9420*/  BPT.TRAP 0x1 ;  /* 0x000000040000795c */ /* 0x000fe20000300000 */
.L_x_4280:
        /* <DEDUP_REMOVED lines=10> */
.L_x_4281:
[----:B------:R-:W-:Y:S01]  /*94d0*/  IMAD.MOV.U32 R7, RZ, RZ, 0x40000040 ;  /* 0x40000040ff077424 */ /* 0x000fe200078e00ff */
[----:B------:R-:W-:Y:S01]  /*94e0*/  LOP3.LUT R6, R3, 0x10000, RZ, 0xfc, !PT ;  /* 0x0001000003067812 */ /* 0x000fe200078efcff */
[----:B------:R-:W-:Y:S01]  /*94f0*/  IMAD.MOV.U32 R5, RZ, RZ, 0x40000040 ;  /* 0x40000040ff057424 */ /* 0x000fe200078e00ff */
[----:B------:R-:W-:Y:S01]  /*9500*/  LEA R4, R18, R14, 0x9 ;  /* 0x0000000e12047211 */ /* 0x000fe200078e48ff */
        /* <DEDUP_REMOVED lines=9> */
[----:B------:R-:W-:Y:S01]  /*95a0*/  SHF.L.U32 R3, R56, 0x1f, RZ ;  /* 0x0000001f38037819 */ /* 0x000fe200000006ff */
[----:B------:R-:W-:Y:S01]  /*95b0*/  IMAD.MOV.U32 R9, RZ, RZ, 0x40000040 ;  /* 0x40000040ff097424 */ /* 0x000fe200078e00ff */
[----:B------:R-:W-:Y:S01]  /*95c0*/  BSSY B0, `(.L_x_4283) ;  /* 0x0000022000007945 */ /* 0x000fe20003800000 */
[----:B------:R-:W-:-:S02]  /*95d0*/  VIADD R10, R6, 0x4 ;  /* 0x00000004060a7836 */ /* 0x000fc40000000000 */
[----:B------:R-:W-:Y:S02]  /*95e0*/  IMAD.MOV.U32 R11, RZ, RZ, 0x40000040 ;  /* 0x40000040ff0b7424 */ /* 0x000fe400078e00ff */
[----:B------:R-:W-:-:S04]  /*95f0*/  IMAD.MOV.U32 R5, RZ, RZ, 0x40000040 ;  /* 0x40000040ff057424 */ /* 0x000fc800078e00ff */
[----:B------:R-:W-:Y:S01]  /*9600*/  HGMMA.64x64x16.F32.BF16 R24, gdesc[UR4], RZ, !UPT, gsb0 ;  /* 0x00e00000041879f0 */ /* 0x000fe2000c0018ff */
        /* <DEDUP_REMOVED lines=29> */
.L_x_4485:
[----:B------:R-:W-:Y:S05]  /*97e0*/  BSYNC B0 ;  /* 0x0000000000007941 */ /* 0x000fea0003800000 */
.L_x_4283:
[----:B------:R-:W-:Y:S05]  /*97f0*/  @!P0 BRA `(.L_x_4285) ;  /* 0x0000000000048947 */ /* 0x000fea0003800000 */
[----:B------:R-:W-:Y:S01]  /*9800*/  BPT.TRAP 0x1 ;  /* 0x000000040000795c */ /* 0x000fe20000300000 */
.L_x_4285:
[----:B------:R2:W3:Y:S01]  /*9810*/  SYNCS.PHASECHK.TRANS64.TRYWAIT P1, [R169+URZ+0x38850], R20 ;  /* 0x03885014a90075a7 */ /* 0x0004e2000802017f */
[----:B------:R-:W-:Y:S05]  /*9820*/  @!P0 BRA `(.L_x_4286) ;  /* 0x0000000000048947 */ /* 0x000fea0003800000 */
[----:B------:R-:W-:Y:S01]  /*9830*/  BPT.TRAP 0x1 ;  /* 0x000000040000795c */ /* 0x000fe20000300000 */
.L_x_4286:
[C---:B------:R-:W-:Y:S01]  /*9840*/  VIADD R0, R2.reuse, 0x400 ;  /* 0x0000040002007836 */ /* 0x040fe20000000000 */
[----:B------:R-:W-:Y:S01]  /*9850*/  BSSY B0, `(.L_x_4287) ;  /* 0x000000a000007945 */ /* 0x000fe20003800000 */
[----:B-1----:R-:W-:-:S03]  /*9860*/  VIADD R3, R2, 0x26400 ;  /* 0x0002640002037836 */ /* 0x002fc60000000000 */
        /* <DEDUP_REMOVED lines=8> */
.L_x_4288:
[----:B------:R-:W-:Y:S05]  /*98f0*/  BSYNC B0 ;  /* 0x0000000000007941 */ /* 0x000fea0003800000 */
.L_x_4287:
[----:B------:R-:W-:Y:S01]  /*9900*/  IMAD.MOV.U32 R5, RZ, RZ, 0x40000040 ;  /* 0x40000040ff057424 */ /* 0x000fe200078e00ff */
[----:B------:R-:W-:Y:S01]  /*9910*/  LOP3.LUT R4, R3, 0x10000, RZ, 0xfc, !PT ;  /* 0x0001000003047812 */ /* 0x000fe200078efcff */
[----:B------:R-:W-:Y:S01]  /*9920*/  IMAD.MOV.U32 R21, RZ, RZ, 0x40000040 ;  /* 0x40000040ff157424 */ /* 0x000fe200078e00ff */
[----:B012---:R-:W-:Y:S01]  /*9930*/  LEA R20, R18, R15, 0xc ;  /* 0x0000000f12147211 */ /* 0x007fe200078e60ff */
[----:B------:R-:W-:Y:S05]  /*9940*/  WARPSYNC.ALL ;  /* 0x0000000000007948 */ /* 0x000fea0003800000 */
[C---:B------:R-:W-:Y:S01]  /*9950*/  R2UR UR4, R4.reuse ;  /* 0x00000000040472ca */ /* 0x040fe200000e0000 */
[----:B------:R-:W-:Y:S01]  /*9960*/  WARPGROUP.ARRIVE ;  /* 0x00000000000079c5 */ /* 0x000fe20000000000 */
[----:B------:R-:W-:Y:S01]  /*9970*/  R2UR UR5, R5 ;  /* 0x00000000050572ca */ /* 0x000fe200000e0000 */
[----:B------:R-:W-:Y:S01]  /*9980*/  VIADD R58, R4, 0x2 ;  /* 0x00000002043a7836 */ /* 0x000fe20000000000 */
[C---:B------:R-:W-:Y:S01]  /*9990*/  R2UR UR6, R20.reuse ;  /* 0x00000000140672ca */ /* 0x040fe200000e0000 */
        /* <DEDUP_REMOVED lines=19> */
[----:B------:R-:W-:-:S02]  /*9ad0*/  IMAD.MOV.U32 R57, RZ, RZ, 0x40000040 ;  /* 0x40000040ff397424 */ /* 0x000fc400078e00ff */
[----:B------:R-:W-:Y:S01]  /*9ae0*/  IMAD.MOV.U32 R67, RZ, RZ, 0x40000040 ;  /* 0x40000040ff437424 */ /* 0x000fe200078e00ff */
[----:B0-----:R-:W-:Y:S02]  /*9af0*/  SHF.R.U32.HI R0, RZ, 0x7, R0 ;  /* 0x00000007ff007819 */ /* 0x001fe40000011600 */
[----:B-1----:R-:W-:-:S04]  /*9b00*/  LOP3.LUT R61, R61, 0x7f, RZ, 0xc0, !PT ;  /* 0x0000007f3d3d7812 */ /* 0x002fc800078ec0ff */
        /* <DEDUP_REMOVED lines=21> */
[----:B------:R-:W-:Y:S02]  /*9c60*/  R2UR UR5, R59 ;  /* 0x000000003b0572ca */ /* 0x000fe400000e0000 */
[----:B------:R-:W-:Y:S01]  /*9c70*/  R2UR UR6, R56 ;  /* 0x00000000380672ca */ /* 0x000fe200000e0000 */
[----:B------:R-:W-:Y:S01]  /*9c80*/  VIADD R56, R20, 0x200 ;  /* 0x0000020014387836 */ /* 0x000fe20000000000 */
[----:B------:R-:W-:Y:S01]  /*9c90*/  R2UR UR7, R57 ;  /* 0x00000000390772ca */ /* 0x000fe200000e0000 */
[----:B------:R-:W-:Y:S01]  /*9ca0*/  IMAD.MOV.U32 R57, RZ, RZ, 0x40000040 ;  /* 0x40000040ff397424 */ /* 0x000fe200078e00ff */
        /* <DEDUP_REMOVED lines=131> */
[----:B------:R-:W-:Y:S02]  /*a4e0*/  R2UR UR7, R57 ;  /* 0x00000000390772ca */ /* 0x000fe400000e0000 */
        /* <DEDUP_REMOVED lines=23> */
[----:B------:R-:W-:-:S02]  /*a660*/  IMAD.MOV.U32 R3, RZ, RZ, 0x28 ;  /* 0x00000028ff037424 */ /* 0x000fc400078e00ff */
[----:B------:R-:W-:-:S03]  /*a670*/  IMAD.MOV.U32 R21, RZ, RZ, 0xa00 ;  /* 0x00000a00ff157424 */ /* 0x000fc600078e00ff */
[----:B------:R-:W-:Y:S02]  /*a680*/  SEL R3, R3, 0x26, P1 ;  /* 0x0000002603037807 */ /* 0x000fe40000800000 */
[----:B------:R-:W-:Y:S02]  /*a690*/  SEL R21, R21, 0x980, P1 ;  /* 0x0000098015157807 */ /* 0x000fe40000800000 */
[----:B------:R-:W-:Y:S02]  /*a6a0*/  LOP3.LUT R3, R3, 0x6, RZ, 0xc0, !PT ;  /* 0x0000000603037812 */ /* 0x000fe400078ec0ff */
[----:B------:R-:W-:Y:S01]  /*a6b0*/  LOP3.LUT R21, R21, 0xa00, RZ, 0xc0, !PT ;  /* 0x00000a0015157812 */ /* 0x000fe200078ec0ff */
        /* <DEDUP_REMOVED lines=9> */
[CC--:B------:R-:W-:Y:S02]  /*a750*/  IADD3 R58, R3.reuse, R21.reuse, R4 ;  /* 0x00000015033a7210 */ /* 0x0c0fe40007ffe004 */
[----:B------:R-:W-:Y:S01]  /*a760*/  IADD3 R56, R3, R21, R20 ;  /* 0x0000001503387210 */ /* 0x000fe20007ffe014 */
        /* <DEDUP_REMOVED lines=14> */
[----:B------:R-:W-:Y:S01]  /*a850*/  VIADD R57, R4, 0xa00 ;  /* 0x00000a0004397836 */ /* 0x000fe20000000000 */
[----:B------:R-:W-:Y:S01]  /*a860*/  IADD3 R66, R0, R59, RZ ;  /* 0x0000003b00427210 */ /* 0x000fe20007ffe0ff */
[----:B------:R-:W-:-:S02]  /*a870*/  IMAD.IADD R58, R62, 0x1, R59 ;  /* 0x000000013e3a7824 */ /* 0x000fc400078e023b */
[--C-:B------:R-:W-:Y:S02]  /*a880*/  IMAD.IADD R64, R0, 0x1, R57.reuse ;  /* 0x0000000100407824 */ /* 0x100fe400078e0239 */
        /* <DEDUP_REMOVED lines=50> */
[----:B------:R-:W-:Y:S01]  /*abb0*/  IMAD.IADD R56, R62, 0x1, R57 ;  /* 0x000000013e387824 */ /* 0x000fe200078e0239 */
[----:B------:R-:W-:Y:S01]  /*abc0*/  IADD3 R64, R0, R57, RZ ;  /* 0x0000003900407210 */ /* 0x000fe20007ffe0ff */
        /* <DEDUP_REMOVED lines=32> */
[----:B------:R-:W-:-:S02]  /*add0*/  IADD3 R56, R3, R21, R20 ;  /* 0x0000001503387210 */ /* 0x000fc40007ffe014 */
[----:B------:R-:W-:Y:S01]  /*ade0*/  IADD3 R3, R4, 0xe00, RZ ;  /* 0x00000e0004037810 */ /* 0x000fe20007ffe0ff */
        /* <DEDUP_REMOVED lines=40> */
[----:B------:R-:W-:Y:S01]  /*b070*/  IMAD.MOV.U32 R56, RZ, RZ, 0x40 ;  /* 0x00000040ff387424 */ /* 0x000fe200078e00ff */
[----:B------:R-:W-:Y:S02]  /*b080*/  R2UR UR5, R57 ;  /* 0x00000000390572ca */ /* 0x000fe400000e0000 */
[----:B------:R-:W-:Y:S02]  /*b090*/  R2UR UR6, R58 ;  /* 0x000000003a0672ca */ /* 0x000fe400000e0000 */
[----:B------:R-:W-:Y:S01]  /*b0a0*/  R2UR UR7, R59 ;  /* 0x000000003b0772ca */ /* 0x000fe200000e0000 */
[----:B------:R-:W-:Y:S01]  /*b0b0*/  IMAD.MOV.U32 R59, RZ, RZ, 0x40000040 ;  /* 0x40000040ff3b7424 */ /* 0x000fe200078e00ff */
[----:B------:R-:W-:-:S04]  /*b0c0*/  SEL R0, R56, 0x3e, P1 ;  /* 0x0000003e38007807 */ /* 0x000fc80000800000 */
[----:B------:R-:W-:-:S04]  /*b0d0*/  LOP3.LUT R21, R0, 0x6, RZ, 0xc0, !PT ;  /* 0x0000000600157812 */ /* 0x000fc800078ec0ff */
[CC--:B------:R-:W-:Y:S02]  /*b0e0*/  IADD3 R58, R21.reuse, R3.reuse, R4 ;  /* 0x00000003153a7210 */ /* 0x0c0fe40007ffe004 */
[----:B------:R-:W-:Y:S01]  /*b0f0*/  IADD3 R20, R21, R3, R20 ;  /* 0x0000000315147210 */ /* 0x000fe20007ffe014 */
[----:B------:R-:W-:Y:S02]  /*b100*/  IMAD.MOV.U32 R21, RZ, RZ, 0x40000040 ;  /* 0x40000040ff157424 */ /* 0x000fe400078e00ff */
[C---:B------:R-:W-:Y:S02]  /*b110*/  IMAD R3, R197.reuse, -0x40, R56 ;  /* 0xffffffc0c5037824 */ /* 0x040fe400078e0238 */
[----:B------:R-:W-:-:S03]  /*b120*/  VIADD R197, R197, 0xfffffffe ;  /* 0xfffffffec5c57836 */ /* 0x000fc60000000000 */
[----:B------:R-:W-:Y:S02]  /*b130*/  IADD3 R0, R194, 0x1, R3 ;  /* 0x00000001c2007810 */ /* 0x000fe40007ffe003 */
[C---:B------:R-:W-:Y:S02]  /*b140*/  IADD3 R3, -R192.reuse, R3, R194 ;  /* 0x00000003c0037210 */ /* 0x040fe40007ffe1c2 */
[----:B------:R-:W-:Y:S01]  /*b150*/  IADD3 R0, -R192, R0, -R187 ;  /* 0x00000000c0007210 */ /* 0x000fe20007ffe9bb */
[----:B------:R-:W-:Y:S02]  /*b160*/  WARPGROUP.DEPBAR.LE gsb0, 0x0 ;  /* 0x00008000000079c5 */ /* 0x000fe40000010000 */
[----:B------:R-:W-:-:S06]  /*b170*/  WARPGROUP.ARRIVE ;  /* 0x00000000000079c5 */ /* 0x000fcc0000000000 */
[----:B------:R-:W-:Y:S01]  /*b180*/  HGMMA.64x64x16.F32.BF16 R24, gdesc[UR4], R24, gsb0 ;  /* 0x00e00000041879f0 */ /* 0x000fe20008001818 */
[----:B------:R-:W-:Y:S02]  /*b190*/  R2UR UR4, R58 ;  /* 0x000000003a0472ca */ /* 0x000fe400000e0000 */
[----:B------:R-:W-:Y:S02]  /*b1a0*/  R2UR UR5, R59 ;  /* 0x000000003b0572ca */ /* 0x000fe400000e0000 */
[----:B------:R-:W-:Y:S02]  /*b1b0*/  R2UR UR6, R20 ;  /* 0x00000000140672ca */ /* 0x000fe400000e0000 */
[----:B------:R-:W-:Y:S02]  /*b1c0*/  R2UR UR7, R21 ;  /* 0x00000000150772ca */ /* 0x000fe400000e0000 */
[----:B------:R-:W-:-:S04]  /*b1d0*/  LEA R21, R185, R190, 0x6 ;  /* 0x000000beb9157211 */ /* 0x000fc800078e30ff */
        /* <DEDUP_REMOVED lines=64> */
[C---:B------:R-:W-:Y:S02]  /*b5e0*/  ISETP.GT.AND P2, PT, R21.reuse, 0x10, PT ;  /* 0x000000101500780c */ /* 0x040fe40003f44270 */
[----:B------:R-:W-:Y:S02]  /*b5f0*/  FMNMX.FTZ R3, R30, R3, !PT ;  /* 0x000000031e037209 */ /* 0x000fe40007810000 */
[----:B------:R-:W-:Y:S02]  /*b600*/  FSEL R34, R34, -INF , P2 ;  /* 0xff80000022227808 */ /* 0x000fe40001000000 */
[C---:B------:R-:W-:Y:S02]  /*b610*/  ISETP.GT.AND P2, PT, R21.reuse, 0x18, PT ;  /* 0x000000181500780c */ /* 0x040fe40003f44270 */
[----:B------:R-:W-:Y:S02]  /*b620*/  ISETP.GT.AND P3, PT, R21, 0x29, PT ;  /* 0x000000291500780c */ /* 0x000fe40003f64270 */
[----:B------:R-:W-:-:S02]  /*b630*/  FSEL R38, R38, -INF , P2 ;  /* 0xff80000026267808 */ /* 0x000fc40001000000 */
[----:B------:R-:W-:Y:S02]  /*b640*/  ISETP.GT.AND P2, PT, R21, 0x20, PT ;  /* 0x000000201500780c */ /* 0x000fe40003f44270 */
[----:B0-----:R-:W-:Y:S02]  /*b650*/  FMNMX.FTZ R29, R57, R68, !PT ;  /* 0x00000044391d7209 */ /* 0x001fe40007810000 */
[----:B------:R-:W-:Y:S02]  /*b660*/  FSEL R68, R31, -INF , P1 ;  /* 0xff8000001f447808 */ /* 0x000fe40000800000 */
[----:B------:R-:W-:Y:S01]  /*b670*/  ISETP.GT.AND P1, PT, R21, 0x11, PT ;  /* 0x000000111500780c */ /* 0x000fe20003f24270 */
[----:B------:R-:W0:Y:S01]  /*b680*/  SHFL.BFLY PT, R0, R29, 0x1, 0x1f ;  /* 0x0c201f001d007f89 */ /* 0x000e2200000e0000 */
[----:B------:R-:W-:Y:S02]  /*b690*/  FMNMX.FTZ R3, R68, R3, !PT ;  /* 0x0000000344037209 */ /* 0x000fe40007810000 */
[----:B------:R-:W-:-:S02]  /*b6a0*/  FSEL R70, R35, -INF , P1 ;  /* 0xff80000023467808 */ /* 0x000fc40000800000 */
[----:B------:R-:W-:Y:S02]  /*b6b0*/  FMNMX.FTZ R3, R34, R3, !PT ;  /* 0x0000000322037209 */ /* 0x000fe40007810000 */
[----:B------:R-:W-:Y:S02]  /*b6c0*/  ISETP.GT.AND P1, PT, R21, 0x19, PT ;  /* 0x000000191500780c */ /* 0x000fe40003f24270 */
[----:B------:R-:W-:Y:S02]  /*b6d0*/  FMNMX.FTZ R3, R70, R3, !PT ;  /* 0x0000000346037209 */ /* 0x000fe40007810000 */
[----:B------:R-:W-:Y:S02]  /*b6e0*/  FSEL R72, R39, -INF , P1 ;  /* 0xff80000027487808 */ /* 0x000fe40000800000 */
[----:B------:R-:W-:Y:S02]  /*b6f0*/  ISETP.GT.AND P1, PT, R21, 0x21, PT ;  /* 0x000000211500780c */ /* 0x000fe40003f24270 */
[----:B------:R-:W-:-:S02]  /*b700*/  FSEL R42, R42, -INF , P2 ;  /* 0xff8000002a2a7808 */ /* 0x000fc40001000000 */
[----:B------:R-:W-:Y:S02]  /*b710*/  ISETP.GT.AND P2, PT, R21, 0x28, PT ;  /* 0x000000281500780c */ /* 0x000fe40003f44270 */
[----:B------:R-:W-:Y:S02]  /*b720*/  FSEL R74, R43, -INF , P1 ;  /* 0xff8000002b4a7808 */ /* 0x000fe40000800000 */
[----:B------:R-:W-:Y:S02]  /*b730*/  FSEL R46, R46, -INF , P2 ;  /* 0xff8000002e2e7808 */ /* 0x000fe40001000000 */
[----:B------:R-:W-:Y:S02]  /*b740*/  ISETP.GT.AND P1, PT, R21, 0x30, PT ;  /* 0x000000301500780c */ /* 0x000fe40003f24270 */
[----:B0-----:R-:W-:Y:S02]  /*b750*/  FMNMX.FTZ R0, R29, R0, !PT ;  /* 0x000000001d007209 */ /* 0x001fe40007810000 */
[----:B------:R-:W-:Y:S01]  /*b760*/  FMNMX.FTZ R29, R38, R3, !PT ;  /* 0x00000003261d7209 */ /* 0x000fe20007810000 */
[----:B------:R-:W-:Y:S01]  /*b770*/  IMAD.U32 R3, RZ, RZ, UR4 ;  /* 0x00000004ff037e24 */ /* 0x000fe2000f8e00ff */
[----:B------:R-:W-:-:S02]  /*b780*/  FSETP.NEU.FTZ.AND P4, PT, R0, -INF , PT ;  /* 0xff8000000000780b */ /* 0x000fc40003f9d000 */
[----:B------:R-:W-:Y:S01]  /*b790*/  FMNMX.FTZ R29, R72, R29, !PT ;  /* 0x0000001d481d7209 */ /* 0x000fe20007810000 */
[----:B------:R-:W-:Y:S01]  /*b7a0*/  FMUL.FTZ R31, R0, R3 ;  /* 0x00000003001f7220 */ /* 0x000fe20000410000 */
[----:B------:R-:W-:Y:S02]  /*b7b0*/  FSEL R76, R47, -INF , P3 ;  /* 0xff8000002f4c7808 */ /* 0x000fe40001800000 */
[----:B------:R-:W-:Y:S02]  /*b7c0*/  FMNMX.FTZ R29, R42, R29, !PT ;  /* 0x0000001d2a1d7209 */ /* 0x000fe40007810000 */
[----:B------:R-:W-:Y:S02]  /*b7d0*/  FSEL R31, R31, RZ, P4 ;  /* 0x000000ff1f1f7208 */ /* 0x000fe40002000000 */
[----:B------:R-:W-:Y:S02]  /*b7e0*/  FMNMX.FTZ R29, R74, R29, !PT ;  /* 0x0000001d4a1d7209 */ /* 0x000fe40007810000 */
[----:B------:R-:W-:Y:S01]  /*b7f0*/  ISETP.GT.AND P2, PT, R21, 0x31, PT ;  /* 0x000000311500780c */ /* 0x000fe20003f44270 */
[--C-:B------:R-:W-:Y:S01]  /*b800*/  FFMA.FTZ R33, R24, R3, -R31.reuse ;  /* 0x0000000318217223 */ /* 0x100fe2000001081f */
[----:B------:R-:W-:Y:S01]  /*b810*/  FMNMX.FTZ R29, R46, R29, !PT ;  /* 0x0000001d2e1d7209 */ /* 0x000fe20007810000 */
[-CC-:B------:R-:W-:Y:S01]  /*b820*/  FFMA.FTZ R177, R20, R3.reuse, -R31.reuse ;  /* 0x0000000314b17223 */ /* 0x180fe2000001081f */
[----:B------:R-:W-:Y:S01]  /*b830*/  FSEL R50, R50, -INF , P1 ;  /* 0xff80000032327808 */ /* 0x000fe20000800000 */
[--C-:B------:R-:W-:Y:S01]  /*b840*/  FFMA.FTZ R25, R25, R3, -R31.reuse ;  /* 0x0000000319197223 */ /* 0x100fe2000001081f */
[----:B------:R-:W-:Y:S01]  /*b850*/  FMNMX.FTZ R29, R76, R29, !PT ;  /* 0x0000001d4c1d7209 */ /* 0x000fe20007810000 */
[-CC-:B------:R-:W-:Y:S01]  /*b860*/  FFMA.FTZ R176, R28, R3.reuse, -R31.reuse ;  /* 0x000000031cb07223 */ /* 0x180fe2000001081f */
[----:B------:R-:W-:Y:S01]  /*b870*/  ISETP.GT.AND P1, PT, R21, 0x38, PT ;  /* 0x000000381500780c */ /* 0x000fe20003f24270 */
[----:B------:R-:W-:Y:S01]  /*b880*/  MUFU.EX2 R152, R25 ;  /* 0x0000001900987308 */ /* 0x000fe20000000800 */
[----:B------:R-:W-:Y:S01]  /*b890*/  FSEL R24, R51, -INF , P2 ;  /* 0xff80000033187808 */ /* 0x000fe20001000000 */
[--C-:B------:R-:W-:Y:S01]  /*b8a0*/  FFMA.FTZ R178, R32, R3, -R31.reuse ;  /* 0x0000000320b27223 */ /* 0x100fe2000001081f */
[----:B------:R-:W-:Y:S01]  /*b8b0*/  FMNMX.FTZ R29, R50, R29, !PT ;  /* 0x0000001d321d7209 */ /* 0x000fe20007810000 */
[-CC-:B------:R-:W-:Y:S01]  /*b8c0*/  FFMA.FTZ R179, R56, R3.reuse, -R31.reuse ;  /* 0x0000000338b37223 */ /* 0x180fe2000001081f */
[----:B------:R-:W-:Y:S01]  /*b8d0*/  ISETP.GT.AND P2, PT, R21, 0x39, PT ;  /* 0x000000391500780c */ /* 0x000fe20003f44270 */
[-CC-:B------:R-:W-:Y:S01]  /*b8e0*/  FFMA.FTZ R180, R36, R3.reuse, -R31.reuse ;  /* 0x0000000324b47223 */ /* 0x180fe2000001081f */
[----:B------:R-:W-:Y:S01]  /*b8f0*/  FSEL R54, R54, -INF , P1 ;  /* 0xff80000036367808 */ /* 0x000fe20000800000 */
[--C-:B------:R-:W-:Y:S01]  /*b900*/  FFMA.FTZ R181, R58, R3, -R31.reuse ;  /* 0x000000033ab57223 */ /* 0x100fe2000001081f */
[----:B------:R-:W-:Y:S01]  /*b910*/  FMNMX.FTZ R29, R24, R29, !PT ;  /* 0x0000001d181d7209 */ /* 0x000fe20007810000 */
[-CC-:B------:R-:W-:Y:S01]  /*b920*/  FFMA.FTZ R182, R40, R3.reuse, -R31.reuse ;  /* 0x0000000328b67223 */ /* 0x180fe2000001081f */
[----:B------:R-:W-:Y:S01]  /*b930*/  FSEL R78, R55, -INF , P2 ;  /* 0xff800000374e7808 */ /* 0x000fe20001000000 */
        /* <DEDUP_REMOVED lines=8> */
[----:B------:R-:W-:Y:S01]  /*b9c0*/  FFMA.FTZ R175, R66, R3, -R31 ;  /* 0x0000000342af7223 */ /* 0x000fe2000001081f */
[----:B------:R-:W0:Y:S01]  /*b9d0*/  MUFU.EX2 R33, R33 ;  /* 0x0000002100217308 */ /* 0x000e220000000800 */
[----:B------:R-:W1:Y:S07]  /*b9e0*/  SHFL.BFLY PT, R20, R29, 0x2, 0x1f ;  /* 0x0c401f001d147f89 */ /* 0x000e6e00000e0000 */
[----:B------:R-:W2:Y:S08]  /*b9f0*/  MUFU.EX2 R176, R176 ;  /* 0x000000b000b07308 */ /* 0x000eb00000000800 */
[----:B------:R-:W3:Y:S01]  /*ba00*/  MUFU.EX2 R177, R177 ;  /* 0x000000b100b17308 */ /* 0x000ee20000000800 */
[----:B0-----:R-:W-:Y:S01]  /*ba10*/  FADD.FTZ R226, R33, R152 ;  /* 0x0000009821e27221 */ /* 0x001fe20000010000 */
[----:B------:R-:W-:-:S06]  /*ba20*/  F2FP.BF16.F32.PACK_AB R152, R152, R33 ;  /* 0x000000219898723e */ /* 0x000fcc00000010ff */
[----:B------:R-:W-:Y:S01]  /*ba30*/  MUFU.EX2 R178, R178 ;  /* 0x000000b200b27308 */ /* 0x000fe20000000800 */
[----:B-1----:R-:W-:Y:S01]  /*ba40*/  FMNMX.FTZ R20, R29, R20, !PT ;  /* 0x000000141d147209 */ /* 0x002fe20007810000 */
[----:B--2---:R-:W-:-:S04]  /*ba50*/  FADD.FTZ R226, R176, R226 ;  /* 0x000000e2b0e27221 */ /* 0x004fc80000010000 */
[----:B------:R-:W0:Y:S02]  /*ba60*/  SHFL.BFLY PT, R21, R20, 0x1, 0x1f ;  /* 0x0c201f0014157f89 */ /* 0x000e2400000e0000 */
[----:B------:R-:W1:Y:S01]  /*ba70*/  MUFU.EX2 R179, R179 ;  /* 0x000000b300b37308 */ /* 0x000e620000000800 */
[C---:B---3--:R-:W-:Y:S01]  /*ba80*/  F2FP.BF16.F32.PACK_AB R154, R177.reuse, R176 ;  /* 0x000000b0b19a723e */ /* 0x048fe200000010ff */
[----:B------:R-:W-:-:S06]  /*ba90*/  FADD.FTZ R177, R177, R226 ;  /* 0x000000e2b1b17221 */ /* 0x000fcc0000010000 */
[----:B------:R-:W-:Y:S08]  /*baa0*/  MUFU.EX2 R180, R180 ;  /* 0x000000b400b47308 */ /* 0x000ff00000000800 */
[----:B------:R-:W2:Y:S01]  /*bab0*/  MUFU.EX2 R181, R181 ;  /* 0x000000b500b57308 */ /* 0x000ea20000000800 */
[----:B-1----:R-:W-:Y:S01]  /*bac0*/  F2FP.BF16.F32.PACK_AB R156, R179, R178 ;  /* 0x000000b2b39c723e */ /* 0x002fe200000010ff */
[----:B------:R-:W-:Y:S01]  /*bad0*/  FADD.FTZ R178, R178, R177 ;  /* 0x000000b1b2b27221 */ /* 0x000fe20000010000 */
[----:B0-----:R-:W-:-:S03]  /*bae0*/  FMNMX.FTZ R168, R20, R21, !PT ;  /* 0x0000001514a87209 */ /* 0x001fc60007810000 */
[----:B------:R-:W-:Y:S02]  /*baf0*/  FADD.FTZ R179, R179, R178 ;  /* 0x000000b2b3b37221 */ /* 0x000fe40000010000 */
[----:B------:R-:W-:Y:S01]  /*bb00*/  MUFU.EX2 R182, R182 ;  /* 0x000000b600b67308 */ /* 0x000fe20000000800 */
[C---:B------:R-:W-:Y:S01]  /*bb10*/  FSETP.NEU.FTZ.AND P1, PT, R168.reuse, -INF , PT ;  /* 0xff800000a800780b */ /* 0x040fe20003f3d000 */
[----:B------:R-:W-:-:S05]  /*bb20*/  FMUL.FTZ R20, R168, R3 ;  /* 0x00000003a8147220 */ /* 0x000fca0000410000 */
[----:B------:R-:W-:Y:S01]  /*bb30*/  FSEL R25, R20, RZ, P1 ;  /* 0x000000ff14197208 */ /* 0x000fe20000800000 */
[----:B------:R-:W0:Y:S01]  /*bb40*/  MUFU.EX2 R183, R183 ;  /* 0x000000b700b77308 */ /* 0x000e220000000800 */
[----:B------:R-:W-:Y:S01]  /*bb50*/  ISETP.NE.AND P1, PT, R61, RZ, PT ;  /* 0x000000ff3d00720c */ /* 0x000fe20003f25270 */
[----:B------:R-:W-:Y:S01]  /*bb60*/  IMAD R20, R18, 0x1000, R184 ;  /* 0x0000100012147824 */ /* 0x000fe200078e02b8 */
[----:B--2---:R-:W-:Y:S01]  /*bb70*/  F2FP.BF16.F32.PACK_AB R158, R181, R180 ;  /* 0x000000b4b59e723e */ /* 0x004fe200000010ff */
        /* <DEDUP_REMOVED lines=20> */
[C---:B------:R-:W-:Y:S01]  /*bcc0*/  R2UR UR6, R20.reuse ;  /* 0x00000000140672ca */ /* 0x040fe200000e0000 */
[----:B------:R-:W-:Y:S01]  /*bcd0*/  VIADD R24, R20, 0x80 ;  /* 0x0000008014187836 */ /* 0x000fe20000000000 */
[----:B0-----:R-:W-:Y:S01]  /*bce0*/  F2FP.BF16.F32.PACK_AB R160, R183, R182 ;  /* 0x000000b6b7a0723e */ /* 0x001fe200000010ff */
[----:B------:R-:W-:-:S02]  /*bcf0*/  IMAD.MOV.U32 R25, RZ, RZ, 0x40000040 ;  /* 0x40000040ff197424 */ /* 0x000fc400078e00ff */
[----:B------:R-:W-:Y:S01]  /*bd00*/  FADD.FTZ R180, R180, R179 ;  /* 0x000000b3b4b47221 */ /* 0x000fe20000010000 */
[----:B------:R-:W-:Y:S01]  /*bd10*/  @!P1 VIADD R169, R169, 0x38860 ;  /* 0x00038860a9a99836 */ /* 0x000fe20000000000 */
[----:B------:R-:W0:Y:S01]  /*bd20*/  MUFU.EX2 R27, R27 ;  /* 0x0000001b001b7308 */ /* 0x000e220000000800 */
[----:B-1----:R-:W-:Y:S01]  /*bd30*/  IMAD.MOV.U32 R21, RZ, RZ, 0x40000040 ;  /* 0x40000040ff157424 */ /* 0x002fe200078e00ff */
[----:B------:R-:W-:Y:S01]  /*bd40*/  R2UR UR10, R24 ;  /* 0x00000000180a72ca */ /* 0x000fe200000e0000 */
[----:B------:R-:W-:Y:S01]  /*bd50*/  FADD.FTZ R181, R181, R180 ;  /* 0x000000b4b5b57221 */ /* 0x000fe20000010000 */
[----:B------:R-:W-:Y:S02]  /*bd60*/  R2UR UR11, R25 ;  /* 0x00000000190b72ca */ /* 0x000fe400000e0000 */
[----:B------:R-:W-:Y:S01]  /*bd70*/  R2UR UR7, R21 ;  /* 0x00000000150772ca */ /* 0x000fe200000e0000 */
[----:B------:R-:W-:Y:S01]  /*bd80*/  IMAD.MOV.U32 R21, RZ, RZ, 0x40000040 ;  /* 0x40000040ff157424 */ /* 0x000fe200078e00ff */
[----:B------:R-:W1:Y:S01]  /*bd90*/  MUFU.EX2 R200, R200 ;  /* 0x000000c800c87308 */ /* 0x000e620000000800 */
[----:B------:R-:W-:Y:S01]  /*bda0*/  FADD.FTZ R182, R182, R181 ;  /* 0x000000b5b6b67221 */ /* 0x000fe20000010000 */
[----:B------:R-:W-:-:S03]  /*bdb0*/  @!P1 PRMT R169, RZ, 0x654, R169 ;  /* 0x00000654ffa99816 */ /* 0x000fc600000000a9 */
[----:B------:R-:W-:-:S03]  /*bdc0*/  FADD.FTZ R183, R183, R182 ;  /* 0x000000b6b7b77221 */ /* 0x000fc60000010000 */
[----:B------:R-:W2:Y:S01]  /*bdd0*/  MUFU.EX2 R201, R201 ;  /* 0x000000c900c97308 */ /* 0x000ea20000000800 */
[----:B0-----:R-:W-:Y:S01]  /*bde0*/  F2FP.BF16.F32.PACK_AB R153, R27, R26 ;  /* 0x0000001a1b99723e */ /* 0x001fe200000010ff */
[----:B------:R-:W-:-:S06]  /*bdf0*/  FADD.FTZ R230, R26, R27 ;  /* 0x0000001b1ae67221 */ /* 0x000fcc0000010000 */
[----:B------:R-:W-:Y:S01]  /*be00*/  MUFU.EX2 R202, R202 ;  /* 0x000000ca00ca7308 */ /* 0x000fe20000000800 */
[----:B-1----:R-:W-:-:S07]  /*be10*/  FADD.FTZ R230, R200, R230 ;  /* 0x000000e6c8e67221 */ /* 0x002fce0000010000 */
[----:B------:R-:W0:Y:S01]  /*be20*/  MUFU.EX2 R203, R203 ;  /* 0x000000cb00cb7308 */ /* 0x000e220000000800 */
[C---:B--2---:R-:W-:Y:S01]  /*be30*/  F2FP.BF16.F32.PACK_AB R155, R201.reuse, R200 ;  /* 0x000000c8c99b723e */ /* 0x044fe200000010ff */
[----:B------:R-:W-:Y:S01]  /*be40*/  BAR.SYNC.DEFER_BLOCKING 0xf, 0x100 ;  /* 0x03c4000000007b1d */ /* 0x000fe20000010000 */
[----:B------:R-:W-:-:S05]  /*be50*/  FADD.FTZ R201, R201, R230 ;  /* 0x000000e6c9c97221 */ /* 0x000fca0000010000 */
[----:B------:R-:W-:Y:S08]  /*be60*/  MUFU.EX2 R204, R204 ;  /* 0x000000cc00cc7308 */ /* 0x000ff00000000800 */
[----:B------:R-:W1:Y:S01]  /*be70*/  MUFU.EX2 R205, R205 ;  /* 0x000000cd00cd7308 */ /* 0x000e620000000800 */
[----:B0-----:R-:W-:Y:S01]  /*be80*/  F2FP.BF16.F32.PACK_AB R157, R203, R202 ;  /* 0x000000cacb9d723e */ /* 0x001fe200000010ff */
[----:B------:R-:W-:-:S04]  /*be90*/  FADD.FTZ R202, R202, R201 ;  /* 0x000000c9caca7221 */ /* 0x000fc80000010000 */
[----:B------:R-:W-:Y:S02]  /*bea0*/  FADD.FTZ R203, R203, R202 ;  /* 0x000000cacbcb7221 */ /* 0x000fe40000010000 */
[----:B------:R-:W0:Y:S01]  /*beb0*/  MUFU.EX2 R186, R186 ;  /* 0x000000ba00ba7308 */ /* 0x000e220000000800 */
[----:B------:R2:W-:Y:S07]  /*bec0*/  STSM.16.M88.4 [R196+0x36400], R152 ;  /* 0x03640098c4007844 */ /* 0x0005ee0000000200 */
[----:B------:R-:W3:Y:S01]  /*bed0*/  MUFU.EX2 R198, R198 ;  /* 0x000000c600c67308 */ /* 0x000ee20000000800 */
[----:B-1----:R-:W-:Y:S01]  /*bee0*/  F2FP.BF16.F32.PACK_AB R159, R205, R204 ;  /* 0x000000cccd9f723e */ /* 0x002fe200000010ff */
[----:B------:R-:W-:-:S04]  /*bef0*/  FADD.FTZ R204, R204, R203 ;  /* 0x000000cbcccc7221 */ /* 0x000fc80000010000 */
[----:B------:R1:W-:Y:S01]  /*bf00*/  STSM.16.M88.4 [R208], R156 ;  /* 0x0000009cd0007844 */ /* 0x0003e20000000200 */
[----:B------:R-:W-:Y:S01]  /*bf10*/  FADD.FTZ R205, R205, R204 ;  /* 0x000000cccdcd7221 */ /* 0x000fe20000010000 */
[----:B------:R-:W-:Y:S01]  /*bf20*/  MUFU.EX2 R206, R206 ;  /* 0x000000ce00ce7308 */ /* 0x000fe20000000800 */
[----:B0-----:R-:W-:-:S07]  /*bf30*/  FADD.FTZ R183, R186, R183 ;  /* 0x000000b7bab77221 */ /* 0x001fce0000010000 */
[----:B------:R-:W0:Y:S01]  /*bf40*/  MUFU.EX2 R207, R207 ;  /* 0x000000cf00cf7308 */ /* 0x000e220000000800 */
[C---:B---3--:R-:W-:Y:S01]  /*bf50*/  F2FP.BF16.F32.PACK_AB R162, R198.reuse, R186 ;  /* 0x000000bac6a2723e */ /* 0x048fe200000010ff */
[----:B------:R-:W-:-:S06]  /*bf60*/  FADD.FTZ R198, R198, R183 ;  /* 0x000000b7c6c67221 */ /* 0x000fcc0000010000 */
        /* <DEDUP_REMOVED lines=19> */
[----:B0-----:R-:W-:-:S07]  /*c0a0*/  F2FP.BF16.F32.PACK_AB R166, R175, R173 ;  /* 0x000000adafa6723e */ /* 0x001fce00000010ff */
[----:B------:R-:W0:Y:S08]  /*c0b0*/  MUFU.EX2 R174, R174 ;  /* 0x000000ae00ae7308 */ /* 0x000e300000000800 */
[----:B------:R-:W4:Y:S01]  /*c0c0*/  MUFU.EX2 R170, R170 ;  /* 0x000000aa00aa7308 */ /* 0x000f220000000800 */
[----:B---3--:R-:W-:Y:S01]  /*c0d0*/  F2FP.BF16.F32.PACK_AB R165, R172, R225 ;  /* 0x000000e1aca5723e */ /* 0x008fe200000010ff */
[----:B------:R-:W-:-:S04]  /*c0e0*/  FADD.FTZ R225, R225, R224 ;  /* 0x000000e0e1e17221 */ /* 0x000fc80000010000 */
[----:B------:R-:W-:-:S04]  /*c0f0*/  FADD.FTZ R225, R172, R225 ;  /* 0x000000e1ace17221 */ /* 0x000fc80000010000 */
[----:B0-----:R-:W-:Y:S01]  /*c100*/  FADD.FTZ R225, R174, R225 ;  /* 0x000000e1aee17221 */ /* 0x001fe20000010000 */
[----:B----4-:R-:W-:-:S05]  /*c110*/  F2FP.BF16.F32.PACK_AB R167, R170, R174 ;  /* 0x000000aeaaa7723e */ /* 0x010fca00000010ff */
[----:B------:R1:W-:Y:S01]  /*c120*/  STSM.16.M88.4 [R209], R164 ;  /* 0x000000a4d1007844 */ /* 0x0003e20000000200 */
[----:B------:R-:W-:-:S06]  /*c130*/  WARPGROUP.ARRIVE ;  /* 0x00000000000079c5 */ /* 0x000fcc0000000000 */
[----:B------:R-:W-:Y:S03]  /*c140*/  HGMMA.64x256x16.F32.BF16 R24, R152, gdesc[UR4].tnspB, RZ, !UPT, gsb0 ;  /* 0x43e0000498187df0 */ /* 0x000fe6000c0018ff */
[----:B------:R-:W-:Y:S02]  /*c150*/  WARPGROUP.DEPBAR.LE gsb0, 0x0 ;  /* 0x00008000000079c5 */ /* 0x000fe40000010000 */
[----:B------:R-:W-:Y:S01]  /*c160*/  WARPGROUP.ARRIVE ;  /* 0x00000000000079c5 */ /* 0x000fe20000000000 */
[C---:B--2---:R-:W-:Y:S02]  /*c170*/  VIADD R152, R20.reuse, 0x100 ;  /* 0x0000010014987836 */ /* 0x044fe40000000000 */
[----:B------:R-:W-:Y:S02]  /*c180*/  IMAD.MOV.U32 R153, RZ, RZ, 0x40000040 ;  /* 0x40000040ff997424 */ /* 0x000fe400078e00ff */
[----:B------:R-:W-:-:S15]  /*c190*/  VIADD R20, R20, 0x180 ;  /* 0x0000018014147836 */ /* 0x000fde0000000000 */
[----:B------:R-:W-:-:S03]  /*c1a0*/  NOP ;  /* 0x0000000000007918 */ /* 0x000fc60000000000 */
        /* <DEDUP_REMOVED lines=9> */
[----:B------:R-:W-:-:S03]  /*c240*/  R2UR UR7, R21 ;  /* 0x00000000150772ca */ /* 0x000fc600000e0000 */
[----:B------:R-:W-:-:S05]  /*c250*/  IMAD R20, R185, 0x40, R20 ;  /* 0x00000040b9147824 */ /* 0x000fca00078e0214 */
[----:B------:R-:W-:-:S04]  /*c260*/  SHF.R.S32.HI R21, RZ, 0x1f, R20 ;  /* 0x0000001fff157819 */ /* 0x000fc80000011414 */
[----:B------:R-:W-:Y:S01]  /*c270*/  LEA.HI R21, R21, R20, RZ, 0x6 ;  /* 0x0000001415157211 */ /* 0x000fe200078f30ff */
[----:B------:R-:W-:-:S03]  /*c280*/  FADD.FTZ R20, R170, R225 ;  /* 0x000000e1aa147221 */ /* 0x000fc60000010000 */
[----:B------:R-:W-:-:S04]  /*c290*/  SHF.R.S32.HI R21, RZ, 0x6, R21 ;  /* 0x00000006ff157819 */ /* 0x000fc80000011415 */
[----:B------:R-:W-:Y:S01]  /*c2a0*/  VIMNMX R211, RZ, R21, !PT ;  /* 0x00000015ffd37248 */ /* 0x000fe20007fe0100 */
[----:B------:R-:W-:-:S03]  /*c2b0*/  FADD.FTZ R21, R175, R198 ;  /* 0x000000c6af157221 */ /* 0x000fc60000010000 */
        /* <DEDUP_REMOVED lines=16> */
[----:B------:R-:W-:Y:S01]  /*c3c0*/  IMAD.MOV.U32 R200, RZ, RZ, R168 ;  /* 0x000000ffffc87224 */ /* 0x000fe200078e00a8 */
[----:B------:R-:W-:Y:S01]  /*c3d0*/  MOV R199, R18 ;  /* 0x0000001200c77202 */ /* 0x000fe20000000f00 */
[----:B------:R-:W-:-:S07]  /*c3e0*/  IMAD.MOV.U32 R198, RZ, RZ, R0 ;  /* 0x000000ffffc67224 */ /* 0x000fce00078e0000 */
.L_x_4303:
[----:B------:R-:W-:-:S05]  /*c3f0*/  VIADD R18, R199, 0x1 ;  /* 0x00000001c7127836 */ /* 0x000fca0000000000 */
[----:B------:R-:W-:-:S04]  /*c400*/  ISETP.NE.AND P2, PT, R18, 0x2, PT ;  /* 0x000000021200780c */ /* 0x000fc80003f45270 */
[----:B------:R-:W-:Y:S02]  /*c410*/  SEL R3, RZ, 0x1, P2 ;  /* 0x00000001ff037807 */ /* 0x000fe40001000000 */
[----:B------:R-:W-:Y:S02]  /*c420*/  SEL R18, R18, RZ, P2 ;  /* 0x000000ff12127207 */ /* 0x000fe40001000000 */
[----:B------:R-:W-:Y:S01]  /*c430*/  LOP3.LUT R22, R22, R3, RZ, 0x3c, !PT ;  /* 0x0000000316167212 */ /* 0x000fe200078e3cff */
[----:B----4-:R-:W-:Y:S06]  /*c440*/  @!P0 BRA `(.L_x_4293) ;  /* 0x0000000000048947 */ /* 0x010fec0003800000 */
[----:B------:R-:W-:Y:S01]  /*c450*/  BPT.TRAP 0x1 ;  /* 0x000000040000795c */ /* 0x000fe20000300000 */
.L_x_4293:
[----:B------:R-:W-:Y:S01]  /*c460*/  IMAD R186, R18, 0x8, R2 ;  /* 0x0000000812ba7824 */ /* 0x000fe200078e0202 */
[----:B------:R-:W-:-:S04]  /*c470*/  SHF.L.U32 R3, R22, 0x1f, RZ ;  /* 0x0000001f16037819 */ /* 0x000fc800000006ff */
[----:B------:R0:W2:Y:S01]  /*c480*/  SYNCS.PHASECHK.TRANS64.TRYWAIT P2, [R186+URZ+0x38830], R3 ;  /* 0x03883003ba0075a7 */ /* 0x0000a2000804017f */
[----:B------:R-:W-:Y:S05]  /*c490*/  @!P0 BRA `(.L_x_4294) ;  /* 0x0000000000048947 */ /* 0x000fea0003800000 */
[----:B------:R-:W-:Y:S01]  /*c4a0*/  BPT.TRAP 0x1 ;  /* 0x000000040000795c */ /* 0x000fe20000300000 */
.L_x_4294:
[----:B------:R-:W-:Y:S01]  /*c4b0*/  BSSY B2, `(.L_x_4295) ;  /* 0x0000006000027945 */ /* 0x000fe20003800000 */
[----:B------:R-:W-:Y:S02]  /*c4c0*/  IMAD R202, R18, 0x200, R14 ;  /* 0x0000020012ca7824 */ /* 0x000fe400078e020e */
[----:B------:R-:W-:Y:S01]  /*c4d0*/  IMAD.MOV.U32 R203, RZ, RZ, 0x40000040 ;  /* 0x40000040ffcb7424 */ /* 0x000fe200078e00ff */
[----:B--2---:R-:W-:Y:S06]  /*c4e0*/  @P2 BRA `(.L_x_4296) ;  /* 0x0000000000082947 */ /* 0x004fec0003800000 */
[----:B------:R-:W2:Y:S02]  /*c4f0*/  SYNCS.PHASECHK.TRANS64.TRYWAIT P2, [R186+URZ+0x38830], R3 ;  /* 0x03883003ba0075a7 */ /* 0x000ea4000804017f */
[----:B--2---:R-:W-:Y:S05]  /*c500*/  @!P2 BRA `(.L_x_4297) ;  /* 0x0000010c00a4a947 */ /* 0x004fea0003800000 */
.L_x_4296:
[----:B------:R-:W-:Y:S05]  /*c510*/  BSYNC B2 ;  /* 0x0000000000027941 */ /* 0x000fea0003800000 */
.L_x_4295:
[C---:B------:R-:W-:Y:S01]  /*c520*/  R2UR UR6, R202.reuse ;  /* 0x00000000ca0672ca */ /* 0x040fe200000e0000 */
[----:B-1----:R-:W-:Y:S01]  /*c530*/  WARPGROUP.ARRIVE ;  /* 0x00000000000079c5 */ /* 0x002fe20000000000 */
        /* <DEDUP_REMOVED lines=34> */
.L_x_4298:
[----:B------:R1:W3:Y:S01]  /*c760*/  SYNCS.PHASECHK.TRANS64.TRYWAIT P2, [R186+URZ+0x38850], R3 ;  /* 0x03885003ba0075a7 */ /* 0x0002e2000804017f */
[----:B------:R-:W-:Y:S05]  /*c770*/  @!P0 BRA `(.L_x_4299) ;  /* 0x0000000000048947 */ /* 0x000fea0003800000 */
[----:B------:R-:W-:Y:S01]  /*c780*/  BPT.TRAP 0x1 ;  /* 0x000000040000795c */ /* 0x000fe20000300000 */
.L_x_4299:
[----:B------:R-:W-:Y:S04]  /*c790*/  BSSY B2, `(.L_x_4300) ;  /* 0x0000004000027945 */ /* 0x000fe80003800000 */
[----:B---3--:R-:W-:Y:S05]  /*c7a0*/  @P2 BRA `(.L_x_4301) ;  /* 0x0000000000082947 */ /* 0x008fea0003800000 */
[----:B------:R-:W3:Y:S02]  /*c7b0*/  SYNCS.PHASECHK.TRANS64.TRYWAIT P2, [R186+URZ+0x38850], R3 ;  /* 0x03885003ba0075a7 */ /* 0x000ee4000804017f */
[----:B---3--:R-:W-:Y:S05]  /*c7c0*/  @!P2 BRA `(.L_x_4302) ;  /* 0x0000010c0008a947 */ /* 0x008fea0003800000 */
.L_x_4301:
[----:B------:R-:W-:Y:S05]  /*c7d0*/  BSYNC B2 ;  /* 0x0000000000027941 */ /* 0x000fea0003800000 */
.L_x_4300:
        /* <DEDUP_REMOVED lines=11> */
[----:B------:R-:W-:Y:S02]  /*c890*/  VIADD R206, R4, 0x800 ;  /* 0x0000080004ce7836 */ /* 0x000fe40000000000 */
[----:B0123--:R-:W-:Y:S02]  /*c8a0*/  IMAD.MOV.U32 R3, RZ, RZ, 0x4 ;  /* 0x00000004ff037424 */ /* 0x00ffe400078e00ff */
[----:B------:R-:W-:-:S03]  /*c8b0*/  IMAD.MOV.U32 R207, RZ, RZ, 0x40000040 ;  /* 0x40000040ffcf7424 */ /* 0x000fc600078e00ff */
        /* <DEDUP_REMOVED lines=8> */
[----:B------:R-:W-:Y:S02]  /*c940*/  IADD3 R204, R4, 0x4, RZ ;  /* 0x0000000404cc7810 */ /* 0x000fe40007ffe0ff */
        /* <DEDUP_REMOVED lines=100> */
[----:B------:R-:W-:Y:S02]  /*cf90*/  IADD3 R204, R202, 0x404, RZ ;  /* 0x00000404cacc7810 */ /* 0x000fe40007ffe0ff */
[----:B------:R-:W-:Y:S01]  /*cfa0*/  R2UR UR7, R205 ;  /* 0x00000000cd0772ca */ /* 0x000fe200000e0000 */
[----:B------:R-:W-:Y:S01]  /*cfb0*/  IMAD.MOV.U32 R205, RZ, RZ, 0x40000040 ;  /* 0x40000040ffcd7424 */ /* 0x000fe200078e00ff */
[----:B------:R-:W-:Y:S01]  /*cfc0*/  R2UR UR6, R204 ;  /* 0x00000000cc0672ca */ /* 0x000fe200000e0000 */
[----:B------:R-:W-:Y:S01]  /*cfd0*/  VIADD R204, R4, 0x406 ;  /* 0x0000040604cc7836 */ /* 0x000fe20000000000 */
[----:B------:R-:W-:-:S02]  /*cfe0*/  WARPGROUP.DEPBAR.LE gsb0, 0x0 ;  /* 0x00008000000079c5 */ /* 0x000fc40000010000 */
        /* <DEDUP_REMOVED lines=38> */
[----:B------:R-:W-:Y:S02]  /*d250*/  MOV R205, 0x40000040 ;  /* 0x4000004000cd7802 */ /* 0x000fe40000000f00 */
[----:B------:R-:W-:Y:S01]  /*d260*/  R2UR UR6, R204 ;  /* 0x00000000cc0672ca */ /* 0x000fe200000e0000 */
[----:B------:R-:W-:Y:S01]  /*d270*/  VIADD R204, R4, 0x606 ;  /* 0x0000060604cc7836 */ /* 0x000fe20000000000 */
[----:B------:R-:W-:Y:S01]  /*d280*/  R2UR UR7, R205 ;  /* 0x00000000cd0772ca */ /* 0x000fe200000e0000 */
[----:B------:R-:W-:Y:S01]  /*d290*/  IMAD.MOV.U32 R205, RZ, RZ, 0x40000040 ;  /* 0x40000040ffcd7424 */ /* 0x000fe200078e00ff */
        /* <DEDUP_REMOVED lines=31> */
[----:B------:R-:W-:Y:S02]  /*d490*/  R2UR UR5, R205 ;  /* 0x00000000cd0572ca */ /* 0x000fe400000e0000 */
[----:B------:R-:W-:Y:S01]  /*d4a0*/  MOV R205, 0x40000040 ;  /* 0x4000004000cd7802 */ /* 0x000fe20000000f00 */
[----:B------:R-:W-:Y:S02]  /*d4b0*/  WARPGROUP.DEPBAR.LE gsb0, 0x0 ;  /* 0x00008000000079c5 */ /* 0x000fe40000010000 */
[----:B------:R-:W-:-:S08]  /*d4c0*/  WARPGROUP.ARRIVE ;  /* 0x00000000000079c5 */ /* 0x000fd00000000000 */
        /* <DEDUP_REMOVED lines=98> */
[----:B------:R-:W-:Y:S01]  /*daf0*/  R2UR UR6, R204 ;  /* 0x00000000cc0672ca */ /* 0x000fe200000e0000 */
[----:B------:R-:W-:Y:S01]  /*db00*/  IMAD.IADD R204, R203, 0x1, R3 ;  /* 0x00000001cbcc7824 */ /* 0x000fe200078e0203 */
[----:B------:R-:W-:Y:S01]  /*db10*/  R2UR UR7, R205 ;  /* 0x00000000cd0772ca */ /* 0x000fe200000e0000 */
[----:B------:R-:W-:-:S02]  /*db20*/  IMAD.MOV.U32 R205, RZ, RZ, 0x40000040 ;  /* 0x40000040ffcd7424 */ /* 0x000fc400078e00ff */
        /* <DEDUP_REMOVED lines=28> */
[----:B------:R-:W-:Y:S02]  /*dcf0*/  IMAD.MOV.U32 R207, RZ, RZ, 0x40000040 ;  /* 0x40000040ffcf7424 */ /* 0x000fe400078e00ff */
        /* <DEDUP_REMOVED lines=13> */
[----:B------:R-:W-:Y:S01]  /*ddd0*/  SEL R0, R0, 0x3e, P2 ;  /* 0x0000003e00007807 */ /* 0x000fe20001000000 */
[----:B------:R-:W-:-:S02]  /*dde0*/  WARPGROUP.DEPBAR.LE gsb0, 0x0 ;  /* 0x00008000000079c5 */ /* 0x000fc40000010000 */
[----:B------:R-:W-:-:S08]  /*ddf0*/  WARPGROUP.ARRIVE ;  /* 0x00000000000079c5 */ /* 0x000fd00000000000 */
[----:B------:R-:W-:Y:S01]  /*de00*/  HGMMA.64x64x16.F32.BF16 R152, gdesc[UR4], R152, gsb0 ;  /* 0x00e00000049879f0 */ /* 0x000fe20008001898 */
[----:B------:R-:W-:Y:S01]  /*de10*/  R2UR UR5, R205 ;  /* 0x00000000cd0572ca */ /* 0x000fe200000e0000 */
[----:B------:R-:W-:Y:S01]  /*de20*/  IMAD.MOV.U32 R205, RZ, RZ, 0x40000040 ;  /* 0x40000040ffcd7424 */ /* 0x000fe200078e00ff */
[----:B------:R-:W-:Y:S02]  /*de30*/  R2UR UR4, R204 ;  /* 0x00000000cc0472ca */ /* 0x000fe400000e0000 */
[----:B------:R-:W-:Y:S01]  /*de40*/  IADD3 R204, R201, R206, RZ ;  /* 0x000000cec9cc7210 */ /* 0x000fe20007ffe0ff */
[----:B------:R-:W-:Y:S01]  /*de50*/  IMAD.IADD R206, R3, 0x1, R206 ;  /* 0x0000000103ce7824 */ /* 0x000fe200078e02ce */
[----:B------:R-:W-:Y:S01]  /*de60*/  R2UR UR7, R205 ;  /* 0x00000000cd0772ca */ /* 0x000fe200000e0000 */
[----:B------:R-:W-:Y:S01]  /*de70*/  IMAD.MOV.U32 R205, RZ, RZ, 0x40000040 ;  /* 0x40000040ffcd7424 */ /* 0x000fe200078e00ff */
[----:B------:R-:W-:Y:S01]  /*de80*/  R2UR UR6, R204 ;  /* 0x00000000cc0672ca */ /* 0x000fe200000e0000 */
[----:B------:R-:W-:Y:S01]  /*de90*/  IMAD.IADD R204, R203, 0x1, R3 ;  /* 0x00000001cbcc7824 */ /* 0x000fe200078e0203 */
[----:B------:R-:W-:Y:S01]  /*dea0*/  LOP3.LUT R203, R0, 0x6, RZ, 0xc0, !PT ;  /* 0x0000000600cb7812 */ /* 0x000fe200078ec0ff */
[----:B------:R-:W-:-:S02]  /*deb0*/  IMAD.MOV.U32 R3, RZ, RZ, 0x1000 ;  /* 0x00001000ff037424 */ /* 0x000fc400078e00ff */
[----:B------:R-:W-:-:S03]  /*dec0*/  IMAD.MOV.U32 R0, RZ, RZ, -0x40 ;  /* 0xffffffc0ff007424 */ /* 0x000fc600078e00ff */
[----:B------:R-:W-:Y:S01]  /*ded0*/  SEL R3, R3, 0xf80, P2 ;  /* 0x00000f8003037807 */ /* 0x000fe20001000000 */
[----:B------:R-:W-:-:S03]  /*dee0*/  IMAD R0, R197, R0, 0x1 ;  /* 0x00000001c5007424 */ /* 0x000fc600078e0200 */
[----:B------:R-:W-:Y:S01]  /*def0*/  LOP3.LUT R3, R3, 0x1e00, RZ, 0xc0, !PT ;  /* 0x00001e0003037812 */ /* 0x000fe200078ec0ff */
[----:B------:R-:W-:-:S03]  /*df00*/  IMAD R0, R185, 0x40, R0 ;  /* 0x00000040b9007824 */ /* 0x000fc600078e0200 */
        /* <DEDUP_REMOVED lines=10> */
[----:B------:R-:W-:Y:S01]  /*dfb0*/  IMAD.MOV.U32 R203, RZ, RZ, 0x40000040 ;  /* 0x40000040ffcb7424 */ /* 0x000fe200078e00ff */
[----:B------:R-:W-:-:S04]  /*dfc0*/  IADD3 R3, -R187, R0, R194 ;  /* 0x00000000bb037210 */ /* 0x000fc80007ffe1c2 */
[----:B------:R-:W-:-:S04]  /*dfd0*/  IADD3 R0, R190, R3, -R192 ;  /* 0x00000003be007210 */ /* 0x000fc80007ffe8c0 */
[C---:B------:R-:W-:Y:S02]  /*dfe0*/  ISETP.GT.AND P2, PT, R0.reuse, RZ, PT ;  /* 0x000000ff0000720c */ /* 0x040fe40003f44270 */
[----:B------:R-:W-:Y:S01]  /*dff0*/  ISETP.GT.AND P3, PT, R0, 0x1, PT ;  /* 0x000000010000780c */ /* 0x000fe20003f64270 */
        /* <DEDUP_REMOVED lines=41> */
[C---:B------:R-:W-:Y:S02]  /*e290*/  ISETP.GT.AND P3, PT, R0.reuse, 0x29, PT ;  /* 0x000000290000780c */ /* 0x040fe40003f64270 */
[----:B------:R-:W-:Y:S02]  /*e2a0*/  FMNMX.FTZ R172, R169, R202, !PT ;  /* 0x000000caa9ac7209 */ /* 0x000fe40007810000 */
[----:B------:R-:W-:Y:S02]  /*e2b0*/  ISETP.GT.AND P2, PT, R0, 0x30, PT ;  /* 0x000000300000780c */ /* 0x000fe40003f44270 */
[----:B------:R-:W-:Y:S01]  /*e2c0*/  FSEL R202, R173, -INF , P3 ;  /* 0xff800000adca7808 */ /* 0x000fe20001800000 */
[----:B------:R-:W-:Y:S01]  /*e2d0*/  IMAD.MOV.U32 R173, RZ, RZ, 0x40000040 ;  /* 0x40000040ffad7424 */ /* 0x000fe200078e00ff */
[----:B------:R-:W-:-:S02]  /*e2e0*/  FMNMX.FTZ R3, R201, R172, !PT ;  /* 0x000000acc9037209 */ /* 0x000fc40007810000 */
[----:B------:R-:W-:Y:S02]  /*e2f0*/  ISETP.GT.AND P3, PT, R0, 0x31, PT ;  /* 0x000000310000780c */ /* 0x000fe40003f64270 */
[----:B------:R-:W-:Y:S02]  /*e300*/  FSEL R176, R176, -INF , P2 ;  /* 0xff800000b0b07808 */ /* 0x000fe40001000000 */
[----:B------:R-:W-:Y:S02]  /*e310*/  FMNMX.FTZ R3, R202, R3, !PT ;  /* 0x00000003ca037209 */ /* 0x000fe40007810000 */
[----:B------:R-:W-:Y:S02]  /*e320*/  ISETP.GT.AND P2, PT, R0, 0x38, PT ;  /* 0x000000380000780c */ /* 0x000fe40003f44270 */
[----:B------:R-:W-:Y:S02]  /*e330*/  FSEL R177, R177, -INF , P3 ;  /* 0xff800000b1b17808 */ /* 0x000fe40001800000 */
[----:B------:R-:W-:-:S02]  /*e340*/  FMNMX.FTZ R172, R176, R3, !PT ;  /* 0x00000003b0ac7209 */ /* 0x000fc40007810000 */
[C---:B------:R-:W-:Y:S01]  /*e350*/  ISETP.GT.AND P3, PT, R0.reuse, 0x39, PT ;  /* 0x000000390000780c */ /* 0x040fe20003f64270 */
[----:B------:R-:W-:Y:S01]  /*e360*/  VIADD R0, R0, 0x8 ;  /* 0x0000000800007836 */ /* 0x000fe20000000000 */
[----:B------:R-:W-:Y:S02]  /*e370*/  FSEL R180, R180, -INF , P2 ;  /* 0xff800000b4b47808 */ /* 0x000fe40001000000 */
[----:B------:R-:W-:Y:S02]  /*e380*/  FMNMX.FTZ R3, R177, R172, !PT ;  /* 0x000000acb1037209 */ /* 0x000fe40007810000 */
[----:B------:R-:W-:Y:S02]  /*e390*/  FSEL R181, R181, -INF , P3 ;  /* 0xff800000b5b57808 */ /* 0x000fe40001800000 */
[----:B------:R-:W-:Y:S02]  /*e3a0*/  FMNMX.FTZ R172, R180, R3, !PT ;  /* 0x00000003b4ac7209 */ /* 0x000fe40007810000 */
[----:B------:R-:W-:-:S02]  /*e3b0*/  ISETP.GT.AND P3, PT, R0, RZ, PT ;  /* 0x000000ff0000720c */ /* 0x000fc40003f64270 */
[----:B------:R-:W-:Y:S01]  /*e3c0*/  FMNMX.FTZ R203, R181, R172, !PT ;  /* 0x000000acb5cb7209 */ /* 0x000fe20007810000 */
[----:B------:R-:W-:Y:S01]  /*e3d0*/  IMAD R172, R18, 0x1000, R184 ;  /* 0x0000100012ac7824 */ /* 0x000fe200078e02b8 */
[----:B------:R-:W-:Y:S02]  /*e3e0*/  ISETP.GT.AND P6, PT, R0, 0x1, PT ;  /* 0x000000010000780c */ /* 0x000fe40003fc4270 */
[----:B------:R-:W-:Y:S01]  /*e3f0*/  FSEL R154, R154, -INF , P3 ;  /* 0xff8000009a9a7808 */ /* 0x000fe20001800000 */
[----:B------:R-:W0:Y:S01]  /*e400*/  SHFL.BFLY PT, R204, R203, 0x2, 0x1f ;  /* 0x0c401f00cbcc7f89 */ /* 0x000e2200000e0000 */
[C---:B------:R-:W-:Y:S02]  /*e410*/  ISETP.GT.AND P2, PT, R0.reuse, 0x9, PT ;  /* 0x000000090000780c */ /* 0x040fe40003f44270 */
[----:B------:R-:W-:Y:S02]  /*e420*/  ISETP.GT.AND P5, PT, R0, 0x8, PT ;  /* 0x000000080000780c */ /* 0x000fe40003fa4270 */
[----:B------:R-:W-:-:S02]  /*e430*/  FSEL R155, R155, -INF , P6 ;  /* 0xff8000009b9b7808 */ /* 0x000fc40003000000 */
[C---:B------:R-:W-:Y:S02]  /*e440*/  ISETP.GT.AND P4, PT, R0.reuse, 0x10, PT ;  /* 0x000000100000780c */ /* 0x040fe40003f84270 */
[----:B------:R-:W-:Y:S02]  /*e450*/  FSEL R159, R159, -INF , P2 ;  /* 0xff8000009f9f7808 */ /* 0x000fe40001000000 */
[----:B------:R-:W-:Y:S02]  /*e460*/  ISETP.GT.AND P2, PT, R0, 0x20, PT ;  /* 0x000000200000780c */ /* 0x000fe40003f44270 */
[----:B------:R-:W-:Y:S02]  /*e470*/  FSEL R158, R158, -INF , P5 ;  /* 0xff8000009e9e7808 */ /* 0x000fe40002800000 */
[----:B------:R-:W-:Y:S02]  /*e480*/  FSEL R162, R162, -INF , P4 ;  /* 0xff800000a2a27808 */ /* 0x000fe40002000000 */
[----:B------:R-:W-:-:S02]  /*e490*/  ISETP.GT.AND P4, PT, R0, 0x21, PT ;  /* 0x000000210000780c */ /* 0x000fc40003f84270 */
[C---:B------:R-:W-:Y:S02]  /*e4a0*/  ISETP.GT.AND P3, PT, R0.reuse, 0x11, PT ;  /* 0x000000110000780c */ /* 0x040fe40003f64270 */
[----:B------:R-:W-:Y:S02]  /*e4b0*/  ISETP.GT.AND P6, PT, R0, 0x18, PT ;  /* 0x000000180000780c */ /* 0x000fe40003fc4270 */
[----:B------:R-:W-:Y:S02]  /*e4c0*/  FSEL R163, R163, -INF , P3 ;  /* 0xff800000a3a37808 */ /* 0x000fe40001800000 */
[----:B0-----:R-:W-:Y:S02]  /*e4d0*/  FMNMX.FTZ R3, R203, R204, !PT ;  /* 0x000000cccb037209 */ /* 0x001fe40007810000 */
[----:B------:R-:W-:Y:S02]  /*e4e0*/  FMNMX.FTZ R204, R154, R200, !PT ;  /* 0x000000c89acc7209 */ /* 0x000fe40007810000 */
[----:B------:R-:W-:-:S02]  /*e4f0*/  FSEL R203, R170, -INF , P2 ;  /* 0xff800000aacb7808 */ /* 0x000fc40001000000 */
[----:B------:R-:W-:Y:S02]  /*e500*/  FMNMX.FTZ R205, R155, R204, !PT ;  /* 0x000000cc9bcd7209 */ /* 0x000fe40007810000 */
[----:B------:R-:W-:Y:S02]  /*e510*/  FSEL R204, R171, -INF , P4 ;  /* 0xff800000abcc7808 */ /* 0x000fe40002000000 */
[----:B------:R-:W-:Y:S02]  /*e520*/  FMNMX.FTZ R170, R158, R205, !PT ;  /* 0x000000cd9eaa7209 */ /* 0x000fe40007810000 */
[----:B------:R-:W-:Y:S02]  /*e530*/  ISETP.GT.AND P5, PT, R0, 0x19, PT ;  /* 0x000000190000780c */ /* 0x000fe40003fa4270 */
[----:B------:R-:W-:Y:S02]  /*e540*/  FMNMX.FTZ R171, R159, R170, !PT ;  /* 0x000000aa9fab7209 */ /* 0x000fe40007810000 */
[----:B------:R-:W-:-:S02]  /*e550*/  FSEL R166, R166, -INF , P6 ;  /* 0xff800000a6a67808 */ /* 0x000fc40003000000 */
[----:B------:R-:W-:Y:S02]  /*e560*/  FMNMX.FTZ R170, R162, R171, !PT ;  /* 0x000000aba2aa7209 */ /* 0x000fe40007810000 */
[----:B------:R-:W-:Y:S02]  /*e570*/  FSEL R167, R167, -INF , P5 ;  /* 0xff800000a7a77808 */ /* 0x000fe40002800000 */
[----:B------:R-:W-:Y:S02]  /*e580*/  FMNMX.FTZ R171, R163, R170, !PT ;  /* 0x000000aaa3ab7209 */ /* 0x000fe40007810000 */
[----:B------:R-:W-:Y:S02]  /*e590*/  ISETP.GT.AND P3, PT, R0, 0x28, PT ;  /* 0x000000280000780c */ /* 0x000fe40003f64270 */
[----:B------:R-:W-:Y:S02]  /*e5a0*/  FMNMX.FTZ R170, R166, R171, !PT ;  /* 0x000000aba6aa7209 */ /* 0x000fe40007810000 */
[----:B------:R-:W-:-:S02]  /*e5b0*/  ISETP.GT.AND P6, PT, R0, 0x29, PT ;  /* 0x000000290000780c */ /* 0x000fc40003fc4270 */
[----:B------:R-:W-:Y:S02]  /*e5c0*/  FMNMX.FTZ R170, R167, R170, !PT ;  /* 0x000000aaa7aa7209 */ /* 0x000fe40007810000 */
[----:B------:R-:W-:Y:S02]  /*e5d0*/  FSEL R205, R174, -INF , P3 ;  /* 0xff800000aecd7808 */ /* 0x000fe40001800000 */
[----:B------:R-:W-:Y:S02]  /*e5e0*/  FMNMX.FTZ R171, R203, R170, !PT ;  /* 0x000000aacbab7209 */ /* 0x000fe40007810000 */
[----:B------:R-:W-:Y:S02]  /*e5f0*/  ISETP.GT.AND P5, PT, R0, 0x30, PT ;  /* 0x000000300000780c */ /* 0x000fe40003fa4270 */
[----:B------:R-:W-:Y:S02]  /*e600*/  FMNMX.FTZ R170, R204, R171, !PT ;  /* 0x000000abccaa7209 */ /* 0x000fe40007810000 */
[----:B------:R-:W-:-:S02]  /*e610*/  FSEL R206, R175, -INF , P6 ;  /* 0xff800000afce7808 */ /* 0x000fc40003000000 */
[----:B------:R-:W-:Y:S02]  /*e620*/  FMNMX.FTZ R171, R205, R170, !PT ;  /* 0x000000aacdab7209 */ /* 0x000fe40007810000 */
[----:B------:R-:W-:Y:S02]  /*e630*/  ISETP.GT.AND P2, PT, R0, 0x31, PT ;  /* 0x000000310000780c */ /* 0x000fe40003f44270 */
[----:B------:R-:W-:Y:S02]  /*e640*/  FSEL R224, R178, -INF , P5 ;  /* 0xff800000b2e07808 */ /* 0x000fe40002800000 */
[----:B------:R-:W-:Y:S02]  /*e650*/  FMNMX.FTZ R171, R206, R171, !PT ;  /* 0x000000abceab7209 */ /* 0x000fe40007810000 */
[----:B------:R-:W-:Y:S02]  /*e660*/  R2UR UR7, R173 ;  /* 0x00000000ad0772ca */ /* 0x000fe400000e0000 */
[----:B------:R-:W0:Y:S01]  /*e670*/  SHFL.BFLY PT, R173, R3, 0x1, 0x1f ;  /* 0x0c201f0003ad7f89 */ /* 0x000e2200000e0000 */
[----:B------:R-:W-:-:S02]  /*e680*/  ISETP.GT.AND P4, PT, R0, 0x38, PT ;  /* 0x000000380000780c */ /* 0x000fc40003f84270 */
[----:B------:R-:W-:Y:S02]  /*e690*/  FSEL R225, R179, -INF , P2 ;  /* 0xff800000b3e17808 */ /* 0x000fe40001000000 */
[----:B------:R-:W-:Y:S02]  /*e6a0*/  FMNMX.FTZ R170, R224, R171, !PT ;  /* 0x000000abe0aa7209 */ /* 0x000fe40007810000 */
[----:B------:R-:W-:Y:S02]  /*e6b0*/  ISETP.GT.AND P3, PT, R0, 0x39, PT ;  /* 0x000000390000780c */ /* 0x000fe40003f64270 */
[----:B------:R-:W-:Y:S02]  /*e6c0*/  FSEL R182, R182, -INF , P4 ;  /* 0xff800000b6b67808 */ /* 0x000fe40002000000 */
[----:B------:R-:W-:Y:S02]  /*e6d0*/  FMNMX.FTZ R171, R225, R170, !PT ;  /* 0x000000aae1ab7209 */ /* 0x000fe40007810000 */
[----:B------:R-:W-:-:S02]  /*e6e0*/  FSEL R226, R183, -INF , P3 ;  /* 0xff800000b7e27808 */ /* 0x000fc40001800000 */
[----:B------:R-:W-:Y:S02]  /*e6f0*/  FMNMX.FTZ R171, R182, R171, !PT ;  /* 0x000000abb6ab7209 */ /* 0x000fe40007810000 */
[----:B------:R-:W-:Y:S02]  /*e700*/  R2UR UR6, R172 ;  /* 0x00000000ac0672ca */ /* 0x000fe400000e0000 */
[----:B------:R-:W-:-:S05]  /*e710*/  FMNMX.FTZ R174, R226, R171, !PT ;  /* 0x000000abe2ae7209 */ /* 0x000fca0007810000 */
[----:B------:R-:W1:Y:S01]  /*e720*/  SHFL.BFLY PT, R175, R174, 0x2, 0x1f ;  /* 0x0c401f00aeaf7f89 */ /* 0x000e6200000e0000 */
[----:B0-----:R-:W-:Y:S01]  /*e730*/  FMNMX.FTZ R0, R3, R173, !PT ;  /* 0x000000ad03007209 */ /* 0x001fe20007810000 */
[----:B------:R-:W-:-:S03]  /*e740*/  IMAD.U32 R3, RZ, RZ, UR4 ;  /* 0x00000004ff037e24 */ /* 0x000fc6000f8e00ff */
[C---:B------:R-:W-:Y:S01]  /*e750*/  FSETP.NEU.FTZ.AND P6, PT, R0.reuse, -INF , PT ;  /* 0xff8000000000780b */ /* 0x040fe20003fdd000 */
[----:B------:R-:W-:-:S05]  /*e760*/  FMUL.FTZ R207, R0, R3 ;  /* 0x0000000300cf7220 */ /* 0x000fca0000410000 */
[----:B------:R-:W-:-:S05]  /*e770*/  FSEL R207, R207, RZ, P6 ;  /* 0x000000ffcfcf7208 */ /* 0x000fca0003000000 */
[-CC-:B------:R-:W-:Y:S01]  /*e780*/  FFMA.FTZ R183, R157, R3.reuse, -R207.reuse ;  /* 0x000000039db77223 */ /* 0x180fe200000108cf */
[-CC-:B------:R-:W-:Y:S01]  /*e790*/  FFMA.FTZ R157, R160, R3.reuse, -R207.reuse ;  /* 0x00000003a09d7223 */ /* 0x180fe200000108cf */
[-CC-:B------:R-:W-:Y:S01]  /*e7a0*/  FFMA.FTZ R160, R161, R3.reuse, -R207.reuse ;  /* 0x00000003a1a07223 */ /* 0x180fe200000108cf */
[-CC-:B------:R-:W-:Y:S01]  /*e7b0*/  FFMA.FTZ R173, R168, R3.reuse, -R207.reuse ;  /* 0x00000003a8ad7223 */ /* 0x180fe200000108cf */
[-CC-:B------:R-:W-:Y:S01]  /*e7c0*/  FFMA.FTZ R170, R164, R3.reuse, -R207.reuse ;  /* 0x00000003a4aa7223 */ /* 0x180fe200000108cf */
[-CC-:B------:R-:W-:Y:S01]  /*e7d0*/  FFMA.FTZ R178, R180, R3.reuse, -R207.reuse ;  /* 0x00000003b4b27223 */ /* 0x180fe200000108cf */
[-CC-:B------:R-:W-:Y:S01]  /*e7e0*/  FFMA.FTZ R152, R152, R3.reuse, -R207.reuse ;  /* 0x0000000398987223 */ /* 0x180fe200000108cf */
[--C-:B------:R-:W-:Y:S01]  /*e7f0*/  FFMA.FTZ R171, R165, R3, -R207.reuse ;  /* 0x00000003a5ab7223 */ /* 0x100fe200000108cf */
[----:B-1----:R-:W-:Y:S01]  /*e800*/  FMNMX.FTZ R161, R174, R175, !PT ;  /* 0x000000afaea17209 */ /* 0x002fe20007810000 */
[----:B------:R-:W-:Y:S01]  /*e810*/  FFMA.FTZ R179, R181, R3, -R207 ;  /* 0x00000003b5b37223 */ /* 0x000fe200000108cf */
[----:B------:R-:W-:-:S02]  /*e820*/  IMAD.MOV R165, RZ, RZ, -R195 ;  /* 0x000000ffffa57224 */ /* 0x000fc400078e0ac3 */
[-CC-:B------:R-:W-:Y:S01]  /*e830*/  FFMA.FTZ R153, R153, R3.reuse, -R207.reuse ;  /* 0x0000000399997223 */ /* 0x180fe200000108cf */
[----:B------:R-:W-:Y:S01]  /*e840*/  MUFU.EX2 R152, R152 ;  /* 0x0000009800987308 */ /* 0x000fe20000000800 */
[----:B------:R-:W0:Y:S01]  /*e850*/  SHFL.BFLY PT, R168, R161, 0x1, 0x1f ;  /* 0x0c201f00a1a87f89 */ /* 0x000e2200000e0000 */
[-CC-:B------:R-:W-:Y:S01]  /*e860*/  FFMA.FTZ R156, R156, R3.reuse, -R207.reuse ;  /* 0x000000039c9c7223 */ /* 0x180fe200000108cf */
[-CC-:B------:R-:W-:Y:S01]  /*e870*/  FFMA.FTZ R174, R201, R3.reuse, -R207.reuse ;  /* 0x00000003c9ae7223 */ /* 0x180fe200000108cf */
[-CC-:B------:R-:W-:Y:S01]  /*e880*/  FFMA.FTZ R175, R202, R3.reuse, -R207.reuse ;  /* 0x00000003caaf7223 */ /* 0x180fe200000108cf */
[-CC-:B------:R-:W-:Y:S01]  /*e890*/  FFMA.FTZ R169, R169, R3.reuse, -R207.reuse ;  /* 0x00000003a9a97223 */ /* 0x180fe200000108cf */
[-CC-:B------:R-:W-:Y:S01]  /*e8a0*/  FFMA.FTZ R176, R176, R3.reuse, -R207.reuse ;  /* 0x00000003b0b07223 */ /* 0x180fe200000108cf */
[----:B------:R-:W-:Y:S01]  /*e8b0*/  FFMA.FTZ R177, R177, R3, -R207 ;  /* 0x00000003b1b17223 */ /* 0x000fe200000108cf */
[----:B------:R-:W-:Y:S08]  /*e8c0*/  MUFU.EX2 R153, R153 ;  /* 0x0000009900997308 */ /* 0x000ff00000000800 */
[----:B------:R-:W-:Y:S08]  /*e8d0*/  MUFU.EX2 R156, R156 ;  /* 0x0000009c009c7308 */ /* 0x000ff00000000800 */
[----:B------:R-:W-:Y:S01]  /*e8e0*/  MUFU.EX2 R183, R183 ;  /* 0x000000b700b77308 */ /* 0x000fe20000000800 */
[----:B0-----:R-:W-:-:S04]  /*e8f0*/  FMNMX.FTZ R168, R161, R168, !PT ;  /* 0x000000a8a1a87209 */ /* 0x001fc80007810000 */
[C---:B------:R-:W-:Y:S01]  /*e900*/  FSETP.NEU.FTZ.AND P2, PT, R168.reuse, -INF , PT ;  /* 0xff800000a800780b */ /* 0x040fe20003f5d000 */
[----:B------:R-:W-:Y:S02]  /*e910*/  FMUL.FTZ R164, R168, R3 ;  /* 0x00000003a8a47220 */ /* 0x000fe40000410000 */
[----:B------:R-:W-:Y:S03]  /*e920*/  MUFU.EX2 R157, R157 ;  /* 0x0000009d009d7308 */ /* 0x000fe60000000800 */
[----:B------:R-:W-:-:S05]  /*e930*/  FSEL R164, R164, RZ, P2 ;  /* 0x000000ffa4a47208 */ /* 0x000fca0001000000 */
[-CC-:B------:R-:W-:Y:S01]  /*e940*/  FFMA.FTZ R180, R163, R3.reuse, -R164.reuse ;  /* 0x00000003a3b47223 */ /* 0x180fe200000108a4 */
[----:B------:R-:W-:Y:S01]  /*e950*/  FSEL R163, R0, RZ, P6 ;  /* 0x000000ff00a37208 */ /* 0x000fe20003000000 */
[-CC-:B------:R-:W-:Y:S01]  /*e960*/  FFMA.FTZ R161, R155, R3.reuse, -R164.reuse ;  /* 0x000000039ba17223 */ /* 0x180fe200000108a4 */
[-CC-:B------:R-:W-:Y:S01]  /*e970*/  FFMA.FTZ R155, R158, R3.reuse, -R164.reuse ;  /* 0x000000039e9b7223 */ /* 0x180fe200000108a4 */
[-CC-:B------:R-:W-:Y:S01]  /*e980*/  FFMA.FTZ R158, R162, R3.reuse, -R164.reuse ;  /* 0x00000003a29e7223 */ /* 0x180fe200000108a4 */
[-C--:B------:R-:W-:Y:S01]  /*e990*/  FFMA.FTZ R181, R166, R3.reuse, -R164 ;  /* 0x00000003a6b57223 */ /* 0x080fe200000108a4 */
[----:B------:R-:W-:Y:S01]  /*e9a0*/  FADD.FTZ R162, -R163, R198 ;  /* 0x000000c6a3a27221 */ /* 0x000fe20000010100 */
[----:B------:R-:W-:Y:S01]  /*e9b0*/  FSEL R163, R168, RZ, P2 ;  /* 0x000000ffa8a37208 */ /* 0x000fe20001000000 */
[----:B------:R-:W-:Y:S01]  /*e9c0*/  FFMA.FTZ R154, R154, R3, -R164 ;  /* 0x000000039a9a7223 */ /* 0x000fe200000108a4 */
[----:B------:R-:W-:Y:S01]  /*e9d0*/  ISETP.NE.AND P2, PT, R192, R165, PT ;  /* 0x000000a5c000720c */ /* 0x000fe20003f45270 */
[-C--:B------:R-:W-:Y:S01]  /*e9e0*/  FMUL.FTZ R162, R162, R3.reuse ;  /* 0x00000003a2a27220 */ /* 0x080fe20000410000 */
[----:B------:R-:W-:Y:S01]  /*e9f0*/  MUFU.EX2 R161, R161 ;  /* 0x000000a100a17308 */ /* 0x000fe20000000800 */
[----:B------:R-:W-:Y:S01]  /*ea00*/  FADD.FTZ R166, -R163, R200 ;  /* 0x000000c8a3a67221 */ /* 0x000fe20000010100 */
[----:B------:R-:W-:Y:S01]  /*ea10*/  @!P1 IADD3 R163, R186, 0x38840, RZ ;  /* 0x00038840baa39810 */ /* 0x000fe20007ffe0ff */
[-CC-:B------:R-:W-:Y:S01]  /*ea20*/  FFMA.FTZ R204, R204, R3.reuse, -R164.reuse ;  /* 0x00000003cccc7223 */ /* 0x180fe200000108a4 */
[-CC-:B------:R-:W-:Y:S01]  /*ea30*/  FFMA.FTZ R201, R167, R3.reuse, -R164.reuse ;  /* 0x00000003a7c97223 */ /* 0x180fe200000108a4 */
[-C--:B------:R-:W-:Y:S01]  /*ea40*/  FMUL.FTZ R166, R166, R3.reuse ;  /* 0x00000003a6a67220 */ /* 0x080fe20000410000 */
[----:B------:R-:W-:Y:S01]  /*ea50*/  @!P1 PRMT R165, RZ, 0x654, R163 ;  /* 0x00000654ffa59816 */ /* 0x000fe200000000a3 */
[-CC-:B------:R-:W-:Y:S01]  /*ea60*/  FFMA.FTZ R167, R205, R3.reuse, -R164.reuse ;  /* 0x00000003cda77223 */ /* 0x180fe200000108a4 */
[----:B------:R-:W0:Y:S01]  /*ea70*/  MUFU.EX2 R162, R162 ;  /* 0x000000a200a27308 */ /* 0x000e220000000800 */
[-CC-:B------:R-:W-:Y:S01]  /*ea80*/  FFMA.FTZ R159, R159, R3.reuse, -R164.reuse ;  /* 0x000000039f9f7223 */ /* 0x180fe200000108a4 */
[----:B------:R1:W-:Y:S01]  /*ea90*/  @!P1 SYNCS.ARRIVE.TRANS64.RED.A1T0 RZ, [R165+URZ], RZ ;  /* 0x000000ffa5ff99a7 */ /* 0x0003e2000810043f */
[-CC-:B------:R-:W-:Y:S01]  /*eaa0*/  FFMA.FTZ R202, R203, R3.reuse, -R164.reuse ;  /* 0x00000003cbca7223 */ /* 0x180fe200000108a4 */
[-CC-:B------:R-:W-:Y:S01]  /*eab0*/  FFMA.FTZ R206, R206, R3.reuse, -R164.reuse ;  /* 0x00000003cece7223 */ /* 0x180fe200000108a4 */
[-CC-:B------:R-:W-:Y:S01]  /*eac0*/  FFMA.FTZ R200, R224, R3.reuse, -R164.reuse ;  /* 0x00000003e0c87223 */ /* 0x180fe200000108a4 */
[-CC-:B------:R-:W-:Y:S01]  /*ead0*/  FFMA.FTZ R225, R225, R3.reuse, -R164.reuse ;  /* 0x00000003e1e17223 */ /* 0x180fe200000108a4 */
[----:B------:R-:W-:Y:S01]  /*eae0*/  FFMA.FTZ R205, R226, R3, -R164 ;  /* 0x00000003e2cd7223 */ /* 0x000fe200000108a4 */
[----:B------:R-:W2:Y:S01]  /*eaf0*/  MUFU.EX2 R163, R166 ;  /* 0x000000a600a37308 */ /* 0x000ea20000000800 */
[----:B------:R-:W-:-:S02]  /*eb00*/  @!P1 VIADD R186, R186, 0x38860 ;  /* 0x00038860baba9836 */ /* 0x000fc40000000000 */
[----:B-1----:R-:W-:-:S03]  /*eb10*/  @!P2 IMAD R165, R199, 0x40, R190 ;  /* 0x00000040c7a5a824 */ /* 0x002fc600078e02be */
[----:B------:R-:W-:Y:S01]  /*eb20*/  @!P1 PRMT R186, RZ, 0x654, R186 ;  /* 0x00000654ffba9816 */ /* 0x000fe200000000ba */
[----:B------:R-:W-:Y:S01]  /*eb30*/  @!P2 IMAD R165, R165, 0x4, R2 ;  /* 0x00000004a5a5a824 */ /* 0x000fe200078e0202 */
[----:B------:R-:W1:Y:S01]  /*eb40*/  MUFU.EX2 R154, R154 ;  /* 0x0000009a009a7308 */ /* 0x000e620000000800 */
[-C--:B0-----:R-:W-:Y:S01]  /*eb50*/  FMUL.FTZ R24, R24, R162.reuse ;  /* 0x000000a218187220 */ /* 0x081fe20000410000 */
[-C--:B------:R-:W-:Y:S01]  /*eb60*/  FMUL.FTZ R25, R25, R162.reuse ;  /* 0x000000a219197220 */ /* 0x080fe20000410000 */
[-C--:B------:R-:W-:Y:S01]  /*eb70*/  FMUL.FTZ R28, R28, R162.reuse ;  /* 0x000000a21c1c7220 */ /* 0x080fe20000410000 */
[----:B------:R0:W-:Y:S01]  /*eb80*/  @!P2 STS [R165+0x38400], R162 ;  /* 0x038400a2a500a388 */ /* 0x0001e20000000800 */
[-C--:B------:R-:W-:Y:S01]  /*eb90*/  FMUL.FTZ R29, R29, R162.reuse ;  /* 0x000000a21d1d7220 */ /* 0x080fe20000410000 */
[-C--:B------:R-:W-:Y:S01]  /*eba0*/  FMUL.FTZ R32, R32, R162.reuse ;  /* 0x000000a220207220 */ /* 0x080fe20000410000 */
[-C--:B------:R-:W-:Y:S01]  /*ebb0*/  FMUL.FTZ R33, R33, R162.reuse ;  /* 0x000000a221217220 */ /* 0x080fe20000410000 */
[----:B------:R3:W-:Y:S01]  /*ebc0*/  MUFU.EX2 R198, R204 ;  /* 0x000000cc00c67308 */ /* 0x0007e20000000800 */
[----:B--2---:R2:W-:Y:S01]  /*ebd0*/  @!P2 STS [R165+0x38420], R163 ;  /* 0x038420a3a500a388 */ /* 0x0045e20000000800 */
[-C--:B------:R-:W-:Y:S01]  /*ebe0*/  FMUL.FTZ R36, R36, R162.reuse ;  /* 0x000000a224247220 */ /* 0x080fe20000410000 */
[-C--:B------:R-:W-:Y:S01]  /*ebf0*/  FMUL.FTZ R37, R37, R162.reuse ;  /* 0x000000a225257220 */ /* 0x080fe20000410000 */
[-C--:B------:R-:W-:Y:S01]  /*ec00*/  FMUL.FTZ R40, R40, R162.reuse ;  /* 0x000000a228287220 */ /* 0x080fe20000410000 */
[-C--:B------:R-:W-:Y:S01]  /*ec10*/  FMUL.FTZ R41, R41, R162.reuse ;  /* 0x000000a229297220 */ /* 0x080fe20000410000 */
[-C--:B------:R-:W-:Y:S01]  /*ec20*/  FMUL.FTZ R44, R44, R162.reuse ;  /* 0x000000a22c2c7220 */ /* 0x080fe20000410000 */
[----:B------:R-:W-:Y:S01]  /*ec30*/  FMUL.FTZ R45, R45, R162 ;  /* 0x000000a22d2d7220 */ /* 0x000fe20000410000 */
[----:B------:R-:W4:Y:S01]  /*ec40*/  MUFU.EX2 R155, R155 ;  /* 0x0000009b009b7308 */ /* 0x000f220000000800 */
[----:B---3--:R-:W-:Y:S01]  /*ec50*/  FFMA.FTZ R204, R182, R3, -R164 ;  /* 0x00000003b6cc7223 */ /* 0x008fe200000108a4 */
[----:B------:R-:W-:Y:S01]  /*ec60*/  FFMA.FTZ R164, R162, R21, R152 ;  /* 0x00000015a2a47223 */ /* 0x000fe20000010098 */
[----:B------:R-:W-:Y:S01]  /*ec70*/  F2FP.BF16.F32.PACK_AB R152, R153, R152 ;  /* 0x000000989998723e */ /* 0x000fe200000010ff */
[----:B-1----:R-:W-:Y:S01]  /*ec80*/  FFMA.FTZ R20, R163, R20, R154 ;  /* 0x00000014a3147223 */ /* 0x002fe2000001009a */
[----:B------:R-:W-:Y:S01]  /*ec90*/  FMUL.FTZ R48, R48, R162 ;  /* 0x000000a230307220 */ /* 0x000fe20000410000 */
[----:B------:R-:W-:Y:S01]  /*eca0*/  FADD.FTZ R21, R153, R164 ;  /* 0x000000a499157221 */ /* 0x000fe20000010000 */
[----:B------:R-:W-:Y:S01]  /*ecb0*/  F2FP.BF16.F32.PACK_AB R153, R161, R154 ;  /* 0x0000009aa199723e */ /* 0x000fe200000010ff */
[----:B------:R-:W1:Y:S01]  /*ecc0*/  MUFU.EX2 R159, R159 ;  /* 0x0000009f009f7308 */ /* 0x000e620000000800 */
[----:B------:R-:W-:Y:S01]  /*ecd0*/  F2FP.BF16.F32.PACK_AB R154, R183, R156 ;  /* 0x0000009cb79a723e */ /* 0x000fe200000010ff */
[----:B------:R-:W-:Y:S01]  /*ece0*/  FADD.FTZ R164, R156, R21 ;  /* 0x000000159ca47221 */ /* 0x000fe20000010000 */
[----:B------:R-:W-:Y:S01]  /*ecf0*/  FADD.FTZ R20, R161, R20 ;  /* 0x00000014a1147221 */ /* 0x000fe20000010000 */
[-C--:B------:R-:W-:Y:S01]  /*ed00*/  FMUL.FTZ R49, R49, R162.reuse ;  /* 0x000000a231317220 */ /* 0x080fe20000410000 */
[-C--:B------:R-:W-:Y:S01]  /*ed10*/  FMUL.FTZ R52, R52, R162.reuse ;  /* 0x000000a234347220 */ /* 0x080fe20000410000 */
[----:B------:R-:W-:Y:S01]  /*ed20*/  FADD.FTZ R164, R183, R164 ;  /* 0x000000a4b7a47221 */ /* 0x000fe20000010000 */
[-C--:B------:R-:W-:Y:S01]  /*ed30*/  FMUL.FTZ R53, R53, R162.reuse ;  /* 0x000000a235357220 */ /* 0x080fe20000410000 */
[----:B------:R-:W3:Y:S01]  /*ed40*/  MUFU.EX2 R160, R160 ;  /* 0x000000a000a07308 */ /* 0x000ee20000000800 */
[----:B----4-:R-:W-:Y:S01]  /*ed50*/  FADD.FTZ R20, R155, R20 ;  /* 0x000000149b147221 */ /* 0x010fe20000010000 */
[----:B------:R-:W-:Y:S01]  /*ed60*/  FADD.FTZ R203, R157, R164 ;  /* 0x000000a49dcb7221 */ /* 0x000fe20000010000 */
[-C--:B------:R-:W-:Y:S01]  /*ed70*/  FMUL.FTZ R56, R56, R162.reuse ;  /* 0x000000a238387220 */ /* 0x080fe20000410000 */
[-C--:B------:R-:W-:Y:S01]  /*ed80*/  FMUL.FTZ R57, R57, R162.reuse ;  /* 0x000000a239397220 */ /* 0x080fe20000410000 */
[-C--:B------:R-:W-:Y:S01]  /*ed90*/  FMUL.FTZ R60, R60, R162.reuse ;  /* 0x000000a23c3c7220 */ /* 0x080fe20000410000 */
[-C--:B------:R-:W-:Y:S01]  /*eda0*/  FMUL.FTZ R61, R61, R162.reuse ;  /* 0x000000a23d3d7220 */ /* 0x080fe20000410000 */
[-C--:B------:R-:W-:Y:S01]  /*edb0*/  FMUL.FTZ R64, R64, R162.reuse ;  /* 0x000000a240407220 */ /* 0x080fe20000410000 */
[----:B------:R-:W-:Y:S01]  /*edc0*/  MUFU.EX2 R158, R158 ;  /* 0x0000009e009e7308 */ /* 0x000fe20000000800 */
[C---:B-1----:R-:W-:Y:S01]  /*edd0*/  FADD.FTZ R21, R159.reuse, R20 ;  /* 0x000000149f157221 */ /* 0x042fe20000010000 */
        /* <DEDUP_REMOVED lines=8> */
[C---:B---3--:R-:W-:Y:S01]  /*ee60*/  F2FP.BF16.F32.PACK_AB R156, R160.reuse, R157 ;  /* 0x0000009da09c723e */ /* 0x048fe200000010ff */
        /* <DEDUP_REMOVED lines=119> */
[----:B------:R-:W-:Y:S01]  /*f5e0*/  FMUL.FTZ R151, R151, R163 ;  /* 0x000000a397977220 */ /* 0x000fe20000410000 */
[----:B---3--:R-:W-:Y:S01]  /*f5f0*/  F2FP.BF16.F32.PACK_AB R158, R171, R170 ;  /* 0x000000aaab9e723e */ /* 0x008fe200000010ff */
[----:B------:R3:W-:Y:S01]  /*f600*/  STSM.16.M88.4 [R196+0x36400], R152 ;  /* 0x03640098c4007844 */ /* 0x0007e20000000200 */
[----:B-1----:R-:W-:Y:S01]  /*f610*/  F2FP.BF16.F32.PACK_AB R159, R201, R181 ;  /* 0x000000b5c99f723e */ /* 0x002fe200000010ff */
[----:B------:R-:W-:Y:S01]  /*f620*/  VIADD R20, R172, 0x80 ;  /* 0x00000080ac147836 */ /* 0x000fe20000000000 */
[----:B----4-:R-:W-:Y:S01]  /*f630*/  F2FP.BF16.F32.PACK_AB R160, R169, R173 ;  /* 0x000000ada9a0723e */ /* 0x010fe200000010ff */
[----:B------:R-:W-:Y:S01]  /*f640*/  IMAD.MOV.U32 R21, RZ, RZ, 0x40000040 ;  /* 0x40000040ff157424 */ /* 0x000fe200078e00ff */
[----:B------:R-:W-:Y:S01]  /*f650*/  MUFU.EX2 R200, R200 ;  /* 0x000000c800c87308 */ /* 0x000fe20000000800 */
[----:B-----5:R-:W-:Y:S01]  /*f660*/  F2FP.BF16.F32.PACK_AB R161, R198, R202 ;  /* 0x000000cac6a1723e */ /* 0x020fe200000010ff */
[----:B------:R4:W-:Y:S01]  /*f670*/  STSM.16.M88.4 [R208], R156 ;  /* 0x0000009cd0007844 */ /* 0x0009e20000000200 */
[----:B------:R-:W-:Y:S01]  /*f680*/  F2FP.BF16.F32.PACK_AB R162, R175, R174 ;  /* 0x000000aeafa2723e */ /* 0x000fe200000010ff */
[----:B------:R-:W-:Y:S01]  /*f690*/  FADD.FTZ R206, R180, R206 ;  /* 0x000000ceb4ce7221 */ /* 0x000fe20000010000 */
[----:B--2---:R-:W-:Y:S01]  /*f6a0*/  F2FP.BF16.F32.PACK_AB R163, R182, R199 ;  /* 0x000000c7b6a3723e */ /* 0x004fe200000010ff */
[----:B------:R-:W-:Y:S01]  /*f6b0*/  FADD.FTZ R170, R170, R203 ;  /* 0x000000cbaaaa7221 */ /* 0x000fe20000010000 */
[----:B0-----:R-:W-:Y:S01]  /*f6c0*/  F2FP.BF16.F32.PACK_AB R164, R177, R176 ;  /* 0x000000b0b1a4723e */ /* 0x001fe200000010ff */
[----:B------:R-:W0:Y:S01]  /*f6d0*/  MUFU.EX2 R183, R225 ;  /* 0x000000e100b77308 */ /* 0x000e220000000800 */
[----:B------:R-:W-:Y:S01]  /*f6e0*/  F2FP.BF16.F32.PACK_AB R166, R179, R178 ;  /* 0x000000b2b3a6723e */ /* 0x000fe200000010ff */
[----:B------:R4:W-:Y:S01]  /*f6f0*/  STSM.16.M88.4 [R210], R160 ;  /* 0x000000a0d2007844 */ /* 0x0009e20000000200 */
[----:B------:R-:W-:Y:S01]  /*f700*/  FADD.FTZ R206, R181, R206 ;  /* 0x000000ceb5ce7221 */ /* 0x000fe20000010000 */
[----:B------:R-:W-:Y:S01]  /*f710*/  FADD.FTZ R170, R171, R170 ;  /* 0x000000aaabaa7221 */ /* 0x000fe20000010000 */
[----:B------:R-:W-:-:S02]  /*f720*/  ISETP.GT.AND P2, PT, R197, R211, PT ;  /* 0x000000d3c500720c */ /* 0x000fc40003f44270 */
[----:B------:R-:W-:Y:S01]  /*f730*/  FADD.FTZ R201, R201, R206 ;  /* 0x000000cec9c97221 */ /* 0x000fe20000010000 */
[----:B------:R-:W-:Y:S01]  /*f740*/  MUFU.EX2 R204, R204 ;  /* 0x000000cc00cc7308 */ /* 0x000fe20000000800 */
[----:B------:R-:W-:Y:S02]  /*f750*/  FADD.FTZ R170, R173, R170 ;  /* 0x000000aaadaa7221 */ /* 0x000fe40000010000 */
[----:B------:R-:W-:Y:S02]  /*f760*/  FADD.FTZ R201, R202, R201 ;  /* 0x000000c9cac97221 */ /* 0x000fe40000010000 */
[----:B------:R-:W-:Y:S02]  /*f770*/  FADD.FTZ R169, R169, R170 ;  /* 0x000000aaa9a97221 */ /* 0x000fe40000010000 */
[----:B------:R-:W-:Y:S01]  /*f780*/  FADD.FTZ R198, R198, R201 ;  /* 0x000000c9c6c67221 */ /* 0x000fe20000010000 */
[----:B------:R-:W1:Y:S01]  /*f790*/  MUFU.EX2 R205, R205 ;  /* 0x000000cd00cd7308 */ /* 0x000e620000000800 */
[----:B0-----:R-:W-:Y:S01]  /*f7a0*/  F2FP.BF16.F32.PACK_AB R165, R183, R200 ;  /* 0x000000c8b7a5723e */ /* 0x001fe200000010ff */
[----:B------:R-:W-:Y:S01]  /*f7b0*/  FADD.FTZ R174, R174, R169 ;  /* 0x000000a9aeae7221 */ /* 0x000fe20000010000 */
[----:B------:R-:W-:Y:S01]  /*f7c0*/  FADD.FTZ R199, R199, R198 ;  /* 0x000000c6c7c77221 */ /* 0x000fe20000010000 */
[----:B------:R-:W-:-:S02]  /*f7d0*/  IMAD.MOV.U32 R198, RZ, RZ, R0 ;  /* 0x000000ffffc67224 */ /* 0x000fc400078e0000 */
[----:B------:R-:W-:Y:S01]  /*f7e0*/  FADD.FTZ R175, R175, R174 ;  /* 0x000000aeafaf7221 */ /* 0x000fe20000010000 */
[----:B------:R-:W-:-:S03]  /*f7f0*/  FADD.FTZ R199, R182, R199 ;  /* 0x000000c7b6c77221 */ /* 0x000fc60000010000 */
[----:B------:R-:W-:Y:S01]  /*f800*/  FADD.FTZ R176, R176, R175 ;  /* 0x000000afb0b07221 */ /* 0x000fe20000010000 */
[----:B------:R-:W-:Y:S01]  /*f810*/  FADD.FTZ R200, R200, R199 ;  /* 0x000000c7c8c87221 */ /* 0x000fe20000010000 */
[----:B------:R-:W-:Y:S02]  /*f820*/  IMAD.MOV.U32 R199, RZ, RZ, R18 ;  /* 0x000000ffffc77224 */ /* 0x000fe400078e0012 */
[----:B------:R-:W-:Y:S01]  /*f830*/  FADD.FTZ R177, R177, R176 ;  /* 0x000000b0b1b17221 */ /* 0x000fe20000010000 */
[----:B------:R-:W-:Y:S01]  /*f840*/  FADD.FTZ R183, R183, R200 ;  /* 0x000000c8b7b77221 */ /* 0x000fe20000010000 */
[----:B------:R-:W-:Y:S01]  /*f850*/  IMAD.MOV.U32 R200, RZ, RZ, R168 ;  /* 0x000000ffffc87224 */ /* 0x000fe200078e00a8 */
[----:B-1----:R-:W-:Y:S01]  /*f860*/  F2FP.BF16.F32.PACK_AB R167, R205, R204 ;  /* 0x000000cccda7723e */ /* 0x002fe200000010ff */
[----:B------:R-:W-:-:S04]  /*f870*/  FADD.FTZ R178, R178, R177 ;  /* 0x000000b1b2b27221 */ /* 0x000fc80000010000 */
[----:B------:R4:W-:Y:S01]  /*f880*/  STSM.16.M88.4 [R209], R164 ;  /* 0x000000a4d1007844 */ /* 0x0009e20000000200 */
[----:B------:R-:W-:-:S06]  /*f890*/  WARPGROUP.ARRIVE ;  /* 0x00000000000079c5 */ /* 0x000fcc0000000000 */
[----:B------:R-:W-:Y:S01]  /*f8a0*/  HGMMA.64x256x16.F32.BF16 R24, R152, gdesc[UR4].tnspB, R24, gsb0 ;  /* 0x43e0000498187df0 */ /* 0x000fe20008001818 */
[----:B------:R-:W-:Y:S01]  /*f8b0*/  R2UR UR6, R20 ;  /* 0x00000000140672ca */ /* 0x000fe200000e0000 */
[----:B------:R-:W-:Y:S01]  /*f8c0*/  VIADD R20, R172, 0x100 ;  /* 0x00000100ac147836 */ /* 0x000fe20000000000 */
[----:B------:R-:W-:Y:S01]  /*f8d0*/  R2UR UR7, R21 ;  /* 0x00000000150772ca */ /* 0x000fe200000e0000 */
[----:B------:R-:W-:Y:S01]  /*f8e0*/  IMAD.MOV.U32 R21, RZ, RZ, 0x40000040 ;  /* 0x40000040ff157424 */ /* 0x000fe200078e00ff */
[----:B------:R-:W-:Y:S02]  /*f8f0*/  WARPGROUP.DEPBAR.LE gsb0, 0x0 ;  /* 0x00008000000079c5 */ /* 0x000fe40000010000 */
[----:B------:R-:W-:Y:S01]  /*f900*/  WARPGROUP.ARRIVE ;  /* 0x00000000000079c5 */ /* 0x000fe20000000000 */
[----:B---3--:R-:W-:-:S04]  /*f910*/  VIADD R152, R197, 0xffffffff ;  /* 0xffffffffc5987836 */ /* 0x008fc80000000000 */
        /* <DEDUP_REMOVED lines=14> */
[----:B------:R-:W-:Y:S02]  /*fa00*/  FADD.FTZ R21, R179, R178 ;  /* 0x000000b2b3157221 */ /* 0x000fe40000010000 */
[----:B------:R-:W-:Y:S01]  /*fa10*/  FADD.FTZ R20, R205, R20 ;  /* 0x00000014cd147221 */ /* 0x000fe20000010000 */
[----:B------:R-:W-:Y:S02]  /*fa20*/  WARPGROUP.DEPBAR.LE gsb0, 0x0 ;  /* 0x00008000000079c5 */ /* 0x000fe40000010000 */
[----:B------:R-:W-:-:S15]  /*fa30*/  WARPGROUP.ARRIVE ;  /* 0x00000000000079c5 */ /* 0x000fde0000000000 */
[----:B------:R-:W-:-:S04]  /*fa40*/  NOP ;  /* 0x0000000000007918 */ /* 0x000fc80000000000 */
        /* <DEDUP_REMOVED lines=13> */
.L_x_4292:
[----:B------:R-:W-:-:S07]  /*fb20*/  IMAD.MOV.U32 R197, RZ, RZ, R152 ;  /* 0x000000ffffc57224 */ /* 0x000fce00078e0098 */
.L_x_4291:
[----:B------:R-:W-:Y:S05]  /*fb30*/  BSYNC B1 ;  /* 0x0000000000017941 */ /* 0x000fea0003800000 */
.L_x_4290:
[----:B------:R-:W-:Y:S01]  /*fb40*/  ISETP.GE.AND P2, PT, R197, RZ, PT ;  /* 0x000000ffc500720c */ /* 0x000fe20003f46270 */
[----:B------:R-:W-:-:S12]  /*fb50*/  BSSY B0, `(.L_x_4304) ;  /* 0x000032a000007945 */ /* 0x000fd80003800000 */
[----:B------:R-:W-:Y:S05]  /*fb60*/  @!P2 BRA `(.L_x_4305) ;  /* 0x0000003000a0a947 */ /* 0x000fea0003800000 */
[----:B------:R-:W-:Y:S01]  /*fb70*/  IMAD.MOV.U32 R198, RZ, RZ, R168 ;  /* 0x000000ffffc67224 */ /* 0x000fe200078e00a8 */
[----:B------:R-:W-:Y:S01]  /*fb80*/  MOV R194, R0 ;  /* 0x0000000000c27202 */ /* 0x000fe20000000f00 */
[----:B------:R-:W-:-:S07]  /*fb90*/  IMAD.MOV.U32 R199, RZ, RZ, R18 ;  /* 0x000000ffffc77224 */ /* 0x000fce00078e0012 */
.L_x_4316:
[----:B------:R-:W-:-:S05]  /*fba0*/  VIADD R18, R199, 0x1 ;  /* 0x00000001c7127836 */ /* 0x000fca0000000000 */
[----:B------:R-:W-:-:S04]  /*fbb0*/  ISETP.NE.AND P2, PT, R18, 0x2, PT ;  /* 0x000000021200780c */ /* 0x000fc80003f45270 */
[----:B------:R-:W-:Y:S02]  /*fbc0*/  SEL R3, RZ, 0x1, P2 ;  /* 0x00000001ff037807 */ /* 0x000fe40001000000 */
[----:B------:R-:W-:Y:S02]  /*fbd0*/  SEL R18, R18, RZ, P2 ;  /* 0x000000ff12127207 */ /* 0x000fe40001000000 */
[----:B------:R-:W-:Y:S01]  /*fbe0*/  LOP3.LUT R22, R22, R3, RZ, 0x3c, !PT ;  /* 0x0000000316167212 */ /* 0x000fe200078e3cff */
[----:B--2---:R-:W-:Y:S06]  /*fbf0*/  @!P0 BRA `(.L_x_4306) ;  /* 0x0000000000048947 */ /* 0x004fec0003800000 */
[----:B------:R-:W-:Y:S01]  /*fc00*/  BPT.TRAP 0x1 ;  /* 0x000000040000795c */ /* 0x000fe20000300000 */
.L_x_4306:
[----:B------:R-:W-:Y:S01]  /*fc10*/  IMAD R185, R18, 0x8, R2 ;  /* 0x0000000812b97824 */ /* 0x000fe200078e0202 */
[----:B------:R-:W-:-:S04]  /*fc20*/  SHF.L.U32 R0, R22, 0x1f, RZ ;  /* 0x0000001f16007819 */ /* 0x000fc800000006ff */
[----:B------:R0:W2:Y:S01]  /*fc30*/  SYNCS.PHASECHK.TRANS64.TRYWAIT P2, [R185+URZ+0x38830], R0 ;  /* 0x03883000b90075a7 */ /* 0x0000a2000804017f */
[----:B------:R-:W-:Y:S05]  /*fc40*/  @!P0 BRA `(.L_x_4307) ;  /* 0x0000000000048947 */ /* 0x000fea0003800000 */
[----:B------:R-:W-:Y:S01]  /*fc50*/  BPT.TRAP 0x1 ;  /* 0x000000040000795c */ /* 0x000fe20000300000 */
.L_x_4307:
[----:B------:R-:W-:Y:S01]  /*fc60*/  BSSY B1, `(.L_x_4308) ;  /* 0x0000006000017945 */ /* 0x000fe20003800000 */
[----:B----4-:R-:W-:Y:S02]  /*fc70*/  IMAD R186, R18, 0x200, R14 ;  /* 0x0000020012ba7824 */ /* 0x010fe400078e020e */
[----:B------:R-:W-:Y:S01]  /*fc80*/  IMAD.MOV.U32 R187, RZ, RZ, 0x40000040 ;  /* 0x40000040ffbb7424 */ /* 0x000fe200078e00ff */
[----:B--2---:R-:W-:Y:S06]  /*fc90*/  @P2 BRA `(.L_x_4309) ;  /* 0x0000000000082947 */ /* 0x004fec0003800000 */
[----:B------:R-:W2:Y:S02]  /*fca0*/  SYNCS.PHASECHK.TRANS64.TRYWAIT P2, [R185+URZ+0x38830], R0 ;  /* 0x03883000b90075a7 */ /* 0x000ea4000804017f */
[----:B--2---:R-:W-:Y:S05]  /*fcb0*/  @!P2 BRA `(.L_x_4310) ;  /* 0x000000d400e0a947 */ /* 0x004fea0003800000 */
.L_x_4309:
[----:B------:R-:W-:Y:S05]  /*fcc0*/  BSYNC B1 ;  /* 0x0000000000017941 */ /* 0x000fea0003800000 */
.L_x_4308:
        /* <DEDUP_REMOVED lines=36> */
.L_x_4311:
[----:B------:R1:W3:Y:S01]  /*ff10*/  SYNCS.PHASECHK.TRANS64.TRYWAIT P2, [R185+URZ+0x38850], R0 ;  /* 0x03885000b90075a7 */ /* 0x0002e2000804017f */
[----:B------:R-:W-:Y:S05]  /*ff20*/  @!P0 BRA `(.L_x_4312) ;  /* 0x0000000000048947 */ /* 0x000fea0003800000 */
[----:B------:R-:W-:Y:S01]  /*ff30*/  BPT.TRAP 0x1 ;  /* 0x000000040000795c */ /* 0x000fe20000300000 */
.L_x_4312:
[----:B------:R-:W-:Y:S04]  /*ff40*/  BSSY B1, `(.L_x_4313) ;  /* 0x0000004000017945 */ /* 0x000fe80003800000 */
[----:B---3--:R-:W-:Y:S05]  /*ff50*/  @P2 BRA `(.L_x_4314) ;  /* 0x0000000000082947 */ /* 0x008fea0003800000 */
[----:B------:R-:W3:Y:S02]  /*ff60*/  SYNCS.PHASECHK.TRANS64.TRYWAIT P2, [R185+URZ+0x38850], R0 ;  /* 0x03885000b90075a7 */ /* 0x000ee4000804017f */
[----:B---3--:R-:W-:Y:S05]  /*ff70*/  @!P2 BRA `(.L_x_4315) ;  /* 0x000000d40044a947 */ /* 0x008fea0003800000 */
.L_x_4314:
[----:B------:R-:W-:Y:S05]  /*ff80*/  BSYNC B1 ;  /* 0x0000000000017941 */ /* 0x000fea0003800000 */
.L_x_4313:
        /* <DEDUP_REMOVED lines=12> */
[----:B------:R-:W-:-:S05]  /*10050*/  IMAD.MOV.U32 R203, RZ, RZ, 0x40000040 ;  /* 0x40000040ffcb7424 */ /* 0x000fca00078e00ff */
        /* <DEDUP_REMOVED lines=9> */
[----:B----4-:R-:W-:-:S05]  /*100f0*/  SHF.R.U32.HI R3, RZ, 0x7, R3 ;  /* 0x00000007ff037819 */ /* 0x010fca0000011603 */
[----:B0123--:R0:W1:Y:S02]  /*10100*/  SHFL.IDX PT, R0, R3, RZ, 0x1f ;  /* 0x00001fff03007589 */ /* 0x00f06400000e0000 */
[----:B0-----:R-:W-:Y:S01]  /*10110*/  IMAD.MOV.U32 R3, RZ, RZ, 0x4 ;  /* 0x00000004ff037424 */ /* 0x001fe200078e00ff */
[----:B-1----:R-:W-:-:S04]  /*10120*/  ISETP.GT.AND P2, PT, R0, 0x7f, PT ;  /* 0x0000007f0000780c */ /* 0x002fc80003f44270 */
        /* <DEDUP_REMOVED lines=44> */
[----:B------:R-:W-:Y:S01]  /*103f0*/  IADD3 R186, R4, 0x204, RZ ;  /* 0x0000020404ba7810 */ /* 0x000fe20007ffe0ff */
        /* <DEDUP_REMOVED lines=136> */
[----:B------:R-:W-:Y:S01]  /*10c80*/  IMAD.MOV.U32 R205, RZ, RZ, 0x40000040 ;  /* 0x40000040ffcd7424 */ /* 0x000fe200078e00ff */
[----:B------:R-:W-:Y:S02]  /*10c90*/  WARPGROUP.DEPBAR.LE gsb0, 0x0 ;  /* 0x00008000000079c5 */ /* 0x000fe40000010000 */
[----:B------:R-:W-:-:S07]  /*10ca0*/  WARPGROUP.ARRIVE ;  /* 0x00000000000079c5 */ /* 0x000fce0000000000 */
        /* <DEDUP_REMOVED lines=98> */
[----:B------:R-:W-:-:S02]  /*112d0*/  IMAD.IADD R202, R187, 0x1, R3 ;  /* 0x00000001bbca7824 */ /* 0x000fc400078e0203 */
        /* <DEDUP_REMOVED lines=29> */
[----:B------:R-:W-:Y:S01]  /*114b0*/  VIADD R205, R4, 0xe00 ;  /* 0x00000e0004cd7836 */ /* 0x000fe20000000000 */
        /* <DEDUP_REMOVED lines=12> */
[----:B------:R-:W-:-:S02]  /*11580*/  MOV R203, 0x40000040 ;  /* 0x4000004000cb7802 */ /* 0x000fc40000000f00 */
        /* <DEDUP_REMOVED lines=12> */
[----:B------:R-:W-:Y:S01]  /*11650*/  LOP3.LUT R201, R0, 0x6, RZ, 0xc0, !PT ;  /* 0x0000000600c97812 */ /* 0x000fe200078ec0ff */
[----:B------:R-:W-:-:S05]  /*11660*/  IMAD.MOV.U32 R3, RZ, RZ, 0x1000 ;  /* 0x00001000ff037424 */ /* 0x000fca00078e00ff */
[----:B------:R-:W-:-:S04]  /*11670*/  SEL R3, R3, 0xf80, P2 ;  /* 0x00000f8003037807 */ /* 0x000fc80001000000 */
        /* <DEDUP_REMOVED lines=12> */
[----:B------:R-:W-:-:S02]  /*11740*/  WARPGROUP.DEPBAR.LE gsb0, 0x0 ;  /* 0x00008000000079c5 */ /* 0x000fc40000010000 */
[----:B------:R-:W-:-:S07]  /*11750*/  WARPGROUP.ARRIVE ;  /* 0x00000000000079c5 */ /* 0x000fce0000000000 */
        /* <DEDUP_REMOVED lines=37> */
[----:B------:R-:W-:Y:S01]  /*119b0*/  FMNMX.FTZ R200, R162, R3, !PT ;  /* 0x00000003a2c87209 */ /* 0x000fe20007810000 */
[----:B------:R-:W-:-:S03]  /*119c0*/  IMAD.U32 R3, RZ, RZ, UR4 ;  /* 0x00000004ff037e24 */ /* 0x000fc6000f8e00ff */
[----:B------:R-:W-:Y:S02]  /*119d0*/  FMNMX.FTZ R187, R163, R200, !PT ;  /* 0x000000c8a3bb7209 */ /* 0x000fe40007810000 */
[----:B0-----:R-:W-:-:S05]  /*119e0*/  FMNMX.FTZ R0, R201, R202, !PT ;  /* 0x000000cac9007209 */ /* 0x001fca0007810000 */
[----:B------:R-:W-:Y:S01]  /*119f0*/  FADD.FTZ R200, -R0, R194 ;  /* 0x000000c200c87221 */ /* 0x000fe20000010100 */
[----:B------:R-:W-:Y:S01]  /*11a00*/  FMNMX.FTZ R194, R166, R187, !PT ;  /* 0x000000bba6c27209 */ /* 0x000fe20007810000 */
[-C--:B------:R-:W-:Y:S02]  /*11a10*/  FMUL.FTZ R204, R0, R3.reuse ;  /* 0x0000000300cc7220 */ /* 0x080fe40000410000 */
[-C--:B------:R-:W-:Y:S01]  /*11a20*/  FMUL.FTZ R200, R200, R3.reuse ;  /* 0x00000003c8c87220 */ /* 0x080fe20000410000 */
[----:B------:R-:W-:Y:S01]  /*11a30*/  FMNMX.FTZ R187, R167, R194, !PT ;  /* 0x000000c2a7bb7209 */ /* 0x000fe20007810000 */
[-CC-:B------:R-:W-:Y:S01]  /*11a40*/  FFMA.FTZ R202, R168, R3.reuse, -R204.reuse ;  /* 0x00000003a8ca7223 */ /* 0x180fe200000108cc */
[--C-:B------:R-:W-:Y:S01]  /*11a50*/  FFMA.FTZ R152, R152, R3, -R204.reuse ;  /* 0x0000000398987223 */ /* 0x100fe200000108cc */
[----:B------:R0:W1:Y:S01]  /*11a60*/  MUFU.EX2 R203, R200 ;  /* 0x000000c800cb7308 */ /* 0x0000620000000800 */
[----:B------:R-:W-:Y:S01]  /*11a70*/  FMNMX.FTZ R194, R170, R187, !PT ;  /* 0x000000bbaac27209 */ /* 0x000fe20007810000 */
[-CC-:B------:R-:W-:Y:S01]  /*11a80*/  FFMA.FTZ R153, R153, R3.reuse, -R204.reuse ;  /* 0x0000000399997223 */ /* 0x180fe200000108cc */
[-CC-:B------:R-:W-:Y:S01]  /*11a90*/  FFMA.FTZ R156, R156, R3.reuse, -R204.reuse ;  /* 0x000000039c9c7223 */ /* 0x180fe200000108cc */
[-CC-:B------:R-:W-:Y:S01]  /*11aa0*/  FFMA.FTZ R157, R157, R3.reuse, -R204.reuse ;  /* 0x000000039d9d7223 */ /* 0x180fe200000108cc */
[----:B------:R-:W-:Y:S01]  /*11ab0*/  FMNMX.FTZ R187, R171, R194, !PT ;  /* 0x000000c2abbb7209 */ /* 0x000fe20007810000 */
[-CC-:B------:R-:W-:Y:S01]  /*11ac0*/  FFMA.FTZ R201, R165, R3.reuse, -R204.reuse ;  /* 0x00000003a5c97223 */ /* 0x180fe200000108cc */
[--C-:B------:R-:W-:Y:S01]  /*11ad0*/  FFMA.FTZ R169, R169, R3, -R204.reuse ;  /* 0x00000003a9a97223 */ /* 0x100fe200000108cc */
[----:B------:R-:W2:Y:S01]  /*11ae0*/  MUFU.EX2 R152, R152 ;  /* 0x0000009800987308 */ /* 0x000ea20000000800 */
[----:B------:R-:W-:Y:S01]  /*11af0*/  FMNMX.FTZ R194, R174, R187, !PT ;  /* 0x000000bbaec27209 */ /* 0x000fe20007810000 */
[-CC-:B0-----:R-:W-:Y:S01]  /*11b00*/  FFMA.FTZ R200, R164, R3.reuse, -R204.reuse ;  /* 0x00000003a4c87223 */ /* 0x181fe200000108cc */
[-CC-:B------:R-:W-:Y:S01]  /*11b10*/  FFMA.FTZ R172, R172, R3.reuse, -R204.reuse ;  /* 0x00000003acac7223 */ /* 0x180fe200000108cc */
[-CC-:B------:R-:W-:Y:S01]  /*11b20*/  FFMA.FTZ R173, R173, R3.reuse, -R204.reuse ;  /* 0x00000003adad7223 */ /* 0x180fe200000108cc */
[----:B------:R-:W-:Y:S01]  /*11b30*/  FMNMX.FTZ R187, R175, R194, !PT ;  /* 0x000000c2afbb7209 */ /* 0x000fe20007810000 */
[-CC-:B------:R-:W-:Y:S01]  /*11b40*/  FFMA.FTZ R176, R176, R3.reuse, -R204.reuse ;  /* 0x00000003b0b07223 */ /* 0x180fe200000108cc */
[--C-:B------:R-:W-:Y:S01]  /*11b50*/  FFMA.FTZ R177, R177, R3, -R204.reuse ;  /* 0x00000003b1b17223 */ /* 0x100fe200000108cc */
[----:B------:R-:W0:Y:S01]  /*11b60*/  MUFU.EX2 R153, R153 ;  /* 0x0000009900997308 */ /* 0x000e220000000800 */
[----:B------:R-:W-:Y:S01]  /*11b70*/  FMNMX.FTZ R194, R178, R187, !PT ;  /* 0x000000bbb2c27209 */ /* 0x000fe20007810000 */
[-CC-:B------:R-:W-:Y:S01]  /*11b80*/  FFMA.FTZ R180, R180, R3.reuse, -R204.reuse ;  /* 0x00000003b4b47223 */ /* 0x180fe200000108cc */
[--C-:B------:R-:W-:Y:S01]  /*11b90*/  FFMA.FTZ R181, R181, R3, -R204.reuse ;  /* 0x00000003b5b57223 */ /* 0x100fe200000108cc */
[-C--:B-1----:R-:W-:Y:S01]  /*11ba0*/  FMUL.FTZ R24, R24, R203.reuse ;  /* 0x000000cb18187220 */ /* 0x082fe20000410000 */
[----:B------:R-:W-:Y:S01]  /*11bb0*/  FMNMX.FTZ R187, R179, R194, !PT ;  /* 0x000000c2b3bb7209 */ /* 0x000fe20007810000 */
[-C--:B------:R-:W-:Y:S01]  /*11bc0*/  FMUL.FTZ R25, R25, R203.reuse ;  /* 0x000000cb19197220 */ /* 0x080fe20000410000 */
[----:B------:R-:W-:Y:S01]  /*11bd0*/  FMUL.FTZ R28, R28, R203 ;  /* 0x000000cb1c1c7220 */ /* 0x000fe20000410000 */
[----:B------:R-:W-:Y:S01]  /*11be0*/  MUFU.EX2 R156, R156 ;  /* 0x0000009c009c7308 */ /* 0x000fe20000000800 */
[----:B------:R-:W-:Y:S01]  /*11bf0*/  FMNMX.FTZ R194, R182, R187, !PT ;  /* 0x000000bbb6c27209 */ /* 0x000fe20007810000 */
[--C-:B------:R-:W-:Y:S01]  /*11c00*/  FFMA.FTZ R187, R160, R3, -R204.reuse ;  /* 0x00000003a0bb7223 */ /* 0x100fe200000108cc */
[-C--:B------:R-:W-:Y:S01]  /*11c10*/  FMUL.FTZ R29, R29, R203.reuse ;  /* 0x000000cb1d1d7220 */ /* 0x080fe20000410000 */
[----:B------:R-:W-:Y:S01]  /*11c20*/  FMUL.FTZ R32, R32, R203 ;  /* 0x000000cb20207220 */ /* 0x000fe20000410000 */
[----:B------:R-:W-:Y:S01]  /*11c30*/  FMNMX.FTZ R205, R183, R194, !PT ;  /* 0x000000c2b7cd7209 */ /* 0x000fe20007810000 */
[----:B------:R-:W-:Y:S01]  /*11c40*/  FFMA.FTZ R194, R161, R3, -R204 ;  /* 0x00000003a1c27223 */ /* 0x000fe200000108cc */
[-C--:B------:R-:W-:Y:S01]  /*11c50*/  FMUL.FTZ R33, R33, R203.reuse ;  /* 0x000000cb21217220 */ /* 0x080fe20000410000 */
[----:B------:R-:W-:Y:S01]  /*11c60*/  MUFU.EX2 R157, R157 ;  /* 0x0000009d009d7308 */ /* 0x000fe20000000800 */
[-C--:B------:R-:W-:Y:S01]  /*11c70*/  FMUL.FTZ R36, R36, R203.reuse ;  /* 0x000000cb24247220 */ /* 0x080fe20000410000 */
[----:B------:R-:W1:Y:S01]  /*11c80*/  SHFL.BFLY PT, R160, R205, 0x2, 0x1f ;  /* 0x0c401f00cda07f89 */ /* 0x000e6200000e0000 */
        /* <DEDUP_REMOVED lines=23> */
[----:B-1----:R-:W-:Y:S01]  /*11e00*/  FMNMX.FTZ R160, R205, R160, !PT ;  /* 0x000000a0cda07209 */ /* 0x002fe20007810000 */
        /* <DEDUP_REMOVED lines=42> */
[--C-:B------:R-:W-:Y:S01]  /*120b0*/  FFMA.FTZ R155, R158, R3, -R164.reuse ;  /* 0x000000039e9b7223 */ /* 0x100fe200000108a4 */
[----:B------:R-:W-:Y:S01]  /*120c0*/  ISETP.NE.AND P2, PT, R192, R159, PT ;  /* 0x0000009fc000720c */ /* 0x000fe20003f45270 */
[-CC-:B------:R-:W-:Y:S01]  /*120d0*/  FFMA.FTZ R205, R163, R3.reuse, -R164.reuse ;  /* 0x00000003a3cd7223 */ /* 0x180fe200000108a4 */
[----:B------:R-:W1:Y:S01]  /*120e0*/  MUFU.EX2 R160, R160 ;  /* 0x000000a000a07308 */ /* 0x000e620000000800 */
[----:B------:R-:W-:Y:S02]  /*120f0*/  @!P1 VIADD R158, R185, 0x38840 ;  /* 0x00038840b99e9836 */ /* 0x000fe40000000000 */
[-CC-:B------:R-:W-:Y:S01]  /*12100*/  FFMA.FTZ R204, R162, R3.reuse, -R164.reuse ;  /* 0x00000003a2cc7223 */ /* 0x180fe200000108a4 */
[-CC-:B------:R-:W-:Y:S01]  /*12110*/  FFMA.FTZ R206, R166, R3.reuse, -R164.reuse ;  /* 0x00000003a6ce7223 */ /* 0x180fe200000108a4 */
[-CC-:B------:R-:W-:Y:S01]  /*12120*/  FFMA.FTZ R207, R167, R3.reuse, -R164.reuse ;  /* 0x00000003a7cf7223 */ /* 0x180fe200000108a4 */
[-C--:B------:R-:W-:Y:S01]  /*12130*/  FFMA.FTZ R170, R170, R3.reuse, -R164 ;  /* 0x00000003aaaa7223 */ /* 0x080fe200000108a4 */
[----:B------:R-:W-:Y:S01]  /*12140*/  @!P1 PRMT R158, RZ, 0x654, R158 ;  /* 0x00000654ff9e9816 */ /* 0x000fe2000000009e */
[-CC-:B------:R-:W-:Y:S01]  /*12150*/  FFMA.FTZ R171, R171, R3.reuse, -R164.reuse ;  /* 0x00000003abab7223 */ /* 0x180fe200000108a4 */
[----:B------:R-:W3:Y:S01]  /*12160*/  MUFU.EX2 R154, R154 ;  /* 0x0000009a009a7308 */ /* 0x000ee20000000800 */
[----:B------:R-:W-:Y:S01]  /*12170*/  FFMA.FTZ R174, R174, R3, -R164 ;  /* 0x00000003aeae7223 */ /* 0x000fe200000108a4 */
[----:B------:R4:W-:Y:S01]  /*12180*/  @!P1 SYNCS.ARRIVE.TRANS64.RED.A1T0 RZ, [R158+URZ], RZ ;  /* 0x000000ff9eff99a7 */ /* 0x0009e2000810043f */
[----:B------:R-:W-:-:S02]  /*12190*/  @!P2 IMAD R163, R199, 0x40, R190 ;  /* 0x00000040c7a3a824 */ /* 0x000fc400078e02be */
[-CC-:B------:R-:W-:Y:S01]  /*121a0*/  FFMA.FTZ R175, R175, R3.reuse, -R164.reuse ;  /* 0x00000003afaf7223 */ /* 0x180fe200000108a4 */
[-CC-:B------:R-:W-:Y:S01]  /*121b0*/  FFMA.FTZ R178, R178, R3.reuse, -R164.reuse ;  /* 0x00000003b2b27223 */ /* 0x180fe200000108a4 */
[-CC-:B------:R-:W-:Y:S01]  /*121c0*/  FFMA.FTZ R199, R183, R3.reuse, -R164.reuse ;  /* 0x00000003b7c77223 */ /* 0x180fe200000108a4 */
[-CC-:B------:R-:W-:Y:S01]  /*121d0*/  FFMA.FTZ R159, R179, R3.reuse, -R164.reuse ;  /* 0x00000003b39f7223 */ /* 0x180fe200000108a4 */
[----:B------:R-:W-:Y:S01]  /*121e0*/  @!P2 LEA R163, R163, R2, 0x2 ;  /* 0x00000002a3a3a211 */ /* 0x000fe200078e10ff */
[----:B------:R-:W5:Y:S01]  /*121f0*/  MUFU.EX2 R161, R161 ;  /* 0x000000a100a17308 */ /* 0x000f620000000800 */
[----:B----4-:R-:W-:Y:S01]  /*12200*/  FFMA.FTZ R158, R182, R3, -R164 ;  /* 0x00000003b69e7223 */ /* 0x010fe200000108a4 */
[----:B--2---:R-:W-:Y:S01]  /*12210*/  FFMA.FTZ R162, R203, R21, R152 ;  /* 0x00000015cba27223 */ /* 0x004fe20000010098 */
[C---:B0-----:R-:W-:Y:S01]  /*12220*/  F2FP.BF16.F32.PACK_AB R152, R153.reuse, R152 ;  /* 0x000000989998723e */ /* 0x041fe200000010ff */
[----:B------:R0:W-:Y:S01]  /*12230*/  @!P2 STS [R163+0x38400], R203 ;  /* 0x038400cba300a388 */ /* 0x0001e20000000800 */
[-C--:B------:R-:W-:Y:S01]  /*12240*/  FMUL.FTZ R136, R136, R203.reuse ;  /* 0x000000cb88887220 */ /* 0x080fe20000410000 */
[----:B------:R-:W-:Y:S01]  /*12250*/  FADD.FTZ R21, R153, R162 ;  /* 0x000000a299157221 */ /* 0x000fe20000010000 */
[-C--:B------:R-:W-:Y:S01]  /*12260*/  FMUL.FTZ R137, R137, R203.reuse ;  /* 0x000000cb89897220 */ /* 0x080fe20000410000 */
[----:B-1----:R1:W-:Y:S01]  /*12270*/  @!P2 STS [R163+0x38420], R160 ;  /* 0x038420a0a300a388 */ /* 0x0023e20000000800 */
[----:B------:R-:W0:Y:S01]  /*12280*/  MUFU.EX2 R155, R155 ;  /* 0x0000009b009b7308 */ /* 0x000e220000000800 */
[----:B---3--:R-:W-:Y:S01]  /*12290*/  FFMA.FTZ R20, R160, R20, R154 ;  /* 0x00000014a0147223 */ /* 0x008fe2000001009a */
[----:B------:R-:W-:Y:S01]  /*122a0*/  FADD.FTZ R162, R156, R21 ;  /* 0x000000159ca27221 */ /* 0x000fe20000010000 */
[-C--:B------:R-:W-:Y:S01]  /*122b0*/  FMUL.FTZ R140, R140, R203.reuse ;  /* 0x000000cb8c8c7220 */ /* 0x080fe20000410000 */
[-C--:B------:R-:W-:Y:S01]  /*122c0*/  FMUL.FTZ R141, R141, R203.reuse ;  /* 0x000000cb8d8d7220 */ /* 0x080fe20000410000 */
[-C--:B------:R-:W-:Y:S01]  /*122d0*/  FMUL.FTZ R144, R144, R203.reuse ;  /* 0x000000cb90907220 */ /* 0x080fe20000410000 */
[-C--:B------:R-:W-:Y:S01]  /*122e0*/  FMUL.FTZ R145, R145, R203.reuse ;  /* 0x000000cb91917220 */ /* 0x080fe20000410000 */
[-C--:B------:R-:W-:Y:S01]  /*122f0*/  FMUL.FTZ R148, R148, R203.reuse ;  /* 0x000000cb94947220 */ /* 0x080fe20000410000 */
[----:B------:R-:W2:Y:S01]  /*12300*/  MUFU.EX2 R198, R198 ;  /* 0x000000c600c67308 */ /* 0x000ea20000000800 */
[----:B-----5:R-:W-:Y:S01]  /*12310*/  FADD.FTZ R20, R161, R20 ;  /* 0x00000014a1147221 */ /* 0x020fe20000010000 */
[----:B------:R-:W-:Y:S01]  /*12320*/  FMUL.FTZ R149, R149, R203 ;  /* 0x000000cb95957220 */ /* 0x000fe20000410000 */
[----:B------:R-:W-:Y:S01]  /*12330*/  F2FP.BF16.F32.PACK_AB R153, R161, R154 ;  /* 0x0000009aa199723e */ /* 0x000fe200000010ff */
[C---:B------:R-:W-:Y:S01]  /*12340*/  FADD.FTZ R179, R157.reuse, R162 ;  /* 0x000000a29db37221 */ /* 0x040fe20000010000 */
[----:B------:R-:W-:Y:S01]  /*12350*/  F2FP.BF16.F32.PACK_AB R154, R157, R156 ;  /* 0x0000009c9d9a723e */ /* 0x000fe200000010ff */
        /* <DEDUP_REMOVED lines=77> */
[----:B------:R-:W-:Y:S01]  /*12830*/  F2FP.BF16.F32.PACK_AB R156, R194, R187 ;  /* 0x000000bbc29c723e */ /* 0x000fe200000010ff */
[----:B------:R4:W-:Y:S01]  /*12840*/  STSM.16.M88.4 [R196+0x36400], R152 ;  /* 0x03640098c4007844 */ /* 0x0009e20000000200 */
[----:B0-----:R-:W-:Y:S01]  /*12850*/  F2FP.BF16.F32.PACK_AB R157, R205, R204 ;  /* 0x000000cccd9d723e */ /* 0x001fe200000010ff */
[----:B------:R-:W-:Y:S01]  /*12860*/  VIADD R20, R186, 0x80 ;  /* 0x00000080ba147836 */ /* 0x000fe20000000000 */
[----:B-1----:R-:W-:Y:S01]  /*12870*/  F2FP.BF16.F32.PACK_AB R160, R169, R202 ;  /* 0x000000caa9a0723e */ /* 0x002fe200000010ff */
[----:B------:R-:W0:Y:S01]  /*12880*/  MUFU.EX2 R177, R177 ;  /* 0x000000b100b17308 */ /* 0x000e220000000800 */
[----:B--2---:R-:W-:Y:S01]  /*12890*/  F2FP.BF16.F32.PACK_AB R161, R171, R170 ;  /* 0x000000aaaba1723e */ /* 0x004fe200000010ff */
[----:B------:R-:W-:Y:S01]  /*128a0*/  IMAD.MOV.U32 R21, RZ, RZ, 0x40000040 ;  /* 0x40000040ff157424 */ /* 0x000fe200078e00ff */
[----:B------:R-:W-:Y:S01]  /*128b0*/  F2FP.BF16.F32.PACK_AB R162, R173, R172 ;  /* 0x000000acada2723e */ /* 0x000fe200000010ff */
[----:B------:R-:W-:Y:S01]  /*128c0*/  FADD.FTZ R203, R198, R203 ;  /* 0x000000cbc6cb7221 */ /* 0x000fe20000010000 */
[----:B---3--:R-:W-:Y:S01]  /*128d0*/  F2FP.BF16.F32.PACK_AB R163, R175, R174 ;  /* 0x000000aeafa3723e */ /* 0x008fe200000010ff */
[----:B------:R-:W-:Y:S01]  /*128e0*/  FADD.FTZ R179, R187, R179 ;  /* 0x000000b3bbb37221 */ /* 0x000fe20000010000 */
[----:B------:R-:W-:Y:S01]  /*128f0*/  ISETP.GT.AND P2, PT, R197, RZ, PT ;  /* 0x000000ffc500720c */ /* 0x000fe20003f44270 */
[----:B------:R-:W-:Y:S01]  /*12900*/  MUFU.EX2 R180, R180 ;  /* 0x000000b400b47308 */ /* 0x000fe20000000800 */
[----:B------:R-:W-:Y:S01]  /*12910*/  FADD.FTZ R204, R204, R203 ;  /* 0x000000cbcccc7221 */ /* 0x000fe20000010000 */
[----:B------:R-:W-:Y:S01]  /*12920*/  FADD.FTZ R179, R194, R179 ;  /* 0x000000b3c2b37221 */ /* 0x000fe20000010000 */
[----:B------:R-:W-:-:S02]  /*12930*/  @!P1 VIADD R185, R185, 0x38860 ;  /* 0x00038860b9b99836 */ /* 0x000fc40000000000 */
[----:B------:R-:W-:Y:S01]  /*12940*/  FADD.FTZ R205, R205, R204 ;  /* 0x000000cccdcd7221 */ /* 0x000fe20000010000 */
[----:B------:R-:W-:Y:S02]  /*12950*/  IMAD.MOV.U32 R198, RZ, RZ, R168 ;  /* 0x000000ffffc67224 */ /* 0x000fe400078e00a8 */
[----:B------:R-:W1:Y:S01]  /*12960*/  MUFU.EX2 R181, R181 ;  /* 0x000000b500b57308 */ /* 0x000e620000000800 */
[----:B0-----:R-:W-:Y:S01]  /*12970*/  F2FP.BF16.F32.PACK_AB R164, R177, R176 ;  /* 0x000000b0b1a4723e */ /* 0x001fe200000010ff */
[----:B------:R-:W-:Y:S01]  /*12980*/  IMAD.MOV.U32 R194, RZ, RZ, R0 ;  /* 0x000000ffffc27224 */ /* 0x000fe200078e0000 */
[----:B------:R-:W-:-:S05]  /*12990*/  @!P1 PRMT R185, RZ, 0x654, R185 ;  /* 0x00000654ffb99816 */ /* 0x000fca00000000b9 */
        /* <DEDUP_REMOVED lines=16> */
[----:B------:R-:W-:Y:S01]  /*12aa0*/  FADD.FTZ R202, R202, R201 ;  /* 0x000000c9caca7221 */ /* 0x000fe20000010000 */
[----:B------:R-:W-:-:S03]  /*12ab0*/  FADD.FTZ R174, R174, R171 ;  /* 0x000000abaeae7221 */ /* 0x000fc60000010000 */
[----:B------:R-:W-:Y:S01]  /*12ac0*/  FADD.FTZ R169, R169, R202 ;  /* 0x000000caa9a97221 */ /* 0x000fe20000010000 */
[----:B------:R-:W-:Y:S01]  /*12ad0*/  FADD.FTZ R175, R175, R174 ;  /* 0x000000aeafaf7221 */ /* 0x000fe20000010000 */
[----:B0-----:R-:W-:Y:S02]  /*12ae0*/  F2FP.BF16.F32.PACK_AB R167, R199, R183 ;  /* 0x000000b7c7a7723e */ /* 0x001fe400000010ff */
        /* <DEDUP_REMOVED lines=15> */
[----:B------:R-:W-:Y:S02]  /*12be0*/  WARPGROUP.DEPBAR.LE gsb0, 0x0 ;  /* 0x00008000000079c5 */ /* 0x000fe40000010000 */
[----:B------:R-:W-:Y:S01]  /*12bf0*/  WARPGROUP.ARRIVE ;  /* 0x00000000000079c5 */ /* 0x000fe20000000000 */
[----:B----4-:R-:W-:-:S04]  /*12c00*/  VIADD R152, R197, 0xffffffff ;  /* 0xffffffffc5987836 */ /* 0x010fc80000000000 */
[----:B------:R-:W-:-:S10]  /*12c10*/  IMAD.MOV.U32 R197, RZ, RZ, R152 ;  /* 0x000000ffffc57224 */ /* 0x000fd400078e0098 */
        /* <DEDUP_REMOVED lines=13> */
[----:B------:R-:W-:Y:S01]  /*12cf0*/  IMAD.MOV.U32 R199, RZ, RZ, R18 ;  /* 0x000000ffffc77224 */ /* 0x000fe200078e0012 */
[----:B------:R-:W-:Y:S02]  /*12d00*/  WARPGROUP.DEPBAR.LE gsb0, 0x0 ;  /* 0x00008000000079c5 */ /* 0x000fe40000010000 */
[----:B------:R-:W-:-:S15]  /*12d10*/  WARPGROUP.ARRIVE ;  /* 0x00000000000079c5 */ /* 0x000fde0000000000 */
[----:B------:R-:W-:-:S05]  /*12d20*/  NOP ;  /* 0x0000000000007918 */ /* 0x000fca0000000000 */
        /* <DEDUP_REMOVED lines=12> */
.L_x_4305:
[----:B------:R-:W-:Y:S05]  /*12df0*/  BSYNC B0 ;  /* 0x0000000000007941 */ /* 0x000fea0003800000 */
.L_x_4304:
[----:B------:R-:W0:Y:S01]  /*12e00*/  SHFL.BFLY PT, R4, R21, 0x2, 0x1f ;  /* 0x0c401f0015047f89 */ /* 0x000e2200000e0000 */
[----:B-12-4-:R-:W-:Y:S01]  /*12e10*/  MOV R167, 0xff800000 ;  /* 0xff80000000a77802 */ /* 0x016fe20000000f00 */
[----:B------:R-:W-:Y:S02]  /*12e20*/  IMAD.MOV.U32 R169, RZ, RZ, -0x800000 ;  /* 0xff800000ffa97424 */ /* 0x000fe400078e00ff */
[----:B------:R-:W1:Y:S01]  /*12e30*/  SHFL.BFLY PT, R7, R20, 0x2, 0x1f ;  /* 0x0c401f0014077f89 */ /* 0x000e6200000e0000 */
[----:B------:R-:W-:Y:S01]  /*12e40*/  VIADD R219, R219, 0x1 ;  /* 0x00000001dbdb7836 */ /* 0x000fe20000000000 */
[----:B------:R-:W-:Y:S08]  /*12e50*/  BAR.ARV 0x8, 0xa0 ;  /* 0x0202800000007b1d */ /* 0x000ff00000002000 */
[----:B------:R-:W-:Y:S01]  /*12e60*/  BAR.SYNC.DEFER_BLOCKING 0xf, 0x100 ;  /* 0x03c4000000007b1d */ /* 0x000fe20000010000 */
[----:B0-----:R-:W-:Y:S01]  /*12e70*/  FADD.FTZ R4, R4, R21 ;  /* 0x0000001504047221 */ /* 0x001fe20000010000 */
[----:B-1----:R-:W-:-:S04]  /*12e80*/  FADD.FTZ R8, R7, R20 ;  /* 0x0000001407087221 */ /* 0x002fc80000010000 */
[----:B------:R-:W0:Y:S04]  /*12e90*/  SHFL.BFLY PT, R5, R4, 0x1, 0x1f ;  /* 0x0c201f0004057f89 */ /* 0x000e2800000e0000 */
[----:B------:R-:W1:Y:S01]  /*12ea0*/  SHFL.BFLY PT, R7, R8, 0x1, 0x1f ;  /* 0x0c201f0008077f89 */ /* 0x000e6200000e0000 */
[----:B0-----:R-:W-:Y:S01]  /*12eb0*/  FADD.FTZ R10, R4, R5 ;  /* 0x00000005040a7221 */ /* 0x001fe20000010000 */
[----:B------:R-:W-:Y:S02]  /*12ec0*/  VIADD R4, R18, 0x1 ;  /* 0x0000000112047836 */ /* 0x000fe40000000000 */
[----:B-1----:R-:W-:Y:S02]  /*12ed0*/  FADD.FTZ R5, R8, R7 ;  /* 0x0000000708057221 */ /* 0x002fe40000010000 */
[----:B------:R-:W-:Y:S01]  /*12ee0*/  FSETP.NE.FTZ.AND P2, PT, R10, RZ, PT ;  /* 0x000000ff0a00720b */ /* 0x000fe20003f55000 */
[----:B------:R-:W-:Y:S01]  /*12ef0*/  IMAD.MOV R7, RZ, RZ, -R195 ;  /* 0x000000ffff077224 */ /* 0x000fe200078e0ac3 */
[----:B------:R-:W-:-:S02]  /*12f00*/  ISETP.NE.AND P1, PT, R4, 0x2, PT ;  /* 0x000000020400780c */ /* 0x000fc40003f25270 */
[----:B------:R-:W-:Y:S02]  /*12f10*/  FSETP.NE.FTZ.AND P3, PT, R5, RZ, PT ;  /* 0x000000ff0500720b */ /* 0x000fe40003f75000 */
[----:B------:R-:W-:Y:S02]  /*12f20*/  ISETP.NE.AND P0, PT, R192, R7, PT ;  /* 0x00000007c000720c */ /* 0x000fe40003f05270 */
[----:B------:R-:W-:Y:S02]  /*12f30*/  CS2R R6, SRZ ;  /* 0x0000000000067805 */ /* 0x000fe4000001ff00 */
[----:B------:R-:W-:-:S04]  /*12f40*/  SEL R11, RZ, 0x1, P1 ;  /* 0x00000001ff0b7807 */ /* 0x000fc80000800000 */
[----:B------:R-:W-:Y:S01]  /*12f50*/  LOP3.LUT R22, R22, R11, RZ, 0x3c, !PT ;  /* 0x0000000b16167212 */ /* 0x000fe200078e3cff */
[----:B------:R-:W0:Y:S02]  /*12f60*/  @P2 MUFU.RCP R7, R10 ;  /* 0x0000000a00072308 */ /* 0x000e240000001000 */
[C---:B------:R-:W-:Y:S02]  /*12f70*/  @P3 FMUL.FTZ R20, R3.reuse, 0.69314718246459960938 ;  /* 0x3f31721803143820 */ /* 0x040fe40000410000 */
[----:B------:R-:W-:Y:S02]  /*12f80*/  @!P0 IMAD R9, R18, 0x40, R190 ;  /* 0x0000004012098824 */ /* 0x000fe400078e02be */
[----:B------:R-:W-:Y:S02]  /*12f90*/  @P2 FMUL.FTZ R18, R3, 0.69314718246459960938 ;  /* 0x3f31721803122820 */ /* 0x000fe40000410000 */
[----:B------:R-:W1:Y:S01]  /*12fa0*/  @P3 MUFU.RCP R6, R5 ;  /* 0x0000000500063308 */ /* 0x000e620000001000 */
[----:B------:R-:W-:-:S07]  /*12fb0*/  @!P0 IMAD R9, R9, 0x4, R2 ;  /* 0x0000000409098824 */ /* 0x000fce00078e0202 */
[----:B------:R-:W2:Y:S01]  /*12fc0*/  @P2 MUFU.LG2 R2, R10 ;  /* 0x0000000a00022308 */ /* 0x000ea20000000c00 */
[----:B0-----:R-:W-:Y:S01]  /*12fd0*/  @!P0 STS [R9+0x38400], R7 ;  /* 0x0384000709008388 */ /* 0x001fe20000000800 */
[-C--:B------:R-:W-:Y:S01]  /*12fe0*/  FMUL.FTZ R177, R24, R7.reuse ;  /* 0x0000000718b17220 */ /* 0x080fe20000410000 */
[-C--:B------:R-:W-:Y:S01]  /*12ff0*/  FMUL.FTZ R24, R33, R7.reuse ;  /* 0x0000000721187220 */ /* 0x080fe20000410000 */
[-C--:B------:R-:W-:Y:S01]  /*13000*/  FMUL.FTZ R175, R25, R7.reuse ;  /* 0x0000000719af7220 */ /* 0x080fe20000410000 */
[-C--:B------:R-:W-:Y:S01]  /*13010*/  FMUL.FTZ R176, R28, R7.reuse ;  /* 0x000000071cb07220 */ /* 0x080fe20000410000 */
[-C--:B------:R-:W-:Y:S01]  /*13020*/  FMUL.FTZ R173, R29, R7.reuse ;  /* 0x000000071dad7220 */ /* 0x080fe20000410000 */
[-C--:B------:R-:W-:Y:S01]  /*13030*/  FMUL.FTZ R174, R32, R7.reuse ;  /* 0x0000000720ae7220 */ /* 0x080fe20000410000 */
[----:B------:R-:W0:Y:S01]  /*13040*/  @P3 MUFU.LG2 R21, R5 ;  /* 0x0000000500153308 */ /* 0x000e220000000c00 */
        /* <DEDUP_REMOVED lines=63> */
[-C--:B-1----:R-:W-:Y:S01]  /*13440*/  FMUL.FTZ R9, R58, R6.reuse ;  /* 0x000000063a097220 */ /* 0x082fe20000410000 */
        /* <DEDUP_REMOVED lines=66> */
.L_x_4231:
[----:B------:R-:W-:Y:S05]  /*13870*/  BSYNC B7 ;  /* 0x0000000000077941 */ /* 0x000fea0003800000 */
.L_x_4229:
        /* <DEDUP_REMOVED lines=9> */
[----:B-----5:R-:W2:Y:S01]  /*13910*/  S2R R33, SR_SWINHI ;  /* 0x0000000000217919 */ /* 0x020ea20000002f00 */
        /* <DEDUP_REMOVED lines=26> */
[----:B------:R-:W-:Y:S01]  /*13ac0*/  IADD3 R197, P3, R122, 0x2000, RZ ;  /* 0x000020007ac57810 */ /* 0x000fe20007f7e0ff */
[--C-:B------:R-:W-:Y:S01]  /*13ad0*/  IMAD.X R41, RZ, RZ, R123.reuse, P1 ;  /* 0x000000ffff297224 */ /* 0x100fe200008e067b */
[----:B------:R-:W-:Y:S01]  /*13ae0*/  LOP3.LUT R40, R179, 0x380, RZ, 0xc0, !PT ;  /* 0x00000380b3287812 */ /* 0x000fe200078ec0ff */
[--C-:B------:R-:W-:Y:S01]  /*13af0*/  IMAD.X R45, RZ, RZ, R123.reuse, P0 ;  /* 0x000000ffff2d7224 */ /* 0x100fe200000e067b */
[----:B------:R-:W-:Y:S01]  /*13b00*/  LOP3.LUT R44, R181, 0x380, RZ, 0xc0, !PT ;  /* 0x00000380b52c7812 */ /* 0x000fe200078ec0ff */
[----:B------:R-:W-:Y:S01]  /*13b10*/  IMAD.X R53, RZ, RZ, R123, P3 ;  /* 0x000000ffff357224 */ /* 0x000fe200018e067b */
[----:B------:R-:W-:Y:S02]  /*13b20*/  LOP3.LUT R52, R197, 0x380, RZ, 0xc0, !PT ;  /* 0x00000380c5347812 */ /* 0x000fe400078ec0ff */
[----:B------:R-:W-:Y:S02]  /*13b30*/  SHF.R.U64 R40, R40, 0x3, RZ ;  /* 0x0000000328287819 */ /* 0x000fe400000012ff */
[----:B------:R-:W-:-:S02]  /*13b40*/  SHF.R.U64 R44, R44, 0x3, RZ ;  /* 0x000000032c2c7819 */ /* 0x000fc400000012ff */
[C---:B------:R-:W-:Y:S02]  /*13b50*/  IADD3 R183, P4, R122.reuse, 0x60, RZ ;  /* 0x000000607ab77810 */ /* 0x040fe40007f9e0ff */
[C---:B------:R-:W-:Y:S02]  /*13b60*/  IADD3 R56, P6, R122.reuse, 0x2020, RZ ;  /* 0x000020207a387810 */ /* 0x040fe40007fde0ff */
[----:B------:R-:W-:Y:S01]  /*13b70*/  IADD3 R60, P5, R122, 0x2040, RZ ;  /* 0x000020407a3c7810 */ /* 0x000fe20007fbe0ff */
[--C-:B------:R-:W-:Y:S01]  /*13b80*/  IMAD.X R49, RZ, RZ, R123.reuse, P4 ;  /* 0x000000ffff317224 */ /* 0x100fe200020e067b */
[----:B------:R-:W-:Y:S01]  /*13b90*/  SHF.R.U64 R52, R52, 0x3, RZ ;  /* 0x0000000334347819 */ /* 0x000fe200000012ff */
[--C-:B------:R-:W-:Y:S01]  /*13ba0*/  IMAD.X R57, RZ, RZ, R123.reuse, P6 ;  /* 0x000000ffff397224 */ /* 0x100fe200030e067b */
[----:B------:R-:W-:Y:S01]  /*13bb0*/  IADD3 R98, P1, R122, 0x4000, RZ ;  /* 0x000040007a627810 */ /* 0x000fe20007f3e0ff */
[----:B------:R-:W-:Y:S01]  /*13bc0*/  IMAD.X R61, RZ, RZ, R123, P5 ;  /* 0x000000ffff3d7224 */ /* 0x000fe200028e067b */
[----:B------:R-:W-:-:S02]  /*13bd0*/  LOP3.LUT R40, R40, R179, RZ, 0x3c, !PT ;  /* 0x000000b328287212 */ /* 0x000fc400078e3cff */
[----:B------:R-:W-:Y:S01]  /*13be0*/  LOP3.LUT R44, R44, R181, RZ, 0x3c, !PT ;  /* 0x000000b52c2c7212 */ /* 0x000fe200078e3cff */
[----:B------:R-:W-:Y:S01]  /*13bf0*/  IMAD.X R99, RZ, RZ, R123, P1 ;  /* 0x000000ffff637224 */ /* 0x000fe200008e067b */
[----:B------:R-:W-:Y:S02]  /*13c00*/  LOP3.LUT R48, R183, 0x380, RZ, 0xc0, !PT ;  /* 0x00000380b7307812 */ /* 0x000fe400078ec0ff */
[----:B------:R-:W-:Y:S02]  /*13c10*/  LOP3.LUT R179, R56, 0x380, RZ, 0xc0, !PT ;  /* 0x0000038038b37812 */ /* 0x000fe400078ec0ff */
[----:B------:R-:W-:Y:S02]  /*13c20*/  LOP3.LUT R181, R60, 0x380, RZ, 0xc0, !PT ;  /* 0x000003803cb57812 */ /* 0x000fe400078ec0ff */
[----:B------:R-:W-:Y:S02]  /*13c30*/  LOP3.LUT R52, R52, R197, RZ, 0x3c, !PT ;  /* 0x000000c534347212 */ /* 0x000fe400078e3cff */
[----:B------:R-:W-:-:S02]  /*13c40*/  LOP3.LUT R197, R98, 0x380, RZ, 0xc0, !PT ;  /* 0x0000038062c57812 */ /* 0x000fc400078ec0ff */
[----:B------:R-:W-:Y:S02]  /*13c50*/  SHF.R.U64 R48, R48, 0x3, RZ ;  /* 0x0000000330307819 */ /* 0x000fe400000012ff */
[----:B------:R-:W-:Y:S02]  /*13c60*/  SHF.R.U64 R179, R179, 0x3, RZ ;  /* 0x00000003b3b37819 */ /* 0x000fe400000012ff */
[----:B------:R-:W-:Y:S02]  /*13c70*/  SHF.R.U64 R181, R181, 0x3, RZ ;  /* 0x00000003b5b57819 */ /* 0x000fe400000012ff */
[C---:B------:R-:W-:Y:S02]  /*13c80*/  IADD3 R64, P2, R122.reuse, 0x2060, RZ ;  /* 0x000020607a407810 */ /* 0x040fe40007f5e0ff */
[C---:B------:R-:W-:Y:S02]  /*13c90*/  IADD3 R4, P0, R122.reuse, 0x4020, RZ ;  /* 0x000040207a047810 */ /* 0x040fe40007f1e0ff */
[C---:B------:R-:W-:Y:S01]  /*13ca0*/  IADD3 R32, P4, R122.reuse, 0x4040, RZ ;  /* 0x000040407a207810 */ /* 0x040fe20007f9e0ff */
        /* <DEDUP_REMOVED lines=8> */
[----:B------:R-:W-:Y:S02]  /*13d30*/  LOP3.LUT R60, R181, R60, RZ, 0x3c, !PT ;  /* 0x0000003cb53c7212 */ /* 0x000fe400078e3cff */
[----:B------:R-:W-:Y:S02]  /*13d40*/  LOP3.LUT R183, R64, 0x380, RZ, 0xc0, !PT ;  /* 0x0000038040b77812 */ /* 0x000fe400078ec0ff */
[----:B------:R-:W-:Y:S02]  /*13d50*/  LOP3.LUT R179, R4, 0x380, RZ, 0xc0, !PT ;  /* 0x0000038004b37812 */ /* 0x000fe400078ec0ff */
[----:B------:R-:W-:Y:S02]  /*13d60*/  LOP3.LUT R181, R32, 0x380, RZ, 0xc0, !PT ;  /* 0x0000038020b57812 */ /* 0x000fe400078ec0ff */
[----:B------:R-:W-:-:S02]  /*13d70*/  LOP3.LUT R33, R122, 0x380, RZ, 0xc0, !PT ;  /* 0x000003807a217812 */ /* 0x000fc400078ec0ff */
[----:B------:R-:W-:Y:S02]  /*13d80*/  LOP3.LUT R98, R197, R98, RZ, 0x3c, !PT ;  /* 0x00000062c5627212 */ /* 0x000fe400078e3cff */
[----:B------:R-:W-:Y:S02]  /*13d90*/  LOP3.LUT R197, R6, 0x380, RZ, 0xc0, !PT ;  /* 0x0000038006c57812 */ /* 0x000fe400078ec0ff */
[----:B------:R-:W-:Y:S02]  /*13da0*/  SHF.R.U64 R183, R183, 0x3, RZ ;  /* 0x00000003b7b77819 */ /* 0x000fe400000012ff */
[----:B------:R-:W-:Y:S02]  /*13db0*/  SHF.R.U64 R179, R179, 0x3, RZ ;  /* 0x00000003b3b37819 */ /* 0x000fe400000012ff */
[----:B------:R-:W-:Y:S02]  /*13dc0*/  SHF.R.U64 R181, R181, 0x3, RZ ;  /* 0x00000003b5b57819 */ /* 0x000fe400000012ff */
[----:B------:R-:W-:-:S02]  /*13dd0*/  IADD3 R36, P3, R122, 0x4060, RZ ;  /* 0x000040607a247810 */ /* 0x000fc40007f7e0ff */
[C---:B------:R-:W-:Y:S02]  /*13de0*/  IADD3 R0, P5, R122.reuse, 0x6020, RZ ;  /* 0x000060207a007810 */ /* 0x040fe40007fbe0ff */
[C---:B------:R-:W-:Y:S01]  /*13df0*/  IADD3 R26, P2, R122.reuse, 0x6040, RZ ;  /* 0x000060407a1a7810 */ /* 0x040fe20007f5e0ff */
[--C-:B------:R-:W-:Y:S01]  /*13e00*/  IMAD.X R111, RZ, RZ, R123.reuse, P3 ;  /* 0x000000ffff6f7224 */ /* 0x100fe200018e067b */
[----:B------:R-:W-:Y:S01]  /*13e10*/  IADD3 R30, P1, R122, 0x6060, RZ ;  /* 0x000060607a1e7810 */ /* 0x000fe20007f3e0ff */
[--C-:B------:R-:W-:Y:S01]  /*13e20*/  IMAD.X R119, RZ, RZ, R123.reuse, P5 ;  /* 0x000000ffff777224 */ /* 0x100fe200028e067b */
[----:B------:R-:W-:Y:S02]  /*13e30*/  SHF.R.U64 R33, R33, 0x3, RZ ;  /* 0x0000000321217819 */ /* 0x000fe400000012ff */
[----:B------:R-:W-:Y:S01]  /*13e40*/  SHF.R.U64 R197, R197, 0x3, RZ ;  /* 0x00000003c5c57819 */ /* 0x000fe200000012ff */
[----:B------:R-:W-:Y:S01]  /*13e50*/  IMAD.X R37, RZ, RZ, R123, P1 ;  /* 0x000000ffff257224 */ /* 0x000fe200008e067b */
[----:B------:R-:W-:-:S02]  /*13e60*/  LOP3.LUT R64, R183, R64, RZ, 0x3c, !PT ;  /* 0x00000040b7407212 */ /* 0x000fc400078e3cff */
[----:B------:R-:W-:Y:S02]  /*13e70*/  LOP3.LUT R102, R179, R4, RZ, 0x3c, !PT ;  /* 0x00000004b3667212 */ /* 0x000fe400078e3cff */
[----:B------:R-:W-:Y:S02]  /*13e80*/  LOP3.LUT R106, R181, R32, RZ, 0x3c, !PT ;  /* 0x00000020b56a7212 */ /* 0x000fe400078e3cff */
[----:B------:R-:W-:Y:S02]  /*13e90*/  LOP3.LUT R183, R36, 0x380, RZ, 0xc0, !PT ;  /* 0x0000038024b77812 */ /* 0x000fe400078ec0ff */
[----:B------:R-:W-:Y:S02]  /*13ea0*/  F2FP.BF16.F32.PACK_AB R4, R175, R177 ;  /* 0x000000b1af04723e */ /* 0x000fe400000010ff */
[----:B------:R-:W-:Y:S02]  /*13eb0*/  LOP3.LUT R27, R0, 0x380, RZ, 0xc0, !PT ;  /* 0x00000380001b7812 */ /* 0x000fe400078ec0ff */
[----:B------:R-:W-:-:S02]  /*13ec0*/  LOP3.LUT R32, R26, 0x380, RZ, 0xc0, !PT ;  /* 0x000003801a207812 */ /* 0x000fc400078ec0ff */
[----:B------:R-:W-:Y:S02]  /*13ed0*/  LOP3.LUT R122, R33, R122, RZ, 0x3c, !PT ;  /* 0x0000007a217a7212 */ /* 0x000fe400078e3cff */
[----:B------:R-:W-:Y:S02]  /*13ee0*/  LOP3.LUT R175, R30, 0x380, RZ, 0xc0, !PT ;  /* 0x000003801eaf7812 */ /* 0x000fe400078ec0ff */
[----:B------:R-:W-:Y:S02]  /*13ef0*/  LOP3.LUT R114, R197, R6, RZ, 0x3c, !PT ;  /* 0x00000006c5727212 */ /* 0x000fe400078e3cff */
[----:B------:R-:W-:Y:S02]  /*13f00*/  F2FP.BF16.F32.PACK_AB R6, R173, R176 ;  /* 0x000000b0ad06723e */ /* 0x000fe400000010ff */
[----:B------:R-:W-:Y:S02]  /*13f10*/  IADD3.X R33, RZ, R123, RZ, P2, !PT ;  /* 0x0000007bff217210 */ /* 0x000fe400017fe4ff */
[----:B------:R-:W-:-:S02]  /*13f20*/  SHF.R.U64 R183, R183, 0x3, RZ ;  /* 0x00000003b7b77819 */ /* 0x000fc400000012ff */
[----:B------:R-:W-:Y:S02]  /*13f30*/  SHF.R.U64 R27, R27, 0x3, RZ ;  /* 0x000000031b1b7819 */ /* 0x000fe400000012ff */
[----:B------:R-:W-:Y:S02]  /*13f40*/  SHF.R.U64 R173, R32, 0x3, RZ ;  /* 0x0000000320ad7819 */ /* 0x000fe400000012ff */
[----:B------:R-:W-:Y:S01]  /*13f50*/  MOV R123, R122 ;  /* 0x0000007a007b7202 */ /* 0x000fe20000000f00 */
[----:B------:R-:W-:Y:S01]  /*13f60*/  BAR.SYNC.DEFER_BLOCKING 0x1, 0x100 ;  /* 0x0044000000007b1d */ /* 0x000fe20000010000 */
[----:B------:R-:W-:Y:S02]  /*13f70*/  SHF.R.U64 R175, R175, 0x3, RZ ;  /* 0x00000003afaf7819 */ /* 0x000fe400000012ff */
[----:B------:R-:W-:Y:S02]  /*13f80*/  LOP3.LUT R110, R183, R36, RZ, 0x3c, !PT ;  /* 0x00000024b76e7212 */ /* 0x000fe400078e3cff */
[----:B------:R-:W-:-:S02]  /*13f90*/  LOP3.LUT R118, R27, R0, RZ, 0x3c, !PT ;  /* 0x000000001b767212 */ /* 0x000fc400078e3cff */
[----:B------:R-:W-:Y:S02]  /*13fa0*/  LOP3.LUT R32, R173, R26, RZ, 0x3c, !PT ;  /* 0x0000001aad207212 */ /* 0x000fe400078e3cff */
[----:B------:R-:W-:Y:S02]  /*13fb0*/  LOP3.LUT R36, R175, R30, RZ, 0x3c, !PT ;  /* 0x0000001eaf247212 */ /* 0x000fe400078e3cff */
[----:B------:R-:W-:Y:S02]  /*13fc0*/  MOV R122, R40 ;  /* 0x00000028007a7202 */ /* 0x000fe40000000f00 */
[----:B------:R-:W-:Y:S02]  /*13fd0*/  F2FP.BF16.F32.PACK_AB R26, R170, R172 ;  /* 0x000000acaa1a723e */ /* 0x000fe400000010ff */
[----:B------:R-:W-:Y:S02]  /*13fe0*/  F2FP.BF16.F32.PACK_AB R27, R39, R38 ;  /* 0x00000026271b723e */ /* 0x000fe400000010ff */
[----:B------:R-:W-:-:S02]  /*13ff0*/  MOV R44, R44 ;  /* 0x0000002c002c7202 */ /* 0x000fc40000000f00 */
[----:B------:R-:W-:Y:S02]  /*14000*/  F2FP.BF16.F32.PACK_AB R30, R164, R166 ;  /* 0x000000a6a41e723e */ /* 0x000fe400000010ff */
[----:B------:R-:W-:Y:S02]  /*14010*/  MOV R48, R48 ;  /* 0x0000003000307202 */ /* 0x000fe40000000f00 */
[----:B------:R-:W-:Y:S01]  /*14020*/  MOV R52, R52 ;  /* 0x0000003400347202 */ /* 0x000fe20000000f00 */
[----:B------:R2:W-:Y:S01]  /*14030*/  STSM.16.M88.4 [R123], R4 ;  /* 0x000000047b007844 */ /* 0x0005e20000000200 */
[----:B------:R-:W-:Y:S02]  /*14040*/  MOV R56, R56 ;  /* 0x0000003800387202 */ /* 0x000fe40000000f00 */
[----:B------:R-:W-:Y:S01]  /*14050*/  MOV R60, R60 ;  /* 0x0000003c003c7202 */ /* 0x000fe20000000f00 */
[----:B------:R3:W-:Y:S01]  /*14060*/  STSM.16.M88.4 [R122], R24 ;  /* 0x000000187a007844 */ /* 0x0007e20000000200 */
[----:B------:R-:W-:-:S02]  /*14070*/  F2FP.BF16.F32.PACK_AB R81, R83, R82 ;  /* 0x000000525351723e */ /* 0x000fc400000010ff */
[----:B------:R-:W-:Y:S01]  /*14080*/  F2FP.BF16.F32.PACK_AB R88, R89, R88 ;  /* 0x000000585958723e */ /* 0x000fe200000010ff */
[----:B------:R-:W-:Y:S01]  /*14090*/  STSM.16.M88.4 [R44], R28 ;  /* 0x0000001c2c007844 */ /* 0x000fe20000000200 */
[----:B------:R-:W-:Y:S02]  /*140a0*/  MOV R64, R64 ;  /* 0x0000004000407202 */ /* 0x000fe40000000f00 */
[----:B------:R-:W-:Y:S02]  /*140b0*/  F2FP.BF16.F32.PACK_AB R82, R85, R84 ;  /* 0x000000545552723e */ /* 0x000fe400000010ff */
[----:B------:R-:W-:Y:S02]  /*140c0*/  F2FP.BF16.F32.PACK_AB R83, R87, R86 ;  /* 0x000000565753723e */ /* 0x000fe400000010ff */
[----:B------:R-:W-:Y:S02]  /*140d0*/  F2FP.BF16.F32.PACK_AB R89, R91, R90 ;  /* 0x0000005a5b59723e */ /* 0x000fe400000010ff */
[----:B--2---:R-:W-:-:S02]  /*140e0*/  F2FP.BF16.F32.PACK_AB R4, R162, R165 ;  /* 0x000000a5a204723e */ /* 0x004fc400000010ff */
[----:B------:R-:W-:Y:S02]  /*140f0*/  F2FP.BF16.F32.PACK_AB R5, R51, R50 ;  /* 0x000000323305723e */ /* 0x000fe400000010ff */
[----:B------:R-:W-:Y:S02]  /*14100*/  F2FP.BF16.F32.PACK_AB R6, R160, R163 ;  /* 0x000000a3a006723e */ /* 0x000fe400000010ff */
[----:B------:R-:W-:Y:S02]  /*14110*/  F2FP.BF16.F32.PACK_AB R7, R55, R54 ;  /* 0x000000363707723e */ /* 0x000fe400000010ff */
[----:B------:R-:W-:Y:S02]  /*14120*/  MOV R0, R98 ;  /* 0x0000006200007202 */ /* 0x000fe40000000f00 */
[----:B------:R-:W-:Y:S01]  /*14130*/  F2FP.BF16.F32.PACK_AB R90, R93, R92 ;  /* 0x0000005c5d5a723e */ /* 0x000fe200000010ff */
[----:B------:R2:W-:Y:S01]  /*14140*/  STSM.16.M88.4 [R48], R4 ;  /* 0x0000000430007844 */ /* 0x0005e20000000200 */
        /* <DEDUP_REMOVED lines=10> */
[----:B------:R-:W-:Y:S01]  /*141f0*/  F2FP.BF16.F32.PACK_AB R104, R105, R104 ;  /* 0x000000686968723e */ /* 0x000fe200000010ff */
[----:B------:R-:W-:Y:S01]  /*14200*/  STSM.16.M88.4 [R64], R80 ;  /* 0x0000005040007844 */ /* 0x000fe20000000200 */
[----:B------:R-:W-:Y:S02]  /*14210*/  MOV R41, R114 ;  /* 0x0000007200297202 */ /* 0x000fe40000000f00 */
[----:B------:R-:W-:Y:S01]  /*14220*/  F2FP.BF16.F32.PACK_AB R105, R66, R62 ;  /* 0x0000003e4269723e */ /* 0x000fe200000010ff */
[----:B------:R4:W-:Y:S01]  /*14230*/  STSM.16.M88.4 [R0], R88 ;  /* 0x0000005800007844 */ /* 0x0009e20000000200 */
[----:B------:R-:W-:Y:S02]  /*14240*/  F2FP.BF16.F32.PACK_AB R106, R109, R108 ;  /* 0x0000006c6d6a723e */ /* 0x000fe400000010ff */
[----:B------:R-:W-:Y:S01]  /*14250*/  F2FP.BF16.F32.PACK_AB R107, R70, R68 ;  /* 0x00000044466b723e */ /* 0x000fe200000010ff */
[----:B------:R-:W-:Y:S01]  /*14260*/  STSM.16.M88.4 [R102], R96 ;  /* 0x0000006066007844 */ /* 0x000fe20000000200 */
        /* <DEDUP_REMOVED lines=9> */
[----:B------:R-:W-:-:S02]  /*14300*/  F2FP.BF16.F32.PACK_AB R121, R157, R156 ;  /* 0x0000009c9d79723e */ /* 0x000fc400000010ff */
[----:B---3--:R-:W-:Y:S02]  /*14310*/  F2FP.BF16.F32.PACK_AB R122, R125, R124 ;  /* 0x0000007c7d7a723e */ /* 0x008fe400000010ff */
[----:B------:R-:W-:Y:S02]  /*14320*/  F2FP.BF16.F32.PACK_AB R123, R127, R126 ;  /* 0x0000007e7f7b723e */ /* 0x000fe400000010ff */
[----:B------:R-:W-:Y:S02]  /*14330*/  F2FP.BF16.F32.PACK_AB R136, R137, R136 ;  /* 0x000000888988723e */ /* 0x000fe400000010ff */
[----:B------:R-:W-:Y:S01]  /*14340*/  ISETP.NE.U32.AND P0, PT, RZ, UR4, PT ;  /* 0x00000004ff007c0c */ /* 0x000fe2000bf05070 */
[----:B------:R3:W-:Y:S01]  /*14350*/  STSM.16.M88.4 [R41], R120 ;  /* 0x0000007829007844 */ /* 0x0007e20000000200 */
[----:B------:R-:W-:Y:S02]  /*14360*/  F2FP.BF16.F32.PACK_AB R129, R131, R130 ;  /* 0x000000828381723e */ /* 0x000fe400000010ff */
[----:B--2---:R-:W-:-:S02]  /*14370*/  IADD3 R4, P1, R216, UR4, RZ ;  /* 0x00000004d8047c10 */ /* 0x004fc4000ff3e0ff */
[----:B------:R-:W-:Y:S02]  /*14380*/  MOV R118, R118 ;  /* 0x0000007600767202 */ /* 0x000fe40000000f00 */
[----:B------:R-:W-:Y:S02]  /*14390*/  F2FP.BF16.F32.PACK_AB R144, R145, R144 ;  /* 0x000000909190723e */ /* 0x000fe400000010ff */
[----:B------:R-:W-:Y:S02]  /*143a0*/  MOV R32, R32 ;  /* 0x0000002000207202 */ /* 0x000fe40000000f00 */
[----:B------:R-:W-:Y:S01]  /*143b0*/  MOV R36, R36 ;  /* 0x0000002400247202 */ /* 0x000fe20000000f00 */
[----:B------:R-:W-:Y:S01]  /*143c0*/  IMAD R3, R214, 0x40, R193 ;  /* 0x00000040d6037824 */ /* 0x000fe200078e02c1 */
[----:B------:R-:W-:Y:S01]  /*143d0*/  F2FP.BF16.F32.PACK_AB R130, R133, R132 ;  /* 0x000000848582723e */ /* 0x000fe200000010ff */
[----:B----4-:R-:W-:Y:S01]  /*143e0*/  IMAD.MOV.U32 R0, RZ, RZ, RZ ;  /* 0x000000ffff007224 */ /* 0x010fe200078e00ff */
[----:B------:R-:W-:-:S02]  /*143f0*/  F2FP.BF16.F32.PACK_AB R131, R135, R134 ;  /* 0x000000868783723e */ /* 0x000fc400000010ff */
[----:B------:R-:W-:Y:S02]  /*14400*/  F2FP.BF16.F32.PACK_AB R137, R139, R138 ;  /* 0x0000008a8b89723e */ /* 0x000fe400000010ff */
[----:B------:R-:W-:Y:S01]  /*14410*/  F2FP.BF16.F32.PACK_AB R138, R141, R140 ;  /* 0x0000008c8d8a723e */ /* 0x000fe200000010ff */
[----:B------:R-:W-:Y:S01]  /*14420*/  STSM.16.M88.4 [R118], R128 ;  /* 0x0000008076007844 */ /* 0x000fe20000000200 */
[----:B------:R-:W-:Y:S02]  /*14430*/  F2FP.BF16.F32.PACK_AB R139, R143, R142 ;  /* 0x0000008e8f8b723e */ /* 0x000fe400000010ff */
[----:B------:R-:W-:Y:S02]  /*14440*/  F2FP.BF16.F32.PACK_AB R145, R147, R146 ;  /* 0x000000929391723e */ /* 0x000fe400000010ff */
[----:B------:R-:W-:Y:S01]  /*14450*/  F2FP.BF16.F32.PACK_AB R146, R149, R148 ;  /* 0x000000949592723e */ /* 0x000fe200000010ff */
[----:B------:R2:W-:Y:S01]  /*14460*/  STSM.16.M88.4 [R32], R136 ;  /* 0x0000008820007844 */ /* 0x0005e20000000200 */
[----:B------:R-:W-:-:S02]  /*14470*/  F2FP.BF16.F32.PACK_AB R147, R151, R150 ;  /* 0x000000969793723e */ /* 0x000fc400000010ff */
[----:B------:R-:W-:Y:S02]  /*14480*/  ISETP.NE.AND.EX P0, PT, RZ, UR5, PT, P0 ;  /* 0x00000005ff007c0c */ /* 0x000fe4000bf05300 */
[----:B------:R-:W-:Y:S01]  /*14490*/  IADD3.X R5, R217, UR5, RZ, P1, !PT ;  /* 0x00000005d9057c10 */ /* 0x000fe20008ffe4ff */
[----:B------:R-:W-:Y:S01]  /*144a0*/  ULDC.64 UR4, c[0x0][0xce0] ;  /* 0x0003380000047ab9 */ /* 0x000fe20000000a00 */
[----:B------:R4:W-:Y:S01]  /*144b0*/  STSM.16.M88.4 [R36], R144 ;  /* 0x0000009024007844 */ /* 0x0009e20000000200 */
[----:B------:R-:W-:Y:S01]  /*144c0*/  BAR.SYNC.DEFER_BLOCKING 0x1, 0x100 ;  /* 0x0044000000007b1d */ /* 0x000fe20000010000 */
[----:B------:R-:W-:-:S04]  /*144d0*/  ISETP.NE.U32.AND P6, PT, RZ, UR4, PT ;  /* 0x00000004ff007c0c */ /* 0x000fc8000bfc5070 */
        /* <DEDUP_REMOVED lines=31> */
[C---:B---3--:R-:W-:Y:S02]  /*146d0*/  IADD3 R41, P2, R20.reuse, 0x7000, RZ ;  /* 0x0000700014297810 */ /* 0x048fe40007f5e0ff */
[C---:B------:R-:W-:Y:S02]  /*146e0*/  IADD3 R45, P3, R20.reuse, 0x8000, RZ ;  /* 0x00008000142d7810 */ /* 0x040fe40007f7e0ff */
[C---:B------:R-:W-:Y:S02]  /*146f0*/  IADD3 R49, P4, R20.reuse, 0x9000, RZ ;  /* 0x0000900014317810 */ /* 0x040fe40007f9e0ff */
[----:B------:R-:W-:Y:S02]  /*14700*/  IADD3 R53, P5, R20, 0xa000, RZ ;  /* 0x0000a00014357810 */ /* 0x000fe40007fbe0ff */
[----:B--2---:R-:W-:-:S02]  /*14710*/  LOP3.LUT R32, R33, 0x380, RZ, 0xc0, !PT ;  /* 0x0000038021207812 */ /* 0x004fc400078ec0ff */
[----:B----4-:R-:W-:Y:S02]  /*14720*/  LOP3.LUT R36, R37, 0x380, RZ, 0xc0, !PT ;  /* 0x0000038025247812 */ /* 0x010fe400078ec0ff */
        /* <DEDUP_REMOVED lines=16> */
[----:B0-----:R-:W-:Y:S06]  /*14830*/  @P6 BRA `(.L_x_4319) ;  /* 0x0000000000106947 */ /* 0x001fec0003800000 */
[----:B------:R-:W-:Y:S05]  /*14840*/  @!P0 BRA `(.L_x_4319) ;  /* 0x00000000000c8947 */ /* 0x000fea0003800000 */
[----:B------:R-:W2:Y:S04]  /*14850*/  LDG.E R6, desc[UR54][R4.64] ;  /* 0x0000003604067981 */ /* 0x000ea8000c1e1900 */
[----:B-----5:R-:W2:Y:S02]  /*14860*/  LDG.E R3, desc[UR54][R4.64+0x4] ;  /* 0x0000043604037981 */ /* 0x020ea4000c1e1900 */
[----:B--2---:R-:W-:-:S07]  /*14870*/  IMAD.IADD R3, R3, 0x1, -R6 ;  /* 0x0000000103037824 */ /* 0x004fce00078e0a06 */
.L_x_4319:
[----:B------:R-:W0:Y:S01]  /*14880*/  SHFL.IDX PT, R4, R223, RZ, 0x1f ;  /* 0x00001fffdf047589 */ /* 0x000e2200000e0000 */
        /* <DEDUP_REMOVED lines=19> */
[----:B0-----:R-:W-:-:S02]  /*149c0*/  ISETP.NE.AND P5, PT, R4, RZ, PT ;  /* 0x000000ff0400720c */ /* 0x001fc40003fa5270 */
        /* <DEDUP_REMOVED lines=46> */
.L_x_4320:
[----:B------:R-:W2:Y:S01]  /*14cb0*/  LDC R87, c[0x0][0xb8c] ;  /* 0x0002e300ff577b82 */ /* 0x000ea20000000800 */
        /* <DEDUP_REMOVED lines=16> */
[----:B--2---:R-:W-:-:S02]  /*14dc0*/  ISETP.GE.AND P3, PT, R82, R87, PT ;  /* 0x000000575200720c */ /* 0x004fc40003f66270 */
[----:B------:R-:W5:Y:S01]  /*14dd0*/  LD.E.128 R36, desc[UR54][R36.64] ;  /* 0x0000003624247980 */ /* 0x000f62000c101d00 */
[-C--:B------:R-:W-:Y:S01]  /*14de0*/  ISETP.GE.AND P1, PT, R214, R3.reuse, PT ;  /* 0x00000003d600720c */ /* 0x080fe20003f26270 */
[C---:B------:R-:W-:Y:S01]  /*14df0*/  VIADD R83, R193.reuse, 0x80 ;  /* 0x00000080c1537836 */ /* 0x040fe20000000000 */
[----:B------:R-:W-:Y:S01]  /*14e00*/  ISETP.GE.AND P0, PT, R0, R3, PT ;  /* 0x000000030000720c */ /* 0x000fe20003f06270 */
[----:B------:R-:W5:Y:S01]  /*14e10*/  LD.E.128 R40, desc[UR54][R40.64] ;  /* 0x0000003628287980 */ /* 0x000f62000c101d00 */
[C---:B------:R-:W-:Y:S01]  /*14e20*/  ISETP.GE.AND P2, PT, R193.reuse, R87, PT ;  /* 0x00000057c100720c */ /* 0x040fe20003f46270 */
[----:B------:R-:W-:Y:S02]  /*14e30*/  VIADD R84, R193, 0xc0 ;  /* 0x000000c0c1547836 */ /* 0x000fe40000000000 */
[----:B------:R-:W5:Y:S01]  /*14e40*/  LD.E.128 R44, desc[UR54][R44.64] ;  /* 0x000000362c2c7980 */ /* 0x000f62000c101d00 */
[----:B------:R-:W-:-:S03]  /*14e50*/  SEL R3, RZ, 0xffffffff, P3 ;  /* 0xffffffffff037807 */ /* 0x000fc60001800000 */
[----:B------:R-:W5:Y:S04]  /*14e60*/  LD.E.128 R48, desc[UR54][R48.64] ;  /* 0x0000003630307980 */ /* 0x000f68000c101d00 */
[----:B------:R-:W5:Y:S04]  /*14e70*/  LD.E.128 R52, desc[UR54][R52.64] ;  /* 0x0000003634347980 */ /* 0x000f68000c101d00 */
        /* <DEDUP_REMOVED lines=14> */
[----:B------:R-:W-:Y:S01]  /*14f60*/  SHF.L.U32 R3, R3, 0x1, RZ ;  /* 0x0000000103037819 */ /* 0x000fe200000006ff */
[----:B------:R-:W-:Y:S01]  /*14f70*/  IMAD.WIDE.U32 R20, R213, UR4, R20 ;  /* 0x00000004d5147c25 */ /* 0x000fe2000f8e0014 */
[-C--:B------:R-:W-:Y:S01]  /*14f80*/  ISETP.GE.AND P2, PT, R83, R87.reuse, PT ;  /* 0x000000575300720c */ /* 0x080fe20003f46270 */
[----:B------:R-:W-:Y:S01]  /*14f90*/  BSSY B1, `(.L_x_4321) ;  /* 0x000003c000017945 */ /* 0x000fe20003800000 */
[-C--:B------:R-:W-:Y:S01]  /*14fa0*/  ISETP.GE.AND P3, PT, R84, R87.reuse, PT ;  /* 0x000000575400720c */ /* 0x080fe20003f66270 */
[----:B------:R-:W-:Y:S01]  /*14fb0*/  IMAD R77, R213, UR5, R76 ;  /* 0x00000005d54d7c24 */ /* 0x000fe2000f8e024c */
[----:B------:R-:W-:Y:S01]  /*14fc0*/  LOP3.LUT R0, R3, 0x2, R0, 0xe2, !PT ;  /* 0x0000000203007812 */ /* 0x000fe200078ee200 */
[C---:B------:R-:W-:Y:S01]  /*14fd0*/  VIADD R85, R193.reuse, 0x100 ;  /* 0x00000100c1557836 */ /* 0x040fe20000000000 */
[----:B------:R-:W-:Y:S01]  /*14fe0*/  SEL R3, RZ, 0x4, P2 ;  /* 0x00000004ff037807 */ /* 0x000fe20001000000 */
[----:B------:R-:W-:Y:S01]  /*14ff0*/  VIADD R86, R193, 0x140 ;  /* 0x00000140c1567836 */ /* 0x000fe20000000000 */
[----:B------:R-:W-:Y:S01]  /*15000*/  SEL R76, RZ, 0x8, P3 ;  /* 0x00000008ff4c7807 */ /* 0x000fe20001800000 */
[----:B------:R-:W-:Y:S01]  /*15010*/  IMAD.IADD R21, R21, 0x1, R77 ;  /* 0x0000000115157824 */ /* 0x000fe200078e024d */
[-C--:B------:R-:W-:Y:S01]  /*15020*/  ISETP.GE.AND P2, PT, R85, R87.reuse, PT ;  /* 0x000000575500720c */ /* 0x080fe20003f46270 */
[C---:B------:R-:W-:Y:S01]  /*15030*/  VIADD R77, R193.reuse, 0x180 ;  /* 0x00000180c14d7836 */ /* 0x040fe20000000000 */
[----:B------:R-:W-:Y:S01]  /*15040*/  LOP3.LUT R3, R76, R0, R3, 0xfe, !PT ;  /* 0x000000004c037212 */ /* 0x000fe200078efe03 */
[----:B------:R-:W-:Y:S01]  /*15050*/  VIADD R0, R2, 0x38820 ;  /* 0x0003882002007836 */ /* 0x000fe20000000000 */
[-C--:B------:R-:W-:Y:S01]  /*15060*/  ISETP.GE.AND P3, PT, R86, R87.reuse, PT ;  /* 0x000000575600720c */ /* 0x080fe20003f66270 */
[----:B------:R-:W-:Y:S01]  /*15070*/  VIADD R78, R193, 0x1c0 ;  /* 0x000001c0c14e7836 */ /* 0x000fe20000000000 */
[----:B------:R-:W-:Y:S01]  /*15080*/  ISETP.GE.AND P4, PT, R77, R87, PT ;  /* 0x000000574d00720c */ /* 0x000fe20003f86270 */
[----:B------:R-:W-:Y:S01]  /*15090*/  ULDC.64 UR4, c[0x0][0xbe8] ;  /* 0x0002fa0000047ab9 */ /* 0x000fe20000000a00 */
[----:B------:R-:W-:-:S02]  /*150a0*/  SEL R76, RZ, 0x10, P2 ;  /* 0x00000010ff4c7807 */ /* 0x000fc40001000000 */
[----:B------:R-:W-:Y:S02]  /*150b0*/  SEL R77, RZ, 0x20, P3 ;  /* 0x00000020ff4d7807 */ /* 0x000fe40001800000 */
[----:B------:R-:W-:Y:S02]  /*150c0*/  PRMT R0, RZ, 0x654, R0 ;  /* 0x00000654ff007816 */ /* 0x000fe40000000000 */
[----:B------:R-:W-:Y:S01]  /*150d0*/  LOP3.LUT R3, R77, R3, R76, 0xfe, !PT ;  /* 0x000000034d037212 */ /* 0x000fe200078efe4c */
[----:B------:R-:W-:Y:S01]  /*150e0*/  IMAD R76, R221, UR4, RZ ;  /* 0x00000004dd4c7c24 */ /* 0x000fe2000f8e02ff */
[----:B0-----:R0:W-:Y:S01]  /*150f0*/  SYNCS.ARRIVE.TRANS64.RED.A1T0 RZ, [R0+URZ], RZ ;  /* 0x000000ff00ff79a7 */ /* 0x0011e2000810043f */
[----:B------:R-:W-:Y:S02]  /*15100*/  ISETP.GE.AND P2, PT, R78, R87, PT ;  /* 0x000000574e00720c */ /* 0x000fe40003f46270 */
[----:B------:R-:W-:Y:S01]  /*15110*/  SHF.R.S32.HI R215, RZ, 0x1f, R214 ;  /* 0x0000001fffd77819 */ /* 0x000fe200000114d6 */
[----:B------:R-:W-:-:S02]  /*15120*/  IMAD R81, R79, UR5, R76 ;  /* 0x000000054f517c24 */ /* 0x000fc4000f8e024c */
        /* <DEDUP_REMOVED lines=34> */
.L_x_4322:
[----:B------:R-:W-:Y:S05]  /*15350*/  BSYNC B1 ;  /* 0x0000000000017941 */ /* 0x000fea0003800000 */
.L_x_4321:
        /* <DEDUP_REMOVED lines=31> */
.L_x_4318:
        /* <DEDUP_REMOVED lines=19> */
[----:B------:R-:W4:Y:S04]  /*15680*/  LDG.E R0, desc[UR54][R4.64] ;  /* 0x0000003604007981 */ /* 0x000f28000c1e1900 */
[----:B-----5:R-:W4:Y:S02]  /*15690*/  LDG.E R3, desc[UR54][R4.64+0x4] ;  /* 0x0000043604037981 */ /* 0x020f24000c1e1900 */
[----:B----4-:R-:W-:-:S07]  /*156a0*/  IMAD.IADD R3, R3, 0x1, -R0 ;  /* 0x0000000103037824 */ /* 0x010fce00078e0a00 */
.L_x_4324:
        /* <DEDUP_REMOVED lines=8> */
[----:B----4-:R-:W-:-:S05]  /*15730*/  LEA R0, R220, R0, 0x6 ;  /* 0x00000000dc007211 */ /* 0x010fca00078e30ff */
        /* <DEDUP_REMOVED lines=20> */
.L_x_4326:
[----:B------:R-:W-:Y:S05]  /*15880*/  BSYNC B1 ;  /* 0x0000000000017941 */ /* 0x000fea0003800000 */
.L_x_4325:
        /* <DEDUP_REMOVED lines=23> */
[-C--:B------:R-:W-:Y:S01]  /*15a00*/  ISETP.GE.AND P2, PT, R15, R14.reuse, PT ;  /* 0x0000000e0f00720c */ /* 0x080fe20003f46270 */
[----:B------:R-:W-:Y:S01]  /*15a10*/  ULDC.64 UR4, c[0x0][0xbe8] ;  /* 0x0002fa0000047ab9 */ /* 0x000fe20000000a00 */
[-C--:B------:R-:W-:Y:S01]  /*15a20*/  ISETP.GE.AND P3, PT, R21, R14.reuse, PT ;  /* 0x0000000e1500720c */ /* 0x080fe20003f66270 */
[----:B------:R-:W-:Y:S01]  /*15a30*/  IMAD.SHL.U32 R3, R6, 0x2, RZ ;  /* 0x0000000206037824 */ /* 0x000fe200078e00ff */
[C---:B------:R-:W-:Y:S01]  /*15a40*/  IADD3 R9, R193.reuse, 0x1c0, RZ ;  /* 0x000001c0c1097810 */ /* 0x040fe20007ffe0ff */
[C---:B------:R-:W-:Y:S01]  /*15a50*/  VIADD R25, R193.reuse, 0x100 ;  /* 0x00000100c1197836 */ /* 0x040fe20000000000 */
[----:B------:R-:W-:Y:S01]  /*15a60*/  SEL R6, RZ, 0x8, P3 ;  /* 0x00000008ff067807 */ /* 0x000fe20001800000 */
[----:B------:R-:W-:Y:S01]  /*15a70*/  VIADD R27, R193, 0x140 ;  /* 0x00000140c11b7836 */ /* 0x000fe20000000000 */
[----:B------:R-:W-:Y:S01]  /*15a80*/  LOP3.LUT R0, R3, 0x2, R0, 0xe2, !PT ;  /* 0x0000000203007812 */ /* 0x000fe200078ee200 */
[----:B------:R-:W-:Y:S01]  /*15a90*/  IMAD.IADD R5, R5, 0x1, R7 ;  /* 0x0000000105057824 */ /* 0x000fe200078e0207 */
        /* <DEDUP_REMOVED lines=48> */
.L_x_4328:
[----:B------:R-:W-:Y:S05]  /*15da0*/  BSYNC B1 ;  /* 0x0000000000017941 */ /* 0x000fea0003800000 */
.L_x_4327:
        /* <DEDUP_REMOVED lines=29> */
.L_x_4323:
[----:B------:R-:W-:Y:S05]  /*15f80*/  BSYNC B0 ;  /* 0x0000000000007941 */ /* 0x000fea0003800000 */
.L_x_4317:
[----:B------:R-:W-:Y:S02]  /*15f90*/  ULDC UR4, c[0x0][0xd14] ;  /* 0x0003450000047ab9 */ /* 0x000fe40000000800 */
[----:B-1----:R-:W-:-:S13]  /*15fa0*/  ISETP.GE.AND P0, PT, R187, UR4, PT ;  /* 0x00000004bb007c0c */ /* 0x002fda000bf06270 */
[----:B------:R-:W-:Y:S05]  /*15fb0*/  @!P0 BRA `(.L_x_4329) ;  /* 0xfffffeb000688947 */ /* 0x000fea000383ffff */
[----:B------:R-:W-:Y:S05]  /*15fc0*/  BRA `(.L_x_4188) ;  /* 0x0000006400b87947 */ /* 0x000fea0003800000 */
.L_x_4186:
        /* <DEDUP_REMOVED lines=39> */
[----:B------:R-:W-:Y:S01]  /*16240*/  MOV R6, RZ ;  /* 0x000000ff00067202 */ /* 0x000fe20000000f00 */
        /* <DEDUP_REMOVED lines=21> */
.L_x_4334:
        /* <DEDUP_REMOVED lines=15> */
.L_x_4333:
[----:B------:R-:W-:Y:S05]  /*16490*/  BSYNC B0 ;  /* 0x0000000000007941 */ /* 0x000fea0003800000 */
.L_x_4332:
        /* <DEDUP_REMOVED lines=25> */
.L_x_4330:
        /* <DEDUP_REMOVED lines=18> */
[----:B------:R-:W-:-:S05]  /*16750*/  IADD3 R5, R5, -0x1, RZ ;  /* 0xffffffff05057810 */ /* 0x000fca0007ffe0ff */
[----:B------:R2:W3:Y:S02]  /*16760*/  SHFL.IDX PT, R16, R4, R5, 0x1f ;  /* 0x00001f0504107589 */ /* 0x0004e400000e0000 */
.L_x_4335:
        /* <DEDUP_REMOVED lines=56> */
.L_x_4331:
[----:B------:R-:W-:Y:S02]  /*16af0*/  IMAD.MOV.U32 R17, RZ, RZ, RZ ;  /* 0x000000ffff117224 */ /* 0x000fe400078e00ff */
[----:B------:R-:W-:Y:S02]  /*16b00*/  IMAD.U32 R16, RZ, RZ, UR6 ;  /* 0x00000006ff107e24 */ /* 0x000fe4000f8e00ff */
[----:B------:R-:W-:-:S07]  /*16b10*/  IMAD.MOV.U32 R18, RZ, RZ, RZ ;  /* 0x000000ffff127224 */ /* 0x000fce00078e00ff */
.L_x_4336:
        /* <DEDUP_REMOVED lines=15> */
[----:B------:R-:W-:Y:S01]  /*16c10*/  STL [R1+0x28], RZ ;  /* 0x000028ff01007387 */ /* 0x000fe20000100800 */
[----:B------:R-:W-:Y:S01]  /*16c20*/  ULDC UR4, c[0x0][0xc] ;  /* 0x0000030000047ab9 */ /* 0x000fe20000000800 */
[----:B------:R-:W-:Y:S02]  /*16c30*/  IMAD.MOV.U32 R2, RZ, RZ, 0x1 ;  /* 0x00000001ff027424 */ /* 0x000fe400078e00ff */
[----:B------:R1:W-:Y:S04]  /*16c40*/  STL [R1+0xc], R0 ;  /* 0x00000c0001007387 */ /* 0x0003e80000100800 */
[----:B------:R2:W-:Y:S04]  /*16c50*/  STL [R1+0x4], RZ ;  /* 0x000004ff01007387 */ /* 0x0005e80000100800 */
[----:B------:R2:W-:Y:S01]  /*16c60*/  STL [R1], RZ ;  /* 0x000000ff01007387 */ /* 0x0005e20000100800 */
[----:B-1----:R-:W-:-:S03]  /*16c70*/  IMAD.U32 R0, RZ, RZ, UR4 ;  /* 0x00000004ff007e24 */ /* 0x002fc6000f8e00ff */
[----:B------:R2:W-:Y:S04]  /*16c80*/  STL [R1+0x8], R2 ;  /* 0x0000080201007387 */ /* 0x0005e80000100800 */
[----:B------:R2:W-:Y:S02]  /*16c90*/  STL [R1+0x30], R0 ;  /* 0x0000300001007387 */ /* 0x0005e40000100800 */
.L_x_4421:
[----:B--23--:R-:W1:Y:S02]  /*16ca0*/  LDC.64 R2, c[0x0][0xd60] ;  /* 0x00035800ff027b82 */ /* 0x00ce640000000a00 */
[----:B-1----:R-:W-:-:S05]  /*16cb0*/  IMAD.WIDE R2, R19, 0x4, R2 ;  /* 0x0000000413027825 */ /* 0x002fca00078e0202 */
[----:B------:R-:W2:Y:S01]  /*16cc0*/  LDG.E R11, desc[UR54][R2.64] ;  /* 0x00000036020b7981 */ /* 0x000ea2000c1e1900 */
[----:B------:R-:W-:Y:S05]  /*16cd0*/  YIELD ;  /* 0x0000000000007946 */ /* 0x000fea0003800000 */
[----:B------:R-:W-:Y:S01]  /*16ce0*/  ULDC.64 UR4, c[0x0][0xb20] ;  /* 0x0002c80000047ab9 */ /* 0x000fe20000000a00 */
[----:B------:R-:W-:Y:S02]  /*16cf0*/  CS2R R8, SRZ ;  /* 0x0000000000087805 */ /* 0x000fe4000001ff00 */
[----:B------:R-:W-:Y:S01]  /*16d00*/  ISETP.NE.U32.AND P0, PT, RZ, UR4, PT ;  /* 0x00000004ff007c0c */ /* 0x000fe2000bf05070 */
[----:B------:R-:W-:Y:S01]  /*16d10*/  ULDC.64 UR8, c[0x0][0xb00] ;  /* 0x0002c00000087ab9 */ /* 0x000fe20000000a00 */
[----:B------:R-:W-:-:S02]  /*16d20*/  ULDC.64 UR10, c[0x0][0xb08] ;  /* 0x0002c200000a7ab9 */ /* 0x000fc40000000a00 */
[----:B------:R-:W-:Y:S02]  /*16d30*/  ISETP.NE.AND.EX P0, PT, RZ, UR5, PT, P0 ;  /* 0x00000005ff007c0c */ /* 0x000fe4000bf05300 */
[----:B--2---:R-:W-:Y:S01]  /*16d40*/  SHF.R.S32.HI R0, RZ, 0x1f, R11 ;  /* 0x0000001fff007819 */ /* 0x004fe2000001140b */
        /* <DEDUP_REMOVED lines=46> */
.L_x_4338:
[----:B------:R-:W-:Y:S01]  /*17030*/  IMAD.MOV.U32 R2, RZ, RZ, RZ ;  /* 0x000000ffff027224 */ /* 0x000fe200078e00ff */
[----:B------:R-:W-:Y:S01]  /*17040*/  MOV R20, RZ ;  /* 0x000000ff00147202 */ /* 0x000fe20000000f00 */
[----:B------:R-:W-:-:S04]  /*17050*/  ULDC.64 UR4, c[0x0][0xb18] ;  /* 0x0002c60000047ab9 */ /* 0x000fc80000000a00 */
[----:B------:R-:W2:Y:S04]  /*17060*/  @P3 LDG.E R2, desc[UR54][R6.64] ;  /* 0x0000003606023981 */ /* 0x000ea8000c1e1900 */
[----:B------:R0:W5:Y:S01]  /*17070*/  @P1 LDG.E R20, desc[UR54][R4.64] ;  /* 0x0000003604141981 */ /* 0x000162000c1e1900 */
[----:B------:R-:W-:-:S04]  /*17080*/  ISETP.NE.U32.AND P0, PT, RZ, UR4, PT ;  /* 0x00000004ff007c0c */ /* 0x000fc8000bf05070 */
[----:B------:R-:W-:Y:S01]  /*17090*/  ISETP.NE.AND.EX P0, PT, RZ, UR5, PT, P0 ;  /* 0x00000005ff007c0c */ /* 0x000fe2000bf05300 */
[----:B--2--5:R-:W-:-:S05]  /*170a0*/  IMAD.IADD R2, R2, 0x1, R8 ;  /* 0x0000000102027824 */ /* 0x024fca00078e0208 */
[----:B------:R0:W-:Y:S07]  /*170b0*/  STL [R1+0x10], R2 ;  /* 0x0000100201007387 */ /* 0x0001ee0000100800 */
[----:B------:R-:W-:Y:S05]  /*170c0*/  @!P0 BRA `(.L_x_4339) ;  /* 0x0000000000108947 */ /* 0x000fea0003800000 */
[----:B0-----:R-:W-:-:S04]  /*170d0*/  IADD3 R2, P0, R15, UR4, RZ ;  /* 0x000000040f027c10 */ /* 0x001fc8000ff1e0ff */
[----:B------:R-:W-:-:S05]  /*170e0*/  IADD3.X R3, R14, UR5, RZ, P0, !PT ;  /* 0x000000050e037c10 */ /* 0x000fca00087fe4ff */
[----:B------:R0:W5:Y:S01]  /*170f0*/  LDG.E R9, desc[UR54][R2.64] ;  /* 0x0000003602097981 */ /* 0x000162000c1e1900 */
[----:B------:R-:W-:Y:S05]  /*17100*/  BRA `(.L_x_4340) ;  /* 0x0000000000107947 */ /* 0x000fea0003800000 */
.L_x_4339:
[----:B------:R-:W-:Y:S05]  /*17110*/  @!P3 BRA `(.L_x_4340) ;  /* 0x00000000000cb947 */ /* 0x000fea0003800000 */
[----:B------:R-:W2:Y:S04]  /*17120*/  LDG.E R9, desc[UR54][R6.64] ;  /* 0x0000003606097981 */ /* 0x000ea8000c1e1900 */
[----:B------:R-:W2:Y:S02]  /*17130*/  LDG.E R6, desc[UR54][R6.64+0x4] ;  /* 0x0000043606067981 */ /* 0x000ea4000c1e1900 */
[----:B--2---:R-:W-:-:S07]  /*17140*/  IMAD.IADD R9, R6, 0x1, -R9 ;  /* 0x0000000106097824 */ /* 0x004fce00078e0a09 */
.L_x_4340:
        /* <DEDUP_REMOVED lines=23> */
[----:B------:R-:W-:-:S05]  /*172c0*/  @P0 VIADD R2, R2, 0x3f ;  /* 0x0000003f02020836 */ /* 0x000fca0000000000 */
        /* <DEDUP_REMOVED lines=17> */
.L_x_4488:
[----:B------:R-:W-:-:S03]  /*173e0*/  UMOV UR4, 0xffffffff ;  /* 0xffffffff00047882 */ /* 0x000fc60000000000 */
[----:B------:R-:W-:Y:S05]  /*173f0*/  BRA.DIV UR4, `(.L_x_4344) ;  /* 0x00000062046c7947 */ /* 0x000fea000b800000 */
[----:B------:R-:W-:-:S13]  /*17400*/  ELECT P6, URZ, PT ;  /* 0x00000000003f782f */ /* 0x000fda00038c0000 */
.L_x_4491:
[----:B------:R-:W2:Y:S01]  /*17410*/  LDL R5, [R1+0x28] ;  /* 0x0000280001057983 */ /* 0x000ea20000100800 */
        /* <DEDUP_REMOVED lines=10> */
.L_x_4492:
        /* <DEDUP_REMOVED lines=8> */
.L_x_4493:
        /* <DEDUP_REMOVED lines=11> */
.L_x_4349:
        /* <DEDUP_REMOVED lines=20> */
.L_x_4494:
        /* <DEDUP_REMOVED lines=8> */
.L_x_4351:
        /* <DEDUP_REMOVED lines=52> */
.L_x_4347:
[----:B------:R-:W-:Y:S05]  /*17af0*/  BSYNC B1 ;  /* 0x0000000000017941 */ /* 0x000fea0003800000 */
.L_x_4346:
        /* <DEDUP_REMOVED lines=12> */
[----:B0-----:R-:W-:Y:S05]  /*17bc0*/  @!P0 BRA `(.L_x_4342) ;  /* 0x0000000400cc8947 */ /* 0x001fea0003800000 */
[C---:B------:R-:W-:Y:S02]  /*17bd0*/  IMAD R5, R2.reuse, 0x40, R20 ;  /* 0x0000004002057824 */ /* 0x040fe400078e0214 */
[----:B------:R-:W-:Y:S02]  /*17be0*/  VIADD R2, R2, 0xffffffff ;  /* 0xffffffff02027836 */ /* 0x000fe40000000000 */
[----:B------:R-:W-:-:S07]  /*17bf0*/  VIADD R5, R5, 0xffffff80 ;  /* 0xffffff8005057836 */ /* 0x000fce0000000000 */
.L_x_4358:
        /* <DEDUP_REMOVED lines=9> */
.L_x_4495:
        /* <DEDUP_REMOVED lines=11> */
.L_x_4355:
        /* <DEDUP_REMOVED lines=18> */
.L_x_4496:
        /* <DEDUP_REMOVED lines=8> */
.L_x_4357:
        /* <DEDUP_REMOVED lines=52> */
.L_x_4353:
[----:B------:R-:W-:Y:S05]  /*18220*/  BSYNC B1 ;  /* 0x0000000000017941 */ /* 0x000fea0003800000 */
.L_x_4352:
        /* <DEDUP_REMOVED lines=13> */
.L_x_4342:
[----:B------:R-:W-:Y:S05]  /*18300*/  BSYNC B0 ;  /* 0x0000000000007941 */ /* 0x000fea0003800000 */
.L_x_4341:
[----:B0-----:R-:W2:Y:S01]  /*18310*/  LDL R6, [R1+0x1c] ;  /* 0x00001c0001067983 */ /* 0x001ea20000100800 */
[----:B------:R-:W-:Y:S05]  /*18320*/  @!P2 WARPSYNC.ALL ;  /* 0x000000000000a948 */ /* 0x000fea0003800000 */
[----:B------:R-:W-:Y:S01]  /*18330*/  BSSY B6, `(.L_x_4359) ;  /* 0x000033e000067945 */ /* 0x000fe20003800000 */
[----:B------:R-:W-:Y:S01]  /*18340*/  @!P2 BAR.SYNC.DEFER_BLOCKING 0xc, 0x120 ;  /* 0x030480000000ab1d */ /* 0x000fe20000010000 */
[----:B--2---:R-:W-:-:S13]  /*18350*/  ISETP.GT.AND P0, PT, R6, RZ, PT ;  /* 0x000000ff0600720c */ /* 0x004fda0003f04270 */
[----:B------:R-:W-:Y:S05]  /*18360*/  @P0 BRA `(.L_x_4360) ;  /* 0x00000000004c0947 */ /* 0x000fea0003800000 */
[----:B------:R-:W0:Y:S02]  /*18370*/  S2R R6, SR_TID.X ;  /* 0x0000000000067919 */ /* 0x000e240000002100 */
[----:B0-----:R-:W-:-:S04]  /*18380*/  LOP3.LUT R6, R6, 0x1f, RZ, 0xc0, !PT ;  /* 0x0000001f06067812 */ /* 0x001fc800078ec0ff */
[----:B------:R-:W-:-:S13]  /*18390*/  ISETP.NE.AND P1, PT, R6, RZ, PT ;  /* 0x000000ff0600720c */ /* 0x000fda0003f25270 */
[----:B------:R-:W-:Y:S05]  /*183a0*/  @P1 BRA `(.L_x_4361) ;  /* 0x0000003000d81947 */ /* 0x000fea0003800000 */
[----:B------:R-:W0:Y:S01]  /*183b0*/  S2R R7, SR_LANEID ;  /* 0x0000000000077919 */ /* 0x000e220000000000 */
[----:B------:R-:W-:Y:S02]  /*183c0*/  VOTEU.ANY UR4, UPT, PT ;  /* 0x0000000000047886 */ /* 0x000fe400038e0100 */
[----:B------:R-:W0:Y:S01]  /*183d0*/  FLO.U32 R0, UR4 ;  /* 0x0000000400007d00 */ /* 0x000e2200080e0000 */
[----:B------:R-:W1:Y:S01]  /*183e0*/  LDC.64 R2, c[0x0][0xd38] ;  /* 0x00034e00ff027b82 */ /* 0x000e620000000a00 */
[----:B------:R-:W2:Y:S06]  /*183f0*/  LDL R6, [R1+0x30] ;  /* 0x0000300001067983 */ /* 0x000eac0000100800 */
[----:B------:R-:W1:Y:S01]  /*18400*/  POPC R5, UR4 ;  /* 0x0000000400057d09 */ /* 0x000e620008000000 */
[----:B0-----:R-:W-:-:S13]  /*18410*/  ISETP.EQ.U32.AND P0, PT, R0, R7, PT ;  /* 0x000000070000720c */ /* 0x001fda0003f02070 */
[----:B-1----:R-:W3:Y:S01]  /*18420*/  @P0 ATOMG.E.ADD.STRONG.GPU PT, R3, desc[UR54][R2.64], R5 ;  /* 0x00000005020309a8 */ /* 0x002ee200081ee1f6 */
[----:B------:R-:W0:Y:S02]  /*18430*/  S2R R4, SR_LTMASK ;  /* 0x0000000000047919 */ /* 0x000e240000003900 */
[----:B0-----:R-:W-:-:S04]  /*18440*/  LOP3.LUT R4, R4, UR4, RZ, 0xc0, !PT ;  /* 0x0000000404047c12 */ /* 0x001fc8000f8ec0ff */
[----:B------:R-:W0:Y:S01]  /*18450*/  POPC R7, R4 ;  /* 0x0000000400077309 */ /* 0x000e220000000000 */
[----:B--2---:R-:W-:Y:S01]  /*18460*/  R2UR UR5, R6 ;  /* 0x00000000060572ca */ /* 0x004fe200000e0000 */
[----:B---3--:R-:W0:-:S12]  /*18470*/  SHFL.IDX PT, R0, R3, R0, 0x1f ;  /* 0x00001f0003007589 */ /* 0x008e1800000e0000 */
[----:B0-----:R-:W-:Y:S01]  /*18480*/  IADD3 R16, R0, UR5, R7 ;  /* 0x0000000500107c10 */ /* 0x001fe2000fffe007 */
[----:B------:R-:W-:Y:S06]  /*18490*/  BRA `(.L_x_4361) ;  /* 0x00000030009c7947 */ /* 0x000fec0003800000 */
.L_x_4360:
[----:B------:R-:W0:Y:S01]  /*184a0*/  S2R R0, SR_CgaCtaId ;  /* 0x0000000000007919 */ /* 0x000e220000008800 */
[----:B------:R-:W-:-:S04]  /*184b0*/  MOV R2, 0x400 ;  /* 0x0000040000027802 */ /* 0x000fc80000000f00 */
[----:B0-----:R-:W-:-:S04]  /*184c0*/  LEA R3, R0, R2, 0x18 ;  /* 0x0000000200037211 */ /* 0x001fc800078ec0ff */
[----:B------:R-:W-:Y:S01]  /*184d0*/  IADD3 R0, R3, 0x22400, RZ ;  /* 0x0002240003007810 */ /* 0x000fe20007ffe0ff */
[----:B------:R0:W-:Y:S03]  /*184e0*/  STL [R1+0x14], R3 ;  /* 0x0000140301007387 */ /* 0x0001e60000100800 */
[----:B------:R-:W-:-:S13]  /*184f0*/  LOP3.LUT P0, RZ, R0, 0x3ff, RZ, 0xc0, !PT ;  /* 0x000003ff00ff7812 */ /* 0x000fda000780c0ff */
[----:B0-----:R-:W-:Y:S05]  /*18500*/  @!P0 BRA `(.L_x_4362) ;  /* 0x0000000000408947 */ /* 0x001fea0003800000 */
        /* <DEDUP_REMOVED lines=16> */
.L_x_4362:
        /* <DEDUP_REMOVED lines=10> */
[----:B------:R-:W-:Y:S01]  /*186b0*/  MOV R8, 0x70 ;  /* 0x0000007000087802 */ /* 0x000fe20000000f00 */
[----:B------:R-:W-:Y:S02]  /*186c0*/  IMAD.U32 R5, RZ, RZ, UR7 ;  /* 0x00000007ff057e24 */ /* 0x000fe4000f8e00ff */
[----:B------:R-:W-:Y:S02]  /*186d0*/  IMAD.U32 R6, RZ, RZ, UR8 ;  /* 0x00000008ff067e24 */ /* 0x000fe4000f8e00ff */
[----:B------:R-:W-:-:S02]  /*186e0*/  IMAD.U32 R7, RZ, RZ, UR9 ;  /* 0x00000009ff077e24 */ /* 0x000fc4000f8e00ff */
[----:B------:R-:W-:Y:S02]  /*186f0*/  IMAD.U32 R10, RZ, RZ, UR4 ;  /* 0x00000004ff0a7e24 */ /* 0x000fe4000f8e00ff */
[----:B------:R-:W-:Y:S02]  /*18700*/  IMAD.U32 R11, RZ, RZ, UR5 ;  /* 0x00000005ff0b7e24 */ /* 0x000fe4000f8e00ff */
[----:B------:R-:W-:Y:S02]  /*18710*/  IMAD.MOV.U32 R12, RZ, RZ, 0x1 ;  /* 0x00000001ff0c7424 */ /* 0x000fe400078e00ff */
[----:B0-----:R-:W-:-:S07]  /*18720*/  IMAD.MOV.U32 R13, RZ, RZ, RZ ;  /* 0x000000ffff0d7224 */ /* 0x001fce00078e00ff */
[----:B------:R-:W-:-:S07]  /*18730*/  LEPC R20, `(.L_x_4364) ;  /* 0x000000001014794e */ /* 0x000fce0000000000 */
[----:B-1----:R-:W-:Y:S05]  /*18740*/  CALL.ABS.NOINC R2 ;  /* 0x0000000002007343 */ /* 0x002fea0003c00000 */
.L_x_4364:
        /* <DEDUP_REMOVED lines=16> */
.L_x_4363:
        /* <DEDUP_REMOVED lines=26> */
[----:B-1----:R-:W1:Y:S01]  /*189f0*/  @P0 LDC R2, c[0x0][0x430] ;  /* 0x00010c00ff020b82 */ /* 0x002e620000000800 */
[----:B0-----:R-:W-:-:S05]  /*18a00*/  @P0 IMAD.HI.U32 R3, R18, R5, RZ ;  /* 0x0000000512030227 */ /* 0x001fca00078e00ff */
[----:B-1----:R-:W-:Y:S02]  /*18a10*/  @P0 SHF.R.U32.HI R4, RZ, R2, R3 ;  /* 0x00000002ff040219 */ /* 0x002fe40000011603 */
[----:B------:R-:W-:-:S04]  /*18a20*/  ISETP.NE.U32.AND P0, PT, RZ, UR4, PT ;  /* 0x00000004ff007c0c */ /* 0x000fc8000bf05070 */
[----:B------:R-:W-:-:S04]  /*18a30*/  ISETP.NE.AND.EX P0, PT, RZ, UR5, PT, P0 ;  /* 0x00000005ff007c0c */ /* 0x000fc8000bf05300 */
[----:B------:R-:W-:-:S09]  /*18a40*/  SEL R5, R6, RZ, !P0 ;  /* 0x000000ff06057207 */ /* 0x000fd20004000000 */
.L_x_4365:
        /* <DEDUP_REMOVED lines=19> */
.L_x_4499:
[----:B------:R-:W-:Y:S01]  /*18b80*/  UMOV UR4, 0xffffffff ;  /* 0xffffffff00047882 */ /* 0x000fe20000000000 */
[----:B------:R-:W-:Y:S02]  /*18b90*/  SHF.R.S32.HI R8, RZ, 0x1f, R0 ;  /* 0x0000001fff087819 */ /* 0x000fe40000011400 */
[----:B------:R-:W-:Y:S05]  /*18ba0*/  BRA.DIV UR4, `(.L_x_4367) ;  /* 0x0000004e04387947 */ /* 0x000fea000b800000 */
[----:B------:R-:W-:-:S13]  /*18bb0*/  ELECT P6, URZ, PT ;  /* 0x00000000003f782f */ /* 0x000fda00038c0000 */
.L_x_4502:
        /* <DEDUP_REMOVED lines=11> */
[----:B------:R-:W-:Y:S01]  /*18c70*/  IADD3 R9, -R6, RZ, RZ ;  /* 0x000000ff06097210 */ /* 0x000fe20007ffe1ff */
[--C-:B------:R-:W-:Y:S01]  /*18c80*/  IMAD.MOV.U32 R10, RZ, RZ, R6.reuse ;  /* 0x000000ffff0a7224 */ /* 0x100fe200078e0006 */
[----:B------:R-:W-:-:S03]  /*18c90*/  SHF.R.S32.HI R11, RZ, 0x1f, R6 ;  /* 0x0000001fff0b7819 */ /* 0x000fc60000011406 */
[----:B------:R-:W-:Y:S02]  /*18ca0*/  IMAD R7, R12, R9, R7 ;  /* 0x000000090c077224 */ /* 0x000fe400078e0207 */
[----:B------:R-:W-:Y:S02]  /*18cb0*/  IMAD R9, R8, UR4, RZ ;  /* 0x0000000408097c24 */ /* 0x000fe4000f8e02ff */
[----:B------:R-:W-:-:S04]  /*18cc0*/  IMAD.WIDE.U32 R10, R0, UR4, R10 ;  /* 0x00000004000a7c25 */ /* 0x000fc8000f8e000a */
[----:B------:R-:W-:Y:S01]  /*18cd0*/  IMAD R9, R0, UR5, R9 ;  /* 0x0000000500097c24 */ /* 0x000fe2000f8e0209 */
[----:B------:R-:W-:-:S03]  /*18ce0*/  LEA R12, P0, R10, R2, 0x2 ;  /* 0x000000020a0c7211 */ /* 0x000fc600078010ff */
[----:B------:R-:W-:-:S05]  /*18cf0*/  IMAD.IADD R6, R11, 0x1, R9 ;  /* 0x000000010b067824 */ /* 0x000fca00078e0209 */
[----:B------:R-:W-:-:S05]  /*18d00*/  LEA.HI.X R13, R10, R3, R6, 0x2, P0 ;  /* 0x000000030a0d7211 */ /* 0x000fca00000f1406 */
[----:B------:R0:W5:Y:S02]  /*18d10*/  LDG.E R6, desc[UR54][R12.64] ;  /* 0x000000360c067981 */ /* 0x000164000c1e1900 */
.L_x_4369:
        /* <DEDUP_REMOVED lines=9> */
.L_x_4503:
        /* <DEDUP_REMOVED lines=11> */
.L_x_4371:
        /* <DEDUP_REMOVED lines=23> */
.L_x_4368:
        /* <DEDUP_REMOVED lines=82> */
.L_x_4373:
[----:B------:R-:W-:Y:S05]  /*194f0*/  BSYNC B0 ;  /* 0x0000000000007941 */ /* 0x000fea0003800000 */
.L_x_4372:
        /* <DEDUP_REMOVED lines=9> */
.L_x_4504:
        /* <DEDUP_REMOVED lines=13> */
.L_x_4505:
        /* <DEDUP_REMOVED lines=11> */
.L_x_4378:
        /* <DEDUP_REMOVED lines=58> */
.L_x_4376:
[----:B------:R-:W-:Y:S05]  /*19ab0*/  BSYNC B0 ;  /* 0x0000000000007941 */ /* 0x000fea0003800000 */
.L_x_4375:
        /* <DEDUP_REMOVED lines=43> */
.L_x_4385:
[----:B-1----:R-:W1:Y:S01]  /*19d70*/  S2R R3, SR_CgaCtaId ;  /* 0x0000000000037919 */ /* 0x002e620000008800 */
[----:B------:R-:W-:-:S04]  /*19d80*/  MOV R2, 0x400 ;  /* 0x0000040000027802 */ /* 0x000fc80000000f00 */
[----:B-1----:R-:W-:Y:S02]  /*19d90*/  LEA R2, R3, R2, 0x18 ;  /* 0x0000000203027211 */ /* 0x002fe400078ec0ff */
[----:B------:R-:W-:-:S03]  /*19da0*/  SHF.L.U32 R3, R12, 0x1f, RZ ;  /* 0x0000001f0c037819 */ /* 0x000fc600000006ff */
[----:B------:R-:W-:-:S04]  /*19db0*/  IMAD R2, R13, 0x8, R2 ;  /* 0x000000080d027824 */ /* 0x000fc800078e0202 */
[----:B------:R-:W1:Y:S02]  /*19dc0*/  SYNCS.PHASECHK.TRANS64.TRYWAIT P0, [R2+URZ+0x38840], R3 ;  /* 0x03884003020075a7 */ /* 0x000e64000800017f */
[----:B-1----:R-:W-:Y:S05]  /*19dd0*/  @!P0 BRA `(.L_x_4386) ;  /* 0x0000003c00148947 */ /* 0x002fea0003800000 */
.L_x_4506:
        /* <DEDUP_REMOVED lines=11> */
.L_x_4387:
[----:B--2---:R-:W2:Y:S01]  /*19e90*/  LDL R7, [R1] ;  /* 0x0000000001077983 */ /* 0x004ea20000100800 */
[----:B------:R-:W-:-:S03]  /*19ea0*/  MOV R11, 0x400 ;  /* 0x00000400000b7802 */ /* 0x000fc60000000f00 */
[----:B------:R-:W3:Y:S01]  /*19eb0*/  LDL R10, [R1+0x10] ;  /* 0x00001000010a7983 */ /* 0x000ee20000100800 */
        /* <DEDUP_REMOVED lines=20> */
.L_x_4507:
        /* <DEDUP_REMOVED lines=8> */
.L_x_4389:
[----:B01----:R-:W2:Y:S01]  /*1a080*/  LDL R3, [R1] ;  /* 0x0000000001037983 */ /* 0x003ea20000100800 */
        /* <DEDUP_REMOVED lines=54> */
.L_x_4384:
[----:B------:R-:W-:Y:S05]  /*1a3f0*/  BSYNC B2 ;  /* 0x0000000000027941 */ /* 0x000fea0003800000 */
.L_x_4383:
[----:B------:R-:W2:Y:S02]  /*1a400*/  LDL.LU R2, [R1+0x1c] ;  /* 0x00001c0001027983 */ /* 0x000ea40000300800 */
[----:B--2---:R-:W-:-:S07]  /*1a410*/  VIADD R5, R2, 0xfffffffd ;  /* 0xfffffffd02057836 */ /* 0x004fce0000000000 */
.L_x_4382:
[----:B------:R-:W-:Y:S05]  /*1a420*/  BSYNC B1 ;  /* 0x0000000000017941 */ /* 0x000fea0003800000 */
.L_x_4381:
[----:B------:R-:W-:-:S13]  /*1a430*/  ISETP.NE.AND P0, PT, R9, RZ, PT ;  /* 0x000000ff0900720c */ /* 0x000fda0003f05270 */
[----:B------:R-:W-:Y:S05]  /*1a440*/  @!P0 BRA `(.L_x_4380) ;  /* 0x0000001000388947 */ /* 0x000fea0003800000 */
.L_x_4404:
        /* <DEDUP_REMOVED lines=30> */
.L_x_4392:
[----:B------:R-:W2:Y:S01]  /*1a630*/  S2R R3, SR_CgaCtaId ;  /* 0x0000000000037919 */ /* 0x000ea20000008800 */
[----:B------:R-:W-:-:S04]  /*1a640*/  MOV R2, 0x400 ;  /* 0x0000040000027802 */ /* 0x000fc80000000f00 */
[----:B--2---:R-:W-:Y:S02]  /*1a650*/  LEA R2, R3, R2, 0x18 ;  /* 0x0000000203027211 */ /* 0x004fe400078ec0ff */
[----:B------:R-:W-:-:S03]  /*1a660*/  SHF.L.U32 R3, R9, 0x1f, RZ ;  /* 0x0000001f09037819 */ /* 0x000fc600000006ff */
[----:B------:R-:W-:-:S04]  /*1a670*/  IMAD R2, R10, 0x8, R2 ;  /* 0x000000080a027824 */ /* 0x000fc800078e0202 */
[----:B------:R-:W2:Y:S02]  /*1a680*/  SYNCS.PHASECHK.TRANS64.TRYWAIT P0, [R2+URZ+0x38840], R3 ;  /* 0x03884003020075a7 */ /* 0x000ea4000800017f */
[----:B--2---:R-:W-:Y:S05]  /*1a690*/  @!P0 BRA `(.L_x_4393) ;  /* 0x00000034000c8947 */ /* 0x004fea0003800000 */
.L_x_4508:
[----:B-1----:R-:W1:Y:S02]  /*1a6a0*/  S2R R7, SR_TID.X ;  /* 0x0000000000077919 */ /* 0x002e640000002100 */
        /* <DEDUP_REMOVED lines=10> */
.L_x_4394:
[----:B0-----:R-:W3:Y:S01]  /*1a750*/  LDL R12, [R1+0x10] ;  /* 0x00001000010c7983 */ /* 0x001ee20000100800 */
[----:B-1----:R-:W-:Y:S01]  /*1a760*/  MOV R7, 0x400 ;  /* 0x0000040000077802 */ /* 0x002fe20000000f00 */
        /* <DEDUP_REMOVED lines=20> */
.L_x_4509:
        /* <DEDUP_REMOVED lines=8> */
.L_x_4396:
[----:B------:R-:W1:Y:S01]  /*1a930*/  S2R R11, SR_CgaCtaId ;  /* 0x00000000000b7919 */ /* 0x000e620000008800 */
[----:B0-2---:R-:W-:Y:S01]  /*1a940*/  MOV R3, 0x400 ;  /* 0x0000040000037802 */ /* 0x005fe20000000f00 */
        /* <DEDUP_REMOVED lines=52> */
.L_x_4391:
[----:B------:R-:W-:Y:S05]  /*1ac90*/  BSYNC B1 ;  /* 0x0000000000017941 */ /* 0x000fea0003800000 */
.L_x_4390:
        /* <DEDUP_REMOVED lines=13> */
[----:B------:R-:W1:Y:S02]  /*1ad70*/  LDC R6, c[0x0][0x41c] ;  /* 0x00010700ff067b82 */ /* 0x000e640000000800 */
[----:B-1----:R-:W-:-:S13]  /*1ad80*/  ISETP.NE.AND P0, PT, R6, 0x1, PT ;  /* 0x000000010600780c */ /* 0x002fda0003f05270 */
[----:B------:R-:W1:Y:S02]  /*1ad90*/  @P0 LDC.64 R2, c[0x0][0x420] ;  /* 0x00010800ff020b82 */ /* 0x000e640000000a00 */
[----:B-1----:R-:W-:-:S04]  /*1ada0*/  @P0 IMAD.HI.U32 R7, R9, R2, RZ ;  /* 0x0000000209070227 */ /* 0x002fc800078e00ff */
        /* <DEDUP_REMOVED lines=12> */
.L_x_4399:
[----:B------:R-:W2:Y:S01]  /*1ae70*/  S2R R3, SR_CgaCtaId ;  /* 0x0000000000037919 */ /* 0x000ea20000008800 */
[----:B------:R-:W-:-:S04]  /*1ae80*/  MOV R2, 0x400 ;  /* 0x0000040000027802 */ /* 0x000fc80000000f00 */
[----:B--2---:R-:W-:Y:S02]  /*1ae90*/  LEA R2, R3, R2, 0x18 ;  /* 0x0000000203027211 */ /* 0x004fe400078ec0ff */
[----:B------:R-:W-:-:S03]  /*1aea0*/  SHF.L.U32 R3, R11, 0x1f, RZ ;  /* 0x0000001f0b037819 */ /* 0x000fc600000006ff */
[----:B------:R-:W-:-:S04]  /*1aeb0*/  IMAD R2, R12, 0x8, R2 ;  /* 0x000000080c027824 */ /* 0x000fc800078e0202 */
[----:B------:R-:W2:Y:S02]  /*1aec0*/  SYNCS.PHASECHK.TRANS64.TRYWAIT P0, [R2+URZ+0x38840], R3 ;  /* 0x03884003020075a7 */ /* 0x000ea4000800017f */
[----:B--2---:R-:W-:Y:S05]  /*1aed0*/  @!P0 BRA `(.L_x_4400) ;  /* 0x0000002c00248947 */ /* 0x004fea0003800000 */
.L_x_4510:
        /* <DEDUP_REMOVED lines=11> */
.L_x_4401:
[----:B-1----:R-:W3:Y:S01]  /*1af90*/  LDL R7, [R1] ;  /* 0x0000000001077983 */ /* 0x002ee20000100800 */
        /* <DEDUP_REMOVED lines=20> */
[----:B------:R-:W1:Y:S02]  /*1b0e0*/  SYNCS.PHASECHK.TRANS64.TRYWAIT P1, [R2+URZ+0x38860], R3 ;  /* 0x03886003020075a7 */ /* 0x000e64000802017f */
[----:B01----:R-:W-:Y:S05]  /*1b0f0*/  @!P1 BRA `(.L_x_4402) ;  /* 0x0000002800b09947 */ /* 0x003fea0003800000 */
.L_x_4511:
        /* <DEDUP_REMOVED lines=8> */
.L_x_4403:
        /* <DEDUP_REMOVED lines=55> */
.L_x_4398:
[----:B------:R-:W-:Y:S05]  /*1b4f0*/  BSYNC B1 ;  /* 0x0000000000017941 */ /* 0x000fea0003800000 */
.L_x_4397:
[C---:B------:R-:W-:Y:S01]  /*1b500*/  ISETP.GT.AND P0, PT, R5.reuse, 0x1, PT ;  /* 0x000000010500780c */ /* 0x040fe20003f04270 */
[----:B------:R-:W-:-:S12]  /*1b510*/  VIADD R5, R5, 0xfffffffe ;  /* 0xfffffffe05057836 */ /* 0x000fd80000000000 */
[----:B------:R-:W-:Y:S05]  /*1b520*/  @P0 BRA `(.L_x_4404) ;  /* 0xffffffec00c80947 */ /* 0x000fea000383ffff */
.L_x_4380:
[----:B------:R-:W-:Y:S05]  /*1b530*/  BSYNC B0 ;  /* 0x0000000000007941 */ /* 0x000fea0003800000 */
.L_x_4379:
        /* <DEDUP_REMOVED lines=11> */
[----:B-1----:R-:W2:Y:S01]  /*1b5f0*/  LDL R2, [R1+0x30] ;  /* 0x0000300001027983 */ /* 0x002ea20000100800 */
[----:B------:R-:W-:Y:S02]  /*1b600*/  VOTEU.ANY UR4, UPT, PT ;  /* 0x0000000000047886 */ /* 0x000fe400038e0100 */
[----:B------:R-:W1:Y:S01]  /*1b610*/  FLO.U32 R4, UR4 ;  /* 0x0000000400047d00 */ /* 0x000e6200080e0000 */
[----:B------:R-:W1:Y:S07]  /*1b620*/  S2R R7, SR_LANEID ;  /* 0x0000000000077919 */ /* 0x000e6e0000000000 */
[----:B0-----:R-:W0:Y:S01]  /*1b630*/  POPC R5, UR4 ;  /* 0x0000000400057d09 */ /* 0x001e220008000000 */
[----:B-1----:R-:W-:-:S02]  /*1b640*/  ISETP.EQ.U32.AND P0, PT, R4, R7, PT ;  /* 0x000000070400720c */ /* 0x002fc40003f02070 */
[----:B--2---:R-:W-:Y:S02]  /*1b650*/  R2UR UR5, R2 ;  /* 0x00000000020572ca */ /* 0x004fe400000e0000 */
[----:B------:R-:W0:Y:S09]  /*1b660*/  LDC.64 R2, c[0x0][0xd38] ;  /* 0x00034e00ff027b82 */ /* 0x000e320000000a00 */
[----:B0-----:R-:W2:Y:S01]  /*1b670*/  @P0 ATOMG.E.ADD.STRONG.GPU PT, R3, desc[UR54][R2.64], R5 ;  /* 0x00000005020309a8 */ /* 0x001ea200081ee1f6 */
[----:B------:R-:W0:Y:S02]  /*1b680*/  S2R R6, SR_LTMASK ;  /* 0x0000000000067919 */ /* 0x000e240000003900 */
[----:B0-----:R-:W-:-:S04]  /*1b690*/  LOP3.LUT R6, R6, UR4, RZ, 0xc0, !PT ;  /* 0x0000000406067c12 */ /* 0x001fc8000f8ec0ff */
[----:B------:R-:W0:Y:S01]  /*1b6a0*/  POPC R7, R6 ;  /* 0x0000000600077309 */ /* 0x000e220000000000 */
[----:B--2---:R-:W0:Y:S02]  /*1b6b0*/  SHFL.IDX PT, R4, R3, R4, 0x1f ;  /* 0x00001f0403047589 */ /* 0x004e2400000e0000 */
[----:B0-----:R-:W-:-:S07]  /*1b6c0*/  IADD3 R16, R4, UR5, R7 ;  /* 0x0000000504107c10 */ /* 0x001fce000fffe007 */
.L_x_4406:
[----:B------:R-:W-:Y:S05]  /*1b6d0*/  BSYNC B0 ;  /* 0x0000000000007941 */ /* 0x000fea0003800000 */
.L_x_4405:
[----:B-1----:R-:W2:Y:S02]  /*1b6e0*/  LDL.LU R2, [R1+0x8] ;  /* 0x0000080001027983 */ /* 0x002ea40000300800 */
[----:B--2---:R-:W-:-:S05]  /*1b6f0*/  LOP3.LUT R2, R2, R0, RZ, 0x3c, !PT ;  /* 0x0000000002027212 */ /* 0x004fca00078e3cff */
[----:B------:R1:W-:Y:S02]  /*1b700*/  STL [R1+0x8], R2 ;  /* 0x0000080201007387 */ /* 0x0003e40000100800 */
.L_x_4361:
[----:B------:R-:W-:Y:S05]  /*1b710*/  BSYNC B6 ;  /* 0x0000000000067941 */ /* 0x000fea0003800000 */
.L_x_4359:
[----:B------:R-:W-:-:S03]  /*1b720*/  UMOV UR4, 0xffffffff ;  /* 0xffffffff00047882 */ /* 0x000fc60000000000 */
[----:B------:R-:W-:Y:S05]  /*1b730*/  BRA.DIV UR4, `(.L_x_4407) ;  /* 0x0000002604347947 */ /* 0x000fea000b800000 */
[----:B------:R2:W3:Y:S04]  /*1b740*/  SHFL.IDX PT, R4, R16, RZ, 0x1f ;  /* 0x00001fff10047589 */ /* 0x0004e800000e0000 */
[----:B------:R-:W4:Y:S02]  /*1b750*/  SHFL.IDX PT, R16, R16, 0x1, 0x1f ;  /* 0x00201f0010107f89 */ /* 0x000f2400000e0000 */
.L_x_4515:
[----:B------:R-:W5:Y:S01]  /*1b760*/  S2R R0, SR_TID.X ;  /* 0x0000000000007919 */ /* 0x000f620000002100 */
[----:B------:R-:W-:Y:S01]  /*1b770*/  ULDC UR4, c[0x0][0xd14] ;  /* 0x0003450000047ab9 */ /* 0x000fe20000000800 */
[----:B------:R-:W-:Y:S01]  /*1b780*/  BSSY B0, `(.L_x_4408) ;  /* 0x000000b000007945 */ /* 0x000fe20003800000 */
[----:B------:R-:W-:Y:S01]  /*1b790*/  IMAD.MOV.U32 R17, RZ, RZ, RZ ;  /* 0x000000ffff117224 */ /* 0x000fe200078e00ff */
[----:B-----5:R-:W-:Y:S01]  /*1b7a0*/  LOP3.LUT R7, R0, 0x1f, RZ, 0xc0, !PT ;  /* 0x0000001f00077812 */ /* 0x020fe200078ec0ff */
[----:B------:R-:W-:-:S03]  /*1b7b0*/  IMAD.U32 R0, RZ, RZ, UR4 ;  /* 0x00000004ff007e24 */ /* 0x000fc6000f8e00ff */
[C---:B------:R-:W-:Y:S01]  /*1b7c0*/  ISETP.NE.AND P0, PT, R7.reuse, 0x1f, PT ;  /* 0x0000001f0700780c */ /* 0x040fe20003f05270 */
[----:B0-----:R-:W-:-:S05]  /*1b7d0*/  IMAD.IADD R5, R7, 0x1, R19 ;  /* 0x0000000107057824 */ /* 0x001fca00078e0213 */
[----:B------:R-:W-:-:S13]  /*1b7e0*/  ISETP.GE.OR P0, PT, R5, R0, !P0 ;  /* 0x000000000500720c */ /* 0x000fda0004706670 */
[----:B------:R-:W-:Y:S05]  /*1b7f0*/  @P0 BRA `(.L_x_4409) ;  /* 0x00000000000c0947 */ /* 0x000fea0003800000 */
[----:B-1----:R-:W0:Y:S02]  /*1b800*/  LDC.64 R2, c[0x0][0xd58] ;  /* 0x00035600ff027b82 */ /* 0x002e240000000a00 */
[----:B0-----:R-:W-:-:S05]  /*1b810*/  IMAD.WIDE R2, R5, 0x4, R2 ;  /* 0x0000000405027825 */ /* 0x001fca00078e0202 */
[----:B------:R0:W5:Y:S02]  /*1b820*/  LDG.E R17, desc[UR54][R2.64] ;  /* 0x0000003602117981 */ /* 0x000164000c1e1900 */
.L_x_4409:
[----:B------:R-:W-:Y:S05]  /*1b830*/  BSYNC B0 ;  /* 0x0000000000007941 */ /* 0x000fea0003800000 */
.L_x_4408:
        /* <DEDUP_REMOVED lines=21> */
[----:B-1----:R-:W-:-:S05]  /*1b990*/  IMAD.IADD R2, R6, 0x1, R7 ;  /* 0x0000000106027824 */ /* 0x002fca00078e0207 */
[----:B------:R0:W1:Y:S02]  /*1b9a0*/  SHFL.IDX PT, R14, R2, 0x1f, 0x1f ;  /* 0x03e01f00020e7f89 */ /* 0x00006400000e0000 */
.L_x_4523:
[----:B------:R-:W-:Y:S02]  /*1b9b0*/  ULDC UR4, c[0x0][0xd10] ;  /* 0x0003440000047ab9 */ /* 0x000fe40000000800 */
[----:B------:R-:W-:-:S04]  /*1b9c0*/  IMAD.U32 R5, RZ, RZ, UR4 ;  /* 0x00000004ff057e24 */ /* 0x000fc8000f8e00ff */
[----:B-1----:R-:W-:-:S04]  /*1b9d0*/  IMAD R3, R14, R5, RZ ;  /* 0x000000050e037224 */ /* 0x002fc800078e02ff */
[----:B--2-4-:R-:W-:-:S05]  /*1b9e0*/  IMAD.IADD R16, R16, 0x1, R3 ;  /* 0x0000000110107824 */ /* 0x014fca00078e0203 */
[----:B---3--:R-:W-:-:S13]  /*1b9f0*/  ISETP.GT.AND P0, PT, R16, R4, PT ;  /* 0x000000041000720c */ /* 0x008fda0003f04270 */
[----:B------:R-:W-:Y:S05]  /*1ba00*/  @P0 BRA `(.L_x_4411) ;  /* 0x0000000000b40947 */ /* 0x000fea0003800000 */
[----:B------:R-:W1:Y:S02]  /*1ba10*/  LDC R0, c[0x0][0xd14] ;  /* 0x00034500ff007b82 */ /* 0x000e640000000800 */
.L_x_4416:
        /* <DEDUP_REMOVED lines=14> */
.L_x_4414:
[----:B------:R-:W-:Y:S05]  /*1bb00*/  BSYNC B0 ;  /* 0x0000000000007941 */ /* 0x000fea0003800000 */
.L_x_4413:
        /* <DEDUP_REMOVED lines=23> */
.L_x_4531:
[----:B------:R-:W-:Y:S02]  /*1bc80*/  ULDC UR4, c[0x0][0xd10] ;  /* 0x0003440000047ab9 */ /* 0x000fe40000000800 */
[----:B------:R-:W-:-:S04]  /*1bc90*/  IMAD.U32 R5, RZ, RZ, UR4 ;  /* 0x00000004ff057e24 */ /* 0x000fc8000f8e00ff */
[----:B-1----:R-:W-:-:S04]  /*1bca0*/  IMAD R3, R14, R5, RZ ;  /* 0x000000050e037224 */ /* 0x002fc800078e02ff */
[----:B------:R-:W-:-:S05]  /*1bcb0*/  IMAD.IADD R16, R3, 0x1, R16 ;  /* 0x0000000103107824 */ /* 0x000fca00078e0210 */
[----:B------:R-:W-:-:S13]  /*1bcc0*/  ISETP.GT.AND P0, PT, R16, R4, PT ;  /* 0x000000041000720c */ /* 0x000fda0003f04270 */
[----:B------:R-:W-:Y:S05]  /*1bcd0*/  @!P0 BRA `(.L_x_4416) ;  /* 0xfffffffc00508947 */ /* 0x000fea000383ffff */
.L_x_4411:
        /* <DEDUP_REMOVED lines=8> */
.L_x_4535:
[----:B------:R-:W-:Y:S01]  /*1bd60*/  ISETP.NE.AND P0, PT, R3, RZ, PT ;  /* 0x000000ff0300720c */ /* 0x000fe20003f05270 */
[----:B------:R-:W-:-:S12]  /*1bd70*/  IMAD.MOV.U32 R7, RZ, RZ, RZ ;  /* 0x000000ffff077224 */ /* 0x000fd800078e00ff */
[----:B------:R-:W-:Y:S05]  /*1bd80*/  @!P0 BRA `(.L_x_4418) ;  /* 0x0000000000108947 */ /* 0x000fea0003800000 */
[----:B------:R-:W-:Y:S01]  /*1bd90*/  UMOV UR4, 0xffffffff ;  /* 0xffffffff00047882 */ /* 0x000fe20000000000 */
[----:B------:R-:W-:Y:S02]  /*1bda0*/  VIADD R12, R6, 0xffffffff ;  /* 0xffffffff060c7836 */ /* 0x000fe40000000000 */
[----:B------:R-:W-:Y:S05]  /*1bdb0*/  BRA.DIV UR4, `(.L_x_4419) ;  /* 0x0000002604c87947 */ /* 0x000fea000b800000 */
[----:B------:R3:W4:Y:S02]  /*1bdc0*/  SHFL.IDX PT, R7, R2, R12, 0x1f ;  /* 0x00001f0c02077589 */ /* 0x00072400000e0000 */
.L_x_4418:
[----:B0--3--:R-:W0:Y:S01]  /*1bdd0*/  LDC.64 R2, c[0x0][0xd68] ;  /* 0x00035a00ff027b82 */ /* 0x009e220000000a00 */
[----:B------:R-:W-:-:S04]  /*1bde0*/  IMAD.IADD R19, R6, 0x1, R19 ;  /* 0x0000000106137824 */ /* 0x000fc800078e0213 */
[----:B0-----:R-:W-:-:S05]  /*1bdf0*/  IMAD.WIDE R2, R19, 0x4, R2 ;  /* 0x0000000413027825 */ /* 0x001fca00078e0202 */
[----:B------:R-:W1:Y:S01]  /*1be00*/  LDG.E R9, desc[UR54][R2.64] ;  /* 0x0000003602097981 */ /* 0x000e62000c1e1900 */
[----:B----4-:R-:W-:Y:S02]  /*1be10*/  IMAD R16, R7, R5, R16 ;  /* 0x0000000507107224 */ /* 0x010fe400078e0210 */
[----:B-12---:R-:W-:-:S05]  /*1be20*/  IMAD R6, R17, R9, RZ ;  /* 0x0000000911067224 */ /* 0x006fca00078e02ff */
        /* <DEDUP_REMOVED lines=23> */
[----:B------:R-:W-:Y:S02]  /*1bfa0*/  @!P0 IADD3 R4, -R4, RZ, RZ ;  /* 0x000000ff04048210 */ /* 0x000fe40007ffe1ff */
        /* <DEDUP_REMOVED lines=25> */
[C---:B------:R-:W-:Y:S01]  /*1c140*/  LOP3.LUT R2, R4.reuse, R9, RZ, 0x3c, !PT ;  /* 0x0000000904027212 */ /* 0x040fe200078e3cff */
[----:B------:R-:W-:-:S10]  /*1c150*/  IMAD.IADD R4, R4, 0x1, R7 ;  /* 0x0000000104047824 */ /* 0x000fd400078e0207 */
        /* <DEDUP_REMOVED lines=10> */
.L_x_4412:
[----:B------:R-:W-:Y:S01]  /*1c200*/  UMOV UR4, URZ ;  /* 0x0000003f00047c82 */ /* 0x000fe20008000000 */
[----:B------:R-:W-:Y:S01]  /*1c210*/  UMOV UR5, URZ ;  /* 0x0000003f00057c82 */ /* 0x000fe20008000000 */
[----:B------:R-:W-:Y:S01]  /*1c220*/  ULDC UR6, c[0x0][0xd14] ;  /* 0x0003450000067ab9 */ /* 0x000fe20000000800 */
[----:B------:R-:W-:Y:S01]  /*1c230*/  IMAD.MOV.U32 R16, RZ, RZ, R4 ;  /* 0x000000ffff107224 */ /* 0x000fe200078e0004 */
[----:B------:R-:W-:Y:S01]  /*1c240*/  MOV R19, UR6 ;  /* 0x0000000600137c02 */ /* 0x000fe20008000f00 */
[----:B------:R-:W-:Y:S02]  /*1c250*/  IMAD.U32 R17, RZ, RZ, UR4 ;  /* 0x00000004ff117e24 */ /* 0x000fe4000f8e00ff */
[----:B------:R-:W-:-:S07]  /*1c260*/  IMAD.U32 R18, RZ, RZ, UR5 ;  /* 0x00000005ff127e24 */ /* 0x000fce000f8e00ff */
.L_x_4420:
        /* <DEDUP_REMOVED lines=12> */
.L_x_4337:
[----:B-1----:R-:W2:Y:S01]  /*1c330*/  LDL.LU R0, [R1+0x28] ;  /* 0x0000280001007983 */ /* 0x002ea20000300800 */
[----:B------:R-:W1:Y:S01]  /*1c340*/  S2R R5, SR_CgaCtaId ;  /* 0x0000000000057919 */ /* 0x000e620000008800 */
[----:B--2---:R-:W-:-:S05]  /*1c350*/  VIADD R0, R0, 0x1 ;  /* 0x0000000100007836 */ /* 0x004fca0000000000 */
[----:B---3--:R-:W-:-:S04]  /*1c360*/  LEA.HI R2, R0, R0, RZ, 0x1 ;  /* 0x0000000000027211 */ /* 0x008fc800078f08ff */
[----:B------:R-:W-:-:S05]  /*1c370*/  LOP3.LUT R3, R2, 0xfffffffe, RZ, 0xc0, !PT ;  /* 0xfffffffe02037812 */ /* 0x000fca00078ec0ff */
[----:B------:R-:W-:Y:S01]  /*1c380*/  IMAD.IADD R3, R0, 0x1, -R3 ;  /* 0x0000000100037824 */ /* 0x000fe200078e0a03 */
[----:B------:R-:W-:-:S04]  /*1c390*/  MOV R0, 0x400 ;  /* 0x0000040000007802 */ /* 0x000fc80000000f00 */
[----:B-1----:R-:W-:Y:S02]  /*1c3a0*/  LEA R0, R5, R0, 0x18 ;  /* 0x0000000005007211 */ /* 0x002fe400078ec0ff */
[----:B------:R-:W-:-:S04]  /*1c3b0*/  SHF.L.U32 R3, R3, 0x1f, RZ ;  /* 0x0000001f03037819 */ /* 0x000fc800000006ff */
[----:B------:R-:W1:Y:S02]  /*1c3c0*/  SYNCS.PHASECHK.TRANS64.TRYWAIT P0, [R0+URZ+0x38820], R3 ;  /* 0x03882003000075a7 */ /* 0x000e64000800017f */
[----:B-1----:R-:W-:Y:S05]  /*1c3d0*/  @!P0 BRA `(.L_x_4422) ;  /* 0x0000002000688947 */ /* 0x002fea0003800000 */
.L_x_4538:
[----:B------:R-:W-:-:S03]  /*1c3e0*/  UMOV UR4, 0xffffffff ;  /* 0xffffffff00047882 */ /* 0x000fc60000000000 */
[----:B------:R-:W-:Y:S05]  /*1c3f0*/  BRA.DIV UR4, `(.L_x_4423) ;  /* 0x0000002204747947 */ /* 0x000fea000b800000 */
[----:B------:R-:W2:Y:S02]  /*1c400*/  S2R R2, SR_TID.X ;  /* 0x0000000000027919 */ /* 0x000ea40000002100 */
[----:B--2---:R-:W-:-:S04]  /*1c410*/  SHF.R.U32.HI R2, RZ, 0x5, R2 ;  /* 0x00000005ff027819 */ /* 0x004fc80000011602 */
[----:B------:R-:W-:-:S05]  /*1c420*/  LOP3.LUT R2, R2, 0x3, RZ, 0xc0, !PT ;  /* 0x0000000302027812 */ /* 0x000fca00078ec0ff */
[----:B------:R2:W3:Y:S02]  /*1c430*/  SHFL.IDX PT, R14, R2, RZ, 0x1f ;  /* 0x00001fff020e7589 */ /* 0x0004e400000e0000 */
.L_x_4541:
[----:B---3--:R-:W-:-:S13]  /*1c440*/  ISETP.NE.AND P0, PT, R14, RZ, PT ;  /* 0x000000ff0e00720c */ /* 0x008fda0003f05270 */
[----:B------:R-:W-:Y:S05]  /*1c450*/  @P0 BRA `(.L_x_4188) ;  /* 0x0000000000940947 */ /* 0x000fea0003800000 */
[----:B------:R-:W-:-:S03]  /*1c460*/  UMOV UR4, 0xffffffff ;  /* 0xffffffff00047882 */ /* 0x000fc60000000000 */
[----:B------:R-:W-:Y:S05]  /*1c470*/  BRA.DIV UR4, `(.L_x_4424) ;  /* 0x0000002204887947 */ /* 0x000fea000b800000 */
[----:B------:R-:W-:-:S13]  /*1c480*/  ELECT P6, URZ, PT ;  /* 0x00000000003f782f */ /* 0x000fda00038c0000 */
.L_x_4544:
[----:B------:R-:W-:Y:S05]  /*1c490*/  @!P6 BRA `(.L_x_4188) ;  /* 0x000000000084e947 */ /* 0x000fea0003800000 */
[----:B--2---:R-:W2:Y:S02]  /*1c4a0*/  LDL.LU R2, [R1+0x34] ;  /* 0x0000340001027983 */ /* 0x004ea40000300800 */
[----:B--2---:R-:W-:-:S04]  /*1c4b0*/  LOP3.LUT R2, R2, 0x2, RZ, 0xfc, !PT ;  /* 0x0000000202027812 */ /* 0x004fc800078efcff */
[----:B------:R-:W-:-:S13]  /*1c4c0*/  ISETP.NE.AND P2, PT, R2, 0x3, PT ;  /* 0x000000030200780c */ /* 0x000fda0003f45270 */
[----:B------:R-:W-:Y:S05]  /*1c4d0*/  @!P2 BRA `(.L_x_4425) ;  /* 0x000000000004a947 */ /* 0x000fea0003800000 */
[----:B------:R-:W-:Y:S01]  /*1c4e0*/  BPT.TRAP 0x1 ;  /* 0x000000040000795c */ /* 0x000fe20000300000 */
.L_x_4425:
        /* <DEDUP_REMOVED lines=14> */
.L_x_4545:
[----:B------:R-:W2:Y:S02]  /*1c5d0*/  SYNCS.PHASECHK.TRANS64.TRYWAIT P0, [R7+URZ], R2 ;  /* 0x00000002070075a7 */ /* 0x000ea4000800017f */
[----:B--2---:R-:W-:Y:S05]  /*1c5e0*/  @!P0 BRA `(.L_x_4427) ;  /* 0x0000002000608947 */ /* 0x004fea0003800000 */
.L_x_4546:
[----:B------:R-:W-:Y:S05]  /*1c5f0*/  @!P2 BRA `(.L_x_4428) ;  /* 0x000000000004a947 */ /* 0x000fea0003800000 */
[----:B------:R-:W-:Y:S01]  /*1c600*/  BPT.TRAP 0x1 ;  /* 0x000000040000795c */ /* 0x000fe20000300000 */
.L_x_4428:
[----:B------:R-:W3:Y:S01]  /*1c610*/  LDL.LU R4, [R1] ;  /* 0x0000000001047983 */ /* 0x000ee20000300800 */
[----:B------:R-:W-:-:S04]  /*1c620*/  VIADD R0, R0, 0x38860 ;  /* 0x0003886000007836 */ /* 0x000fc80000000000 */
[----:B---3--:R-:W-:-:S04]  /*1c630*/  IMAD R4, R4, 0x8, R0 ;  /* 0x0000000804047824 */ /* 0x008fc800078e0200 */
[----:B------:R-:W3:Y:S02]  /*1c640*/  SYNCS.PHASECHK.TRANS64.TRYWAIT P0, [R4+URZ], R5 ;  /* 0x00000005040075a7 */ /* 0x000ee4000800017f */
[----:B---3--:R-:W-:Y:S05]  /*1c650*/  @!P0 BRA `(.L_x_4429) ;  /* 0x0000002000588947 */ /* 0x008fea0003800000 */
.L_x_4547:
[----:B------:R-:W-:-:S07]  /*1c660*/  IMAD R3, R3, 0x8, R0 ;  /* 0x0000000803037824 */ /* 0x000fce00078e0200 */
.L_x_4430:
[----:B----4-:R4:W0:Y:S02]  /*1c670*/  SYNCS.PHASECHK.TRANS64.TRYWAIT P0, [R3+URZ], R2 ;  /* 0x00000002030075a7 */ /* 0x010824000800017f */
[----:B0-----:R-:W-:Y:S05]  /*1c680*/  @!P0 NANOSLEEP.SYNCS 0x989680 ;  /* 0x009896800000895d */ /* 0x001fea0003900000 */
[----:B------:R-:W0:Y:S02]  /*1c690*/  @!P0 SYNCS.PHASECHK.TRANS64 P0, [R3+URZ], R2 ;  /* 0x00000002030085a7 */ /* 0x000e24000800007f */
[----:B0-----:R-:W-:Y:S05]  /*1c6a0*/  @!P0 BRA `(.L_x_4430) ;  /* 0xfffffffc00f08947 */ /* 0x001fea000383ffff */
.L_x_4188:
[----:B------:R-:W-:Y:S05]  /*1c6b0*/  BSYNC B8 ;  /* 0x0000000000087941 */ /* 0x000fea0003800000 */
.L_x_4185:
[----:B------:R-:W-:Y:S05]  /*1c6c0*/  EXIT ;  /* 0x000000000000794d */ /* 0x000fea0003800000 */
.L_x_4204:
[----:B0-----:R0:W1:Y:S02]  /*1c6d0*/  SYNCS.PHASECHK.TRANS64.TRYWAIT P5, [R70+URZ+0x38890], R57 ;  /* 0x03889039460075a7 */ /* 0x00106400080a017f */
[----:B-1----:R-:W-:Y:S05]  /*1c6e0*/  @!P5 NANOSLEEP.SYNCS 0x989680 ;  /* 0x009896800000d95d */ /* 0x002fea0003900000 */
[----:B------:R-:W1:Y:S02]  /*1c6f0*/  @!P5 SYNCS.PHASECHK.TRANS64 P5, [R70+URZ+0x38890], R57 ;  /* 0x038890394600d5a7 */ /* 0x000e6400080a007f */
[----:B-1----:R-:W-:Y:S05]  /*1c700*/  @!P5 BRA `(.L_x_4204) ;  /* 0xfffffffc00f0d947 */ /* 0x002fea000383ffff */
[----:B------:R-:W-:Y:S05]  /*1c710*/  BRA `(.L_x_4431) ;  /* 0xfffffe5c00f07947 */ /* 0x000fea000383ffff */
.L_x_4214:
[----:B0-----:R0:W1:Y:S02]  /*1c720*/  SYNCS.PHASECHK.TRANS64.TRYWAIT P5, [R70+URZ+0x38890], R57 ;  /* 0x03889039460075a7 */ /* 0x00106400080a017f */
[----:B-1----:R-:W-:Y:S05]  /*1c730*/  @!P5 NANOSLEEP.SYNCS 0x989680 ;  /* 0x009896800000d95d */ /* 0x002fea0003900000 */
[----:B------:R-:W1:Y:S02]  /*1c740*/  @!P5 SYNCS.PHASECHK.TRANS64 P5, [R70+URZ+0x38890], R57 ;  /* 0x038890394600d5a7 */ /* 0x000e6400080a007f */
[----:B-1----:R-:W-:Y:S05]  /*1c750*/  @!P5 BRA `(.L_x_4214) ;  /* 0xfffffffc00f0d947 */ /* 0x002fea000383ffff */
[----:B------:R-:W-:Y:S05]  /*1c760*/  BRA `(.L_x_4432) ;  /* 0xfffffe68005c7947 */ /* 0x000fea000383ffff */
.L_x_4219:
[----:B0-----:R0:W1:Y:S02]  /*1c770*/  SYNCS.PHASECHK.TRANS64.TRYWAIT P5, [R70+URZ+0x38890], R57 ;  /* 0x03889039460075a7 */ /* 0x00106400080a017f */
[----:B-1----:R-:W-:Y:S05]  /*1c780*/  @!P5 NANOSLEEP.SYNCS 0x989680 ;  /* 0x009896800000d95d */ /* 0x002fea0003900000 */
[----:B------:R-:W1:Y:S02]  /*1c790*/  @!P5 SYNCS.PHASECHK.TRANS64 P5, [R70+URZ+0x38890], R57 ;  /* 0x038890394600d5a7 */ /* 0x000e6400080a007f */
[----:B-1----:R-:W-:Y:S05]  /*1c7a0*/  @!P5 BRA `(.L_x_4219) ;  /* 0xfffffffc00f0d947 */ /* 0x002fea000383ffff */
[----:B------:R-:W-:Y:S05]  /*1c7b0*/  BRA `(.L_x_4433) ;  /* 0xfffffe70008c7947 */ /* 0x000fea000383ffff */
.L_x_4223:
[----:B----4-:R4:W0:Y:S02]  /*1c7c0*/  SYNCS.PHASECHK.TRANS64.TRYWAIT P5, [R70+URZ+0x388b0], R57 ;  /* 0x0388b039460075a7 */ /* 0x01082400080a017f */
[----:B0-----:R-:W-:Y:S05]  /*1c7d0*/  @!P5 NANOSLEEP.SYNCS 0x989680 ;  /* 0x009896800000d95d */ /* 0x001fea0003900000 */
[----:B------:R-:W0:Y:S02]  /*1c7e0*/  @!P5 SYNCS.PHASECHK.TRANS64 P5, [R70+URZ+0x388b0], R57 ;  /* 0x0388b0394600d5a7 */ /* 0x000e2400080a007f */
[----:B0-----:R-:W-:Y:S05]  /*1c7f0*/  @!P5 BRA `(.L_x_4223) ;  /* 0xfffffffc00f0d947 */ /* 0x001fea000383ffff */
[----:B------:R-:W-:Y:S05]  /*1c800*/  BRA `(.L_x_4434) ;  /* 0xfffffe7400087947 */ /* 0x000fea000383ffff */
.L_x_4250:
        /* <DEDUP_REMOVED lines=8> */
.L_x_4436:
[----:B------:R-:W-:Y:S05]  /*1c890*/  BSYNC B1 ;  /* 0x0000000000017941 */ /* 0x000fea0003800000 */
.L_x_4435:
[----:B------:R-:W-:Y:S05]  /*1c8a0*/  BRA `(.L_x_4437) ;  /* 0xfffffea400787947 */ /* 0x000fea000383ffff */
.L_x_4251:
        /* <DEDUP_REMOVED lines=8> */
.L_x_4439:
[----:B------:R-:W-:Y:S05]  /*1c930*/  BSYNC B1 ;  /* 0x0000000000017941 */ /* 0x000fea0003800000 */
.L_x_4438:
[----:B------:R-:W-:Y:S05]  /*1c940*/  BRA `(.L_x_4440) ;  /* 0xfffffea400587947 */ /* 0x000fea000383ffff */
.L_x_4252:
        /* <DEDUP_REMOVED lines=8> */
.L_x_4442:
[----:B------:R-:W-:Y:S05]  /*1c9d0*/  BSYNC B1 ;  /* 0x0000000000017941 */ /* 0x000fea0003800000 */
.L_x_4441:
[----:B------:R-:W-:Y:S05]  /*1c9e0*/  BRA `(.L_x_4443) ;  /* 0xfffffea400387947 */ /* 0x000fea000383ffff */
.L_x_4253:
        /* <DEDUP_REMOVED lines=8> */
.L_x_4445:
[----:B------:R-:W-:Y:S05]  /*1ca70*/  BSYNC B1 ;  /* 0x0000000000017941 */ /* 0x000fea0003800000 */
.L_x_4444:
[----:B------:R-:W-:Y:S05]  /*1ca80*/  BRA `(.L_x_4446) ;  /* 0xfffffea400187947 */ /* 0x000fea000383ffff */
.L_x_4254:
        /* <DEDUP_REMOVED lines=8> */
.L_x_4448:
[----:B------:R-:W-:Y:S05]  /*1cb10*/  BSYNC B1 ;  /* 0x0000000000017941 */ /* 0x000fea0003800000 */
.L_x_4447:
[----:B------:R-:W-:Y:S05]  /*1cb20*/  BRA `(.L_x_4449) ;  /* 0xfffffea000f87947 */ /* 0x000fea000383ffff */
.L_x_4255:
        /* <DEDUP_REMOVED lines=8> */
.L_x_4451:
[----:B------:R-:W-:Y:S05]  /*1cbb0*/  BSYNC B1 ;  /* 0x0000000000017941 */ /* 0x000fea0003800000 */
.L_x_4450:
[----:B------:R-:W-:Y:S05]  /*1cbc0*/  BRA `(.L_x_4452) ;  /* 0xfffffea000d87947 */ /* 0x000fea000383ffff */
.L_x_4256:
[----:B------:R-:W-:Y:S01]  /*1cbd0*/  BSSY B1, `(.L_x_4453) ;  /* 0x0000008000017945 */ /* 0x000fe20003800000 */
[----:B------:R-:W-:Y:S01]  /*1cbe0*/  MOV R13, R3 ;  /* 0x00000003000d7202 */ /* 0x000fe20000000f00 */
[----:B------:R-:W-:Y:S02]  /*1cbf0*/  IMAD.MOV.U32 R12, RZ, RZ, 0x1 ;  /* 0x00000001ff0c7424 */ /* 0x000fe400078e00ff */
[----:B------:R-:W-:Y:S02]  /*1cc00*/  IMAD.MOV.U32 R11, RZ, RZ, 0x1c1f ;  /* 0x00001c1fff0b7424 */ /* 0x000fe400078e00ff */
[----:B------:R-:W-:-:S07]  /*1cc10*/  IMAD.MOV.U32 R15, RZ, RZ, -0x1 ;  /* 0xffffffffff0f7424 */ /* 0x000fce00078e00ff */
[----:B-----5:R-:W-:Y:S05]  /*1cc20*/  WARPSYNC.COLLECTIVE R15, `(.L_x_4454) ;  /* 0x000000000f087348 */ /* 0x020fea0003c00000 */
[----:B------:R0:W1:Y:S02]  /*1cc30*/  SHFL.IDX P6, R14, R13, R12, R11 ;  /* 0x0000000c0d0e7389 */ /* 0x00006400000c000b */
[----:B01---5:R-:W-:Y:S01]  /*1cc40*/  ENDCOLLECTIVE ;  /* 0x000000000000791b */ /* 0x023fe20003800000 */
.L_x_4454:
[----:B------:R-:W-:Y:S05]  /*1cc50*/  BSYNC B1 ;  /* 0x0000000000017941 */ /* 0x000fea0003800000 */
.L_x_4453:
[----:B------:R-:W-:Y:S05]  /*1cc60*/  BRA `(.L_x_4455) ;  /* 0xfffffea000b87947 */ /* 0x000fea000383ffff */
.L_x_4257:
        /* <DEDUP_REMOVED lines=8> */
.L_x_4457:
[----:B------:R-:W-:Y:S05]  /*1ccf0*/  BSYNC B1 ;  /* 0x0000000000017941 */ /* 0x000fea0003800000 */
.L_x_4456:
[----:B------:R-:W-:Y:S05]  /*1cd00*/  BRA `(.L_x_4458) ;  /* 0xfffffea000987947 */ /* 0x000fea000383ffff */
.L_x_4259:
[----:B0-----:R0:W1:Y:S02]  /*1cd10*/  SYNCS.PHASECHK.TRANS64.TRYWAIT P2, [R2+URZ+0x38800], R7 ;  /* 0x03880007020075a7 */ /* 0x001064000804017f */
[----:B-1----:R-:W-:Y:S05]  /*1cd20*/  @!P2 NANOSLEEP.SYNCS 0x989680 ;  /* 0x009896800000a95d */ /* 0x002fea0003900000 */
[----:B------:R-:W1:Y:S02]  /*1cd30*/  @!P2 SYNCS.PHASECHK.TRANS64 P2, [R2+URZ+0x38800], R7 ;  /* 0x038800070200a5a7 */ /* 0x000e64000804007f */
[----:B-1----:R-:W-:Y:S05]  /*1cd40*/  @!P2 BRA `(.L_x_4259) ;  /* 0xfffffffc00f0a947 */ /* 0x002fea000383ffff */
[----:B------:R-:W-:Y:S05]  /*1cd50*/  BRA `(.L_x_4459) ;  /* 0xfffffea400207947 */ /* 0x000fea000383ffff */
.L_x_4267:
        /* <DEDUP_REMOVED lines=8> */
.L_x_4461:
[----:B------:R-:W-:Y:S05]  /*1cde0*/  BSYNC B1 ;  /* 0x0000000000017941 */ /* 0x000fea0003800000 */
.L_x_4460:
[----:B------:R-:W-:Y:S05]  /*1cdf0*/  BRA `(.L_x_4462) ;  /* 0xfffffeb4003c7947 */ /* 0x000fea000383ffff */
.L_x_4268:
        /* <DEDUP_REMOVED lines=8> */
.L_x_4464:
[----:B------:R-:W-:Y:S05]  /*1ce80*/  BSYNC B1 ;  /* 0x0000000000017941 */ /* 0x000fea0003800000 */
.L_x_4463:
[----:B------:R-:W-:Y:S05]  /*1ce90*/  BRA `(.L_x_4465) ;  /* 0xfffffeb4001c7947 */ /* 0x000fea000383ffff */
.L_x_4269:
[----:B------:R-:W-:Y:S01]  /*1cea0*/  BSSY B1, `(.L_x_4466) ;  /* 0x0000008000017945 */ /* 0x000fe20003800000 */
[----:B------:R-:W-:Y:S01]  /*1ceb0*/  IMAD.MOV.U32 R13, RZ, RZ, R3 ;  /* 0x000000ffff0d7224 */ /* 0x000fe200078e0003 */
[----:B------:R-:W-:Y:S01]  /*1cec0*/  MOV R12, RZ ;  /* 0x000000ff000c7202 */ /* 0x000fe20000000f00 */
[----:B------:R-:W-:Y:S02]  /*1ced0*/  IMAD.MOV.U32 R11, RZ, RZ, 0x1c1f ;  /* 0x00001c1fff0b7424 */ /* 0x000fe400078e00ff */
[----:B------:R-:W-:-:S07]  /*1cee0*/  IMAD.MOV.U32 R15, RZ, RZ, -0x1 ;  /* 0xffffffffff0f7424 */ /* 0x000fce00078e00ff */
[----:B-----5:R-:W-:Y:S05]  /*1cef0*/  WARPSYNC.COLLECTIVE R15, `(.L_x_4467) ;  /* 0x000000000f087348 */ /* 0x020fea0003c00000 */
[----:B------:R0:W1:Y:S02]  /*1cf00*/  SHFL.IDX P6, R14, R13, R12, R11 ;  /* 0x0000000c0d0e7389 */ /* 0x00006400000c000b */
[----:B01---5:R-:W-:Y:S01]  /*1cf10*/  ENDCOLLECTIVE ;  /* 0x000000000000791b */ /* 0x023fe20003800000 */
.L_x_4467:
[----:B------:R-:W-:Y:S05]  /*1cf20*/  BSYNC B1 ;  /* 0x0000000000017941 */ /* 0x000fea0003800000 */
.L_x_4466:
[----:B------:R-:W-:Y:S05]  /*1cf30*/  BRA `(.L_x_4468) ;  /* 0xfffffeb000fc7947 */ /* 0x000fea000383ffff */
.L_x_4270:
        /* <DEDUP_REMOVED lines=8> */
.L_x_4470:
[----:B------:R-:W-:Y:S05]  /*1cfc0*/  BSYNC B1 ;  /* 0x0000000000017941 */ /* 0x000fea0003800000 */
.L_x_4469:
[----:B------:R-:W-:Y:S05]  /*1cfd0*/  BRA `(.L_x_4471) ;  /* 0xfffffeb000dc7947 */ /* 0x000fea000383ffff */
.L_x_4271:
        /* <DEDUP_REMOVED lines=8> */
.L_x_4473:
[----:B------:R-:W-:Y:S05]  /*1d060*/  BSYNC B1 ;  /* 0x0000000000017941 */ /* 0x000fea0003800000 */
.L_x_4472:
[----:B------:R-:W-:Y:S05]  /*1d070*/  BRA `(.L_x_4474) ;  /* 0xfffffeb000bc7947 */ /* 0x000fea000383ffff */
.L_x_4272:
        /* <DEDUP_REMOVED lines=8> */
.L_x_4476:
[----:B------:R-:W-:Y:S05]  /*1d100*/  BSYNC B1 ;  /* 0x0000000000017941 */ /* 0x000fea0003800000 */
.L_x_4475:
[----:B------:R-:W-:Y:S05]  /*1d110*/  BRA `(.L_x_4477) ;  /* 0xfffffeb000a07947 */ /* 0x000fea000383ffff */
.L_x_4273:
[----:B------:R-:W-:Y:S01]  /*1d120*/  BSSY B1, `(.L_x_4478) ;  /* 0x0000008000017945 */ /* 0x000fe20003800000 */
[----:B------:R-:W-:Y:S01]  /*1d130*/  IMAD.MOV.U32 R13, RZ, RZ, R3 ;  /* 0x000000ffff0d7224 */ /* 0x000fe200078e0003 */
[----:B------:R-:W-:Y:S01]  /*1d140*/  MOV R11, 0x1c1f ;  /* 0x00001c1f000b7802 */ /* 0x000fe20000000f00 */
[----:B------:R-:W-:Y:S02]  /*1d150*/  IMAD.MOV.U32 R12, RZ, RZ, 0x1 ;  /* 0x00000001ff0c7424 */ /* 0x000fe400078e00ff */
[----:B------:R-:W-:-:S07]  /*1d160*/  IMAD.MOV.U32 R15, RZ, RZ, -0x1 ;  /* 0xffffffffff0f7424 */ /* 0x000fce00078e00ff */
[----:B-----5:R-:W-:Y:S05]  /*1d170*/  WARPSYNC.COLLECTIVE R15, `(.L_x_4479) ;  /* 0x000000000f087348 */ /* 0x020fea0003c00000 */
[----:B------:R0:W1:Y:S02]  /*1d180*/  SHFL.IDX P6, R14, R13, R12, R11 ;  /* 0x0000000c0d0e7389 */ /* 0x00006400000c000b */
[----:B01---5:R-:W-:Y:S01]  /*1d190*/  ENDCOLLECTIVE ;  /* 0x000000000000791b */ /* 0x023fe20003800000 */
.L_x_4479:
[----:B------:R-:W-:Y:S05]  /*1d1a0*/  BSYNC B1 ;  /* 0x0000000000017941 */ /* 0x000fea0003800000 */
.L_x_4478:
[----:B------:R-:W-:Y:S05]  /*1d1b0*/  BRA `(.L_x_4480) ;  /* 0xfffffeb000847947 */ /* 0x000fea000383ffff */
.L_x_4274:
        /* <DEDUP_REMOVED lines=8> */
.L_x_4482:
[----:B------:R-:W-:Y:S05]  /*1d240*/  BSYNC B1 ;  /* 0x0000000000017941 */ /* 0x000fea0003800000 */
.L_x_4481:
[----:B------:R-:W-:Y:S05]  /*1d250*/  BRA `(.L_x_4483) ;  /* 0xfffffeb000687947 */ /* 0x000fea000383ffff */
.L_x_4276:
[----:B0-----:R0:W1:Y:S02]  /*1d260*/  SYNCS.PHASECHK.TRANS64.TRYWAIT P1, [R2+URZ+0x38800], R3 ;  /* 0x03880003020075a7 */ /* 0x001064000802017f */
[----:B-1----:R-:W-:Y:S05]  /*1d270*/  @!P1 NANOSLEEP.SYNCS 0x989680 ;  /* 0x009896800000995d */ /* 0x002fea0003900000 */
[----:B------:R-:W1:Y:S02]  /*1d280*/  @!P1 SYNCS.PHASECHK.TRANS64 P1, [R2+URZ+0x38800], R3 ;  /* 0x03880003020095a7 */ /* 0x000e64000802007f */
[----:B-1----:R-:W-:Y:S05]  /*1d290*/  @!P1 BRA `(.L_x_4276) ;  /* 0xfffffffc00f09947 */ /* 0x002fea000383ffff */
[----:B------:R-:W-:Y:S05]  /*1d2a0*/  BRA `(.L_x_4484) ;  /* 0xfffffeb000e07947 */ /* 0x000fea000383ffff */
.L_x_4282:
[----:B0-----:R0:W1:Y:S02]  /*1d2b0*/  SYNCS.PHASECHK.TRANS64.TRYWAIT P1, [R169+URZ+0x38830], R20 ;  /* 0x03883014a90075a7 */ /* 0x001064000802017f */
[----:B-1----:R-:W-:Y:S05]  /*1d2c0*/  @!P1 NANOSLEEP.SYNCS 0x989680 ;  /* 0x009896800000995d */ /* 0x002fea0003900000 */
[----:B------:R-:W1:Y:S02]  /*1d2d0*/  @!P1 SYNCS.PHASECHK.TRANS64 P1, [R169+URZ+0x38830], R20 ;  /* 0x03883014a90095a7 */ /* 0x000e64000802007f */
[----:B-1----:R-:W-:Y:S05]  /*1d2e0*/  @!P1 BRA `(.L_x_4282) ;  /* 0xfffffffc00f09947 */ /* 0x002fea000383ffff */
[----:B------:R-:W-:Y:S05]  /*1d2f0*/  BRA `(.L_x_4281) ;  /* 0xfffffec000747947 */ /* 0x000fea000383ffff */
.L_x_4284:
[----:B-1----:R1:W2:Y:S02]  /*1d300*/  SYNCS.PHASECHK.TRANS64.TRYWAIT P1, [R2+URZ+0x38810], R3 ;  /* 0x03881003020075a7 */ /* 0x0022a4000802017f */
[----:B--2---:R-:W-:Y:S05]  /*1d310*/  @!P1 NANOSLEEP.SYNCS 0x989680 ;  /* 0x009896800000995d */ /* 0x004fea0003900000 */
[----:B------:R-:W2:Y:S02]  /*1d320*/  @!P1 SYNCS.PHASECHK.TRANS64 P1, [R2+URZ+0x38810], R3 ;  /* 0x03881003020095a7 */ /* 0x000ea4000802007f */
[----:B--2---:R-:W-:Y:S05]  /*1d330*/  @!P1 BRA `(.L_x_4284) ;  /* 0xfffffffc00f09947 */ /* 0x004fea000383ffff */
[----:B------:R-:W-:Y:S05]  /*1d340*/  BRA `(.L_x_4485) ;  /* 0xfffffec400247947 */ /* 0x000fea000383ffff */
.L_x_4289:
[----:B-1----:R1:W3:Y:S02]  /*1d350*/  SYNCS.PHASECHK.TRANS64.TRYWAIT P1, [R169+URZ+0x38850], R20 ;  /* 0x03885014a90075a7 */ /* 0x0022e4000802017f */
[----:B---3--:R-:W-:Y:S05]  /*1d360*/  @!P1 NANOSLEEP.SYNCS 0x989680 ;  /* 0x009896800000995d */ /* 0x008fea0003900000 */
[----:B------:R-:W3:Y:S02]  /*1d370*/  @!P1 SYNCS.PHASECHK.TRANS64 P1, [R169+URZ+0x38850], R20 ;  /* 0x03885014a90095a7 */ /* 0x000ee4000802007f */
[----:B---3--:R-:W-:Y:S05]  /*1d380*/  @!P1 BRA `(.L_x_4289) ;  /* 0xfffffffc00f09947 */ /* 0x008fea000383ffff */
[----:B------:R-:W-:Y:S05]  /*1d390*/  BRA `(.L_x_4288) ;  /* 0xfffffec400547947 */ /* 0x000fea000383ffff */
.L_x_4297:
[----:B--2---:R2:W3:Y:S02]  /*1d3a0*/  SYNCS.PHASECHK.TRANS64.TRYWAIT P2, [R186+URZ+0x38830], R3 ;  /* 0x03883003ba0075a7 */ /* 0x0044e4000804017f */
[----:B---3--:R-:W-:Y:S05]  /*1d3b0*/  @!P2 NANOSLEEP.SYNCS 0x989680 ;  /* 0x009896800000a95d */ /* 0x008fea0003900000 */
[----:B------:R-:W3:Y:S02]  /*1d3c0*/  @!P2 SYNCS.PHASECHK.TRANS64 P2, [R186+URZ+0x38830], R3 ;  /* 0x03883003ba00a5a7 */ /* 0x000ee4000804007f */
[----:B---3--:R-:W-:Y:S05]  /*1d3d0*/  @!P2 BRA `(.L_x_4297) ;  /* 0xfffffffc00f0a947 */ /* 0x008fea000383ffff */
[----:B------:R-:W-:Y:S05]  /*1d3e0*/  BRA `(.L_x_4296) ;  /* 0xfffffef000487947 */ /* 0x000fea000383ffff */
.L_x_4302:
[----:B---3--:R3:W4:Y:S02]  /*1d3f0*/  SYNCS.PHASECHK.TRANS64.TRYWAIT P2, [R186+URZ+0x38850], R3 ;  /* 0x03885003ba0075a7 */ /* 0x008724000804017f */
[----:B----4-:R-:W-:Y:S05]  /*1d400*/  @!P2 NANOSLEEP.SYNCS 0x989680 ;  /* 0x009896800000a95d */ /* 0x010fea0003900000 */
[----:B------:R-:W4:Y:S02]  /*1d410*/  @!P2 SYNCS.PHASECHK.TRANS64 P2, [R186+URZ+0x38850], R3 ;  /* 0x03885003ba00a5a7 */ /* 0x000f24000804007f */
[----:B----4-:R-:W-:Y:S05]  /*1d420*/  @!P2 BRA `(.L_x_4302) ;  /* 0xfffffffc00f0a947 */ /* 0x010fea000383ffff */
[----:B------:R-:W-:Y:S05]  /*1d430*/  BRA `(.L_x_4301) ;  /* 0xfffffef000e47947 */ /* 0x000fea000383ffff */
.L_x_4310:
[----:B--2---:R2:W3:Y:S02]  /*1d440*/  SYNCS.PHASECHK.TRANS64.TRYWAIT P2, [R185+URZ+0x38830], R0 ;  /* 0x03883000b90075a7 */ /* 0x0044e4000804017f */
[----:B---3--:R-:W-:Y:S05]  /*1d450*/  @!P2 NANOSLEEP.SYNCS 0x989680 ;  /* 0x009896800000a95d */ /* 0x008fea0003900000 */
[----:B------:R-:W3:Y:S02]  /*1d460*/  @!P2 SYNCS.PHASECHK.TRANS64 P2, [R185+URZ+0x38830], R0 ;  /* 0x03883000b900a5a7 */ /* 0x000ee4000804007f */
[----:B---3--:R-:W-:Y:S05]  /*1d470*/  @!P2 BRA `(.L_x_4310) ;  /* 0xfffffffc00f0a947 */ /* 0x008fea000383ffff */
[----:B------:R-:W-:Y:S05]  /*1d480*/  BRA `(.L_x_4309) ;  /* 0xffffff28000c7947 */ /* 0x000fea000383ffff */
.L_x_4315:
[----:B---3--:R3:W4:Y:S02]  /*1d490*/  SYNCS.PHASECHK.TRANS64.TRYWAIT P2, [R185+URZ+0x38850], R0 ;  /* 0x03885000b90075a7 */ /* 0x008724000804017f */
[----:B----4-:R-:W-:Y:S05]  /*1d4a0*/  @!P2 NANOSLEEP.SYNCS 0x989680 ;  /* 0x009896800000a95d */ /* 0x010fea0003900000 */
[----:B------:R-:W4:Y:S02]  /*1d4b0*/  @!P2 SYNCS.PHASECHK.TRANS64 P2, [R185+URZ+0x38850], R0 ;  /* 0x03885000b900a5a7 */ /* 0x000f24000804007f */
[----:B----4-:R-:W-:Y:S05]  /*1d4c0*/  @!P2 BRA `(.L_x_4315) ;  /* 0xfffffffc00f0a947 */ /* 0x010fea000383ffff */
[----:B------:R-:W-:Y:S05]  /*1d4d0*/  BRA `(.L_x_4314) ;  /* 0xffffff2800a87947 */ /* 0x000fea000383ffff */
.L_x_4343:
        /* <DEDUP_REMOVED lines=11> */
.L_x_4487:
[----:B------:R-:W-:Y:S05]  /*1d590*/  BSYNC B1 ;  /* 0x0000000000017941 */ /* 0x000fea0003800000 */
.L_x_4486:
[----:B------:R-:W-:Y:S05]  /*1d5a0*/  BRA `(.L_x_4488) ;  /* 0xffffff9c008c7947 */ /* 0x000fea000383ffff */
.L_x_4344:
[----:B------:R-:W-:Y:S01]  /*1d5b0*/  BSSY B1, `(.L_x_4489) ;  /* 0x0000006000017945 */ /* 0x000fe20003800000 */
[----:B------:R-:W-:-:S07]  /*1d5c0*/  IMAD.MOV.U32 R15, RZ, RZ, -0x1 ;  /* 0xffffffffff0f7424 */ /* 0x000fce00078e00ff */
[----:B------:R-:W-:Y:S05]  /*1d5d0*/  WARPSYNC.COLLECTIVE R15, `(.L_x_4490) ;  /* 0x000000000f0c7348 */ /* 0x000fea0003c00000 */
[----:B------:R-:W-:Y:S02]  /*1d5e0*/  ELECT P6, UR62, PT ;  /* 0x00000000003e782f */ /* 0x000fe400038c0000 */
[----:B------:R-:W-:Y:S01]  /*1d5f0*/  MOV R14, UR62 ;  /* 0x0000003e000e7c02 */ /* 0x000fe20008000f00 */
[----:B------:R-:W-:Y:S10]  /*1d600*/  ENDCOLLECTIVE ;  /* 0x000000000000791b */ /* 0x000ff40003800000 */
.L_x_4490:
[----:B------:R-:W-:Y:S05]  /*1d610*/  BSYNC B1 ;  /* 0x0000000000017941 */ /* 0x000fea0003800000 */
.L_x_4489:
[----:B------:R-:W-:Y:S05]  /*1d620*/  BRA `(.L_x_4491) ;  /* 0xffffff9c00787947 */ /* 0x000fea000383ffff */
.L_x_4345:
[----:B0-----:R0:W1:Y:S02]  /*1d630*/  SYNCS.PHASECHK.TRANS64.TRYWAIT P0, [R9+URZ+0x38820], R5 ;  /* 0x03882005090075a7 */ /* 0x001064000800017f */
[----:B-1----:R-:W-:Y:S05]  /*1d640*/  @!P0 NANOSLEEP.SYNCS 0x989680 ;  /* 0x009896800000895d */ /* 0x002fea0003900000 */
[----:B------:R-:W1:Y:S02]  /*1d650*/  @!P0 SYNCS.PHASECHK.TRANS64 P0, [R9+URZ+0x38820], R5 ;  /* 0x03882005090085a7 */ /* 0x000e64000800007f */
[----:B-1----:R-:W-:Y:S05]  /*1d660*/  @!P0 BRA `(.L_x_4345) ;  /* 0xfffffffc00f08947 */ /* 0x002fea000383ffff */
[----:B------:R-:W-:Y:S05]  /*1d670*/  BRA `(.L_x_4492) ;  /* 0xffffff9c00907947 */ /* 0x000fea000383ffff */
.L_x_4348:
[----:B0-----:R0:W1:Y:S02]  /*1d680*/  SYNCS.PHASECHK.TRANS64.TRYWAIT P0, [R5+URZ+0x388a0], R7 ;  /* 0x0388a007050075a7 */ /* 0x001064000800017f */
[----:B-1----:R-:W-:Y:S05]  /*1d690*/  @!P0 NANOSLEEP.SYNCS 0x989680 ;  /* 0x009896800000895d */ /* 0x002fea0003900000 */
[----:B------:R-:W1:Y:S02]  /*1d6a0*/  @!P0 SYNCS.PHASECHK.TRANS64 P0, [R5+URZ+0x388a0], R7 ;  /* 0x0388a007050085a7 */ /* 0x000e64000800007f */
[----:B-1----:R-:W-:Y:S05]  /*1d6b0*/  @!P0 BRA `(.L_x_4348) ;  /* 0xfffffffc00f08947 */ /* 0x002fea000383ffff */
[----:B------:R-:W-:Y:S05]  /*1d6c0*/  BRA `(.L_x_4493) ;  /* 0xffffff9c009c7947 */ /* 0x000fea000383ffff */
.L_x_4350:
[----:B-1----:R1:W2:Y:S02]  /*1d6d0*/  SYNCS.PHASECHK.TRANS64.TRYWAIT P0, [R5+URZ+0x388c0], R7 ;  /* 0x0388c007050075a7 */ /* 0x0022a4000800017f */
[----:B--2---:R-:W-:Y:S05]  /*1d6e0*/  @!P0 NANOSLEEP.SYNCS 0x989680 ;  /* 0x009896800000895d */ /* 0x004fea0003900000 */
[----:B------:R-:W2:Y:S02]  /*1d6f0*/  @!P0 SYNCS.PHASECHK.TRANS64 P0, [R5+URZ+0x388c0], R7 ;  /* 0x0388c007050085a7 */ /* 0x000ea4000800007f */
[----:B--2---:R-:W-:Y:S05]  /*1d700*/  @!P0 BRA `(.L_x_4350) ;  /* 0xfffffffc00f08947 */ /* 0x004fea000383ffff */
[----:B------:R-:W-:Y:S05]  /*1d710*/  BRA `(.L_x_4494) ;  /* 0xffffffa000047947 */ /* 0x000fea000383ffff */
.L_x_4354:
[----:B0-----:R0:W1:Y:S02]  /*1d720*/  SYNCS.PHASECHK.TRANS64.TRYWAIT P0, [R6+URZ+0x388a0], R7 ;  /* 0x0388a007060075a7 */ /* 0x001064000800017f */
[----:B-1----:R-:W-:Y:S05]  /*1d730*/  @!P0 NANOSLEEP.SYNCS 0x989680 ;  /* 0x009896800000895d */ /* 0x002fea0003900000 */
[----:B------:R-:W1:Y:S02]  /*1d740*/  @!P0 SYNCS.PHASECHK.TRANS64 P0, [R6+URZ+0x388a0], R7 ;  /* 0x0388a007060085a7 */ /* 0x000e64000800007f */
[----:B-1----:R-:W-:Y:S05]  /*1d750*/  @!P0 BRA `(.L_x_4354) ;  /* 0xfffffffc00f08947 */ /* 0x002fea000383ffff */
[----:B------:R-:W-:Y:S05]  /*1d760*/  BRA `(.L_x_4495) ;  /* 0xffffffa400487947 */ /* 0x000fea000383ffff */
.L_x_4356:
[----:B-1----:R1:W2:Y:S02]  /*1d770*/  SYNCS.PHASECHK.TRANS64.TRYWAIT P1, [R6+URZ+0x388c0], R7 ;  /* 0x0388c007060075a7 */ /* 0x0022a4000802017f */
[----:B--2---:R-:W-:Y:S05]  /*1d780*/  @!P1 NANOSLEEP.SYNCS 0x989680 ;  /* 0x009896800000995d */ /* 0x004fea0003900000 */
[----:B------:R-:W2:Y:S02]  /*1d790*/  @!P1 SYNCS.PHASECHK.TRANS64 P1, [R6+URZ+0x388c0], R7 ;  /* 0x0388c007060095a7 */ /* 0x000ea4000802007f */
[----:B--2---:R-:W-:Y:S05]  /*1d7a0*/  @!P1 BRA `(.L_x_4356) ;  /* 0xfffffffc00f09947 */ /* 0x004fea000383ffff */
[----:B------:R-:W-:Y:S05]  /*1d7b0*/  BRA `(.L_x_4496) ;  /* 0xffffffa400a87947 */ /* 0x000fea000383ffff */
.L_x_4366:
        /* <DEDUP_REMOVED lines=11> */
.L_x_4498:
[----:B------:R-:W-:Y:S05]  /*1d870*/  BSYNC B0 ;  /* 0x0000000000007941 */ /* 0x000fea0003800000 */
.L_x_4497:
[----:B------:R-:W-:Y:S05]  /*1d880*/  BRA `(.L_x_4499) ;  /* 0xffffffb000bc7947 */ /* 0x000fea000383ffff */
.L_x_4367:
[----:B------:R-:W-:Y:S01]  /*1d890*/  BSSY B0, `(.L_x_4500) ;  /* 0x0000006000007945 */ /* 0x000fe20003800000 */
[----:B------:R-:W-:-:S07]  /*1d8a0*/  IMAD.MOV.U32 R15, RZ, RZ, -0x1 ;  /* 0xffffffffff0f7424 */ /* 0x000fce00078e00ff */
[----:B------:R-:W-:Y:S05]  /*1d8b0*/  WARPSYNC.COLLECTIVE R15, `(.L_x_4501) ;  /* 0x000000000f0c7348 */ /* 0x000fea0003c00000 */
[----:B------:R-:W-:Y:S02]  /*1d8c0*/  ELECT P6, UR62, PT ;  /* 0x00000000003e782f */ /* 0x000fe400038c0000 */
[----:B------:R-:W-:Y:S01]  /*1d8d0*/  MOV R14, UR62 ;  /* 0x0000003e000e7c02 */ /* 0x000fe20008000f00 */
[----:B------:R-:W-:Y:S10]  /*1d8e0*/  ENDCOLLECTIVE ;  /* 0x000000000000791b */ /* 0x000ff40003800000 */
.L_x_4501:
[----:B------:R-:W-:Y:S05]  /*1d8f0*/  BSYNC B0 ;  /* 0x0000000000007941 */ /* 0x000fea0003800000 */
.L_x_4500:
[----:B------:R-:W-:Y:S05]  /*1d900*/  BRA `(.L_x_4502) ;  /* 0xffffffb000ac7947 */ /* 0x000fea000383ffff */
.L_x_4370:
[----:B0-----:R0:W1:Y:S02]  /*1d910*/  SYNCS.PHASECHK.TRANS64.TRYWAIT P0, [R9+URZ+0x38840], R10 ;  /* 0x0388400a090075a7 */ /* 0x001064000800017f */
[----:B-1----:R-:W-:Y:S05]  /*1d920*/  @!P0 NANOSLEEP.SYNCS 0x989680 ;  /* 0x009896800000895d */ /* 0x002fea0003900000 */
[----:B------:R-:W1:Y:S02]  /*1d930*/  @!P0 SYNCS.PHASECHK.TRANS64 P0, [R9+URZ+0x38840], R10 ;  /* 0x0388400a090085a7 */ /* 0x000e64000800007f */
[----:B-1----:R-:W-:Y:S05]  /*1d940*/  @!P0 BRA `(.L_x_4370) ;  /* 0xfffffffc00f08947 */ /* 0x002fea000383ffff */
[----:B------:R-:W-:Y:S05]  /*1d950*/  BRA `(.L_x_4503) ;  /* 0xffffffb400147947 */ /* 0x000fea000383ffff */
.L_x_4374:
        /* <DEDUP_REMOVED lines=8> */
.L_x_4377:
[----:B0-----:R0:W1:Y:S02]  /*1d9e0*/  SYNCS.PHASECHK.TRANS64.TRYWAIT P0, [R5+URZ+0x38860], R9 ;  /* 0x03886009050075a7 */ /* 0x001064000800017f */
[----:B-1----:R-:W-:Y:S05]  /*1d9f0*/  @!P0 NANOSLEEP.SYNCS 0x989680 ;  /* 0x009896800000895d */ /* 0x002fea0003900000 */
[----:B------:R-:W1:Y:S02]  /*1da00*/  @!P0 SYNCS.PHASECHK.TRANS64 P0, [R5+URZ+0x38860], R9 ;  /* 0x03886009050085a7 */ /* 0x000e64000800007f */
[----:B-1----:R-:W-:Y:S05]  /*1da10*/  @!P0 BRA `(.L_x_4377) ;  /* 0xfffffffc00f08947 */ /* 0x002fea000383ffff */
[----:B------:R-:W-:Y:S05]  /*1da20*/  BRA `(.L_x_4505) ;  /* 0xffffffbc000c7947 */ /* 0x000fea000383ffff */
.L_x_4386:
[----:B-1----:R1:W2:Y:S02]  /*1da30*/  SYNCS.PHASECHK.TRANS64.TRYWAIT P0, [R2+URZ+0x38840], R3 ;  /* 0x03884003020075a7 */ /* 0x0022a4000800017f */
[----:B--2---:R-:W-:Y:S05]  /*1da40*/  @!P0 NANOSLEEP.SYNCS 0x989680 ;  /* 0x009896800000895d */ /* 0x004fea0003900000 */
[----:B------:R-:W2:Y:S02]  /*1da50*/  @!P0 SYNCS.PHASECHK.TRANS64 P0, [R2+URZ+0x38840], R3 ;  /* 0x03884003020085a7 */ /* 0x000ea4000800007f */
[----:B--2---:R-:W-:Y:S05]  /*1da60*/  @!P0 BRA `(.L_x_4386) ;  /* 0xfffffffc00f08947 */ /* 0x004fea000383ffff */
[----:B------:R-:W-:Y:S05]  /*1da70*/  BRA `(.L_x_4506) ;  /* 0xffffffc000d87947 */ /* 0x000fea000383ffff */
.L_x_4388:
[----:B0-----:R0:W2:Y:S02]  /*1da80*/  SYNCS.PHASECHK.TRANS64.TRYWAIT P0, [R2+URZ+0x38860], R3 ;  /* 0x03886003020075a7 */ /* 0x0010a4000800017f */
[----:B--2---:R-:W-:Y:S05]  /*1da90*/  @!P0 NANOSLEEP.SYNCS 0x989680 ;  /* 0x009896800000895d */ /* 0x004fea0003900000 */
[----:B------:R-:W2:Y:S02]  /*1daa0*/  @!P0 SYNCS.PHASECHK.TRANS64 P0, [R2+URZ+0x38860], R3 ;  /* 0x03886003020085a7 */ /* 0x000ea4000800007f */
[----:B--2---:R-:W-:Y:S05]  /*1dab0*/  @!P0 BRA `(.L_x_4388) ;  /* 0xfffffffc00f08947 */ /* 0x004fea000383ffff */
[----:B------:R-:W-:Y:S05]  /*1dac0*/  BRA `(.L_x_4507) ;  /* 0xffffffc4004c7947 */ /* 0x000fea000383ffff */
.L_x_4393:
[----:B--2---:R2:W3:Y:S02]  /*1dad0*/  SYNCS.PHASECHK.TRANS64.TRYWAIT P0, [R2+URZ+0x38840], R3 ;  /* 0x03884003020075a7 */ /* 0x0044e4000800017f */
[----:B---3--:R-:W-:Y:S05]  /*1dae0*/  @!P0 NANOSLEEP.SYNCS 0x989680 ;  /* 0x009896800000895d */ /* 0x008fea0003900000 */
[----:B------:R-:W3:Y:S02]  /*1daf0*/  @!P0 SYNCS.PHASECHK.TRANS64 P0, [R2+URZ+0x38840], R3 ;  /* 0x03884003020085a7 */ /* 0x000ee4000800007f */
[----:B---3--:R-:W-:Y:S05]  /*1db00*/  @!P0 BRA `(.L_x_4393) ;  /* 0xfffffffc00f08947 */ /* 0x008fea000383ffff */
[----:B------:R-:W-:Y:S05]  /*1db10*/  BRA `(.L_x_4508) ;  /* 0xffffffc800e07947 */ /* 0x000fea000383ffff */
.L_x_4395:
[----:B0-----:R0:W1:Y:S02]  /*1db20*/  SYNCS.PHASECHK.TRANS64.TRYWAIT P1, [R2+URZ+0x38860], R3 ;  /* 0x03886003020075a7 */ /* 0x001064000802017f */
[----:B-1----:R-:W-:Y:S05]  /*1db30*/  @!P1 NANOSLEEP.SYNCS 0x989680 ;  /* 0x009896800000995d */ /* 0x002fea0003900000 */
[----:B------:R-:W1:Y:S02]  /*1db40*/  @!P1 SYNCS.PHASECHK.TRANS64 P1, [R2+URZ+0x38860], R3 ;  /* 0x03886003020095a7 */ /* 0x000e64000802007f */
[----:B-1----:R-:W-:Y:S05]  /*1db50*/  @!P1 BRA `(.L_x_4395) ;  /* 0xfffffffc00f09947 */ /* 0x002fea000383ffff */
[----:B------:R-:W-:Y:S05]  /*1db60*/  BRA `(.L_x_4509) ;  /* 0xffffffcc00507947 */ /* 0x000fea000383ffff */
.L_x_4400:
[----:B--2---:R2:W3:Y:S02]  /*1db70*/  SYNCS.PHASECHK.TRANS64.TRYWAIT P0, [R2+URZ+0x38840], R3 ;  /* 0x03884003020075a7 */ /* 0x0044e4000800017f */
[----:B---3--:R-:W-:Y:S05]  /*1db80*/  @!P0 NANOSLEEP.SYNCS 0x989680 ;  /* 0x009896800000895d */ /* 0x008fea0003900000 */
[----:B------:R-:W3:Y:S02]  /*1db90*/  @!P0 SYNCS.PHASECHK.TRANS64 P0, [R2+URZ+0x38840], R3 ;  /* 0x03884003020085a7 */ /* 0x000ee4000800007f */
[----:B---3--:R-:W-:Y:S05]  /*1dba0*/  @!P0 BRA `(.L_x_4400) ;  /* 0xfffffffc00f08947 */ /* 0x008fea000383ffff */
[----:B------:R-:W-:Y:S05]  /*1dbb0*/  BRA `(.L_x_4510) ;  /* 0xffffffd000c87947 */ /* 0x000fea000383ffff */
.L_x_4402:
[----:B0-----:R0:W1:Y:S02]  /*1dbc0*/  SYNCS.PHASECHK.TRANS64.TRYWAIT P1, [R2+URZ+0x38860], R3 ;  /* 0x03886003020075a7 */ /* 0x001064000802017f */
[----:B-1----:R-:W-:Y:S05]  /*1dbd0*/  @!P1 NANOSLEEP.SYNCS 0x989680 ;  /* 0x009896800000995d */ /* 0x002fea0003900000 */
[----:B------:R-:W1:Y:S02]  /*1dbe0*/  @!P1 SYNCS.PHASECHK.TRANS64 P1, [R2+URZ+0x38860], R3 ;  /* 0x03886003020095a7 */ /* 0x000e64000802007f */
[----:B-1----:R-:W-:Y:S05]  /*1dbf0*/  @!P1 BRA `(.L_x_4402) ;  /* 0xfffffffc00f09947 */ /* 0x002fea000383ffff */
[----:B------:R-:W-:Y:S05]  /*1dc00*/  BRA `(.L_x_4511) ;  /* 0xffffffd4003c7947 */ /* 0x000fea000383ffff */
.L_x_4407:
        /* <DEDUP_REMOVED lines=8> */
.L_x_4513:
[----:B------:R-:W-:Y:S05]  /*1dc90*/  BSYNC B0 ;  /* 0x0000000000007941 */ /* 0x000fea0003800000 */
.L_x_4512:
        /* <DEDUP_REMOVED lines=8> */
.L_x_4514:
[----:B------:R-:W-:Y:S01]  /*1dd20*/  IMAD.MOV.U32 R16, RZ, RZ, R14 ;  /* 0x000000ffff107224 */ /* 0x000fe200078e000e */
[----:B------:R-:W-:Y:S06]  /*1dd30*/  BRA `(.L_x_4515) ;  /* 0xffffffd800887947 */ /* 0x000fec000383ffff */
.L_x_4410:
        /* <DEDUP_REMOVED lines=8> */
.L_x_4517:
[----:B------:R-:W-:Y:S05]  /*1ddc0*/  BSYNC B0 ;  /* 0x0000000000007941 */ /* 0x000fea0003800000 */
.L_x_4516:
        /* <DEDUP_REMOVED lines=10> */
.L_x_4518:
        /* <DEDUP_REMOVED lines=8> */
.L_x_4519:
        /* <DEDUP_REMOVED lines=8> */
.L_x_4520:
        /* <DEDUP_REMOVED lines=8> */
.L_x_4521:
        /* <DEDUP_REMOVED lines=8> */
.L_x_4522:
[----:B------:R-:W-:Y:S05]  /*1e070*/  BRA `(.L_x_4523) ;  /* 0xffffffd8004c7947 */ /* 0x000fea000383ffff */
.L_x_4415:
        /* <DEDUP_REMOVED lines=8> */
.L_x_4525:
[----:B------:R-:W-:Y:S05]  /*1e100*/  BSYNC B0 ;  /* 0x0000000000007941 */ /* 0x000fea0003800000 */
.L_x_4524:
[C---:B------:R-:W-:Y:S01]  /*1e110*/  ISETP.NE.AND P0, PT, R7.reuse, RZ, PT ;  /* 0x000000ff0700720c */ /* 0x040fe20003f05270 */
        /* <DEDUP_REMOVED lines=9> */
.L_x_4526:
        /* <DEDUP_REMOVED lines=8> */
.L_x_4527:
        /* <DEDUP_REMOVED lines=8> */
.L_x_4528:
        /* <DEDUP_REMOVED lines=8> */
.L_x_4529:
        /* <DEDUP_REMOVED lines=8> */
.L_x_4530:
[----:B------:R-:W-:Y:S05]  /*1e3b0*/  BRA `(.L_x_4531) ;  /* 0xffffffd800307947 */ /* 0x000fea000383ffff */
.L_x_4417:
[----:B------:R-:W-:Y:S01]  /*1e3c0*/  BSSY B0, `(.L_x_4532) ;  /* 0x0000006000007945 */ /* 0x000fe20003800000 */
[----:B------:R-:W-:Y:S02]  /*1e3d0*/  PLOP3.LUT P6, PT, P6, PT, PT, 0x8, 0x0 ;  /* 0x000000000000781c */ /* 0x000fe400037ce170 */
[----:B------:R-:W-:-:S11]  /*1e3e0*/  MOV R15, 0xffffffff ;  /* 0xffffffff000f7802 */ /* 0x000fd60000000f00 */
[----:B0-----:R-:W-:Y:S05]  /*1e3f0*/  WARPSYNC.COLLECTIVE R15, `(.L_x_4533) ;  /* 0x000000000f087348 */ /* 0x001fea0003c00000 */
[----:B------:R-:W-:Y:S01]  /*1e400*/  VOTE.ANY R14, PT, P6 ;  /* 0x00000000000e7806 */ /* 0x000fe200030e0100 */
[----:B0-----:R-:W-:Y:S06]  /*1e410*/  ENDCOLLECTIVE ;  /* 0x000000000000791b */ /* 0x001fec0003800000 */
.L_x_4533:
[----:B------:R-:W-:Y:S05]  /*1e420*/  BSYNC B0 ;  /* 0x0000000000007941 */ /* 0x000fea0003800000 */
.L_x_4532:
        /* <DEDUP_REMOVED lines=9> */
.L_x_4534:
[----:B------:R-:W-:Y:S01]  /*1e4c0*/  IMAD.MOV.U32 R17, RZ, RZ, R14 ;  /* 0x000000ffff117224 */ /* 0x000fe200078e000e */
[----:B------:R-:W-:Y:S06]  /*1e4d0*/  BRA `(.L_x_4535) ;  /* 0xffffffd800207947 */ /* 0x000fec000383ffff */
.L_x_4419:
[----:B------:R-:W-:Y:S01]  /*1e4e0*/  BSSY B0, `(.L_x_4536) ;  /* 0x0000007000007945 */ /* 0x000fe20003800000 */
[----:B------:R-:W-:Y:S02]  /*1e4f0*/  IMAD.MOV.U32 R13, RZ, RZ, R2 ;  /* 0x000000ffff0d7224 */ /* 0x000fe400078e0002 */
[----:B------:R-:W-:Y:S02]  /*1e500*/  IMAD.MOV.U32 R11, RZ, RZ, 0x1f ;  /* 0x0000001fff0b7424 */ /* 0x000fe400078e00ff */
[----:B------:R-:W-:-:S07]  /*1e510*/  IMAD.MOV.U32 R15, RZ, RZ, -0x1 ;  /* 0xffffffffff0f7424 */ /* 0x000fce00078e00ff */
[----:B012---:R-:W-:Y:S05]  /*1e520*/  WARPSYNC.COLLECTIVE R15, `(.L_x_4537) ;  /* 0x000000000f087348 */ /* 0x007fea0003c00000 */
[----:B------:R3:W4:Y:S02]  /*1e530*/  SHFL.IDX P6, R14, R13, R12, R11 ;  /* 0x0000000c0d0e7389 */ /* 0x00072400000c000b */
[----:B01234-:R-:W-:Y:S01]  /*1e540*/  ENDCOLLECTIVE ;  /* 0x000000000000791b */ /* 0x01ffe20003800000 */
.L_x_4537:
[----:B------:R-:W-:Y:S05]  /*1e550*/  BSYNC B0 ;  /* 0x0000000000007941 */ /* 0x000fea0003800000 */
.L_x_4536:
[----:B------:R-:W-:Y:S01]  /*1e560*/  IMAD.MOV.U32 R7, RZ, RZ, R14 ;  /* 0x000000ffff077224 */ /* 0x000fe200078e000e */
[----:B------:R-:W-:Y:S06]  /*1e570*/  BRA `(.L_x_4418) ;  /* 0xffffffd800147947 */ /* 0x000fec000383ffff */
.L_x_4422:
[----:B-1----:R1:W2:Y:S02]  /*1e580*/  SYNCS.PHASECHK.TRANS64.TRYWAIT P0, [R0+URZ+0x38820], R3 ;  /* 0x03882003000075a7 */ /* 0x0022a4000800017f */
[----:B--2---:R-:W-:Y:S05]  /*1e590*/  @!P0 NANOSLEEP.SYNCS 0x989680 ;  /* 0x009896800000895d */ /* 0x004fea0003900000 */
[----:B------:R-:W2:Y:S02]  /*1e5a0*/  @!P0 SYNCS.PHASECHK.TRANS64 P0, [R0+URZ+0x38820], R3 ;  /* 0x03882003000085a7 */ /* 0x000ea4000800007f */
[----:B--2---:R-:W-:Y:S05]  /*1e5b0*/  @!P0 BRA `(.L_x_4422) ;  /* 0xfffffffc00f08947 */ /* 0x004fea000383ffff */
[----:B------:R-:W-:Y:S05]  /*1e5c0*/  BRA `(.L_x_4538) ;  /* 0xffffffdc00847947 */ /* 0x000fea000383ffff */
.L_x_4423:
        /* <DEDUP_REMOVED lines=11> */
.L_x_4540:
[----:B------:R-:W-:Y:S05]  /*1e680*/  BSYNC B0 ;  /* 0x0000000000007941 */ /* 0x000fea0003800000 */
.L_x_4539:
[----:B------:R-:W-:Y:S05]  /*1e690*/  BRA `(.L_x_4541) ;  /* 0xffffffdc00687947 */ /* 0x000fea000383ffff */
.L_x_4424:
[----:B------:R-:W-:Y:S01]  /*1e6a0*/  BSSY B0, `(.L_x_4542) ;  /* 0x0000006000007945 */ /* 0x000fe20003800000 */
[----:B------:R-:W-:-:S07]  /*1e6b0*/  IMAD.MOV.U32 R15, RZ, RZ, -0x1 ;  /* 0xffffffffff0f7424 */ /* 0x000fce00078e00ff */
[----:B012---:R-:W-:Y:S05]  /*1e6c0*/  WARPSYNC.COLLECTIVE R15, `(.L_x_4543) ;  /* 0x000000000f0c7348 */ /* 0x007fea0003c00000 */
[----:B------:R-:W-:Y:S02]  /*1e6d0*/  ELECT P6, UR62, PT ;  /* 0x00000000003e782f */ /* 0x000fe400038c0000 */
[----:B------:R-:W-:Y:S01]  /*1e6e0*/  MOV R14, UR62 ;  /* 0x0000003e000e7c02 */ /* 0x000fe20008000f00 */
[----:B012---:R-:W-:Y:S10]  /*1e6f0*/  ENDCOLLECTIVE ;  /* 0x000000000000791b */ /* 0x007ff40003800000 */
.L_x_4543:
[----:B------:R-:W-:Y:S05]  /*1e700*/  BSYNC B0 ;  /* 0x0000000000007941 */ /* 0x000fea0003800000 */
.L_x_4542:
[----:B------:R-:W-:Y:S05]  /*1e710*/  BRA `(.L_x_4544) ;  /* 0xffffffdc005c7947 */ /* 0x000fea000383ffff */
.L_x_4426:
[----:B-1----:R1:W2:Y:S02]  /*1e720*/  SYNCS.PHASECHK.TRANS64.TRYWAIT P0, [R6+URZ], R5 ;  /* 0x00000005060075a7 */ /* 0x0022a4000800017f */
[----:B--2---:R-:W-:Y:S05]  /*1e730*/  @!P0 NANOSLEEP.SYNCS 0x989680 ;  /* 0x009896800000895d */ /* 0x004fea0003900000 */
[----:B------:R-:W2:Y:S02]  /*1e740*/  @!P0 SYNCS.PHASECHK.TRANS64 P0, [R6+URZ], R5 ;  /* 0x00000005060085a7 */ /* 0x000ea4000800007f */
[----:B--2---:R-:W-:Y:S05]  /*1e750*/  @!P0 BRA `(.L_x_4426) ;  /* 0xfffffffc00f08947 */ /* 0x004fea000383ffff */
[----:B------:R-:W-:Y:S05]  /*1e760*/  BRA `(.L_x_4545) ;  /* 0xffffffdc00987947 */ /* 0x000fea000383ffff */
.L_x_4427:
[----:B--2---:R2:W3:Y:S02]  /*1e770*/  SYNCS.PHASECHK.TRANS64.TRYWAIT P0, [R7+URZ], R2 ;  /* 0x00000002070075a7 */ /* 0x0044e4000800017f */
[----:B---3--:R-:W-:Y:S05]  /*1e780*/  @!P0 NANOSLEEP.SYNCS 0x989680 ;  /* 0x009896800000895d */ /* 0x008fea0003900000 */
[----:B------:R-:W3:Y:S02]  /*1e790*/  @!P0 SYNCS.PHASECHK.TRANS64 P0, [R7+URZ], R2 ;  /* 0x00000002070085a7 */ /* 0x000ee4000800007f */
[----:B---3--:R-:W-:Y:S05]  /*1e7a0*/  @!P0 BRA `(.L_x_4427) ;  /* 0xfffffffc00f08947 */ /* 0x008fea000383ffff */
[----:B------:R-:W-:Y:S05]  /*1e7b0*/  BRA `(.L_x_4546) ;  /* 0xffffffdc008c7947 */ /* 0x000fea000383ffff */
.L_x_4429:
[----:B---3--:R3:W4:Y:S02]  /*1e7c0*/  SYNCS.PHASECHK.TRANS64.TRYWAIT P0, [R4+URZ], R5 ;  /* 0x00000005040075a7 */ /* 0x008724000800017f */
[----:B----4-:R-:W-:Y:S05]  /*1e7d0*/  @!P0 NANOSLEEP.SYNCS 0x989680 ;  /* 0x009896800000895d */ /* 0x010fea0003900000 */
[----:B------:R-:W4:Y:S02]  /*1e7e0*/  @!P0 SYNCS.PHASECHK.TRANS64 P0, [R4+URZ], R5 ;  /* 0x00000005040085a7 */ /* 0x000f24000800007f */
[----:B----4-:R-:W-:Y:S05]  /*1e7f0*/  @!P0 BRA `(.L_x_4429) ;  /* 0xfffffffc00f08947 */ /* 0x010fea000383ffff */
[----:B------:R-:W-:Y:S05]  /*1e800*/  BRA `(.L_x_4547) ;  /* 0xffffffdc00947947 */ /* 0x000fea000383ffff */
.L_x_4548:
        /* <DEDUP_REMOVED lines=15> */
.L_x_4566:


//--------------------- .nv.global.init           --------------------------
	.section	.nv.global.init,"aw",@progbits
.nv.global.init:
	.type		$str$20,@object
	.size		$str$20,($str$21 - $str$20)
$str$20:
        /*0000*/ 	.byte	0x28, 0x61, 0x64, 0x64, 0x72, 0x65, 0x73, 0x73, 0x20, 0x26, 0x20, 0x6d, 0x61, 0x73, 0x6b, 0x29
        /*0010*/ 	.byte	0x20, 0x3d, 0x3d, 0x20, 0x30, 0x00
	.type		$str$21,@object
	.size		$str$21,(__unnamed_5 - $str$21)
$str$21:
        /*0016*/ 	.byte	0x2f, 0x74, 0x6d, 0x70, 0x2f, 0x6f, 0x73, 0x73, 0x5f, 0x6b, 0x65, 0x72, 0x6e, 0x65, 0x6c, 0x73
        /*0026*/ 	.byte	0x5f, 0x73, 0x72, 0x63, 0x2f, 0x66, 0x6c, 0x61, 0x73, 0x68, 0x5f, 0x61, 0x74, 0x74, 0x65, 0x6e
        /*0036*/ 	.byte	0x74, 0x69, 0x6f, 0x6e, 0x2f, 0x63, 0x73, 0x72, 0x63, 0x2f, 0x63, 0x75, 0x74, 0x6c, 0x61, 0x73
        /*0046*/ 	.byte	0x73, 0x2f, 0x69, 0x6e, 0x63, 0x6c, 0x75, 0x64, 0x65, 0x2f, 0x63, 0x75, 0x74, 0x65, 0x2f, 0x70
        /*0056*/ 	.byte	0x6f, 0x69, 0x6e, 0x74, 0x65, 0x72, 0x5f, 0x66, 0x6c, 0x61, 0x67, 0x67, 0x65, 0x64, 0x2e, 0x68
        /*0066*/ 	.byte	0x70, 0x70, 0x00
	.type		__unnamed_5,@object
	.size		__unnamed_5,(__unnamed_4 - __unnamed_5)
__unnamed_5:
        /* <DEDUP_REMOVED lines=24> */
	.type		__unnamed_4,@object
	.size		__unnamed_4,(__unnamed_1 - __unnamed_4)
__unnamed_4:
        /* <DEDUP_REMOVED lines=28> */
        /*03a9*/ 	.byte	0x34, 0x30, 0x39, 0x36, 0x3e, 0x3e, 0x3e, 0x3e, 0x3e, 0x5d, 0x00
	.type		__unnamed_1,@object
	.size		__unnamed_1,(__unnamed_3 - __unnamed_1)
__unnamed_1:
        /* <DEDUP_REMOVED lines=28> */
        /*0574*/ 	.byte	0x34, 0x30, 0x39, 0x36, 0x3e, 0x3e, 0x3e, 0x3e, 0x3e, 0x20, 0x26, 0x5d, 0x00
	.type		__unnamed_3,@object
	.size		__unnamed_3,(__unnamed_2 - __unnamed_3)
__unnamed_3:
        /* <DEDUP_REMOVED lines=28> */
        /*0741*/ 	.byte	0x3a, 0x43, 0x3c, 0x33, 0x32, 0x37, 0x36, 0x38, 0x3e, 0x3e, 0x3e, 0x3e, 0x3e, 0x5d, 0x00
	.type		__unnamed_2,@object
	.size		__unnamed_2,(.L_1 - __unnamed_2)
__unnamed_2:
        /* <DEDUP_REMOVED lines=29> */
.L_1:


//--------------------- .nv.shared._ZN7cutlass13device_kernelIN5flash11enable_sm90INS1_16FlashAttnFwdSm90INS1_25CollectiveMainloopFwdSm90ILi2EN4cute5tupleIJNS5_1CILi1EEES8_S8_EEENS6_IJNS7_ILi64EEESA_SA_EEELi512ENS_10bfloat16_tEfNS_4arch4Sm90ELb0ELb0ELb0ELb0ELb0ELb0ELb0ELb0ELb0ELb0ELb0ELb0EEENS1_21CollectiveEpilogueFwdINS6_IJSA_NS7_ILi512EEESA_EEES9_SC_SE_Li256ELb0ELb0ELb0ELb0EEENS1_29StaticPersistentTileSchedulerILb0EEEEEEEEEvNT_6ParamsE --------------------------
	.section	.nv.shared._ZN7cutlass13device_kernelIN5flash11enable_sm90INS1_16FlashAttnFwdSm90INS1_25CollectiveMainloopFwdSm90ILi2EN4cute5tupleIJNS5_1CILi1EEES8_S8_EEENS6_IJNS7_ILi64EEESA_SA_EEELi512ENS_10bfloat16_tEfNS_4arch4Sm90ELb0ELb0ELb0ELb0ELb0ELb0ELb0ELb0ELb0ELb0ELb0ELb0EEENS1_21CollectiveEpilogueFwdINS6_IJSA_NS7_ILi512EEESA_EEES9_SC_SE_Li256ELb0ELb0ELb0ELb0EEENS1_29StaticPersistentTileSchedulerILb0EEEEEEEEEvNT_6ParamsE,"aw",@nobits
	.sectionflags	@""
	.align	16
	.zero		1024


//--------------------- .nv.shared.reserved.0     --------------------------
	.section	.nv.shared.reserved.0,"aw",@nobits
	.weak		__nv_reservedSMEM_offset_0_alias
	.size		__nv_reservedSMEM_offset_0_alias, 0, 0
	.other		__nv_reservedSMEM_offset_0_alias,@"STO_CUDA_RESERVED_SHARED STV_DEFAULT"
__nv_reservedSMEM_offset_0_alias:
	.zero		0


//--------------------- .nv.global                --------------------------
	.section	.nv.global,"aw",@nobits
.nv.global:
	.type		_ZN69_INTERNAL_181b2129_33_flash_fwd_hdim64_512_bf16_sm90_cu_60c5005d_33184cute1_E,@object
	.size		_ZN69_INTERNAL_181b2129_33_flash_fwd_hdim64_512_bf16_sm90_cu_60c5005d_33184cute1_E,(_ZN69_INTERNAL_181b2129_33_flash_fwd_hdim64_512_bf16_sm90_cu_60c5005d_33184cuda3std3__45__cpo6cbeginE - _ZN69_INTERNAL_181b2129_33_flash_fwd_hdim64_512_bf16_sm90_cu_60c5005d_33184cute1_E)
_ZN69_INTERNAL_181b2129_33_flash_fwd_hdim64_512_bf16_sm90_cu_60c5005d_33184cute1_E:
	.zero		1
	.type		_ZN69_INTERNAL_181b2129_33_flash_fwd_hdim64_512_bf16_sm90_cu_60c5005d_33184cuda3std3__45__cpo6cbeginE,@object
	.size		_ZN69_INTERNAL_181b2129_33_flash_fwd_hdim64_512_bf16_sm90_cu_60c5005d_33184cuda3std3__45__cpo6cbeginE,(_ZN69_INTERNAL_181b2129_33_flash_fwd_hdim64_512_bf16_sm90_cu_60c5005d_33184cuda3std3__48in_placeE - _ZN69_INTERNAL_181b2129_33_flash_fwd_hdim64_512_bf16_sm90_cu_60c5005d_33184cuda3std3__45__cpo6cbeginE)
_ZN69_INTERNAL_181b2129_33_flash_fwd_hdim64_512_bf16_sm90_cu_60c5005d_33184cuda3std3__45__cpo6cbeginE:
	.zero		1
	.type		_ZN69_INTERNAL_181b2129_33_flash_fwd_hdim64_512_bf16_sm90_cu_60c5005d_33184cuda3std3__48in_placeE,@object
	.size		_ZN69_INTERNAL_181b2129_33_flash_fwd_hdim64_512_bf16_sm90_cu_60c5005d_33184cuda3std3__48in_placeE,(_ZN69_INTERNAL_181b2129_33_flash_fwd_hdim64_512_bf16_sm90_cu_60c5005d_33184cuda3std6ranges3__45__cpo9iter_moveE - _ZN69_INTERNAL_181b2129_33_flash_fwd_hdim64_512_bf16_sm90_cu_60c5005d_33184cuda3std3__48in_placeE)
_ZN69_INTERNAL_181b2129_33_flash_fwd_hdim64_512_bf16_sm90_cu_60c5005d_33184cuda3std3__48in_placeE:
	.zero		1
	.type		_ZN69_INTERNAL_181b2129_33_flash_fwd_hdim64_512_bf16_sm90_cu_60c5005d_33184cuda3std6ranges3__45__cpo9iter_moveE,@object
	.size		_ZN69_INTERNAL_181b2129_33_flash_fwd_hdim64_512_bf16_sm90_cu_60c5005d_33184cuda3std6ranges3__45__cpo9iter_moveE,(_ZN69_INTERNAL_181b2129_33_flash_fwd_hdim64_512_bf16_sm90_cu_60c5005d_33184cuda3std3__45__cpo5beginE - _ZN69_INTERNAL_181b2129_33_flash_fwd_hdim64_512_bf16_sm90_cu_60c5005d_33184cuda3std6ranges3__45__cpo9iter_moveE)
_ZN69_INTERNAL_181b2129_33_flash_fwd_hdim64_512_bf16_sm90_cu_60c5005d_33184cuda3std6ranges3__45__cpo9iter_moveE:
	.zero		1
	.type		_ZN69_INTERNAL_181b2129_33_flash_fwd_hdim64_512_bf16_sm90_cu_60c5005d_33184cuda3std3__45__cpo5beginE,@object
	.size		_ZN69_INTERNAL_181b2129_33_flash_fwd_hdim64_512_bf16_sm90_cu_60c5005d_33184cuda3std3__45__cpo5beginE,(_ZN69_INTERNAL_181b2129_33_flash_fwd_hdim64_512_bf16_sm90_cu_60c5005d_33184cuda3std3__471_GLOBAL__N__181b2129_33_flash_fwd_hdim64_512_bf16_sm90_cu_60c5005d_33186ignoreE - _ZN69_INTERNAL_181b2129_33_flash_fwd_hdim64_512_bf16_sm90_cu_60c5005d_33184cuda3std3__45__cpo5beginE)
_ZN69_INTERNAL_181b2129_33_flash_fwd_hdim64_512_bf16_sm90_cu_60c5005d_33184cuda3std3__45__cpo5beginE:
	.zero		1
	.type		_ZN69_INTERNAL_181b2129_33_flash_fwd_hdim64_512_bf16_sm90_cu_60c5005d_33184cuda3std3__471_GLOBAL__N__181b2129_33_flash_fwd_hdim64_512_bf16_sm90_cu_60c5005d_33186ignoreE,@object
	.size		_ZN69_INTERNAL_181b2129_33_flash_fwd_hdim64_512_bf16_sm90_cu_60c5005d_33184cuda3std3__471_GLOBAL__N__181b2129_33_flash_fwd_hdim64_512_bf16_sm90_cu_60c5005d_33186ignoreE,(_ZN69_INTERNAL_181b2129_33_flash_fwd_hdim64_512_bf16_sm90_cu_60c5005d_33184cute7productE - _ZN69_INTERNAL_181b2129_33_flash_fwd_hdim64_512_bf16_sm90_cu_60c5005d_33184cuda3std3__471_GLOBAL__N__181b2129_33_flash_fwd_hdim64_512_bf16_sm90_cu_60c5005d_33186ignoreE)
_ZN69_INTERNAL_181b2129_33_flash_fwd_hdim64_512_bf16_sm90_cu_60c5005d_33184cuda3std3__471_GLOBAL__N__181b2129_33_flash_fwd_hdim64_512_bf16_sm90_cu_60c5005d_33186ignoreE:
	.zero		1
	.type		_ZN69_INTERNAL_181b2129_33_flash_fwd_hdim64_512_bf16_sm90_cu_60c5005d_33184cute7productE,@object
	.size		_ZN69_INTERNAL_181b2129_33_flash_fwd_hdim64_512_bf16_sm90_cu_60c5005d_33184cute7productE,(_ZN69_INTERNAL_181b2129_33_flash_fwd_hdim64_512_bf16_sm90_cu_60c5005d_33184cuda3std3__45__cpo3endE - _ZN69_INTERNAL_181b2129_33_flash_fwd_hdim64_512_bf16_sm90_cu_60c5005d_33184cute7productE)
_ZN69_INTERNAL_181b2129_33_flash_fwd_hdim64_512_bf16_sm90_cu_60c5005d_33184cute7productE:
	.zero		1
	.type		_ZN69_INTERNAL_181b2129_33_flash_fwd_hdim64_512_bf16_sm90_cu_60c5005d_33184cuda3std3__45__cpo3endE,@object
	.size		_ZN69_INTERNAL_181b2129_33_flash_fwd_hdim64_512_bf16_sm90_cu_60c5005d_33184cuda3std3__45__cpo3endE,(_ZN69_INTERNAL_181b2129_33_flash_fwd_hdim64_512_bf16_sm90_cu_60c5005d_33184cuda3std3__419piecewise_constructE - _ZN69_INTERNAL_181b2129_33_flash_fwd_hdim64_512_bf16_sm90_cu_60c5005d_33184cuda3std3__45__cpo3endE)
_ZN69_INTERNAL_181b2129_33_flash_fwd_hdim64_512_bf16_sm90_cu_60c5005d_33184cuda3std3__45__cpo3endE:
	.zero		1
	.type		_ZN69_INTERNAL_181b2129_33_flash_fwd_hdim64_512_bf16_sm90_cu_60c5005d_33184cuda3std3__419piecewise_constructE,@object
	.size		_ZN69_INTERNAL_181b2129_33_flash_fwd_hdim64_512_bf16_sm90_cu_60c5005d_33184cuda3std3__419piecewise_constructE,(_ZN69_INTERNAL_181b2129_33_flash_fwd_hdim64_512_bf16_sm90_cu_60c5005d_33184cuda3std3__45__cpo4cendE - _ZN69_INTERNAL_181b2129_33_flash_fwd_hdim64_512_bf16_sm90_cu_60c5005d_33184cuda3std3__419piecewise_constructE)
_ZN69_INTERNAL_181b2129_33_flash_fwd_hdim64_512_bf16_sm90_cu_60c5005d_33184cuda3std3__419piecewise_constructE:
	.zero		1
	.type		_ZN69_INTERNAL_181b2129_33_flash_fwd_hdim64_512_bf16_sm90_cu_60c5005d_33184cuda3std3__45__cpo4cendE,@object
	.size		_ZN69_INTERNAL_181b2129_33_flash_fwd_hdim64_512_bf16_sm90_cu_60c5005d_33184cuda3std3__45__cpo4cendE,(_ZN69_INTERNAL_181b2129_33_flash_fwd_hdim64_512_bf16_sm90_cu_60c5005d_33184cuda3std6ranges3__45__cpo4swapE - _ZN69_INTERNAL_181b2129_33_flash_fwd_hdim64_512_bf16_sm90_cu_60c5005d_33184cuda3std3__45__cpo4cendE)
_ZN69_INTERNAL_181b2129_33_flash_fwd_hdim64_512_bf16_sm90_cu_60c5005d_33184cuda3std3__45__cpo4cendE:
	.zero		1
	.type		_ZN69_INTERNAL_181b2129_33_flash_fwd_hdim64_512_bf16_sm90_cu_60c5005d_33184cuda3std6ranges3__45__cpo4swapE,@object
	.size		_ZN69_INTERNAL_181b2129_33_flash_fwd_hdim64_512_bf16_sm90_cu_60c5005d_33184cuda3std6ranges3__45__cpo4swapE,(.L_12 - _ZN69_INTERNAL_181b2129_33_flash_fwd_hdim64_512_bf16_sm90_cu_60c5005d_33184cuda3std6ranges3__45__cpo4swapE)
_ZN69_INTERNAL_181b2129_33_flash_fwd_hdim64_512_bf16_sm90_cu_60c5005d_33184cuda3std6ranges3__45__cpo4swapE:
	.zero		1
.L_12:


//--------------------- .nv.shared._ZN7cutlass13device_kernelIN5flash11enable_sm90INS1_16FlashAttnFwdSm90INS1_25CollectiveMainloopFwdSm90ILi2EN4cute5tupleIJNS5_1CILi1EEES8_S8_EEENS6_IJNS7_ILi64EEESA_SA_EEELi512ENS_10bfloat16_tEfNS_4arch4Sm90ELb0ELb0ELb0ELb0ELb0ELb0ELb1ELb0ELb0ELb0ELb0ELb0EEENS1_21CollectiveEpilogueFwdINS6_IJSA_NS7_ILi512EEESA_EEES9_SC_SE_Li256ELb0ELb0ELb0ELb0EEENS1_29StaticPersistentTileSchedulerILb0EEEEEEEEEvNT_6ParamsE --------------------------
	.section	.nv.shared._ZN7cutlass13device_kernelIN5flash11enable_sm90INS1_16FlashAttnFwdSm90INS1_25CollectiveMainloopFwdSm90ILi2EN4cute5tupleIJNS5_1CILi1EEES8_S8_EEENS6_IJNS7_ILi64EEESA_SA_EEELi512ENS_10bfloat16_tEfNS_4arch4Sm90ELb0ELb0ELb0ELb0ELb0ELb0ELb1ELb0ELb0ELb0ELb0ELb0EEENS1_21CollectiveEpilogueFwdINS6_IJSA_NS7_ILi512EEESA_EEES9_SC_SE_Li256ELb0ELb0ELb0ELb0EEENS1_29StaticPersistentTileSchedulerILb0EEEEEEEEEvNT_6ParamsE,"aw",@nobits
	.sectionflags	@""
	.align	16
	.zero		1024


//--------------------- .nv.shared._ZN7cutlass13device_kernelIN5flash11enable_sm90INS1_16FlashAttnFwdSm90INS1_25CollectiveMainloopFwdSm90ILi2EN4cute5tupleIJNS5_1CILi1EEES8_S8_EEENS6_IJNS7_ILi64EEESA_SA_EEELi512ENS_10bfloat16_tEfNS_4arch4Sm90ELb0ELb0ELb0ELb1ELb0ELb0ELb0ELb0ELb0ELb0ELb0ELb0EEENS1_21CollectiveEpilogueFwdINS6_IJSA_NS7_ILi512EEESA_EEES9_SC_SE_Li256ELb1ELb0ELb0ELb0EEENS1_36VarlenDynamicPersistentTileSchedulerILi64ELi64ELi256ELi32ELb0ELb0ELb1ELb0ELb1ELb1EEEEEEEEEvNT_6ParamsE --------------------------
	.section	.nv.shared._ZN7cutlass13device_kernelIN5flash11enable_sm90INS1_16FlashAttnFwdSm90INS1_25CollectiveMainloopFwdSm90ILi2EN4cute5tupleIJNS5_1CILi1EEES8_S8_EEENS6_IJNS7_ILi64EEESA_SA_EEELi512ENS_10bfloat16_tEfNS_4arch4Sm90ELb0ELb0ELb0ELb1ELb0ELb0ELb0ELb0ELb0ELb0ELb0ELb0EEENS1_21CollectiveEpilogueFwdINS6_IJSA_NS7_ILi512EEESA_EEES9_SC_SE_Li256ELb1ELb0ELb0ELb0EEENS1_36VarlenDynamicPersistentTileSchedulerILi64ELi64ELi256ELi32ELb0ELb0ELb1ELb0ELb1ELb1EEEEEEEEEvNT_6ParamsE,"aw",@nobits
	.sectionflags	@""
	.align	16
	.zero		1024


//--------------------- .nv.shared._ZN7cutlass13device_kernelIN5flash11enable_sm90INS1_16FlashAttnFwdSm90INS1_25CollectiveMainloopFwdSm90ILi2EN4cute5tupleIJNS5_1CILi1EEES8_S8_EEENS6_IJNS7_ILi64EEESA_SA_EEELi512ENS_10bfloat16_tEfNS_4arch4Sm90ELb0ELb0ELb0ELb1ELb0ELb1ELb0ELb0ELb0ELb0ELb0ELb0EEENS1_21CollectiveEpilogueFwdINS6_IJSA_NS7_ILi512EEESA_EEES9_SC_SE_Li256ELb1ELb0ELb0ELb0EEENS1_36VarlenDynamicPersistentTileSchedulerILi64ELi64ELi256ELi32ELb0ELb0ELb1ELb0ELb1ELb1EEEEEEEEEvNT_6ParamsE --------------------------
	.section	.nv.shared._ZN7cutlass13device_kernelIN5flash11enable_sm90INS1_16FlashAttnFwdSm90INS1_25CollectiveMainloopFwdSm90ILi2EN4cute5tupleIJNS5_1CILi1EEES8_S8_EEENS6_IJNS7_ILi64EEESA_SA_EEELi512ENS_10bfloat16_tEfNS_4arch4Sm90ELb0ELb0ELb0ELb1ELb0ELb1ELb0ELb0ELb0ELb0ELb0ELb0EEENS1_21CollectiveEpilogueFwdINS6_IJSA_NS7_ILi512EEESA_EEES9_SC_SE_Li256ELb1ELb0ELb0ELb0EEENS1_36VarlenDynamicPersistentTileSchedulerILi64ELi64ELi256ELi32ELb0ELb0ELb1ELb0ELb1ELb1EEEEEEEEEvNT_6ParamsE,"aw",@nobits
	.sectionflags	@""
	.align	16
	.zero		1024


//--------------------- .nv.shared._ZN7cutlass13device_kernelIN5flash11enable_sm90INS1_16FlashAttnFwdSm90INS1_25CollectiveMainloopFwdSm90ILi2EN4cute5tupleIJNS5_1CILi1EEES8_S8_EEENS6_IJNS7_ILi64EEESA_SA_EEELi512ENS_10bfloat16_tEfNS_4arch4Sm90ELb0ELb0ELb0ELb1ELb0ELb0ELb1ELb0ELb0ELb0ELb0ELb0EEENS1_21CollectiveEpilogueFwdINS6_IJSA_NS7_ILi512EEESA_EEES9_SC_SE_Li256ELb1ELb0ELb0ELb0EEENS1_36VarlenDynamicPersistentTileSchedulerILi64ELi64ELi256ELi32ELb0ELb0ELb1ELb0ELb1ELb1EEEEEEEEEvNT_6ParamsE --------------------------
	.section	.nv.shared._ZN7cutlass13device_kernelIN5flash11enable_sm90INS1_16FlashAttnFwdSm90INS1_25CollectiveMainloopFwdSm90ILi2EN4cute5tupleIJNS5_1CILi1EEES8_S8_EEENS6_IJNS7_ILi64EEESA_SA_EEELi512ENS_10bfloat16_tEfNS_4arch4Sm90ELb0ELb0ELb0ELb1ELb0ELb0ELb1ELb0ELb0ELb0ELb0ELb0EEENS1_21CollectiveEpilogueFwdINS6_IJSA_NS7_ILi512EEESA_EEES9_SC_SE_Li256ELb1ELb0ELb0ELb0EEENS1_36VarlenDynamicPersistentTileSchedulerILi64ELi64ELi256ELi32ELb0ELb0ELb1ELb0ELb1ELb1EEEEEEEEEvNT_6ParamsE,"aw",@nobits
	.sectionflags	@""
	.align	16
	.zero		1024


//--------------------- .nv.shared._ZN7cutlass13device_kernelIN5flash11enable_sm90INS1_16FlashAttnFwdSm90INS1_25CollectiveMainloopFwdSm90ILi2EN4cute5tupleIJNS5_1CILi1EEES8_S8_EEENS6_IJNS7_ILi64EEESA_SA_EEELi512ENS_10bfloat16_tEfNS_4arch4Sm90ELb0ELb0ELb0ELb1ELb0ELb1ELb1ELb0ELb0ELb0ELb0ELb0EEENS1_21CollectiveEpilogueFwdINS6_IJSA_NS7_ILi512EEESA_EEES9_SC_SE_Li256ELb1ELb0ELb0ELb0EEENS1_36VarlenDynamicPersistentTileSchedulerILi64ELi64ELi256ELi32ELb0ELb0ELb1ELb0ELb1ELb1EEEEEEEEEvNT_6ParamsE --------------------------
	.section	.nv.shared._ZN7cutlass13device_kernelIN5flash11enable_sm90INS1_16FlashAttnFwdSm90INS1_25CollectiveMainloopFwdSm90ILi2EN4cute5tupleIJNS5_1CILi1EEES8_S8_EEENS6_IJNS7_ILi64EEESA_SA_EEELi512ENS_10bfloat16_tEfNS_4arch4Sm90ELb0ELb0ELb0ELb1ELb0ELb1ELb1ELb0ELb0ELb0ELb0ELb0EEENS1_21CollectiveEpilogueFwdINS6_IJSA_NS7_ILi512EEESA_EEES9_SC_SE_Li256ELb1ELb0ELb0ELb0EEENS1_36VarlenDynamicPersistentTileSchedulerILi64ELi64ELi256ELi32ELb0ELb0ELb1ELb0ELb1ELb1EEEEEEEEEvNT_6ParamsE,"aw",@nobits
	.sectionflags	@""
	.align	16
	.zero		1024


//--------------------- .nv.shared._ZN7cutlass13device_kernelIN5flash11enable_sm90INS1_16FlashAttnFwdSm90INS1_25CollectiveMainloopFwdSm90ILi2EN4cute5tupleIJNS5_1CILi1EEES8_S8_EEENS6_IJNS7_ILi64EEESA_SA_EEELi512ENS_10bfloat16_tEfNS_4arch4Sm90ELb0ELb1ELb0ELb0ELb0ELb0ELb0ELb0ELb0ELb0ELb0ELb0EEENS1_21CollectiveEpilogueFwdINS6_IJSA_NS7_ILi512EEESA_EEES9_SC_SE_Li256ELb0ELb0ELb0ELb0EEENS1_30DynamicPersistentTileSchedulerILi256ELi32ELb0ELb0ELb1EEEEEEEEEvNT_6ParamsE --------------------------
	.section	.nv.shared._ZN7cutlass13device_kernelIN5flash11enable_sm90INS1_16FlashAttnFwdSm90INS1_25CollectiveMainloopFwdSm90ILi2EN4cute5tupleIJNS5_1CILi1EEES8_S8_EEENS6_IJNS7_ILi64EEESA_SA_EEELi512ENS_10bfloat16_tEfNS_4arch4Sm90ELb0ELb1ELb0ELb0ELb0ELb0ELb0ELb0ELb0ELb0ELb0ELb0EEENS1_21CollectiveEpilogueFwdINS6_IJSA_NS7_ILi512EEESA_EEES9_SC_SE_Li256ELb0ELb0ELb0ELb0EEENS1_30DynamicPersistentTileSchedulerILi256ELi32ELb0ELb0ELb1EEEEEEEEEvNT_6ParamsE,"aw",@nobits
	.sectionflags	@""
	.align	16
	.zero		1024


//--------------------- .nv.shared._ZN7cutlass13device_kernelIN5flash11enable_sm90INS1_16FlashAttnFwdSm90INS1_25CollectiveMainloopFwdSm90ILi2EN4cute5tupleIJNS5_1CILi1EEES8_S8_EEENS6_IJNS7_ILi64EEESA_SA_EEELi512ENS_10bfloat16_tEfNS_4arch4Sm90ELb0ELb1ELb0ELb0ELb0ELb0ELb1ELb0ELb0ELb0ELb0ELb0EEENS1_21CollectiveEpilogueFwdINS6_IJSA_NS7_ILi512EEESA_EEES9_SC_SE_Li256ELb0ELb0ELb0ELb0EEENS1_30DynamicPersistentTileSchedulerILi256ELi32ELb0ELb0ELb1EEEEEEEEEvNT_6ParamsE --------------------------
	.section	.nv.shared._ZN7cutlass13device_kernelIN5flash11enable_sm90INS1_16FlashAttnFwdSm90INS1_25CollectiveMainloopFwdSm90ILi2EN4cute5tupleIJNS5_1CILi1EEES8_S8_EEENS6_IJNS7_ILi64EEESA_SA_EEELi512ENS_10bfloat16_tEfNS_4arch4Sm90ELb0ELb1ELb0ELb0ELb0ELb0ELb1ELb0ELb0ELb0ELb0ELb0EEENS1_21CollectiveEpilogueFwdINS6_IJSA_NS7_ILi512EEESA_EEES9_SC_SE_Li256ELb0ELb0ELb0ELb0EEENS1_30DynamicPersistentTileSchedulerILi256ELi32ELb0ELb0ELb1EEEEEEEEEvNT_6ParamsE,"aw",@nobits
	.sectionflags	@""
	.align	16
	.zero		1024


//--------------------- .nv.shared._ZN7cutlass13device_kernelIN5flash11enable_sm90INS1_16FlashAttnFwdSm90INS1_25CollectiveMainloopFwdSm90ILi2EN4cute5tupleIJNS5_1CILi1EEES8_S8_EEENS6_IJNS7_ILi64EEESA_SA_EEELi512ENS_10bfloat16_tEfNS_4arch4Sm90ELb0ELb1ELb0ELb1ELb0ELb0ELb0ELb0ELb0ELb0ELb0ELb0EEENS1_21CollectiveEpilogueFwdINS6_IJSA_NS7_ILi512EEESA_EEES9_SC_SE_Li256ELb1ELb0ELb0ELb0EEENS1_36VarlenDynamicPersistentTileSchedulerILi64ELi64ELi256ELi32ELb0ELb0ELb1ELb1ELb0ELb1EEEEEEEEEvNT_6ParamsE --------------------------
	.section	.nv.shared._ZN7cutlass13device_kernelIN5flash11enable_sm90INS1_16FlashAttnFwdSm90INS1_25CollectiveMainloopFwdSm90ILi2EN4cute5tupleIJNS5_1CILi1EEES8_S8_EEENS6_IJNS7_ILi64EEESA_SA_EEELi512ENS_10bfloat16_tEfNS_4arch4Sm90ELb0ELb1ELb0ELb1ELb0ELb0ELb0ELb0ELb0ELb0ELb0ELb0EEENS1_21CollectiveEpilogueFwdINS6_IJSA_NS7_ILi512EEESA_EEES9_SC_SE_Li256ELb1ELb0ELb0ELb0EEENS1_36VarlenDynamicPersistentTileSchedulerILi64ELi64ELi256ELi32ELb0ELb0ELb1ELb1ELb0ELb1EEEEEEEEEvNT_6ParamsE,"aw",@nobits
	.sectionflags	@""
	.align	16
	.zero		1024


//--------------------- .nv.shared._ZN7cutlass13device_kernelIN5flash11enable_sm90INS1_16FlashAttnFwdSm90INS1_25CollectiveMainloopFwdSm90ILi2EN4cute5tupleIJNS5_1CILi1EEES8_S8_EEENS6_IJNS7_ILi64EEESA_SA_EEELi512ENS_10bfloat16_tEfNS_4arch4Sm90ELb0ELb1ELb0ELb1ELb0ELb1ELb0ELb0ELb0ELb0ELb0ELb0EEENS1_21CollectiveEpilogueFwdINS6_IJSA_NS7_ILi512EEESA_EEES9_SC_SE_Li256ELb1ELb0ELb0ELb0EEENS1_36VarlenDynamicPersistentTileSchedulerILi64ELi64ELi256ELi32ELb0ELb0ELb1ELb1ELb0ELb1EEEEEEEEEvNT_6ParamsE --------------------------
	.section	.nv.shared._ZN7cutlass13device_kernelIN5flash11enable_sm90INS1_16FlashAttnFwdSm90INS1_25CollectiveMainloopFwdSm90ILi2EN4cute5tupleIJNS5_1CILi1EEES8_S8_EEENS6_IJNS7_ILi64EEESA_SA_EEELi512ENS_10bfloat16_tEfNS_4arch4Sm90ELb0ELb1ELb0ELb1ELb0ELb1ELb0ELb0ELb0ELb0ELb0ELb0EEENS1_21CollectiveEpilogueFwdINS6_IJSA_NS7_ILi512EEESA_EEES9_SC_SE_Li256ELb1ELb0ELb0ELb0EEENS1_36VarlenDynamicPersistentTileSchedulerILi64ELi64ELi256ELi32ELb0ELb0ELb1ELb1ELb0ELb1EEEEEEEEEvNT_6ParamsE,"aw",@nobits
	.sectionflags	@""
	.align	16
	.zero		1024


//--------------------- .nv.shared._ZN7cutlass13device_kernelIN5flash11enable_sm90INS1_16FlashAttnFwdSm90INS1_25CollectiveMainloopFwdSm90ILi2EN4cute5tupleIJNS5_1CILi1EEES8_S8_EEENS6_IJNS7_ILi64EEESA_SA_EEELi512ENS_10bfloat16_tEfNS_4arch4Sm90ELb0ELb1ELb0ELb1ELb0ELb0ELb1ELb0ELb0ELb0ELb0ELb0EEENS1_21CollectiveEpilogueFwdINS6_IJSA_NS7_ILi512EEESA_EEES9_SC_SE_Li256ELb1ELb0ELb0ELb0EEENS1_36VarlenDynamicPersistentTileSchedulerILi64ELi64ELi256ELi32ELb0ELb0ELb1ELb1ELb0ELb1EEEEEEEEEvNT_6ParamsE --------------------------
	.section	.nv.shared._ZN7cutlass13device_kernelIN5flash11enable_sm90INS1_16FlashAttnFwdSm90INS1_25CollectiveMainloopFwdSm90ILi2EN4cute5tupleIJNS5_1CILi1EEES8_S8_EEENS6_IJNS7_ILi64EEESA_SA_EEELi512ENS_10bfloat16_tEfNS_4arch4Sm90ELb0ELb1ELb0ELb1ELb0ELb0ELb1ELb0ELb0ELb0ELb0ELb0EEENS1_21CollectiveEpilogueFwdINS6_IJSA_NS7_ILi512EEESA_EEES9_SC_SE_Li256ELb1ELb0ELb0ELb0EEENS1_36VarlenDynamicPersistentTileSchedulerILi64ELi64ELi256ELi32ELb0ELb0ELb1ELb1ELb0ELb1EEEEEEEEEvNT_6ParamsE,"aw",@nobits
	.sectionflags	@""
	.align	16
	.zero		1024


//--------------------- .nv.shared._ZN7cutlass13device_kernelIN5flash11enable_sm90INS1_16FlashAttnFwdSm90INS1_25CollectiveMainloopFwdSm90ILi2EN4cute5tupleIJNS5_1CILi1EEES8_S8_EEENS6_IJNS7_ILi64EEESA_SA_EEELi512ENS_10bfloat16_tEfNS_4arch4Sm90ELb0ELb1ELb0ELb1ELb0ELb1ELb1ELb0ELb0ELb0ELb0ELb0EEENS1_21CollectiveEpilogueFwdINS6_IJSA_NS7_ILi512EEESA_EEES9_SC_SE_Li256ELb1ELb0ELb0ELb0EEENS1_36VarlenDynamicPersistentTileSchedulerILi64ELi64ELi256ELi32ELb0ELb0ELb1ELb1ELb0ELb1EEEEEEEEEvNT_6ParamsE --------------------------
	.section	.nv.shared._ZN7cutlass13device_kernelIN5flash11enable_sm90INS1_16FlashAttnFwdSm90INS1_25CollectiveMainloopFwdSm90ILi2EN4cute5tupleIJNS5_1CILi1EEES8_S8_EEENS6_IJNS7_ILi64EEESA_SA_EEELi512ENS_10bfloat16_tEfNS_4arch4Sm90ELb0ELb1ELb0ELb1ELb0ELb1ELb1ELb0ELb0ELb0ELb0ELb0EEENS1_21CollectiveEpilogueFwdINS6_IJSA_NS7_ILi512EEESA_EEES9_SC_SE_Li256ELb1ELb0ELb0ELb0EEENS1_36VarlenDynamicPersistentTileSchedulerILi64ELi64ELi256ELi32ELb0ELb0ELb1ELb1ELb0ELb1EEEEEEEEEvNT_6ParamsE,"aw",@nobits
	.sectionflags	@""
	.align	16
	.zero		1024


//--------------------- .nv.shared._ZN7cutlass13device_kernelIN5flash11enable_sm90INS1_16FlashAttnFwdSm90INS1_25CollectiveMainloopFwdSm90ILi2EN4cute5tupleIJNS5_1CILi1EEES8_S8_EEENS6_IJNS7_ILi64EEESA_SA_EEELi512ENS_10bfloat16_tEfNS_4arch4Sm90ELb1ELb0ELb0ELb0ELb0ELb0ELb0ELb0ELb0ELb0ELb0ELb0EEENS1_21CollectiveEpilogueFwdINS6_IJSA_NS7_ILi512EEESA_EEES9_SC_SE_Li256ELb0ELb0ELb0ELb0EEENS1_30DynamicPersistentTileSchedulerILi256ELi32ELb0ELb0ELb1EEEEEEEEEvNT_6ParamsE --------------------------
	.section	.nv.shared._ZN7cutlass13device_kernelIN5flash11enable_sm90INS1_16FlashAttnFwdSm90INS1_25CollectiveMainloopFwdSm90ILi2EN4cute5tupleIJNS5_1CILi1EEES8_S8_EEENS6_IJNS7_ILi64EEESA_SA_EEELi512ENS_10bfloat16_tEfNS_4arch4Sm90ELb1ELb0ELb0ELb0ELb0ELb0ELb0ELb0ELb0ELb0ELb0ELb0EEENS1_21CollectiveEpilogueFwdINS6_IJSA_NS7_ILi512EEESA_EEES9_SC_SE_Li256ELb0ELb0ELb0ELb0EEENS1_30DynamicPersistentTileSchedulerILi256ELi32ELb0ELb0ELb1EEEEEEEEEvNT_6ParamsE,"aw",@nobits
	.sectionflags	@""
	.align	16
	.zero		1024


//--------------------- .nv.shared._ZN7cutlass13device_kernelIN5flash11enable_sm90INS1_16FlashAttnFwdSm90INS1_25CollectiveMainloopFwdSm90ILi2EN4cute5tupleIJNS5_1CILi1EEES8_S8_EEENS6_IJNS7_ILi64EEESA_SA_EEELi512ENS_10bfloat16_tEfNS_4arch4Sm90ELb1ELb0ELb0ELb0ELb0ELb0ELb1ELb0ELb0ELb0ELb0ELb0EEENS1_21CollectiveEpilogueFwdINS6_IJSA_NS7_ILi512EEESA_EEES9_SC_SE_Li256ELb0ELb0ELb0ELb0EEENS1_30DynamicPersistentTileSchedulerILi256ELi32ELb0ELb0ELb1EEEEEEEEEvNT_6ParamsE --------------------------
	.section	.nv.shared._ZN7cutlass13device_kernelIN5flash11enable_sm90INS1_16FlashAttnFwdSm90INS1_25CollectiveMainloopFwdSm90ILi2EN4cute5tupleIJNS5_1CILi1EEES8_S8_EEENS6_IJNS7_ILi64EEESA_SA_EEELi512ENS_10bfloat16_tEfNS_4arch4Sm90ELb1ELb0ELb0ELb0ELb0ELb0ELb1ELb0ELb0ELb0ELb0ELb0EEENS1_21CollectiveEpilogueFwdINS6_IJSA_NS7_ILi512EEESA_EEES9_SC_SE_Li256ELb0ELb0ELb0ELb0EEENS1_30DynamicPersistentTileSchedulerILi256ELi32ELb0ELb0ELb1EEEEEEEEEvNT_6ParamsE,"aw",@nobits
	.sectionflags	@""
	.align	16
	.zero		1024


//--------------------- .nv.shared._ZN7cutlass13device_kernelIN5flash11enable_sm90INS1_16FlashAttnFwdSm90INS1_25CollectiveMainloopFwdSm90ILi2EN4cute5tupleIJNS5_1CILi1EEES8_S8_EEENS6_IJNS7_ILi64EEESA_SA_EEELi512ENS_10bfloat16_tEfNS_4arch4Sm90ELb1ELb0ELb0ELb1ELb0ELb0ELb0ELb0ELb0ELb0ELb0ELb0EEENS1_21CollectiveEpilogueFwdINS6_IJSA_NS7_ILi512EEESA_EEES9_SC_SE_Li256ELb1ELb0ELb0ELb0EEENS1_36VarlenDynamicPersistentTileSchedulerILi64ELi64ELi256ELi32ELb0ELb0ELb1ELb1ELb1ELb1EEEEEEEEEvNT_6ParamsE --------------------------
	.section	.nv.shared._ZN7cutlass13device_kernelIN5flash11enable_sm90INS1_16FlashAttnFwdSm90INS1_25CollectiveMainloopFwdSm90ILi2EN4cute5tupleIJNS5_1CILi1EEES8_S8_EEENS6_IJNS7_ILi64EEESA_SA_EEELi512ENS_10bfloat16_tEfNS_4arch4Sm90ELb1ELb0ELb0ELb1ELb0ELb0ELb0ELb0ELb0ELb0ELb0ELb0EEENS1_21CollectiveEpilogueFwdINS6_IJSA_NS7_ILi512EEESA_EEES9_SC_SE_Li256ELb1ELb0ELb0ELb0EEENS1_36VarlenDynamicPersistentTileSchedulerILi64ELi64ELi256ELi32ELb0ELb0ELb1ELb1ELb1ELb1EEEEEEEEEvNT_6ParamsE,"aw",@nobits
	.sectionflags	@""
	.align	16
	.zero		1024


//--------------------- .nv.shared._ZN7cutlass13device_kernelIN5flash11enable_sm90INS1_16FlashAttnFwdSm90INS1_25CollectiveMainloopFwdSm90ILi2EN4cute5tupleIJNS5_1CILi1EEES8_S8_EEENS6_IJNS7_ILi64EEESA_SA_EEELi512ENS_10bfloat16_tEfNS_4arch4Sm90ELb1ELb0ELb0ELb1ELb0ELb1ELb0ELb0ELb0ELb0ELb0ELb0EEENS1_21CollectiveEpilogueFwdINS6_IJSA_NS7_ILi512EEESA_EEES9_SC_SE_Li256ELb1ELb0ELb0ELb0EEENS1_36VarlenDynamicPersistentTileSchedulerILi64ELi64ELi256ELi32ELb0ELb0ELb1ELb1ELb1ELb1EEEEEEEEEvNT_6ParamsE --------------------------
	.section	.nv.shared._ZN7cutlass13device_kernelIN5flash11enable_sm90INS1_16FlashAttnFwdSm90INS1_25CollectiveMainloopFwdSm90ILi2EN4cute5tupleIJNS5_1CILi1EEES8_S8_EEENS6_IJNS7_ILi64EEESA_SA_EEELi512ENS_10bfloat16_tEfNS_4arch4Sm90ELb1ELb0ELb0ELb1ELb0ELb1ELb0ELb0ELb0ELb0ELb0ELb0EEENS1_21CollectiveEpilogueFwdINS6_IJSA_NS7_ILi512EEESA_EEES9_SC_SE_Li256ELb1ELb0ELb0ELb0EEENS1_36VarlenDynamicPersistentTileSchedulerILi64ELi64ELi256ELi32ELb0ELb0ELb1ELb1ELb1ELb1EEEEEEEEEvNT_6ParamsE,"aw",@nobits
	.sectionflags	@""
	.align	16
	.zero		1024


//--------------------- .nv.shared._ZN7cutlass13device_kernelIN5flash11enable_sm90INS1_16FlashAttnFwdSm90INS1_25CollectiveMainloopFwdSm90ILi2EN4cute5tupleIJNS5_1CILi1EEES8_S8_EEENS6_IJNS7_ILi64EEESA_SA_EEELi512ENS_10bfloat16_tEfNS_4arch4Sm90ELb1ELb0ELb0ELb1ELb0ELb0ELb1ELb0ELb0ELb0ELb0ELb0EEENS1_21CollectiveEpilogueFwdINS6_IJSA_NS7_ILi512EEESA_EEES9_SC_SE_Li256ELb1ELb0ELb0ELb0EEENS1_36VarlenDynamicPersistentTileSchedulerILi64ELi64ELi256ELi32ELb0ELb0ELb1ELb1ELb1ELb1EEEEEEEEEvNT_6ParamsE --------------------------
	.section	.nv.shared._ZN7cutlass13device_kernelIN5flash11enable_sm90INS1_16FlashAttnFwdSm90INS1_25CollectiveMainloopFwdSm90ILi2EN4cute5tupleIJNS5_1CILi1EEES8_S8_EEENS6_IJNS7_ILi64EEESA_SA_EEELi512ENS_10bfloat16_tEfNS_4arch4Sm90ELb1ELb0ELb0ELb1ELb0ELb0ELb1ELb0ELb0ELb0ELb0ELb0EEENS1_21CollectiveEpilogueFwdINS6_IJSA_NS7_ILi512EEESA_EEES9_SC_SE_Li256ELb1ELb0ELb0ELb0EEENS1_36VarlenDynamicPersistentTileSchedulerILi64ELi64ELi256ELi32ELb0ELb0ELb1ELb1ELb1ELb1EEEEEEEEEvNT_6ParamsE,"aw",@nobits
	.sectionflags	@""
	.align	16
	.zero		1024


//--------------------- .nv.shared._ZN7cutlass13device_kernelIN5flash11enable_sm90INS1_16FlashAttnFwdSm90INS1_25CollectiveMainloopFwdSm90ILi2EN4cute5tupleIJNS5_1CILi1EEES8_S8_EEENS6_IJNS7_ILi64EEESA_SA_EEELi512ENS_10bfloat16_tEfNS_4arch4Sm90ELb1ELb0ELb0ELb1ELb0ELb1ELb1ELb0ELb0ELb0ELb0ELb0EEENS1_21CollectiveEpilogueFwdINS6_IJSA_NS7_ILi512EEESA_EEES9_SC_SE_Li256ELb1ELb0ELb0ELb0EEENS1_36VarlenDynamicPersistentTileSchedulerILi64ELi64ELi256ELi32ELb0ELb0ELb1ELb1ELb1ELb1EEEEEEEEEvNT_6ParamsE --------------------------
	.section	.nv.shared._ZN7cutlass13device_kernelIN5flash11enable_sm90INS1_16FlashAttnFwdSm90INS1_25CollectiveMainloopFwdSm90ILi2EN4cute5tupleIJNS5_1CILi1EEES8_S8_EEENS6_IJNS7_ILi64EEESA_SA_EEELi512ENS_10bfloat16_tEfNS_4arch4Sm90ELb1ELb0ELb0ELb1ELb0ELb1ELb1ELb0ELb0ELb0ELb0ELb0EEENS1_21CollectiveEpilogueFwdINS6_IJSA_NS7_ILi512EEESA_EEES9_SC_SE_Li256ELb1ELb0ELb0ELb0EEENS1_36VarlenDynamicPersistentTileSchedulerILi64ELi64ELi256ELi32ELb0ELb0ELb1ELb1ELb1ELb1EEEEEEEEEvNT_6ParamsE,"aw",@nobits
	.sectionflags	@""
	.align	16
	.zero		1024


//--------------------- .nv.constant0._ZN7cutlass13device_kernelIN5flash11enable_sm90INS1_16FlashAttnFwdSm90INS1_25CollectiveMainloopFwdSm90ILi2EN4cute5tupleIJNS5_1CILi1EEES8_S8_EEENS6_IJNS7_ILi64EEESA_SA_EEELi512ENS_10bfloat16_tEfNS_4arch4Sm90ELb0ELb0ELb0ELb0ELb0ELb0ELb0ELb0ELb0ELb0ELb0ELb0EEENS1_21CollectiveEpilogueFwdINS6_IJSA_NS7_ILi512EEESA_EEES9_SC_SE_Li256ELb0ELb0ELb0ELb0EEENS1_29StaticPersistentTileSchedulerILb0EEEEEEEEEvNT_6ParamsE --------------------------
	.section	.nv.constant0._ZN7cutlass13device_kernelIN5flash11enable_sm90INS1_16FlashAttnFwdSm90INS1_25CollectiveMainloopFwdSm90ILi2EN4cute5tupleIJNS5_1CILi1EEES8_S8_EEENS6_IJNS7_ILi64EEESA_SA_EEELi512ENS_10bfloat16_tEfNS_4arch4Sm90ELb0ELb0ELb0ELb0ELb0ELb0ELb0ELb0ELb0ELb0ELb0ELb0EEENS1_21CollectiveEpilogueFwdINS6_IJSA_NS7_ILi512EEESA_EEES9_SC_SE_Li256ELb0ELb0ELb0ELb0EEENS1_29StaticPersistentTileSchedulerILb0EEEEEEEEEvNT_6ParamsE,"a",@progbits
	.sectionflags	@""
	.align	4
.nv.constant0._ZN7cutlass13device_kernelIN5flash11enable_sm90INS1_16FlashAttnFwdSm90INS1_25CollectiveMainloopFwdSm90ILi2EN4cute5tupleIJNS5_1CILi1EEES8_S8_EEENS6_IJNS7_ILi64EEESA_SA_EEELi512ENS_10bfloat16_tEfNS_4arch4Sm90ELb0ELb0ELb0ELb0ELb0ELb0ELb0ELb0ELb0ELb0ELb0ELb0EEENS1_21CollectiveEpilogueFwdINS6_IJSA_NS7_ILi512EEESA_EEES9_SC_SE_Li256ELb0ELb0ELb0ELb0EEENS1_29StaticPersistentTileSchedulerILb0EEEEEEEEEvNT_6ParamsE:
	.zero		3584


//--------------------- .nv.constant0._ZN7cutlass13device_kernelIN5flash11enable_sm90INS1_16FlashAttnFwdSm90INS1_25CollectiveMainloopFwdSm90ILi2EN4cute5tupleIJNS5_1CILi1EEES8_S8_EEENS6_IJNS7_ILi64EEESA_SA_EEELi512ENS_10bfloat16_tEfNS_4arch4Sm90ELb0ELb0ELb0ELb0ELb0ELb0ELb1ELb0ELb0ELb0ELb0ELb0EEENS1_21CollectiveEpilogueFwdINS6_IJSA_NS7_ILi512EEESA_EEES9_SC_SE_Li256ELb0ELb0ELb0ELb0EEENS1_29StaticPersistentTileSchedulerILb0EEEEEEEEEvNT_6ParamsE --------------------------
	.section	.nv.constant0._ZN7cutlass13device_kernelIN5flash11enable_sm90INS1_16FlashAttnFwdSm90INS1_25CollectiveMainloopFwdSm90ILi2EN4cute5tupleIJNS5_1CILi1EEES8_S8_EEENS6_IJNS7_ILi64EEESA_SA_EEELi512ENS_10bfloat16_tEfNS_4arch4Sm90ELb0ELb0ELb0ELb0ELb0ELb0ELb1ELb0ELb0ELb0ELb0ELb0EEENS1_21CollectiveEpilogueFwdINS6_IJSA_NS7_ILi512EEESA_EEES9_SC_SE_Li256ELb0ELb0ELb0ELb0EEENS1_29StaticPersistentTileSchedulerILb0EEEEEEEEEvNT_6ParamsE,"a",@progbits
	.sectionflags	@""
	.align	4
.nv.constant0._ZN7cutlass13device_kernelIN5flash11enable_sm90INS1_16FlashAttnFwdSm90INS1_25CollectiveMainloopFwdSm90ILi2EN4cute5tupleIJNS5_1CILi1EEES8_S8_EEENS6_IJNS7_ILi64EEESA_SA_EEELi512ENS_10bfloat16_tEfNS_4arch4Sm90ELb0ELb0ELb0ELb0ELb0ELb0ELb1ELb0ELb0ELb0ELb0ELb0EEENS1_21CollectiveEpilogueFwdINS6_IJSA_NS7_ILi512EEESA_EEES9_SC_SE_Li256ELb0ELb0ELb0ELb0EEENS1_29StaticPersistentTileSchedulerILb0EEEEEEEEEvNT_6ParamsE:
	.zero		3840


//--------------------- .nv.constant0._ZN7cutlass13device_kernelIN5flash11enable_sm90INS1_16FlashAttnFwdSm90INS1_25CollectiveMainloopFwdSm90ILi2EN4cute5tupleIJNS5_1CILi1EEES8_S8_EEENS6_IJNS7_ILi64EEESA_SA_EEELi512ENS_10bfloat16_tEfNS_4arch4Sm90ELb0ELb0ELb0ELb1ELb0ELb0ELb0ELb0ELb0ELb0ELb0ELb0EEENS1_21CollectiveEpilogueFwdINS6_IJSA_NS7_ILi512EEESA_EEES9_SC_SE_Li256ELb1ELb0ELb0ELb0EEENS1_36VarlenDynamicPersistentTileSchedulerILi64ELi64ELi256ELi32ELb0ELb0ELb1ELb0ELb1ELb1EEEEEEEEEvNT_6ParamsE --------------------------
	.section	.nv.constant0._ZN7cutlass13device_kernelIN5flash11enable_sm90INS1_16FlashAttnFwdSm90INS1_25CollectiveMainloopFwdSm90ILi2EN4cute5tupleIJNS5_1CILi1EEES8_S8_EEENS6_IJNS7_ILi64EEESA_SA_EEELi512ENS_10bfloat16_tEfNS_4arch4Sm90ELb0ELb0ELb0ELb1ELb0ELb0ELb0ELb0ELb0ELb0ELb0ELb0EEENS1_21CollectiveEpilogueFwdINS6_IJSA_NS7_ILi512EEESA_EEES9_SC_SE_Li256ELb1ELb0ELb0ELb0EEENS1_36VarlenDynamicPersistentTileSchedulerILi64ELi64ELi256ELi32ELb0ELb0ELb1ELb0ELb1ELb1EEEEEEEEEvNT_6ParamsE,"a",@progbits
	.sectionflags	@""
	.align	4
.nv.constant0._ZN7cutlass13device_kernelIN5flash11enable_sm90INS1_16FlashAttnFwdSm90INS1_25CollectiveMainloopFwdSm90ILi2EN4cute5tupleIJNS5_1CILi1EEES8_S8_EEENS6_IJNS7_ILi64EEESA_SA_EEELi512ENS_10bfloat16_tEfNS_4arch4Sm90ELb0ELb0ELb0ELb1ELb0ELb0ELb0ELb0ELb0ELb0ELb0ELb0EEENS1_21CollectiveEpilogueFwdINS6_IJSA_NS7_ILi512EEESA_EEES9_SC_SE_Li256ELb1ELb0ELb0ELb0EEENS1_36VarlenDynamicPersistentTileSchedulerILi64ELi64ELi256ELi32ELb0ELb0ELb1ELb0ELb1ELb1EEEEEEEEEvNT_6ParamsE:
	.zero		3200


//--------------------- .nv.constant0._ZN7cutlass13device_kernelIN5flash11enable_sm90INS1_16FlashAttnFwdSm90INS1_25CollectiveMainloopFwdSm90ILi2EN4cute5tupleIJNS5_1CILi1EEES8_S8_EEENS6_IJNS7_ILi64EEESA_SA_EEELi512ENS_10bfloat16_tEfNS_4arch4Sm90ELb0ELb0ELb0ELb1ELb0ELb1ELb0ELb0ELb0ELb0ELb0ELb0EEENS1_21CollectiveEpilogueFwdINS6_IJSA_NS7_ILi512EEESA_EEES9_SC_SE_Li256ELb1ELb0ELb0ELb0EEENS1_36VarlenDynamicPersistentTileSchedulerILi64ELi64ELi256ELi32ELb0ELb0ELb1ELb0ELb1ELb1EEEEEEEEEvNT_6ParamsE --------------------------
	.section	.nv.constant0._ZN7cutlass13device_kernelIN5flash11enable_sm90INS1_16FlashAttnFwdSm90INS1_25CollectiveMainloopFwdSm90ILi2EN4cute5tupleIJNS5_1CILi1EEES8_S8_EEENS6_IJNS7_ILi64EEESA_SA_EEELi512ENS_10bfloat16_tEfNS_4arch4Sm90ELb0ELb0ELb0ELb1ELb0ELb1ELb0ELb0ELb0ELb0ELb0ELb0EEENS1_21CollectiveEpilogueFwdINS6_IJSA_NS7_ILi512EEESA_EEES9_SC_SE_Li256ELb1ELb0ELb0ELb0EEENS1_36VarlenDynamicPersistentTileSchedulerILi64ELi64ELi256ELi32ELb0ELb0ELb1ELb0ELb1ELb1EEEEEEEEEvNT_6ParamsE,"a",@progbits
	.sectionflags	@""
	.align	4
.nv.constant0._ZN7cutlass13device_kernelIN5flash11enable_sm90INS1_16FlashAttnFwdSm90INS1_25CollectiveMainloopFwdSm90ILi2EN4cute5tupleIJNS5_1CILi1EEES8_S8_EEENS6_IJNS7_ILi64EEESA_SA_EEELi512ENS_10bfloat16_tEfNS_4arch4Sm90ELb0ELb0ELb0ELb1ELb0ELb1ELb0ELb0ELb0ELb0ELb0ELb0EEENS1_21CollectiveEpilogueFwdINS6_IJSA_NS7_ILi512EEESA_EEES9_SC_SE_Li256ELb1ELb0ELb0ELb0EEENS1_36VarlenDynamicPersistentTileSchedulerILi64ELi64ELi256ELi32ELb0ELb0ELb1ELb0ELb1ELb1EEEEEEEEEvNT_6ParamsE:
	.zero		3200


//--------------------- .nv.constant0._ZN7cutlass13device_kernelIN5flash11enable_sm90INS1_16FlashAttnFwdSm90INS1_25CollectiveMainloopFwdSm90ILi2EN4cute5tupleIJNS5_1CILi1EEES8_S8_EEENS6_IJNS7_ILi64EEESA_SA_EEELi512ENS_10bfloat16_tEfNS_4arch4Sm90ELb0ELb0ELb0ELb1ELb0ELb0ELb1ELb0ELb0ELb0ELb0ELb0EEENS1_21CollectiveEpilogueFwdINS6_IJSA_NS7_ILi512EEESA_EEES9_SC_SE_Li256ELb1ELb0ELb0ELb0EEENS1_36VarlenDynamicPersistentTileSchedulerILi64ELi64ELi256ELi32ELb0ELb0ELb1ELb0ELb1ELb1EEEEEEEEEvNT_6ParamsE --------------------------
	.section	.nv.constant0._ZN7cutlass13device_kernelIN5flash11enable_sm90INS1_16FlashAttnFwdSm90INS1_25CollectiveMainloopFwdSm90ILi2EN4cute5tupleIJNS5_1CILi1EEES8_S8_EEENS6_IJNS7_ILi64EEESA_SA_EEELi512ENS_10bfloat16_tEfNS_4arch4Sm90ELb0ELb0ELb0ELb1ELb0ELb0ELb1ELb0ELb0ELb0ELb0ELb0EEENS1_21CollectiveEpilogueFwdINS6_IJSA_NS7_ILi512EEESA_EEES9_SC_SE_Li256ELb1ELb0ELb0ELb0EEENS1_36VarlenDynamicPersistentTileSchedulerILi64ELi64ELi256ELi32ELb0ELb0ELb1ELb0ELb1ELb1EEEEEEEEEvNT_6ParamsE,"a",@progbits
	.sectionflags	@""
	.align	4
.nv.constant0._ZN7cutlass13device_kernelIN5flash11enable_sm90INS1_16FlashAttnFwdSm90INS1_25CollectiveMainloopFwdSm90ILi2EN4cute5tupleIJNS5_1CILi1EEES8_S8_EEENS6_IJNS7_ILi64EEESA_SA_EEELi512ENS_10bfloat16_tEfNS_4arch4Sm90ELb0ELb0ELb0ELb1ELb0ELb0ELb1ELb0ELb0ELb0ELb0ELb0EEENS1_21CollectiveEpilogueFwdINS6_IJSA_NS7_ILi512EEESA_EEES9_SC_SE_Li256ELb1ELb0ELb0ELb0EEENS1_36VarlenDynamicPersistentTileSchedulerILi64ELi64ELi256ELi32ELb0ELb0ELb1ELb0ELb1ELb1EEEEEEEEEvNT_6ParamsE:
	.zero		3456


//--------------------- .nv.constant0._ZN7cutlass13device_kernelIN5flash11enable_sm90INS1_16FlashAttnFwdSm90INS1_25CollectiveMainloopFwdSm90ILi2EN4cute5tupleIJNS5_1CILi1EEES8_S8_EEENS6_IJNS7_ILi64EEESA_SA_EEELi512ENS_10bfloat16_tEfNS_4arch4Sm90ELb0ELb0ELb0ELb1ELb0ELb1ELb1ELb0ELb0ELb0ELb0ELb0EEENS1_21CollectiveEpilogueFwdINS6_IJSA_NS7_ILi512EEESA_EEES9_SC_SE_Li256ELb1ELb0ELb0ELb0EEENS1_36VarlenDynamicPersistentTileSchedulerILi64ELi64ELi256ELi32ELb0ELb0ELb1ELb0ELb1ELb1EEEEEEEEEvNT_6ParamsE --------------------------
	.section	.nv.constant0._ZN7cutlass13device_kernelIN5flash11enable_sm90INS1_16FlashAttnFwdSm90INS1_25CollectiveMainloopFwdSm90ILi2EN4cute5tupleIJNS5_1CILi1EEES8_S8_EEENS6_IJNS7_ILi64EEESA_SA_EEELi512ENS_10bfloat16_tEfNS_4arch4Sm90ELb0ELb0ELb0ELb1ELb0ELb1ELb1ELb0ELb0ELb0ELb0ELb0EEENS1_21CollectiveEpilogueFwdINS6_IJSA_NS7_ILi512EEESA_EEES9_SC_SE_Li256ELb1ELb0ELb0ELb0EEENS1_36VarlenDynamicPersistentTileSchedulerILi64ELi64ELi256ELi32ELb0ELb0ELb1ELb0ELb1ELb1EEEEEEEEEvNT_6ParamsE,"a",@progbits
	.sectionflags	@""
	.align	4
.nv.constant0._ZN7cutlass13device_kernelIN5flash11enable_sm90INS1_16FlashAttnFwdSm90INS1_25CollectiveMainloopFwdSm90ILi2EN4cute5tupleIJNS5_1CILi1EEES8_S8_EEENS6_IJNS7_ILi64EEESA_SA_EEELi512ENS_10bfloat16_tEfNS_4arch4Sm90ELb0ELb0ELb0ELb1ELb0ELb1ELb1ELb0ELb0ELb0ELb0ELb0EEENS1_21CollectiveEpilogueFwdINS6_IJSA_NS7_ILi512EEESA_EEES9_SC_SE_Li256ELb1ELb0ELb0ELb0EEENS1_36VarlenDynamicPersistentTileSchedulerILi64ELi64ELi256ELi32ELb0ELb0ELb1ELb0ELb1ELb1EEEEEEEEEvNT_6ParamsE:
	.zero		3456


//--------------------- .nv.constant0._ZN7cutlass13device_kernelIN5flash11enable_sm90INS1_16FlashAttnFwdSm90INS1_25CollectiveMainloopFwdSm90ILi2EN4cute5tupleIJNS5_1CILi1EEES8_S8_EEENS6_IJNS7_ILi64EEESA_SA_EEELi512ENS_10bfloat16_tEfNS_4arch4Sm90ELb0ELb1ELb0ELb0ELb0ELb0ELb0ELb0ELb0ELb0ELb0ELb0EEENS1_21CollectiveEpilogueFwdINS6_IJSA_NS7_ILi512EEESA_EEES9_SC_SE_Li256ELb0ELb0ELb0ELb0EEENS1_30DynamicPersistentTileSchedulerILi256ELi32ELb0ELb0ELb1EEEEEEEEEvNT_6ParamsE --------------------------
	.section	.nv.constant0._ZN7cutlass13device_kernelIN5flash11enable_sm90INS1_16FlashAttnFwdSm90INS1_25CollectiveMainloopFwdSm90ILi2EN4cute5tupleIJNS5_1CILi1EEES8_S8_EEENS6_IJNS7_ILi64EEESA_SA_EEELi512ENS_10bfloat16_tEfNS_4arch4Sm90ELb0ELb1ELb0ELb0ELb0ELb0ELb0ELb0ELb0ELb0ELb0ELb0EEENS1_21CollectiveEpilogueFwdINS6_IJSA_NS7_ILi512EEESA_EEES9_SC_SE_Li256ELb0ELb0ELb0ELb0EEENS1_30DynamicPersistentTileSchedulerILi256ELi32ELb0ELb0ELb1EEEEEEEEEvNT_6ParamsE,"a",@progbits
	.sectionflags	@""
	.align	4
.nv.constant0._ZN7cutlass13device_kernelIN5flash11enable_sm90INS1_16FlashAttnFwdSm90INS1_25CollectiveMainloopFwdSm90ILi2EN4cute5tupleIJNS5_1CILi1EEES8_S8_EEENS6_IJNS7_ILi64EEESA_SA_EEELi512ENS_10bfloat16_tEfNS_4arch4Sm90ELb0ELb1ELb0ELb0ELb0ELb0ELb0ELb0ELb0ELb0ELb0ELb0EEENS1_21CollectiveEpilogueFwdINS6_IJSA_NS7_ILi512EEESA_EEES9_SC_SE_Li256ELb0ELb0ELb0ELb0EEENS1_30DynamicPersistentTileSchedulerILi256ELi32ELb0ELb0ELb1EEEEEEEEEvNT_6ParamsE:
	.zero		3584


//--------------------- .nv.constant0._ZN7cutlass13device_kernelIN5flash11enable_sm90INS1_16FlashAttnFwdSm90INS1_25CollectiveMainloopFwdSm90ILi2EN4cute5tupleIJNS5_1CILi1EEES8_S8_EEENS6_IJNS7_ILi64EEESA_SA_EEELi512ENS_10bfloat16_tEfNS_4arch4Sm90ELb0ELb1ELb0ELb0ELb0ELb0ELb1ELb0ELb0ELb0ELb0ELb0EEENS1_21CollectiveEpilogueFwdINS6_IJSA_NS7_ILi512EEESA_EEES9_SC_SE_Li256ELb0ELb0ELb0ELb0EEENS1_30DynamicPersistentTileSchedulerILi256ELi32ELb0ELb0ELb1EEEEEEEEEvNT_6ParamsE --------------------------
	.section	.nv.constant0._ZN7cutlass13device_kernelIN5flash11enable_sm90INS1_16FlashAttnFwdSm90INS1_25CollectiveMainloopFwdSm90ILi2EN4cute5tupleIJNS5_1CILi1EEES8_S8_EEENS6_IJNS7_ILi64EEESA_SA_EEELi512ENS_10bfloat16_tEfNS_4arch4Sm90ELb0ELb1ELb0ELb0ELb0ELb0ELb1ELb0ELb0ELb0ELb0ELb0EEENS1_21CollectiveEpilogueFwdINS6_IJSA_NS7_ILi512EEESA_EEES9_SC_SE_Li256ELb0ELb0ELb0ELb0EEENS1_30DynamicPersistentTileSchedulerILi256ELi32ELb0ELb0ELb1EEEEEEEEEvNT_6ParamsE,"a",@progbits
	.sectionflags	@""
	.align	4
.nv.constant0._ZN7cutlass13device_kernelIN5flash11enable_sm90INS1_16FlashAttnFwdSm90INS1_25CollectiveMainloopFwdSm90ILi2EN4cute5tupleIJNS5_1CILi1EEES8_S8_EEENS6_IJNS7_ILi64EEESA_SA_EEELi512ENS_10bfloat16_tEfNS_4arch4Sm90ELb0ELb1ELb0ELb0ELb0ELb0ELb1ELb0ELb0ELb0ELb0ELb0EEENS1_21CollectiveEpilogueFwdINS6_IJSA_NS7_ILi512EEESA_EEES9_SC_SE_Li256ELb0ELb0ELb0ELb0EEENS1_30DynamicPersistentTileSchedulerILi256ELi32ELb0ELb0ELb1EEEEEEEEEvNT_6ParamsE:
	.zero		3840


//--------------------- .nv.constant0._ZN7cutlass13device_kernelIN5flash11enable_sm90INS1_16FlashAttnFwdSm90INS1_25CollectiveMainloopFwdSm90ILi2EN4cute5tupleIJNS5_1CILi1EEES8_S8_EEENS6_IJNS7_ILi64EEESA_SA_EEELi512ENS_10bfloat16_tEfNS_4arch4Sm90ELb0ELb1ELb0ELb1ELb0ELb0ELb0ELb0ELb0ELb0ELb0ELb0EEENS1_21CollectiveEpilogueFwdINS6_IJSA_NS7_ILi512EEESA_EEES9_SC_SE_Li256ELb1ELb0ELb0ELb0EEENS1_36VarlenDynamicPersistentTileSchedulerILi64ELi64ELi256ELi32ELb0ELb0ELb1ELb1ELb0ELb1EEEEEEEEEvNT_6ParamsE --------------------------
	.section	.nv.constant0._ZN7cutlass13device_kernelIN5flash11enable_sm90INS1_16FlashAttnFwdSm90INS1_25CollectiveMainloopFwdSm90ILi2EN4cute5tupleIJNS5_1CILi1EEES8_S8_EEENS6_IJNS7_ILi64EEESA_SA_EEELi512ENS_10bfloat16_tEfNS_4arch4Sm90ELb0ELb1ELb0ELb1ELb0ELb0ELb0ELb0ELb0ELb0ELb0ELb0EEENS1_21CollectiveEpilogueFwdINS6_IJSA_NS7_ILi512EEESA_EEES9_SC_SE_Li256ELb1ELb0ELb0ELb0EEENS1_36VarlenDynamicPersistentTileSchedulerILi64ELi64ELi256ELi32ELb0ELb0ELb1ELb1ELb0ELb1EEEEEEEEEvNT_6ParamsE,"a",@progbits
	.sectionflags	@""
	.align	4
.nv.constant0._ZN7cutlass13device_kernelIN5flash11enable_sm90INS1_16FlashAttnFwdSm90INS1_25CollectiveMainloopFwdSm90ILi2EN4cute5tupleIJNS5_1CILi1EEES8_S8_EEENS6_IJNS7_ILi64EEESA_SA_EEELi512ENS_10bfloat16_tEfNS_4arch4Sm90ELb0ELb1ELb0ELb1ELb0ELb0ELb0ELb0ELb0ELb0ELb0ELb0EEENS1_21CollectiveEpilogueFwdINS6_IJSA_NS7_ILi512EEESA_EEES9_SC_SE_Li256ELb1ELb0ELb0ELb0EEENS1_36VarlenDynamicPersistentTileSchedulerILi64ELi64ELi256ELi32ELb0ELb0ELb1ELb1ELb0ELb1EEEEEEEEEvNT_6ParamsE:
	.zero		3200


//--------------------- .nv.constant0._ZN7cutlass13device_kernelIN5flash11enable_sm90INS1_16FlashAttnFwdSm90INS1_25CollectiveMainloopFwdSm90ILi2EN4cute5tupleIJNS5_1CILi1EEES8_S8_EEENS6_IJNS7_ILi64EEESA_SA_EEELi512ENS_10bfloat16_tEfNS_4arch4Sm90ELb0ELb1ELb0ELb1ELb0ELb1ELb0ELb0ELb0ELb0ELb0ELb0EEENS1_21CollectiveEpilogueFwdINS6_IJSA_NS7_ILi512EEESA_EEES9_SC_SE_Li256ELb1ELb0ELb0ELb0EEENS1_36VarlenDynamicPersistentTileSchedulerILi64ELi64ELi256ELi32ELb0ELb0ELb1ELb1ELb0ELb1EEEEEEEEEvNT_6ParamsE --------------------------
	.section	.nv.constant0._ZN7cutlass13device_kernelIN5flash11enable_sm90INS1_16FlashAttnFwdSm90INS1_25CollectiveMainloopFwdSm90ILi2EN4cute5tupleIJNS5_1CILi1EEES8_S8_EEENS6_IJNS7_ILi64EEESA_SA_EEELi512ENS_10bfloat16_tEfNS_4arch4Sm90ELb0ELb1ELb0ELb1ELb0ELb1ELb0ELb0ELb0ELb0ELb0ELb0EEENS1_21CollectiveEpilogueFwdINS6_IJSA_NS7_ILi512EEESA_EEES9_SC_SE_Li256ELb1ELb0ELb0ELb0EEENS1_36VarlenDynamicPersistentTileSchedulerILi64ELi64ELi256ELi32ELb0ELb0ELb1ELb1ELb0ELb1EEEEEEEEEvNT_6ParamsE,"a",@progbits
	.sectionflags	@""
	.align	4
.nv.constant0._ZN7cutlass13device_kernelIN5flash11enable_sm90INS1_16FlashAttnFwdSm90INS1_25CollectiveMainloopFwdSm90ILi2EN4cute5tupleIJNS5_1CILi1EEES8_S8_EEENS6_IJNS7_ILi64EEESA_SA_EEELi512ENS_10bfloat16_tEfNS_4arch4Sm90ELb0ELb1ELb0ELb1ELb0ELb1ELb0ELb0ELb0ELb0ELb0ELb0EEENS1_21CollectiveEpilogueFwdINS6_IJSA_NS7_ILi512EEESA_EEES9_SC_SE_Li256ELb1ELb0ELb0ELb0EEENS1_36VarlenDynamicPersistentTileSchedulerILi64ELi64ELi256ELi32ELb0ELb0ELb1ELb1ELb0ELb1EEEEEEEEEvNT_6ParamsE:
	.zero		3200


//--------------------- .nv.constant0._ZN7cutlass13device_kernelIN5flash11enable_sm90INS1_16FlashAttnFwdSm90INS1_25CollectiveMainloopFwdSm90ILi2EN4cute5tupleIJNS5_1CILi1EEES8_S8_EEENS6_IJNS7_ILi64EEESA_SA_EEELi512ENS_10bfloat16_tEfNS_4arch4Sm90ELb0ELb1ELb0ELb1ELb0ELb0ELb1ELb0ELb0ELb0ELb0ELb0EEENS1_21CollectiveEpilogueFwdINS6_IJSA_NS7_ILi512EEESA_EEES9_SC_SE_Li256ELb1ELb0ELb0ELb0EEENS1_36VarlenDynamicPersistentTileSchedulerILi64ELi64ELi256ELi32ELb0ELb0ELb1ELb1ELb0ELb1EEEEEEEEEvNT_6ParamsE --------------------------
	.section	.nv.constant0._ZN7cutlass13device_kernelIN5flash11enable_sm90INS1_16FlashAttnFwdSm90INS1_25CollectiveMainloopFwdSm90ILi2EN4cute5tupleIJNS5_1CILi1EEES8_S8_EEENS6_IJNS7_ILi64EEESA_SA_EEELi512ENS_10bfloat16_tEfNS_4arch4Sm90ELb0ELb1ELb0ELb1ELb0ELb0ELb1ELb0ELb0ELb0ELb0ELb0EEENS1_21CollectiveEpilogueFwdINS6_IJSA_NS7_ILi512EEESA_EEES9_SC_SE_Li256ELb1ELb0ELb0ELb0EEENS1_36VarlenDynamicPersistentTileSchedulerILi64ELi64ELi256ELi32ELb0ELb0ELb1ELb1ELb0ELb1EEEEEEEEEvNT_6ParamsE,"a",@progbits
	.sectionflags	@""
	.align	4
.nv.constant0._ZN7cutlass13device_kernelIN5flash11enable_sm90INS1_16FlashAttnFwdSm90INS1_25CollectiveMainloopFwdSm90ILi2EN4cute5tupleIJNS5_1CILi1EEES8_S8_EEENS6_IJNS7_ILi64EEESA_SA_EEELi512ENS_10bfloat16_tEfNS_4arch4Sm90ELb0ELb1ELb0ELb1ELb0ELb0ELb1ELb0ELb0ELb0ELb0ELb0EEENS1_21CollectiveEpilogueFwdINS6_IJSA_NS7_ILi512EEESA_EEES9_SC_SE_Li256ELb1ELb0ELb0ELb0EEENS1_36VarlenDynamicPersistentTileSchedulerILi64ELi64ELi256ELi32ELb0ELb0ELb1ELb1ELb0ELb1EEEEEEEEEvNT_6ParamsE:
	.zero		3456


//--------------------- .nv.constant0._ZN7cutlass13device_kernelIN5flash11enable_sm90INS1_16FlashAttnFwdSm90INS1_25CollectiveMainloopFwdSm90ILi2EN4cute5tupleIJNS5_1CILi1EEES8_S8_EEENS6_IJNS7_ILi64EEESA_SA_EEELi512ENS_10bfloat16_tEfNS_4arch4Sm90ELb0ELb1ELb0ELb1ELb0ELb1ELb1ELb0ELb0ELb0ELb0ELb0EEENS1_21CollectiveEpilogueFwdINS6_IJSA_NS7_ILi512EEESA_EEES9_SC_SE_Li256ELb1ELb0ELb0ELb0EEENS1_36VarlenDynamicPersistentTileSchedulerILi64ELi64ELi256ELi32ELb0ELb0ELb1ELb1ELb0ELb1EEEEEEEEEvNT_6ParamsE --------------------------
	.section	.nv.constant0._ZN7cutlass13device_kernelIN5flash11enable_sm90INS1_16FlashAttnFwdSm90INS1_25CollectiveMainloopFwdSm90ILi2EN4cute5tupleIJNS5_1CILi1EEES8_S8_EEENS6_IJNS7_ILi64EEESA_SA_EEELi512ENS_10bfloat16_tEfNS_4arch4Sm90ELb0ELb1ELb0ELb1ELb0ELb1ELb1ELb0ELb0ELb0ELb0ELb0EEENS1_21CollectiveEpilogueFwdINS6_IJSA_NS7_ILi512EEESA_EEES9_SC_SE_Li256ELb1ELb0ELb0ELb0EEENS1_36VarlenDynamicPersistentTileSchedulerILi64ELi64ELi256ELi32ELb0ELb0ELb1ELb1ELb0ELb1EEEEEEEEEvNT_6ParamsE,"a",@progbits
	.sectionflags	@""
	.align	4
.nv.constant0._ZN7cutlass13device_kernelIN5flash11enable_sm90INS1_16FlashAttnFwdSm90INS1_25CollectiveMainloopFwdSm90ILi2EN4cute5tupleIJNS5_1CILi1EEES8_S8_EEENS6_IJNS7_ILi64EEESA_SA_EEELi512ENS_10bfloat16_tEfNS_4arch4Sm90ELb0ELb1ELb0ELb1ELb0ELb1ELb1ELb0ELb0ELb0ELb0ELb0EEENS1_21CollectiveEpilogueFwdINS6_IJSA_NS7_ILi512EEESA_EEES9_SC_SE_Li256ELb1ELb0ELb0ELb0EEENS1_36VarlenDynamicPersistentTileSchedulerILi64ELi64ELi256ELi32ELb0ELb0ELb1ELb1ELb0ELb1EEEEEEEEEvNT_6ParamsE:
	.zero		3456


//--------------------- .nv.constant0._ZN7cutlass13device_kernelIN5flash11enable_sm90INS1_16FlashAttnFwdSm90INS1_25CollectiveMainloopFwdSm90ILi2EN4cute5tupleIJNS5_1CILi1EEES8_S8_EEENS6_IJNS7_ILi64EEESA_SA_EEELi512ENS_10bfloat16_tEfNS_4arch4Sm90ELb1ELb0ELb0ELb0ELb0ELb0ELb0ELb0ELb0ELb0ELb0ELb0EEENS1_21CollectiveEpilogueFwdINS6_IJSA_NS7_ILi512EEESA_EEES9_SC_SE_Li256ELb0ELb0ELb0ELb0EEENS1_30DynamicPersistentTileSchedulerILi256ELi32ELb0ELb0ELb1EEEEEEEEEvNT_6ParamsE --------------------------
	.section	.nv.constant0._ZN7cutlass13device_kernelIN5flash11enable_sm90INS1_16FlashAttnFwdSm90INS1_25CollectiveMainloopFwdSm90ILi2EN4cute5tupleIJNS5_1CILi1EEES8_S8_EEENS6_IJNS7_ILi64EEESA_SA_EEELi512ENS_10bfloat16_tEfNS_4arch4Sm90ELb1ELb0ELb0ELb0ELb0ELb0ELb0ELb0ELb0ELb0ELb0ELb0EEENS1_21CollectiveEpilogueFwdINS6_IJSA_NS7_ILi512EEESA_EEES9_SC_SE_Li256ELb0ELb0ELb0ELb0EEENS1_30DynamicPersistentTileSchedulerILi256ELi32ELb0ELb0ELb1EEEEEEEEEvNT_6ParamsE,"a",@progbits
	.sectionflags	@""
	.align	4
.nv.constant0._ZN7cutlass13device_kernelIN5flash11enable_sm90INS1_16FlashAttnFwdSm90INS1_25CollectiveMainloopFwdSm90ILi2EN4cute5tupleIJNS5_1CILi1EEES8_S8_EEENS6_IJNS7_ILi64EEESA_SA_EEELi512ENS_10bfloat16_tEfNS_4arch4Sm90ELb1ELb0ELb0ELb0ELb0ELb0ELb0ELb0ELb0ELb0ELb0ELb0EEENS1_21CollectiveEpilogueFwdINS6_IJSA_NS7_ILi512EEESA_EEES9_SC_SE_Li256ELb0ELb0ELb0ELb0EEENS1_30DynamicPersistentTileSchedulerILi256ELi32ELb0ELb0ELb1EEEEEEEEEvNT_6ParamsE:
	.zero		3584


//--------------------- .nv.constant0._ZN7cutlass13device_kernelIN5flash11enable_sm90INS1_16FlashAttnFwdSm90INS1_25CollectiveMainloopFwdSm90ILi2EN4cute5tupleIJNS5_1CILi1EEES8_S8_EEENS6_IJNS7_ILi64EEESA_SA_EEELi512ENS_10bfloat16_tEfNS_4arch4Sm90ELb1ELb0ELb0ELb0ELb0ELb0ELb1ELb0ELb0ELb0ELb0ELb0EEENS1_21CollectiveEpilogueFwdINS6_IJSA_NS7_ILi512EEESA_EEES9_SC_SE_Li256ELb0ELb0ELb0ELb0EEENS1_30DynamicPersistentTileSchedulerILi256ELi32ELb0ELb0ELb1EEEEEEEEEvNT_6ParamsE --------------------------
	.section	.nv.constant0._ZN7cutlass13device_kernelIN5flash11enable_sm90INS1_16FlashAttnFwdSm90INS1_25CollectiveMainloopFwdSm90ILi2EN4cute5tupleIJNS5_1CILi1EEES8_S8_EEENS6_IJNS7_ILi64EEESA_SA_EEELi512ENS_10bfloat16_tEfNS_4arch4Sm90ELb1ELb0ELb0ELb0ELb0ELb0ELb1ELb0ELb0ELb0ELb0ELb0EEENS1_21CollectiveEpilogueFwdINS6_IJSA_NS7_ILi512EEESA_EEES9_SC_SE_Li256ELb0ELb0ELb0ELb0EEENS1_30DynamicPersistentTileSchedulerILi256ELi32ELb0ELb0ELb1EEEEEEEEEvNT_6ParamsE,"a",@progbits
	.sectionflags	@""
	.align	4
.nv.constant0._ZN7cutlass13device_kernelIN5flash11enable_sm90INS1_16FlashAttnFwdSm90INS1_25CollectiveMainloopFwdSm90ILi2EN4cute5tupleIJNS5_1CILi1EEES8_S8_EEENS6_IJNS7_ILi64EEESA_SA_EEELi512ENS_10bfloat16_tEfNS_4arch4Sm90ELb1ELb0ELb0ELb0ELb0ELb0ELb1ELb0ELb0ELb0ELb0ELb0EEENS1_21CollectiveEpilogueFwdINS6_IJSA_NS7_ILi512EEESA_EEES9_SC_SE_Li256ELb0ELb0ELb0ELb0EEENS1_30DynamicPersistentTileSchedulerILi256ELi32ELb0ELb0ELb1EEEEEEEEEvNT_6ParamsE:
	.zero		3840


//--------------------- .nv.constant0._ZN7cutlass13device_kernelIN5flash11enable_sm90INS1_16FlashAttnFwdSm90INS1_25CollectiveMainloopFwdSm90ILi2EN4cute5tupleIJNS5_1CILi1EEES8_S8_EEENS6_IJNS7_ILi64EEESA_SA_EEELi512ENS_10bfloat16_tEfNS_4arch4Sm90ELb1ELb0ELb0ELb1ELb0ELb0ELb0ELb0ELb0ELb0ELb0ELb0EEENS1_21CollectiveEpilogueFwdINS6_IJSA_NS7_ILi512EEESA_EEES9_SC_SE_Li256ELb1ELb0ELb0ELb0EEENS1_36VarlenDynamicPersistentTileSchedulerILi64ELi64ELi256ELi32ELb0ELb0ELb1ELb1ELb1ELb1EEEEEEEEEvNT_6ParamsE --------------------------
	.section	.nv.constant0._ZN7cutlass13device_kernelIN5flash11enable_sm90INS1_16FlashAttnFwdSm90INS1_25CollectiveMainloopFwdSm90ILi2EN4cute5tupleIJNS5_1CILi1EEES8_S8_EEENS6_IJNS7_ILi64EEESA_SA_EEELi512ENS_10bfloat16_tEfNS_4arch4Sm90ELb1ELb0ELb0ELb1ELb0ELb0ELb0ELb0ELb0ELb0ELb0ELb0EEENS1_21CollectiveEpilogueFwdINS6_IJSA_NS7_ILi512EEESA_EEES9_SC_SE_Li256ELb1ELb0ELb0ELb0EEENS1_36VarlenDynamicPersistentTileSchedulerILi64ELi64ELi256ELi32ELb0ELb0ELb1ELb1ELb1ELb1EEEEEEEEEvNT_6ParamsE,"a",@progbits
	.sectionflags	@""
	.align	4
.nv.constant0._ZN7cutlass13device_kernelIN5flash11enable_sm90INS1_16FlashAttnFwdSm90INS1_25CollectiveMainloopFwdSm90ILi2EN4cute5tupleIJNS5_1CILi1EEES8_S8_EEENS6_IJNS7_ILi64EEESA_SA_EEELi512ENS_10bfloat16_tEfNS_4arch4Sm90ELb1ELb0ELb0ELb1ELb0ELb0ELb0ELb0ELb0ELb0ELb0ELb0EEENS1_21CollectiveEpilogueFwdINS6_IJSA_NS7_ILi512EEESA_EEES9_SC_SE_Li256ELb1ELb0ELb0ELb0EEENS1_36VarlenDynamicPersistentTileSchedulerILi64ELi64ELi256ELi32ELb0ELb0ELb1ELb1ELb1ELb1EEEEEEEEEvNT_6ParamsE:
	.zero		3200


//--------------------- .nv.constant0._ZN7cutlass13device_kernelIN5flash11enable_sm90INS1_16FlashAttnFwdSm90INS1_25CollectiveMainloopFwdSm90ILi2EN4cute5tupleIJNS5_1CILi1EEES8_S8_EEENS6_IJNS7_ILi64EEESA_SA_EEELi512ENS_10bfloat16_tEfNS_4arch4Sm90ELb1ELb0ELb0ELb1ELb0ELb1ELb0ELb0ELb0ELb0ELb0ELb0EEENS1_21CollectiveEpilogueFwdINS6_IJSA_NS7_ILi512EEESA_EEES9_SC_SE_Li256ELb1ELb0ELb0ELb0EEENS1_36VarlenDynamicPersistentTileSchedulerILi64ELi64ELi256ELi32ELb0ELb0ELb1ELb1ELb1ELb1EEEEEEEEEvNT_6ParamsE --------------------------
	.section	.nv.constant0._ZN7cutlass13device_kernelIN5flash11enable_sm90INS1_16FlashAttnFwdSm90INS1_25CollectiveMainloopFwdSm90ILi2EN4cute5tupleIJNS5_1CILi1EEES8_S8_EEENS6_IJNS7_ILi64EEESA_SA_EEELi512ENS_10bfloat16_tEfNS_4arch4Sm90ELb1ELb0ELb0ELb1ELb0ELb1ELb0ELb0ELb0ELb0ELb0ELb0EEENS1_21CollectiveEpilogueFwdINS6_IJSA_NS7_ILi512EEESA_EEES9_SC_SE_Li256ELb1ELb0ELb0ELb0EEENS1_36VarlenDynamicPersistentTileSchedulerILi64ELi64ELi256ELi32ELb0ELb0ELb1ELb1ELb1ELb1EEEEEEEEEvNT_6ParamsE,"a",@progbits
	.sectionflags	@""
	.align	4
.nv.constant0._ZN7cutlass13device_kernelIN5flash11enable_sm90INS1_16FlashAttnFwdSm90INS1_25CollectiveMainloopFwdSm90ILi2EN4cute5tupleIJNS5_1CILi1EEES8_S8_EEENS6_IJNS7_ILi64EEESA_SA_EEELi512ENS_10bfloat16_tEfNS_4arch4Sm90ELb1ELb0ELb0ELb1ELb0ELb1ELb0ELb0ELb0ELb0ELb0ELb0EEENS1_21CollectiveEpilogueFwdINS6_IJSA_NS7_ILi512EEESA_EEES9_SC_SE_Li256ELb1ELb0ELb0ELb0EEENS1_36VarlenDynamicPersistentTileSchedulerILi64ELi64ELi256ELi32ELb0ELb0ELb1ELb1ELb1ELb1EEEEEEEEEvNT_6ParamsE:
	.zero		3200


//--------------------- .nv.constant0._ZN7cutlass13device_kernelIN5flash11enable_sm90INS1_16FlashAttnFwdSm90INS1_25CollectiveMainloopFwdSm90ILi2EN4cute5tupleIJNS5_1CILi1EEES8_S8_EEENS6_IJNS7_ILi64EEESA_SA_EEELi512ENS_10bfloat16_tEfNS_4arch4Sm90ELb1ELb0ELb0ELb1ELb0ELb0ELb1ELb0ELb0ELb0ELb0ELb0EEENS1_21CollectiveEpilogueFwdINS6_IJSA_NS7_ILi512EEESA_EEES9_SC_SE_Li256ELb1ELb0ELb0ELb0EEENS1_36VarlenDynamicPersistentTileSchedulerILi64ELi64ELi256ELi32ELb0ELb0ELb1ELb1ELb1ELb1EEEEEEEEEvNT_6ParamsE --------------------------
	.section	.nv.constant0._ZN7cutlass13device_kernelIN5flash11enable_sm90INS1_16FlashAttnFwdSm90INS1_25CollectiveMainloopFwdSm90ILi2EN4cute5tupleIJNS5_1CILi1EEES8_S8_EEENS6_IJNS7_ILi64EEESA_SA_EEELi512ENS_10bfloat16_tEfNS_4arch4Sm90ELb1ELb0ELb0ELb1ELb0ELb0ELb1ELb0ELb0ELb0ELb0ELb0EEENS1_21CollectiveEpilogueFwdINS6_IJSA_NS7_ILi512EEESA_EEES9_SC_SE_Li256ELb1ELb0ELb0ELb0EEENS1_36VarlenDynamicPersistentTileSchedulerILi64ELi64ELi256ELi32ELb0ELb0ELb1ELb1ELb1ELb1EEEEEEEEEvNT_6ParamsE,"a",@progbits
	.sectionflags	@""
	.align	4
.nv.constant0._ZN7cutlass13device_kernelIN5flash11enable_sm90INS1_16FlashAttnFwdSm90INS1_25CollectiveMainloopFwdSm90ILi2EN4cute5tupleIJNS5_1CILi1EEES8_S8_EEENS6_IJNS7_ILi64EEESA_SA_EEELi512ENS_10bfloat16_tEfNS_4arch4Sm90ELb1ELb0ELb0ELb1ELb0ELb0ELb1ELb0ELb0ELb0ELb0ELb0EEENS1_21CollectiveEpilogueFwdINS6_IJSA_NS7_ILi512EEESA_EEES9_SC_SE_Li256ELb1ELb0ELb0ELb0EEENS1_36VarlenDynamicPersistentTileSchedulerILi64ELi64ELi256ELi32ELb0ELb0ELb1ELb1ELb1ELb1EEEEEEEEEvNT_6ParamsE:
	.zero		3456


//--------------------- .nv.constant0._ZN7cutlass13device_kernelIN5flash11enable_sm90INS1_16FlashAttnFwdSm90INS1_25CollectiveMainloopFwdSm90ILi2EN4cute5tupleIJNS5_1CILi1EEES8_S8_EEENS6_IJNS7_ILi64EEESA_SA_EEELi512ENS_10bfloat16_tEfNS_4arch4Sm90ELb1ELb0ELb0ELb1ELb0ELb1ELb1ELb0ELb0ELb0ELb0ELb0EEENS1_21CollectiveEpilogueFwdINS6_IJSA_NS7_ILi512EEESA_EEES9_SC_SE_Li256ELb1ELb0ELb0ELb0EEENS1_36VarlenDynamicPersistentTileSchedulerILi64ELi64ELi256ELi32ELb0ELb0ELb1ELb1ELb1ELb1EEEEEEEEEvNT_6ParamsE --------------------------
	.section	.nv.constant0._ZN7cutlass13device_kernelIN5flash11enable_sm90INS1_16FlashAttnFwdSm90INS1_25CollectiveMainloopFwdSm90ILi2EN4cute5tupleIJNS5_1CILi1EEES8_S8_EEENS6_IJNS7_ILi64EEESA_SA_EEELi512ENS_10bfloat16_tEfNS_4arch4Sm90ELb1ELb0ELb0ELb1ELb0ELb1ELb1ELb0ELb0ELb0ELb0ELb0EEENS1_21CollectiveEpilogueFwdINS6_IJSA_NS7_ILi512EEESA_EEES9_SC_SE_Li256ELb1ELb0ELb0ELb0EEENS1_36VarlenDynamicPersistentTileSchedulerILi64ELi64ELi256ELi32ELb0ELb0ELb1ELb1ELb1ELb1EEEEEEEEEvNT_6ParamsE,"a",@progbits
	.sectionflags	@""
	.align	4
.nv.constant0._ZN7cutlass13device_kernelIN5flash11enable_sm90INS1_16FlashAttnFwdSm90INS1_25CollectiveMainloopFwdSm90ILi2EN4cute5tupleIJNS5_1CILi1EEES8_S8_EEENS6_IJNS7_ILi64EEESA_SA_EEELi512ENS_10bfloat16_tEfNS_4arch4Sm90ELb1ELb0ELb0ELb1ELb0ELb1ELb1ELb0ELb0ELb0ELb0ELb0EEENS1_21CollectiveEpilogueFwdINS6_IJSA_NS7_ILi512EEESA_EEES9_SC_SE_Li256ELb1ELb0ELb0ELb0EEENS1_36VarlenDynamicPersistentTileSchedulerILi64ELi64ELi256ELi32ELb0ELb0ELb1ELb1ELb1ELb1EEEEEEEEEvNT_6ParamsE:
	.zero		3456


//--------------------- SYMBOLS --------------------------

	.type		.nv.reservedSmem.offset0,@object
	.size		.nv.reservedSmem.offset0,0x4
	.type		__assertfail,@function
